	.target	sm_90a

	.elftype	@"ET_EXEC"


//--------------------- .note.nv.tkinfo           --------------------------
	.section	.note.nv.tkinfo,"",@"SHT_NOTE"
	.sectionflags	@"SHF_NOTE_NV_TKINFO"
	.tkinfo
        /*0018*/ 	.word	0x00000002
        /*0030*/ 	.string	""
        /*0030*/ 	.string	"ptxas"
        /*0030*/ 	.string	"Cuda compilation tools, release 13.0, V13.0.88"
        /*0030*/ 	.string	"Build cuda_13.0.r13.0/compiler.36424714_0"
        /*0030*/ 	.string	"-arch sm_90a -m 64 "



//--------------------- .note.nv.cuinfo           --------------------------
	.section	.note.nv.cuinfo,"",@"SHT_NOTE"
	.sectionflags	@"SHF_NOTE_NV_CUINFO"
        /*0018*/ 	.short	0x0002
        /*001a*/ 	.short	0x005a
        /*001c*/ 	.short	0x0082
	.zero		2


//--------------------- .nv.info                  --------------------------
	.section	.nv.info,"",@"SHT_CUDA_INFO"
	.align	4


	//----- nvinfo : EIATTR_REGCOUNT
	.align		4
        /*0000*/ 	.byte	0x04, 0x2f
        /*0002*/ 	.short	(.L_23 - .L_22)
	.align		4
.L_22:
        /*0004*/ 	.word	index@(_ZN7cutlass13device_kernelIN5flash11enable_sm90INS1_16FlashAttnFwdSm90INS1_25CollectiveMainloopFwdSm90ILi2EN4cute5tupleIJNS5_1CILi1EEES8_S8_EEENS6_IJNS7_ILi128EEENS7_ILi80EEENS7_ILi256EEEEEELi256ENS_10bfloat16_tEfNS_4arch4Sm90ELb1ELb0ELb1ELb1ELb1ELb1ELb0ELb1ELb1ELb1ELb1ELb0EEENS1_21CollectiveEpilogueFwdINS6_IJSA_SC_SB_EEES9_SE_SG_Li256ELb1ELb1ELb1ELb0EEENS1_36VarlenDynamicPersistentTileSchedulerILi128ELi80ELi256ELi128ELb1ELb1ELb1ELb1ELb1ELb1EEEEEEEEEvNT_6ParamsE)
        /*0008*/ 	.word	0x000000a8


	//----- nvinfo : EIATTR_FRAME_SIZE
	.align		4
.L_23:
        /*000c*/ 	.byte	0x04, 0x11
        /*000e*/ 	.short	(.L_25 - .L_24)
	.align		4
.L_24:
        /*0010*/ 	.word	index@(_ZN7cutlass13device_kernelIN5flash11enable_sm90INS1_16FlashAttnFwdSm90INS1_25CollectiveMainloopFwdSm90ILi2EN4cute5tupleIJNS5_1CILi1EEES8_S8_EEENS6_IJNS7_ILi128EEENS7_ILi80EEENS7_ILi256EEEEEELi256ENS_10bfloat16_tEfNS_4arch4Sm90ELb1ELb0ELb1ELb1ELb1ELb1ELb0ELb1ELb1ELb1ELb1ELb0EEENS1_21CollectiveEpilogueFwdINS6_IJSA_SC_SB_EEES9_SE_SG_Li256ELb1ELb1ELb1ELb0EEENS1_36VarlenDynamicPersistentTileSchedulerILi128ELi80ELi256ELi128ELb1ELb1ELb1ELb1ELb1ELb1EEEEEEEEEvNT_6ParamsE)
        /*0014*/ 	.word	0x000001d8


	//----- nvinfo : EIATTR_REGCOUNT
	.align		4
.L_25:
        /*0018*/ 	.byte	0x04, 0x2f
        /*001a*/ 	.short	(.L_27 - .L_26)
	.align		4
.L_26:
        /*001c*/ 	.word	index@(_ZN7cutlass13device_kernelIN5flash11enable_sm90INS1_16FlashAttnFwdSm90INS1_25CollectiveMainloopFwdSm90ILi2EN4cute5tupleIJNS5_1CILi1EEES8_S8_EEENS6_IJNS7_ILi128EEENS7_ILi80EEENS7_ILi256EEEEEELi256ENS_10bfloat16_tEfNS_4arch4Sm90ELb1ELb0ELb1ELb1ELb1ELb0ELb0ELb1ELb1ELb1ELb1ELb0EEENS1_21CollectiveEpilogueFwdINS6_IJSA_SC_SB_EEES9_SE_SG_Li256ELb1ELb1ELb1ELb0EEENS1_36VarlenDynamicPersistentTileSchedulerILi128ELi80ELi256ELi128ELb1ELb1ELb1ELb1ELb1ELb1EEEEEEEEEvNT_6ParamsE)
        /*0020*/ 	.word	0x000000a8


	//----- nvinfo : EIATTR_FRAME_SIZE
	.align		4
.L_27:
        /*0024*/ 	.byte	0x04, 0x11
        /*0026*/ 	.short	(.L_29 - .L_28)
	.align		4
.L_28:
        /*0028*/ 	.word	index@(_ZN7cutlass13device_kernelIN5flash11enable_sm90INS1_16FlashAttnFwdSm90INS1_25CollectiveMainloopFwdSm90ILi2EN4cute5tupleIJNS5_1CILi1EEES8_S8_EEENS6_IJNS7_ILi128EEENS7_ILi80EEENS7_ILi256EEEEEELi256ENS_10bfloat16_tEfNS_4arch4Sm90ELb1ELb0ELb1ELb1ELb1ELb0ELb0ELb1ELb1ELb1ELb1ELb0EEENS1_21CollectiveEpilogueFwdINS6_IJSA_SC_SB_EEES9_SE_SG_Li256ELb1ELb1ELb1ELb0EEENS1_36VarlenDynamicPersistentTileSchedulerILi128ELi80ELi256ELi128ELb1ELb1ELb1ELb1ELb1ELb1EEEEEEEEEvNT_6ParamsE)
        /*002c*/ 	.word	0x00000048


	//----- nvinfo : EIATTR_REGCOUNT
	.align		4
.L_29:
        /*0030*/ 	.byte	0x04, 0x2f
        /*0032*/ 	.short	(.L_31 - .L_30)
	.align		4
.L_30:
        /*0034*/ 	.word	index@(_ZN7cutlass13device_kernelIN5flash11enable_sm90INS1_16FlashAttnFwdSm90INS1_25CollectiveMainloopFwdSm90ILi2EN4cute5tupleIJNS5_1CILi1EEES8_S8_EEENS6_IJNS7_ILi128EEENS7_ILi80EEENS7_ILi256EEEEEELi256ENS_10bfloat16_tEfNS_4arch4Sm90ELb1ELb0ELb1ELb0ELb1ELb0ELb0ELb1ELb1ELb1ELb1ELb0EEENS1_21CollectiveEpilogueFwdINS6_IJSA_SC_SB_EEES9_SE_SG_Li256ELb0ELb1ELb1ELb0EEENS1_19SingleTileSchedulerILb0ELb1ELb1ELi128EEEEEEEEEvNT_6ParamsE)
        /*0038*/ 	.word	0x000000a8


	//----- nvinfo : EIATTR_FRAME_SIZE
	.align		4
.L_31:
        /*003c*/ 	.byte	0x04, 0x11
        /*003e*/ 	.short	(.L_33 - .L_32)
	.align		4
.L_32:
        /*0040*/ 	.word	index@(_ZN7cutlass13device_kernelIN5flash11enable_sm90INS1_16FlashAttnFwdSm90INS1_25CollectiveMainloopFwdSm90ILi2EN4cute5tupleIJNS5_1CILi1EEES8_S8_EEENS6_IJNS7_ILi128EEENS7_ILi80EEENS7_ILi256EEEEEELi256ENS_10bfloat16_tEfNS_4arch4Sm90ELb1ELb0ELb1ELb0ELb1ELb0ELb0ELb1ELb1ELb1ELb1ELb0EEENS1_21CollectiveEpilogueFwdINS6_IJSA_SC_SB_EEES9_SE_SG_Li256ELb0ELb1ELb1ELb0EEENS1_19SingleTileSchedulerILb0ELb1ELb1ELi128EEEEEEEEEvNT_6ParamsE)
        /*0044*/ 	.word	0x00000008


	//----- nvinfo : EIATTR_REGCOUNT
	.align		4
.L_33:
        /*0048*/ 	.byte	0x04, 0x2f
        /*004a*/ 	.short	(.L_35 - .L_34)
	.align		4
.L_34:
        /*004c*/ 	.word	index@(_ZN7cutlass13device_kernelIN5flash11enable_sm90INS1_16FlashAttnFwdSm90INS1_25CollectiveMainloopFwdSm90ILi2EN4cute5tupleIJNS5_1CILi1EEES8_S8_EEENS6_IJNS7_ILi128EEENS7_ILi64EEENS7_ILi256EEEEEELi256ENS_10bfloat16_tEfNS_4arch4Sm90ELb0ELb1ELb1ELb1ELb1ELb1ELb0ELb1ELb1ELb1ELb1ELb0EEENS1_21CollectiveEpilogueFwdINS6_IJSA_SC_SB_EEES9_SE_SG_Li256ELb1ELb1ELb1ELb0EEENS1_36VarlenDynamicPersistentTileSchedulerILi128ELi64ELi256ELi128ELb1ELb1ELb1ELb1ELb0ELb1EEEEEEEEEvNT_6ParamsE)
        /*0050*/ 	.word	0x000000a8


	//----- nvinfo : EIATTR_FRAME_SIZE
	.align		4
.L_35:
        /*0054*/ 	.byte	0x04, 0x11
        /*0056*/ 	.short	(.L_37 - .L_36)
	.align		4
.L_36:
        /*0058*/ 	.word	index@(_ZN7cutlass13device_kernelIN5flash11enable_sm90INS1_16FlashAttnFwdSm90INS1_25CollectiveMainloopFwdSm90ILi2EN4cute5tupleIJNS5_1CILi1EEES8_S8_EEENS6_IJNS7_ILi128EEENS7_ILi64EEENS7_ILi256EEEEEELi256ENS_10bfloat16_tEfNS_4arch4Sm90ELb0ELb1ELb1ELb1ELb1ELb1ELb0ELb1ELb1ELb1ELb1ELb0EEENS1_21CollectiveEpilogueFwdINS6_IJSA_SC_SB_EEES9_SE_SG_Li256ELb1ELb1ELb1ELb0EEENS1_36VarlenDynamicPersistentTileSchedulerILi128ELi64ELi256ELi128ELb1ELb1ELb1ELb1ELb0ELb1EEEEEEEEEvNT_6ParamsE)
        /*005c*/ 	.word	0x00000108


	//----- nvinfo : EIATTR_REGCOUNT
	.align		4
.L_37:
        /*0060*/ 	.byte	0x04, 0x2f
        /*0062*/ 	.short	(.L_39 - .L_38)
	.align		4
.L_38:
        /*0064*/ 	.word	index@(_ZN7cutlass13device_kernelIN5flash11enable_sm90INS1_16FlashAttnFwdSm90INS1_25CollectiveMainloopFwdSm90ILi2EN4cute5tupleIJNS5_1CILi1EEES8_S8_EEENS6_IJNS7_ILi128EEENS7_ILi64EEENS7_ILi256EEEEEELi256ENS_10bfloat16_tEfNS_4arch4Sm90ELb0ELb1ELb1ELb1ELb1ELb0ELb0ELb1ELb1ELb1ELb1ELb0EEENS1_21CollectiveEpilogueFwdINS6_IJSA_SC_SB_EEES9_SE_SG_Li256ELb1ELb1ELb1ELb0EEENS1_36VarlenDynamicPersistentTileSchedulerILi128ELi64ELi256ELi128ELb1ELb1ELb1ELb1ELb0ELb1EEEEEEEEEvNT_6ParamsE)
        /*0068*/ 	.word	0x000000a8


	//----- nvinfo : EIATTR_FRAME_SIZE
	.align		4
.L_39:
        /*006c*/ 	.byte	0x04, 0x11
        /*006e*/ 	.short	(.L_41 - .L_40)
	.align		4
.L_40:
        /*0070*/ 	.word	index@(_ZN7cutlass13device_kernelIN5flash11enable_sm90INS1_16FlashAttnFwdSm90INS1_25CollectiveMainloopFwdSm90ILi2EN4cute5tupleIJNS5_1CILi1EEES8_S8_EEENS6_IJNS7_ILi128EEENS7_ILi64EEENS7_ILi256EEEEEELi256ENS_10bfloat16_tEfNS_4arch4Sm90ELb0ELb1ELb1ELb1ELb1ELb0ELb0ELb1ELb1ELb1ELb1ELb0EEENS1_21CollectiveEpilogueFwdINS6_IJSA_SC_SB_EEES9_SE_SG_Li256ELb1ELb1ELb1ELb0EEENS1_36VarlenDynamicPersistentTileSchedulerILi128ELi64ELi256ELi128ELb1ELb1ELb1ELb1ELb0ELb1EEEEEEEEEvNT_6ParamsE)
        /*0074*/ 	.word	0x00000038


	//----- nvinfo : EIATTR_REGCOUNT
	.align		4
.L_41:
        /*0078*/ 	.byte	0x04, 0x2f
        /*007a*/ 	.short	(.L_43 - .L_42)
	.align		4
.L_42:
        /*007c*/ 	.word	index@(_ZN7cutlass13device_kernelIN5flash11enable_sm90INS1_16FlashAttnFwdSm90INS1_25CollectiveMainloopFwdSm90ILi2EN4cute5tupleIJNS5_1CILi1EEES8_S8_EEENS6_IJNS7_ILi128EEENS7_ILi64EEENS7_ILi256EEEEEELi256ENS_10bfloat16_tEfNS_4arch4Sm90ELb0ELb1ELb1ELb0ELb1ELb0ELb0ELb1ELb1ELb1ELb1ELb0EEENS1_21CollectiveEpilogueFwdINS6_IJSA_SC_SB_EEES9_SE_SG_Li256ELb0ELb1ELb1ELb0EEENS1_19SingleTileSchedulerILb0ELb1ELb1ELi128EEEEEEEEEvNT_6ParamsE)
        /*0080*/ 	.word	0x000000a8


	//----- nvinfo : EIATTR_FRAME_SIZE
	.align		4
.L_43:
        /*0084*/ 	.byte	0x04, 0x11
        /*0086*/ 	.short	(.L_45 - .L_44)
	.align		4
.L_44:
        /*0088*/ 	.word	index@(_ZN7cutlass13device_kernelIN5flash11enable_sm90INS1_16FlashAttnFwdSm90INS1_25CollectiveMainloopFwdSm90ILi2EN4cute5tupleIJNS5_1CILi1EEES8_S8_EEENS6_IJNS7_ILi128EEENS7_ILi64EEENS7_ILi256EEEEEELi256ENS_10bfloat16_tEfNS_4arch4Sm90ELb0ELb1ELb1ELb0ELb1ELb0ELb0ELb1ELb1ELb1ELb1ELb0EEENS1_21CollectiveEpilogueFwdINS6_IJSA_SC_SB_EEES9_SE_SG_Li256ELb0ELb1ELb1ELb0EEENS1_19SingleTileSchedulerILb0ELb1ELb1ELi128EEEEEEEEEvNT_6ParamsE)
        /*008c*/ 	.word	0x00000008


	//----- nvinfo : EIATTR_REGCOUNT
	.align		4
.L_45:
        /*0090*/ 	.byte	0x04, 0x2f
        /*0092*/ 	.short	(.L_47 - .L_46)
	.align		4
.L_46:
        /*0094*/ 	.word	index@(_ZN7cutlass13device_kernelIN5flash11enable_sm90INS1_16FlashAttnFwdSm90INS1_25CollectiveMainloopFwdSm90ILi2EN4cute5tupleIJNS5_1CILi1EEES8_S8_EEENS6_IJNS7_ILi128EEENS7_ILi80EEENS7_ILi256EEEEEELi256ENS_10bfloat16_tEfNS_4arch4Sm90ELb0ELb0ELb1ELb1ELb1ELb1ELb0ELb1ELb1ELb1ELb1ELb0EEENS1_21CollectiveEpilogueFwdINS6_IJSA_SC_SB_EEES9_SE_SG_Li256ELb1ELb1ELb1ELb0EEENS1_36VarlenDynamicPersistentTileSchedulerILi128ELi80ELi256ELi128ELb1ELb1ELb1ELb0ELb1ELb1EEEEEEEEEvNT_6ParamsE)
        /*0098*/ 	.word	0x000000a8


	//----- nvinfo : EIATTR_FRAME_SIZE
	.align		4
.L_47:
        /*009c*/ 	.byte	0x04, 0x11
        /*009e*/ 	.short	(.L_49 - .L_48)
	.align		4
.L_48:
        /*00a0*/ 	.word	index@(_ZN7cutlass13device_kernelIN5flash11enable_sm90INS1_16FlashAttnFwdSm90INS1_25CollectiveMainloopFwdSm90ILi2EN4cute5tupleIJNS5_1CILi1EEES8_S8_EEENS6_IJNS7_ILi128EEENS7_ILi80EEENS7_ILi256EEEEEELi256ENS_10bfloat16_tEfNS_4arch4Sm90ELb0ELb0ELb1ELb1ELb1ELb1ELb0ELb1ELb1ELb1ELb1ELb0EEENS1_21CollectiveEpilogueFwdINS6_IJSA_SC_SB_EEES9_SE_SG_Li256ELb1ELb1ELb1ELb0EEENS1_36VarlenDynamicPersistentTileSchedulerILi128ELi80ELi256ELi128ELb1ELb1ELb1ELb0ELb1ELb1EEEEEEEEEvNT_6ParamsE)
        /*00a4*/ 	.word	0x000001a0


	//----- nvinfo : EIATTR_REGCOUNT
	.align		4
.L_49:
        /*00a8*/ 	.byte	0x04, 0x2f
        /*00aa*/ 	.short	(.L_51 - .L_50)
	.align		4
.L_50:
        /*00ac*/ 	.word	index@(_ZN7cutlass13device_kernelIN5flash11enable_sm90INS1_16FlashAttnFwdSm90INS1_25CollectiveMainloopFwdSm90ILi2EN4cute5tupleIJNS5_1CILi1EEES8_S8_EEENS6_IJNS7_ILi128EEENS7_ILi80EEENS7_ILi256EEEEEELi256ENS_10bfloat16_tEfNS_4arch4Sm90ELb0ELb0ELb1ELb1ELb1ELb0ELb0ELb1ELb1ELb1ELb1ELb0EEENS1_21CollectiveEpilogueFwdINS6_IJSA_SC_SB_EEES9_SE_SG_Li256ELb1ELb1ELb1ELb0EEENS1_36VarlenDynamicPersistentTileSchedulerILi128ELi80ELi256ELi128ELb1ELb1ELb1ELb0ELb1ELb1EEEEEEEEEvNT_6ParamsE)
        /*00b0*/ 	.word	0x000000a8


	//----- nvinfo : EIATTR_FRAME_SIZE
	.align		4
.L_51:
        /*00b4*/ 	.byte	0x04, 0x11
        /*00b6*/ 	.short	(.L_53 - .L_52)
	.align		4
.L_52:
        /*00b8*/ 	.word	index@(_ZN7cutlass13device_kernelIN5flash11enable_sm90INS1_16FlashAttnFwdSm90INS1_25CollectiveMainloopFwdSm90ILi2EN4cute5tupleIJNS5_1CILi1EEES8_S8_EEENS6_IJNS7_ILi128EEENS7_ILi80EEENS7_ILi256EEEEEELi256ENS_10bfloat16_tEfNS_4arch4Sm90ELb0ELb0ELb1ELb1ELb1ELb0ELb0ELb1ELb1ELb1ELb1ELb0EEENS1_21CollectiveEpilogueFwdINS6_IJSA_SC_SB_EEES9_SE_SG_Li256ELb1ELb1ELb1ELb0EEENS1_36VarlenDynamicPersistentTileSchedulerILi128ELi80ELi256ELi128ELb1ELb1ELb1ELb0ELb1ELb1EEEEEEEEEvNT_6ParamsE)
        /*00bc*/ 	.word	0x00000058


	//----- nvinfo : EIATTR_REGCOUNT
	.align		4
.L_53:
        /*00c0*/ 	.byte	0x04, 0x2f
        /*00c2*/ 	.short	(.L_55 - .L_54)
	.align		4
.L_54:
        /*00c4*/ 	.word	index@(_ZN7cutlass13device_kernelIN5flash11enable_sm90INS1_16FlashAttnFwdSm90INS1_25CollectiveMainloopFwdSm90ILi2EN4cute5tupleIJNS5_1CILi1EEES8_S8_EEENS6_IJNS7_ILi128EEENS7_ILi80EEENS7_ILi256EEEEEELi256ENS_10bfloat16_tEfNS_4arch4Sm90ELb0ELb0ELb1ELb0ELb1ELb0ELb0ELb1ELb1ELb1ELb1ELb0EEENS1_21CollectiveEpilogueFwdINS6_IJSA_SC_SB_EEES9_SE_SG_Li256ELb0ELb1ELb1ELb0EEENS1_19SingleTileSchedulerILb0ELb1ELb1ELi128EEEEEEEEEvNT_6ParamsE)
        /*00c8*/ 	.word	0x000000a8


	//----- nvinfo : EIATTR_FRAME_SIZE
	.align		4
.L_55:
        /*00cc*/ 	.byte	0x04, 0x11
        /*00ce*/ 	.short	(.L_57 - .L_56)
	.align		4
.L_56:
        /*00d0*/ 	.word	index@(_ZN7cutlass13device_kernelIN5flash11enable_sm90INS1_16FlashAttnFwdSm90INS1_25CollectiveMainloopFwdSm90ILi2EN4cute5tupleIJNS5_1CILi1EEES8_S8_EEENS6_IJNS7_ILi128EEENS7_ILi80EEENS7_ILi256EEEEEELi256ENS_10bfloat16_tEfNS_4arch4Sm90ELb0ELb0ELb1ELb0ELb1ELb0ELb0ELb1ELb1ELb1ELb1ELb0EEENS1_21CollectiveEpilogueFwdINS6_IJSA_SC_SB_EEES9_SE_SG_Li256ELb0ELb1ELb1ELb0EEENS1_19SingleTileSchedulerILb0ELb1ELb1ELi128EEEEEEEEEvNT_6ParamsE)
        /*00d4*/ 	.word	0x00000008


	//----- nvinfo : EIATTR_MIN_STACK_SIZE
	.align		4
.L_57:
        /*00d8*/ 	.byte	0x04, 0x12
        /*00da*/ 	.short	(.L_59 - .L_58)
	.align		4
.L_58:
        /*00dc*/ 	.word	index@(_ZN7cutlass13device_kernelIN5flash11enable_sm90INS1_16FlashAttnFwdSm90INS1_25CollectiveMainloopFwdSm90ILi2EN4cute5tupleIJNS5_1CILi1EEES8_S8_EEENS6_IJNS7_ILi128EEENS7_ILi80EEENS7_ILi256EEEEEELi256ENS_10bfloat16_tEfNS_4arch4Sm90ELb0ELb0ELb1ELb0ELb1ELb0ELb0ELb1ELb1ELb1ELb1ELb0EEENS1_21CollectiveEpilogueFwdINS6_IJSA_SC_SB_EEES9_SE_SG_Li256ELb0ELb1ELb1ELb0EEENS1_19SingleTileSchedulerILb0ELb1ELb1ELi128EEEEEEEEEvNT_6ParamsE)
        /*00e0*/ 	.word	0x00000008


	//----- nvinfo : EIATTR_MIN_STACK_SIZE
	.align		4
.L_59:
        /*00e4*/ 	.byte	0x04, 0x12
        /*00e6*/ 	.short	(.L_61 - .L_60)
	.align		4
.L_60:
        /*00e8*/ 	.word	index@(_ZN7cutlass13device_kernelIN5flash11enable_sm90INS1_16FlashAttnFwdSm90INS1_25CollectiveMainloopFwdSm90ILi2EN4cute5tupleIJNS5_1CILi1EEES8_S8_EEENS6_IJNS7_ILi128EEENS7_ILi80EEENS7_ILi256EEEEEELi256ENS_10bfloat16_tEfNS_4arch4Sm90ELb0ELb0ELb1ELb1ELb1ELb0ELb0ELb1ELb1ELb1ELb1ELb0EEENS1_21CollectiveEpilogueFwdINS6_IJSA_SC_SB_EEES9_SE_SG_Li256ELb1ELb1ELb1ELb0EEENS1_36VarlenDynamicPersistentTileSchedulerILi128ELi80ELi256ELi128ELb1ELb1ELb1ELb0ELb1ELb1EEEEEEEEEvNT_6ParamsE)
        /*00ec*/ 	.word	0x00000058


	//----- nvinfo : EIATTR_MIN_STACK_SIZE
	.align		4
.L_61:
        /*00f0*/ 	.byte	0x04, 0x12
        /*00f2*/ 	.short	(.L_63 - .L_62)
	.align		4
.L_62:
        /*00f4*/ 	.word	index@(_ZN7cutlass13device_kernelIN5flash11enable_sm90INS1_16FlashAttnFwdSm90INS1_25CollectiveMainloopFwdSm90ILi2EN4cute5tupleIJNS5_1CILi1EEES8_S8_EEENS6_IJNS7_ILi128EEENS7_ILi80EEENS7_ILi256EEEEEELi256ENS_10bfloat16_tEfNS_4arch4Sm90ELb0ELb0ELb1ELb1ELb1ELb1ELb0ELb1ELb1ELb1ELb1ELb0EEENS1_21CollectiveEpilogueFwdINS6_IJSA_SC_SB_EEES9_SE_SG_Li256ELb1ELb1ELb1ELb0EEENS1_36VarlenDynamicPersistentTileSchedulerILi128ELi80ELi256ELi128ELb1ELb1ELb1ELb0ELb1ELb1EEEEEEEEEvNT_6ParamsE)
        /*00f8*/ 	.word	0x000001a0


	//----- nvinfo : EIATTR_MIN_STACK_SIZE
	.align		4
.L_63:
        /*00fc*/ 	.byte	0x04, 0x12
        /*00fe*/ 	.short	(.L_65 - .L_64)
	.align		4
.L_64:
        /*0100*/ 	.word	index@(_ZN7cutlass13device_kernelIN5flash11enable_sm90INS1_16FlashAttnFwdSm90INS1_25CollectiveMainloopFwdSm90ILi2EN4cute5tupleIJNS5_1CILi1EEES8_S8_EEENS6_IJNS7_ILi128EEENS7_ILi64EEENS7_ILi256EEEEEELi256ENS_10bfloat16_tEfNS_4arch4Sm90ELb0ELb1ELb1ELb0ELb1ELb0ELb0ELb1ELb1ELb1ELb1ELb0EEENS1_21CollectiveEpilogueFwdINS6_IJSA_SC_SB_EEES9_SE_SG_Li256ELb0ELb1ELb1ELb0EEENS1_19SingleTileSchedulerILb0ELb1ELb1ELi128EEEEEEEEEvNT_6ParamsE)
        /*0104*/ 	.word	0x00000008


	//----- nvinfo : EIATTR_MIN_STACK_SIZE
	.align		4
.L_65:
        /*0108*/ 	.byte	0x04, 0x12
        /*010a*/ 	.short	(.L_67 - .L_66)
	.align		4
.L_66:
        /*010c*/ 	.word	index@(_ZN7cutlass13device_kernelIN5flash11enable_sm90INS1_16FlashAttnFwdSm90INS1_25CollectiveMainloopFwdSm90ILi2EN4cute5tupleIJNS5_1CILi1EEES8_S8_EEENS6_IJNS7_ILi128EEENS7_ILi64EEENS7_ILi256EEEEEELi256ENS_10bfloat16_tEfNS_4arch4Sm90ELb0ELb1ELb1ELb1ELb1ELb0ELb0ELb1ELb1ELb1ELb1ELb0EEENS1_21CollectiveEpilogueFwdINS6_IJSA_SC_SB_EEES9_SE_SG_Li256ELb1ELb1ELb1ELb0EEENS1_36VarlenDynamicPersistentTileSchedulerILi128ELi64ELi256ELi128ELb1ELb1ELb1ELb1ELb0ELb1EEEEEEEEEvNT_6ParamsE)
        /*0110*/ 	.word	0x00000038


	//----- nvinfo : EIATTR_MIN_STACK_SIZE
	.align		4
.L_67:
        /*0114*/ 	.byte	0x04, 0x12
        /*0116*/ 	.short	(.L_69 - .L_68)
	.align		4
.L_68:
        /*0118*/ 	.word	index@(_ZN7cutlass13device_kernelIN5flash11enable_sm90INS1_16FlashAttnFwdSm90INS1_25CollectiveMainloopFwdSm90ILi2EN4cute5tupleIJNS5_1CILi1EEES8_S8_EEENS6_IJNS7_ILi128EEENS7_ILi64EEENS7_ILi256EEEEEELi256ENS_10bfloat16_tEfNS_4arch4Sm90ELb0ELb1ELb1ELb1ELb1ELb1ELb0ELb1ELb1ELb1ELb1ELb0EEENS1_21CollectiveEpilogueFwdINS6_IJSA_SC_SB_EEES9_SE_SG_Li256ELb1ELb1ELb1ELb0EEENS1_36VarlenDynamicPersistentTileSchedulerILi128ELi64ELi256ELi128ELb1ELb1ELb1ELb1ELb0ELb1EEEEEEEEEvNT_6ParamsE)
        /*011c*/ 	.word	0x00000108


	//----- nvinfo : EIATTR_MIN_STACK_SIZE
	.align		4
.L_69:
        /*0120*/ 	.byte	0x04, 0x12
        /*0122*/ 	.short	(.L_71 - .L_70)
	.align		4
.L_70:
        /*0124*/ 	.word	index@(_ZN7cutlass13device_kernelIN5flash11enable_sm90INS1_16FlashAttnFwdSm90INS1_25CollectiveMainloopFwdSm90ILi2EN4cute5tupleIJNS5_1CILi1EEES8_S8_EEENS6_IJNS7_ILi128EEENS7_ILi80EEENS7_ILi256EEEEEELi256ENS_10bfloat16_tEfNS_4arch4Sm90ELb1ELb0ELb1ELb0ELb1ELb0ELb0ELb1ELb1ELb1ELb1ELb0EEENS1_21CollectiveEpilogueFwdINS6_IJSA_SC_SB_EEES9_SE_SG_Li256ELb0ELb1ELb1ELb0EEENS1_19SingleTileSchedulerILb0ELb1ELb1ELi128EEEEEEEEEvNT_6ParamsE)
        /*0128*/ 	.word	0x00000008


	//----- nvinfo : EIATTR_MIN_STACK_SIZE
	.align		4
.L_71:
        /*012c*/ 	.byte	0x04, 0x12
        /*012e*/ 	.short	(.L_73 - .L_72)
	.align		4
.L_72:
        /*0130*/ 	.word	index@(_ZN7cutlass13device_kernelIN5flash11enable_sm90INS1_16FlashAttnFwdSm90INS1_25CollectiveMainloopFwdSm90ILi2EN4cute5tupleIJNS5_1CILi1EEES8_S8_EEENS6_IJNS7_ILi128EEENS7_ILi80EEENS7_ILi256EEEEEELi256ENS_10bfloat16_tEfNS_4arch4Sm90ELb1ELb0ELb1ELb1ELb1ELb0ELb0ELb1ELb1ELb1ELb1ELb0EEENS1_21CollectiveEpilogueFwdINS6_IJSA_SC_SB_EEES9_SE_SG_Li256ELb1ELb1ELb1ELb0EEENS1_36VarlenDynamicPersistentTileSchedulerILi128ELi80ELi256ELi128ELb1ELb1ELb1ELb1ELb1ELb1EEEEEEEEEvNT_6ParamsE)
        /*0134*/ 	.word	0x00000048


	//----- nvinfo : EIATTR_MIN_STACK_SIZE
	.align		4
.L_73:
        /*0138*/ 	.byte	0x04, 0x12
        /*013a*/ 	.short	(.L_75 - .L_74)
	.align		4
.L_74:
        /*013c*/ 	.word	index@(_ZN7cutlass13device_kernelIN5flash11enable_sm90INS1_16FlashAttnFwdSm90INS1_25CollectiveMainloopFwdSm90ILi2EN4cute5tupleIJNS5_1CILi1EEES8_S8_EEENS6_IJNS7_ILi128EEENS7_ILi80EEENS7_ILi256EEEEEELi256ENS_10bfloat16_tEfNS_4arch4Sm90ELb1ELb0ELb1ELb1ELb1ELb1ELb0ELb1ELb1ELb1ELb1ELb0EEENS1_21CollectiveEpilogueFwdINS6_IJSA_SC_SB_EEES9_SE_SG_Li256ELb1ELb1ELb1ELb0EEENS1_36VarlenDynamicPersistentTileSchedulerILi128ELi80ELi256ELi128ELb1ELb1ELb1ELb1ELb1ELb1EEEEEEEEEvNT_6ParamsE)
        /*0140*/ 	.word	0x000001d8
.L_75:


//--------------------- .nv.compat                --------------------------
	.section	.nv.compat,"",@"SHT_CUDA_COMPAT_INFO"
	.align	4
        /*0000*/ 	.byte	0x02, 0x09, 0x01, 0x00, 0x02, 0x02, 0x04, 0x00, 0x02, 0x05, 0x05, 0x00, 0x03, 0x07, 0x01, 0x01
        /*0010*/ 	.byte	0x02, 0x03, 0x01, 0x00, 0x02, 0x06, 0x01, 0x00, 0x04, 0x0b, 0x08, 0x00, 0x00, 0x00, 0x00, 0x00
        /*0020*/ 	.byte	0x00, 0x00, 0x00, 0x00


//--------------------- .nv.info._ZN7cutlass13device_kernelIN5flash11enable_sm90INS1_16FlashAttnFwdSm90INS1_25CollectiveMainloopFwdSm90ILi2EN4cute5tupleIJNS5_1CILi1EEES8_S8_EEENS6_IJNS7_ILi128EEENS7_ILi80EEENS7_ILi256EEEEEELi256ENS_10bfloat16_tEfNS_4arch4Sm90ELb0ELb0ELb1ELb0ELb1ELb0ELb0ELb1ELb1ELb1ELb1ELb0EEENS1_21CollectiveEpilogueFwdINS6_IJSA_SC_SB_EEES9_SE_SG_Li256ELb0ELb1ELb1ELb0EEENS1_19SingleTileSchedulerILb0ELb1ELb1ELi128EEEEEEEEEvNT_6ParamsE --------------------------
	.section	.nv.info._ZN7cutlass13device_kernelIN5flash11enable_sm90INS1_16FlashAttnFwdSm90INS1_25CollectiveMainloopFwdSm90ILi2EN4cute5tupleIJNS5_1CILi1EEES8_S8_EEENS6_IJNS7_ILi128EEENS7_ILi80EEENS7_ILi256EEEEEELi256ENS_10bfloat16_tEfNS_4arch4Sm90ELb0ELb0ELb1ELb0ELb1ELb0ELb0ELb1ELb1ELb1ELb1ELb0EEENS1_21CollectiveEpilogueFwdINS6_IJSA_SC_SB_EEES9_SE_SG_Li256ELb0ELb1ELb1ELb0EEENS1_19SingleTileSchedulerILb0ELb1ELb1ELi128EEEEEEEEEvNT_6ParamsE,"",@"SHT_CUDA_INFO"
	.sectionflags	@""
	.align	4


	//----- nvinfo : EIATTR_CUDA_API_VERSION
	.align		4
        /*0000*/ 	.byte	0x04, 0x37
        /*0002*/ 	.short	(.L_77 - .L_76)
.L_76:
        /*0004*/ 	.word	0x00000082


	//----- nvinfo : EIATTR_KPARAM_INFO
	.align		4
.L_77:
        /*0008*/ 	.byte	0x04, 0x17
        /*000a*/ 	.short	(.L_79 - .L_78)
.L_78:
        /*000c*/ 	.word	0x00000000
        /*0010*/ 	.short	0x0000
        /*0012*/ 	.short	0x0070
        /*0014*/ 	.byte	0x00, 0xf0, 0x01, 0x28


	//----- nvinfo : EIATTR_SPARSE_MMA_MASK
	.align		4
.L_79:
        /*0018*/ 	.byte	0x03, 0x50
        /*001a*/ 	.short	0x0000


	//----- nvinfo : EIATTR_MAXREG_COUNT
	.align		4
        /*001c*/ 	.byte	0x03, 0x1b
        /*001e*/ 	.short	0x00a8


	//----- nvinfo : EIATTR_NUM_BARRIERS
	.align		4
        /*0020*/ 	.byte	0x02, 0x4c
        /*0022*/ 	.byte	0x09
	.zero		1


	//----- nvinfo : EIATTR_EXTERNS
	.align		4
        /*0024*/ 	.byte	0x04, 0x0f
        /*0026*/ 	.short	(.L_81 - .L_80)


	//   ....[0]....
	.align		4
.L_80:
        /*0028*/ 	.word	index@(__assertfail)


	//----- nvinfo : EIATTR_ANNOTATIONS
	.align		4
.L_81:
        /*002c*/ 	.byte	0x04, 0x55
        /*002e*/ 	.short	(.L_83 - .L_82)


	//   ....[0]....
.L_82:
        /*0030*/ 	.word	0x00000001
        /*0034*/ 	.byte	0xa0, 0x08, 0x00, 0x00, 0x01, 0x00, 0x00, 0x00, 0x70, 0x14, 0x00, 0x00, 0x01, 0x00, 0x00, 0x00
        /*0044*/ 	.byte	0x10, 0xe3, 0x00, 0x00, 0x01, 0x00, 0x00, 0x00, 0x80, 0xe3, 0x00, 0x00, 0x01, 0x00, 0x00, 0x00
        /*0054*/ 	.byte	0xe0, 0xfa, 0x00, 0x00, 0x01, 0x00, 0x00, 0x00, 0x80, 0x13, 0x01, 0x00


	//----- nvinfo : EIATTR_MERCURY_ISA_VERSION
	.align		4
.L_83:
        /*0060*/ 	.byte	0x03, 0x5f
        /*0062*/ 	.short	0x0101


	//----- nvinfo : EIATTR_INT_WARP_WIDE_INSTR_OFFSETS
	.align		4
        /*0064*/ 	.byte	0x04, 0x31
        /*0066*/ 	.short	(.L_85 - .L_84)


	//   ....[0]....
.L_84:
        /*0068*/ 	.word	0x000000c0


	//   ....[1]....
        /*006c*/ 	.word	0x000000d0


	//   ....[2]....
        /*0070*/ 	.word	0x00000170


	//----- nvinfo : EIATTR_COOP_GROUP_MASK_REGIDS
	.align		4
.L_85:
        /*0074*/ 	.byte	0x04, 0x29
        /*0076*/ 	.short	(.L_87 - .L_86)


	//   ....[0]....
.L_86:
        /*0078*/ 	.word	0xffffffff


	//   ....[1]....
        /*007c*/ 	.word	0xffffffff


	//   ....[2]....
        /*0080*/ 	.word	0xffffffff


	//   ....[3]....
        /*0084*/ 	.word	0xffffffff


	//   ....[4]....
        /*0088*/ 	.word	0xffffffff


	//   ....[5]....
        /*008c*/ 	.word	0xffffffff


	//   ....[6]....
        /*0090*/ 	.word	0xffffffff


	//   ....[7]....
        /*0094*/ 	.word	0xffffffff


	//   ....[8]....
        /*0098*/ 	.word	0xffffffff


	//   ....[9]....
        /*009c*/ 	.word	0xffffffff


	//   ....[10]....
        /*00a0*/ 	.word	0xffffffff


	//   ....[11]....
        /*00a4*/ 	.word	0xffffffff


	//   ....[12]....
        /*00a8*/ 	.word	0xffffffff


	//   ....[13]....
        /*00ac*/ 	.word	0xffffffff


	//   ....[14]....
        /*00b0*/ 	.word	0xffffffff


	//   ....[15]....
        /*00b4*/ 	.word	0xffffffff


	//   ....[16]....
        /*00b8*/ 	.word	0xffffffff


	//   ....[17]....
        /*00bc*/ 	.word	0xffffffff


	//   ....[18]....
        /*00c0*/ 	.word	0xffffffff


	//   ....[19]....
        /*00c4*/ 	.word	0xffffffff


	//   ....[20]....
        /*00c8*/ 	.word	0xffffffff


	//   ....[21]....
        /*00cc*/ 	.word	0xffffffff


	//   ....[22]....
        /*00d0*/ 	.word	0xffffffff


	//   ....[23]....
        /*00d4*/ 	.word	0xffffffff


	//   ....[24]....
        /*00d8*/ 	.word	0xffffffff


	//   ....[25]....
        /*00dc*/ 	.word	0xffffffff


	//   ....[26]....
        /*00e0*/ 	.word	0xffffffff


	//   ....[27]....
        /*00e4*/ 	.word	0xffffffff


	//   ....[28]....
        /*00e8*/ 	.word	0xffffffff


	//   ....[29]....
        /*00ec*/ 	.word	0xffffffff


	//   ....[30]....
        /*00f0*/ 	.word	0xffffffff


	//   ....[31]....
        /*00f4*/ 	.word	0xffffffff


	//   ....[32]....
        /*00f8*/ 	.word	0xffffffff


	//   ....[33]....
        /*00fc*/ 	.word	0xffffffff


	//   ....[34]....
        /*0100*/ 	.word	0xffffffff


	//   ....[35]....
        /*0104*/ 	.word	0xffffffff


	//   ....[36]....
        /*0108*/ 	.word	0xffffffff


	//   ....[37]....
        /*010c*/ 	.word	0xffffffff


	//   ....[38]....
        /*0110*/ 	.word	0xffffffff


	//   ....[39]....
        /*0114*/ 	.word	0xffffffff


	//   ....[40]....
        /*0118*/ 	.word	0xffffffff


	//   ....[41]....
        /*011c*/ 	.word	0xffffffff


	//   ....[42]....
        /*0120*/ 	.word	0xffffffff


	//   ....[43]....
        /*0124*/ 	.word	0xffffffff


	//   ....[44]....
        /*0128*/ 	.word	0xffffffff


	//   ....[45]....
        /*012c*/ 	.word	0xffffffff


	//   ....[46]....
        /*0130*/ 	.word	0xffffffff


	//   ....[47]....
        /*0134*/ 	.word	0xffffffff


	//   ....[48]....
        /*0138*/ 	.word	0xffffffff


	//   ....[49]....
        /*013c*/ 	.word	0xffffffff


	//   ....[50]....
        /*0140*/ 	.word	0xffffffff


	//   ....[51]....
        /*0144*/ 	.word	0xffffffff


	//   ....[52]....
        /*0148*/ 	.word	0xffffffff


	//   ....[53]....
        /*014c*/ 	.word	0xffffffff


	//   ....[54]....
        /*0150*/ 	.word	0xffffffff


	//   ....[55]....
        /*0154*/ 	.word	0xffffffff


	//   ....[56]....
        /*0158*/ 	.word	0xffffffff


	//   ....[57]....
        /*015c*/ 	.word	0xffffffff


	//   ....[58]....
        /*0160*/ 	.word	0xffffffff


	//   ....[59]....
        /*0164*/ 	.word	0xffffffff


	//   ....[60]....
        /*0168*/ 	.word	0xffffffff


	//   ....[61]....
        /*016c*/ 	.word	0xffffffff


	//   ....[62]....
        /*0170*/ 	.word	0xffffffff


	//   ....[63]....
        /*0174*/ 	.word	0xffffffff


	//   ....[64]....
        /*0178*/ 	.word	0xffffffff


	//   ....[65]....
        /*017c*/ 	.word	0xffffffff


	//   ....[66]....
        /*0180*/ 	.word	0xffffffff


	//   ....[67]....
        /*0184*/ 	.word	0xffffffff


	//   ....[68]....
        /*0188*/ 	.word	0xffffffff


	//   ....[69]....
        /*018c*/ 	.word	0xffffffff


	//   ....[70]....
        /*0190*/ 	.word	0xffffffff


	//   ....[71]....
        /*0194*/ 	.word	0xffffffff


	//   ....[72]....
        /*0198*/ 	.word	0xffffffff


	//   ....[73]....
        /*019c*/ 	.word	0xffffffff


	//   ....[74]....
        /*01a0*/ 	.word	0xffffffff


	//   ....[75]....
        /*01a4*/ 	.word	0xffffffff


	//   ....[76]....
        /*01a8*/ 	.word	0xffffffff


	//   ....[77]....
        /*01ac*/ 	.word	0xffffffff


	//   ....[78]....
        /*01b0*/ 	.word	0xffffffff


	//   ....[79]....
        /*01b4*/ 	.word	0xffffffff


	//   ....[80]....
        /*01b8*/ 	.word	0xffffffff


	//   ....[81]....
        /*01bc*/ 	.word	0xffffffff


	//   ....[82]....
        /*01c0*/ 	.word	0xffffffff


	//   ....[83]....
        /*01c4*/ 	.word	0xffffffff


	//   ....[84]....
        /*01c8*/ 	.word	0xffffffff


	//   ....[85]....
        /*01cc*/ 	.word	0x0500000f


	//   ....[86]....
        /*01d0*/ 	.word	0x0500000f


	//   ....[87]....
        /*01d4*/ 	.word	0x0500000f


	//   ....[88]....
        /*01d8*/ 	.word	0x0500000f


	//   ....[89]....
        /*01dc*/ 	.word	0x0500000f


	//   ....[90]....
        /*01e0*/ 	.word	0x0500000f


	//   ....[91]....
        /*01e4*/ 	.word	0x0500000f


	//   ....[92]....
        /*01e8*/ 	.word	0x0500000f


	//   ....[93]....
        /*01ec*/ 	.word	0x0500000f


	//   ....[94]....
        /*01f0*/ 	.word	0x0500000f


	//   ....[95]....
        /*01f4*/ 	.word	0x0500000f


	//   ....[96]....
        /*01f8*/ 	.word	0x0500000f


	//   ....[97]....
        /*01fc*/ 	.word	0x0500000f


	//   ....[98]....
        /*0200*/ 	.word	0x0500000f


	//   ....[99]....
        /*0204*/ 	.word	0x0500000f


	//   ....[100]....
        /*0208*/ 	.word	0x0500000f


	//   ....[101]....
        /*020c*/ 	.word	0x0500000f


	//   ....[102]....
        /*0210*/ 	.word	0x0500000f


	//   ....[103]....
        /*0214*/ 	.word	0x0500000f


	//   ....[104]....
        /*0218*/ 	.word	0x0500000f


	//   ....[105]....
        /*021c*/ 	.word	0x0500000f


	//   ....[106]....
        /*0220*/ 	.word	0x0500000f


	//   ....[107]....
        /*0224*/ 	.word	0x0500000f


	//   ....[108]....
        /*0228*/ 	.word	0x0500000f


	//   ....[109]....
        /*022c*/ 	.word	0x0500000f


	//   ....[110]....
        /*0230*/ 	.word	0x0500000f


	//   ....[111]....
        /*0234*/ 	.word	0x0500000f


	//   ....[112]....
        /*0238*/ 	.word	0x0500000f


	//   ....[113]....
        /*023c*/ 	.word	0x0500000f


	//   ....[114]....
        /*0240*/ 	.word	0x0500000f


	//   ....[115]....
        /*0244*/ 	.word	0x0500000f


	//   ....[116]....
        /*0248*/ 	.word	0x0500000f


	//   ....[117]....
        /*024c*/ 	.word	0x0500000f


	//   ....[118]....
        /*0250*/ 	.word	0x0500000f


	//   ....[119]....
        /*0254*/ 	.word	0x0500000f


	//   ....[120]....
        /*0258*/ 	.word	0x0500000f


	//   ....[121]....
        /*025c*/ 	.word	0x0500000f


	//   ....[122]....
        /*0260*/ 	.word	0x0500000f


	//   ....[123]....
        /*0264*/ 	.word	0x0500000f


	//   ....[124]....
        /*0268*/ 	.word	0x0500000f


	//   ....[125]....
        /*026c*/ 	.word	0x0500000f


	//   ....[126]....
        /*0270*/ 	.word	0x0500000f


	//   ....[127]....
        /*0274*/ 	.word	0x0500000f


	//   ....[128]....
        /*0278*/ 	.word	0x0500000f


	//   ....[129]....
        /*027c*/ 	.word	0x0500000f


	//   ....[130]....
        /*0280*/ 	.word	0x0500000f


	//   ....[131]....
        /*0284*/ 	.word	0x0500000f


	//   ....[132]....
        /*0288*/ 	.word	0x0500000f


	//   ....[133]....
        /*028c*/ 	.word	0x0500000f


	//   ....[134]....
        /*0290*/ 	.word	0x0500000f


	//   ....[135]....
        /*0294*/ 	.word	0x0500000f


	//   ....[136]....
        /*0298*/ 	.word	0x0500000f


	//   ....[137]....
        /*029c*/ 	.word	0x0500000f


	//   ....[138]....
        /*02a0*/ 	.word	0x0500000f


	//   ....[139]....
        /*02a4*/ 	.word	0x0500000f


	//   ....[140]....
        /*02a8*/ 	.word	0x0500000f


	//   ....[141]....
        /*02ac*/ 	.word	0x0500000f


	//   ....[142]....
        /*02b0*/ 	.word	0x0500000f


	//----- nvinfo : EIATTR_COOP_GROUP_INSTR_OFFSETS
	.align		4
.L_87:
        /*02b4*/ 	.byte	0x04, 0x28
        /*02b6*/ 	.short	(.L_89 - .L_88)


	//   ....[0]....
.L_88:
        /*02b8*/ 	.word	0x00000070


	//   ....[1]....
        /*02bc*/ 	.word	0x000000b0


	//   ....[2]....
        /*02c0*/ 	.word	0x000002d0


	//   ....[3]....
        /*02c4*/ 	.word	0x00000430


	//   ....[4]....
        /*02c8*/ 	.word	0x00000550


	//   ....[5]....
        /*02cc*/ 	.word	0x000006b0


	//   ....[6]....
        /*02d0*/ 	.word	0x00001250


	//   ....[7]....
        /*02d4*/ 	.word	0x00004990


	//   ....[8]....
        /*02d8*/ 	.word	0x00004a10


	//   ....[9]....
        /*02dc*/ 	.word	0x00004da0


	//   ....[10]....
        /*02e0*/ 	.word	0x00004e50


	//   ....[11]....
        /*02e4*/ 	.word	0x00009140


	//   ....[12]....
        /*02e8*/ 	.word	0x00009170


	//   ....[13]....
        /*02ec*/ 	.word	0x00009190


	//   ....[14]....
        /*02f0*/ 	.word	0x000091b0


	//   ....[15]....
        /*02f4*/ 	.word	0x0000a580


	//   ....[16]....
        /*02f8*/ 	.word	0x0000a5b0


	//   ....[17]....
        /*02fc*/ 	.word	0x0000a650


	//   ....[18]....
        /*0300*/ 	.word	0x0000a6b0


	//   ....[19]....
        /*0304*/ 	.word	0x0000b980


	//   ....[20]....
        /*0308*/ 	.word	0x0000b9e0


	//   ....[21]....
        /*030c*/ 	.word	0x0000ba20


	//   ....[22]....
        /*0310*/ 	.word	0x0000ba60


	//   ....[23]....
        /*0314*/ 	.word	0x0000ba80


	//   ....[24]....
        /*0318*/ 	.word	0x0000bab0


	//   ....[25]....
        /*031c*/ 	.word	0x0000c700


	//   ....[26]....
        /*0320*/ 	.word	0x0000c710


	//   ....[27]....
        /*0324*/ 	.word	0x0000d780


	//   ....[28]....
        /*0328*/ 	.word	0x0000e9b0


	//   ....[29]....
        /*032c*/ 	.word	0x0000e9f0


	//   ....[30]....
        /*0330*/ 	.word	0x0000ea20


	//   ....[31]....
        /*0334*/ 	.word	0x0000ea40


	//   ....[32]....
        /*0338*/ 	.word	0x0000ea50


	//   ....[33]....
        /*033c*/ 	.word	0x0000eac0


	//   ....[34]....
        /*0340*/ 	.word	0x0000eaf0


	//   ....[35]....
        /*0344*/ 	.word	0x0000eb50


	//   ....[36]....
        /*0348*/ 	.word	0x0000eb80


	//   ....[37]....
        /*034c*/ 	.word	0x0000ebe0


	//   ....[38]....
        /*0350*/ 	.word	0x0000f2b0


	//   ....[39]....
        /*0354*/ 	.word	0x0000f2f0


	//   ....[40]....
        /*0358*/ 	.word	0x0000f320


	//   ....[41]....
        /*035c*/ 	.word	0x0000f340


	//   ....[42]....
        /*0360*/ 	.word	0x0000f350


	//   ....[43]....
        /*0364*/ 	.word	0x0000f3e0


	//   ....[44]....
        /*0368*/ 	.word	0x0000f420


	//   ....[45]....
        /*036c*/ 	.word	0x0000f480


	//   ....[46]....
        /*0370*/ 	.word	0x0000f4b0


	//   ....[47]....
        /*0374*/ 	.word	0x0000f520


	//   ....[48]....
        /*0378*/ 	.word	0x0000f560


	//   ....[49]....
        /*037c*/ 	.word	0x0000f5c0


	//   ....[50]....
        /*0380*/ 	.word	0x0000f5f0


	//   ....[51]....
        /*0384*/ 	.word	0x0000f650


	//   ....[52]....
        /*0388*/ 	.word	0x0000f690


	//   ....[53]....
        /*038c*/ 	.word	0x0000f6f0


	//   ....[54]....
        /*0390*/ 	.word	0x0000ff60


	//   ....[55]....
        /*0394*/ 	.word	0x0000ffa0


	//   ....[56]....
        /*0398*/ 	.word	0x0000ffd0


	//   ....[57]....
        /*039c*/ 	.word	0x0000fff0


	//   ....[58]....
        /*03a0*/ 	.word	0x00010010


	//   ....[59]....
        /*03a4*/ 	.word	0x00010030


	//   ....[60]....
        /*03a8*/ 	.word	0x00010060


	//   ....[61]....
        /*03ac*/ 	.word	0x00010080


	//   ....[62]....
        /*03b0*/ 	.word	0x00010090


	//   ....[63]....
        /*03b4*/ 	.word	0x00010110


	//   ....[64]....
        /*03b8*/ 	.word	0x000104b0


	//   ....[65]....
        /*03bc*/ 	.word	0x000104e0


	//   ....[66]....
        /*03c0*/ 	.word	0x00010500


	//   ....[67]....
        /*03c4*/ 	.word	0x000105a0


	//   ....[68]....
        /*03c8*/ 	.word	0x000105c0


	//   ....[69]....
        /*03cc*/ 	.word	0x00010660


	//   ....[70]....
        /*03d0*/ 	.word	0x00010680


	//   ....[71]....
        /*03d4*/ 	.word	0x00010720


	//   ....[72]....
        /*03d8*/ 	.word	0x00010740


	//   ....[73]....
        /*03dc*/ 	.word	0x00010750


	//   ....[74]....
        /*03e0*/ 	.word	0x00010c90


	//   ....[75]....
        /*03e4*/ 	.word	0x00010cd0


	//   ....[76]....
        /*03e8*/ 	.word	0x00010d00


	//   ....[77]....
        /*03ec*/ 	.word	0x00010d30


	//   ....[78]....
        /*03f0*/ 	.word	0x00010e10


	//   ....[79]....
        /*03f4*/ 	.word	0x00010e30


	//   ....[80]....
        /*03f8*/ 	.word	0x00010ee0


	//   ....[81]....
        /*03fc*/ 	.word	0x00010f00


	//   ....[82]....
        /*0400*/ 	.word	0x00010f50


	//   ....[83]....
        /*0404*/ 	.word	0x00010fc0


	//   ....[84]....
        /*0408*/ 	.word	0x00011310


	//   ....[85]....
        /*040c*/ 	.word	0x00011800


	//   ....[86]....
        /*0410*/ 	.word	0x000118f0


	//   ....[87]....
        /*0414*/ 	.word	0x000119a0


	//   ....[88]....
        /*0418*/ 	.word	0x00011ad0


	//   ....[89]....
        /*041c*/ 	.word	0x00011b30


	//   ....[90]....
        /*0420*/ 	.word	0x00011c30


	//   ....[91]....
        /*0424*/ 	.word	0x00011c90


	//   ....[92]....
        /*0428*/ 	.word	0x00011d90


	//   ....[93]....
        /*042c*/ 	.word	0x00011df0


	//   ....[94]....
        /*0430*/ 	.word	0x00011ee0


	//   ....[95]....
        /*0434*/ 	.word	0x00011f30


	//   ....[96]....
        /*0438*/ 	.word	0x00011fc0


	//   ....[97]....
        /*043c*/ 	.word	0x00012020


	//   ....[98]....
        /*0440*/ 	.word	0x00012160


	//   ....[99]....
        /*0444*/ 	.word	0x000121d0


	//   ....[100]....
        /*0448*/ 	.word	0x000122d0


	//   ....[101]....
        /*044c*/ 	.word	0x00012340


	//   ....[102]....
        /*0450*/ 	.word	0x00012440


	//   ....[103]....
        /*0454*/ 	.word	0x000124b0


	//   ....[104]....
        /*0458*/ 	.word	0x000125b0


	//   ....[105]....
        /*045c*/ 	.word	0x00012620


	//   ....[106]....
        /*0460*/ 	.word	0x00012720


	//   ....[107]....
        /*0464*/ 	.word	0x00012790


	//   ....[108]....
        /*0468*/ 	.word	0x00012890


	//   ....[109]....
        /*046c*/ 	.word	0x000128f0


	//   ....[110]....
        /*0470*/ 	.word	0x000129e0


	//   ....[111]....
        /*0474*/ 	.word	0x00012a30


	//   ....[112]....
        /*0478*/ 	.word	0x00012b70


	//   ....[113]....
        /*047c*/ 	.word	0x00012c30


	//   ....[114]....
        /*0480*/ 	.word	0x00012d70


	//   ....[115]....
        /*0484*/ 	.word	0x00012dc0


	//   ....[116]....
        /*0488*/ 	.word	0x00012ed0


	//   ....[117]....
        /*048c*/ 	.word	0x00012f20


	//   ....[118]....
        /*0490*/ 	.word	0x00013040


	//   ....[119]....
        /*0494*/ 	.word	0x00013090


	//   ....[120]....
        /*0498*/ 	.word	0x000131c0


	//   ....[121]....
        /*049c*/ 	.word	0x00013210


	//   ....[122]....
        /*04a0*/ 	.word	0x000132f0


	//   ....[123]....
        /*04a4*/ 	.word	0x00013390


	//   ....[124]....
        /*04a8*/ 	.word	0x000134c0


	//   ....[125]....
        /*04ac*/ 	.word	0x00013510


	//   ....[126]....
        /*04b0*/ 	.word	0x00013640


	//   ....[127]....
        /*04b4*/ 	.word	0x00013690


	//   ....[128]....
        /*04b8*/ 	.word	0x000137c0


	//   ....[129]....
        /*04bc*/ 	.word	0x00013810


	//   ....[130]....
        /*04c0*/ 	.word	0x00013940


	//   ....[131]....
        /*04c4*/ 	.word	0x00013990


	//   ....[132]....
        /*04c8*/ 	.word	0x00013a70


	//   ....[133]....
        /*04cc*/ 	.word	0x00013b10


	//   ....[134]....
        /*04d0*/ 	.word	0x00013cb0


	//   ....[135]....
        /*04d4*/ 	.word	0x00013d00


	//   ....[136]....
        /*04d8*/ 	.word	0x00013e40


	//   ....[137]....
        /*04dc*/ 	.word	0x00013e90


	//   ....[138]....
        /*04e0*/ 	.word	0x00013fd0


	//   ....[139]....
        /*04e4*/ 	.word	0x00014020


	//   ....[140]....
        /*04e8*/ 	.word	0x00014150


	//   ....[141]....
        /*04ec*/ 	.word	0x000141a0


	//   ....[142]....
        /*04f0*/ 	.word	0x000142b0


	//----- nvinfo : EIATTR_REG_RECONFIG
	.align		4
.L_89:
        /*04f4*/ 	.byte	0x01, 0x54
	.zero		2


	//----- nvinfo : EIATTR_SYSCALL_OFFSETS
	.align		4
        /*04f8*/ 	.byte	0x04, 0x46
        /*04fa*/ 	.short	(.L_91 - .L_90)


	//   ....[0]....
.L_90:
        /*04fc*/ 	.word	0x00001420


	//   ....[1]....
        /*0500*/ 	.word	0x0000ded0


	//   ....[2]....
        /*0504*/ 	.word	0x0000e010


	//   ....[3]....
        /*0508*/ 	.word	0x0000e100


	//   ....[4]....
        /*050c*/ 	.word	0x0000efd0


	//----- nvinfo : EIATTR_MBARRIER_INSTR_OFFSETS
	.align		4
.L_91:
        /*0510*/ 	.byte	0x04, 0x39
        /*0512*/ 	.short	(.L_93 - .L_92)


	//   ....[0]....
.L_92:
        /*0514*/ 	.word	0x00000180
        /*0518*/ 	.word	0x000000ff
        /*051c*/ 	.word	0x00038800
        /*0520*/ 	.short	0x0100
        /*0522*/ 	.byte	0x08
	.zero		1


	//   ....[1]....
        /*0524*/ 	.word	0x00000190
        /*0528*/ 	.word	0x000000ff
        /*052c*/ 	.word	0x00038820
        /*0530*/ 	.short	0x0100
        /*0532*/ 	.byte	0x08
	.zero		1


	//   ....[2]....
        /*0534*/ 	.word	0x00000280
        /*0538*/ 	.word	0x000000ff
        /*053c*/ 	.word	0x00038830
        /*0540*/ 	.short	0x0100
        /*0542*/ 	.byte	0x08
	.zero		1


	//   ....[3]....
        /*0544*/ 	.word	0x00000290
        /*0548*/ 	.word	0x000000ff
        /*054c*/ 	.word	0x00038840
        /*0550*/ 	.short	0x0100
        /*0552*/ 	.byte	0x08
	.zero		1


	//   ....[4]....
        /*0554*/ 	.word	0x000002a0
        /*0558*/ 	.word	0x000000ff
        /*055c*/ 	.word	0x00038838
        /*0560*/ 	.short	0x0100
        /*0562*/ 	.byte	0x08
	.zero		1


	//   ....[5]....
        /*0564*/ 	.word	0x000002b0
        /*0568*/ 	.word	0x000000ff
        /*056c*/ 	.word	0x00038848
        /*0570*/ 	.short	0x0100
        /*0572*/ 	.byte	0x08
	.zero		1


	//   ....[6]....
        /*0574*/ 	.word	0x000003e0
        /*0578*/ 	.word	0x000000ff
        /*057c*/ 	.word	0x00038850
        /*0580*/ 	.short	0x0100
        /*0582*/ 	.byte	0x08
	.zero		1


	//   ....[7]....
        /*0584*/ 	.word	0x000003f0
        /*0588*/ 	.word	0x000000ff
        /*058c*/ 	.word	0x00038860
        /*0590*/ 	.short	0x0100
        /*0592*/ 	.byte	0x08
	.zero		1


	//   ....[8]....
        /*0594*/ 	.word	0x00000400
        /*0598*/ 	.word	0x000000ff
        /*059c*/ 	.word	0x00038858
        /*05a0*/ 	.short	0x0100
        /*05a2*/ 	.byte	0x08
	.zero		1


	//   ....[9]....
        /*05a4*/ 	.word	0x00000410
        /*05a8*/ 	.word	0x000000ff
        /*05ac*/ 	.word	0x00038868
        /*05b0*/ 	.short	0x0100
        /*05b2*/ 	.byte	0x08
	.zero		1


	//   ....[10]....
        /*05b4*/ 	.word	0x00000500
        /*05b8*/ 	.word	0x000000ff
        /*05bc*/ 	.word	0x00038870
        /*05c0*/ 	.short	0x0100
        /*05c2*/ 	.byte	0x06
	.zero		1


	//   ....[11]....
        /*05c4*/ 	.word	0x00000510
        /*05c8*/ 	.word	0x000000ff
        /*05cc*/ 	.word	0x00038880
        /*05d0*/ 	.short	0x0100
        /*05d2*/ 	.byte	0x06
	.zero		1


	//   ....[12]....
        /*05d4*/ 	.word	0x00000520
        /*05d8*/ 	.word	0x000000ff
        /*05dc*/ 	.word	0x00038878
        /*05e0*/ 	.short	0x0100
        /*05e2*/ 	.byte	0x06
	.zero		1


	//   ....[13]....
        /*05e4*/ 	.word	0x00000530
        /*05e8*/ 	.word	0x000000ff
        /*05ec*/ 	.word	0x00038888
        /*05f0*/ 	.short	0x0100
        /*05f2*/ 	.byte	0x06
	.zero		1


	//   ....[14]....
        /*05f4*/ 	.word	0x00000660
        /*05f8*/ 	.word	0x000000ff
        /*05fc*/ 	.word	0x00038890
        /*0600*/ 	.short	0x0100
        /*0602*/ 	.byte	0x08
	.zero		1


	//   ....[15]....
        /*0604*/ 	.word	0x00000670
        /*0608*/ 	.word	0x000000ff
        /*060c*/ 	.word	0x000388a0
        /*0610*/ 	.short	0x0100
        /*0612*/ 	.byte	0x08
	.zero		1


	//   ....[16]....
        /*0614*/ 	.word	0x00000680
        /*0618*/ 	.word	0x000000ff
        /*061c*/ 	.word	0x00038898
        /*0620*/ 	.short	0x0100
        /*0622*/ 	.byte	0x08
	.zero		1


	//   ....[17]....
        /*0624*/ 	.word	0x00000690
        /*0628*/ 	.word	0x000000ff
        /*062c*/ 	.word	0x000388a8
        /*0630*/ 	.short	0x0100
        /*0632*/ 	.byte	0x08
	.zero		1


	//   ....[18]....
        /*0634*/ 	.word	0x000007d0
        /*0638*/ 	.word	0x000000ff
        /*063c*/ 	.word	0x000388b0
        /*0640*/ 	.short	0x0100
        /*0642*/ 	.byte	0x08
	.zero		1


	//   ....[19]....
        /*0644*/ 	.word	0x000007e0
        /*0648*/ 	.word	0x000000ff
        /*064c*/ 	.word	0x000388c0
        /*0650*/ 	.short	0x0100
        /*0652*/ 	.byte	0x08
	.zero		1


	//   ....[20]....
        /*0654*/ 	.word	0x000007f0
        /*0658*/ 	.word	0x000000ff
        /*065c*/ 	.word	0x000388b8
        /*0660*/ 	.short	0x0100
        /*0662*/ 	.byte	0x08
	.zero		1


	//   ....[21]....
        /*0664*/ 	.word	0x00000800
        /*0668*/ 	.word	0x000000ff
        /*066c*/ 	.word	0x000388c8
        /*0670*/ 	.short	0x0100
        /*0672*/ 	.byte	0x08
	.zero		1


	//   ....[22]....
        /*0674*/ 	.word	0x00001450
        /*0678*/ 	.word	0x000000ff
        /*067c*/ 	.word	0x00038800
        /*0680*/ 	.short	0x010a
        /*0682*/ 	.byte	0x04
	.zero		1


	//   ....[23]....
        /*0684*/ 	.word	0x000014f0
        /*0688*/ 	.word	0x000000ff
        /*068c*/ 	.word	0x00038830
        /*0690*/ 	.short	0x010a
        /*0692*/ 	.byte	0x04
	.zero		1


	//   ....[24]....
        /*0694*/ 	.word	0x00001560
        /*0698*/ 	.word	0x000000ff
        /*069c*/ 	.word	0x00038830
        /*06a0*/ 	.short	0x010a
        /*06a2*/ 	.byte	0x04
	.zero		1


	//   ....[25]....
        /*06a4*/ 	.word	0x00004090
        /*06a8*/ 	.word	0x000000ff
        /*06ac*/ 	.word	0x00000000
        /*06b0*/ 	.short	0x0101
        /*06b2*/ 	.byte	0x06
	.zero		1


	//   ....[26]....
        /*06b4*/ 	.word	0x00005d50
        /*06b8*/ 	.word	0x000000ff
        /*06bc*/ 	.word	0x00038830
        /*06c0*/ 	.short	0x010a
        /*06c2*/ 	.byte	0x07
	.zero		1


	//   ....[27]....
        /*06c4*/ 	.word	0x00005da0
        /*06c8*/ 	.word	0x000000ff
        /*06cc*/ 	.word	0x00038830
        /*06d0*/ 	.short	0x010a
        /*06d2*/ 	.byte	0x06
	.zero		1


	//   ....[28]....
        /*06d4*/ 	.word	0x000086c0
        /*06d8*/ 	.word	0x000000ff
        /*06dc*/ 	.word	0x00038850
        /*06e0*/ 	.short	0x010a
        /*06e2*/ 	.byte	0x06
	.zero		1


	//   ....[29]....
        /*06e4*/ 	.word	0x00008700
        /*06e8*/ 	.word	0x000000ff
        /*06ec*/ 	.word	0x00038850
        /*06f0*/ 	.short	0x010a
        /*06f2*/ 	.byte	0x06
	.zero		1


	//   ....[30]....
        /*06f4*/ 	.word	0x00008d50
        /*06f8*/ 	.word	0x000000ff
        /*06fc*/ 	.word	0x00000000
        /*0700*/ 	.short	0x0101
        /*0702*/ 	.byte	0x0a
	.zero		1


	//   ....[31]....
        /*0704*/ 	.word	0x00009b50
        /*0708*/ 	.word	0x000000ff
        /*070c*/ 	.word	0x00000000
        /*0710*/ 	.short	0x0101
        /*0712*/ 	.byte	0x06
	.zero		1


	//   ....[32]....
        /*0714*/ 	.word	0x0000a4e0
        /*0718*/ 	.word	0x000000ff
        /*071c*/ 	.word	0x00038850
        /*0720*/ 	.short	0x010a
        /*0722*/ 	.byte	0x05
	.zero		1


	//   ....[33]....
        /*0724*/ 	.word	0x0000a520
        /*0728*/ 	.word	0x000000ff
        /*072c*/ 	.word	0x00038850
        /*0730*/ 	.short	0x010a
        /*0732*/ 	.byte	0x05
	.zero		1


	//   ....[34]....
        /*0734*/ 	.word	0x0000ab80
        /*0738*/ 	.word	0x000000ff
        /*073c*/ 	.word	0x00000000
        /*0740*/ 	.short	0x0101
        /*0742*/ 	.byte	0x04
	.zero		1


	//   ....[35]....
        /*0744*/ 	.word	0x0000baa0
        /*0748*/ 	.word	0x000000ff
        /*074c*/ 	.word	0x00000000
        /*0750*/ 	.short	0x0101
        /*0752*/ 	.byte	0x04
	.zero		1


	//   ....[36]....
        /*0754*/ 	.word	0x0000e790
        /*0758*/ 	.word	0x000000ff
        /*075c*/ 	.word	0x00038840
        /*0760*/ 	.short	0x010a
        /*0762*/ 	.byte	0x2a
	.zero		1


	//   ....[37]....
        /*0764*/ 	.word	0x0000ed90
        /*0768*/ 	.word	0x000000ff
        /*076c*/ 	.word	0x00038830
        /*0770*/ 	.short	0x0107
        /*0772*/ 	.byte	0x2a
	.zero		1


	//   ....[38]....
        /*0774*/ 	.word	0x0000ee00
        /*0778*/ 	.word	0x000000ff
        /*077c*/ 	.word	0x00038830
        /*0780*/ 	.short	0x0101
        /*0782*/ 	.byte	0x2a
	.zero		1


	//   ....[39]....
        /*0784*/ 	.word	0x0000f870
        /*0788*/ 	.word	0x000000ff
        /*078c*/ 	.word	0x00038800
        /*0790*/ 	.short	0x0107
        /*0792*/ 	.byte	0x2a
	.zero		1


	//   ....[40]....
        /*0794*/ 	.word	0x0000f8d0
        /*0798*/ 	.word	0x000000ff
        /*079c*/ 	.word	0x00038800
        /*07a0*/ 	.short	0x0101
        /*07a2*/ 	.byte	0x2a
	.zero		1


	//   ....[41]....
        /*07a4*/ 	.word	0x0000f8e0
        /*07a8*/ 	.word	0x000000ff
        /*07ac*/ 	.word	0x00038820
        /*07b0*/ 	.short	0x010a
        /*07b2*/ 	.byte	0x2a
	.zero		1


	//   ....[42]....
        /*07b4*/ 	.word	0x0000fd60
        /*07b8*/ 	.word	0x00000013
        /*07bc*/ 	.word	0x00038840
        /*07c0*/ 	.short	0x010a
        /*07c2*/ 	.byte	0x3f
	.zero		1


	//   ....[43]....
        /*07c4*/ 	.word	0x00010330
        /*07c8*/ 	.word	0x00000013
        /*07cc*/ 	.word	0x00038830
        /*07d0*/ 	.short	0x0107
        /*07d2*/ 	.byte	0x3f
	.zero		1


	//   ....[44]....
        /*07d4*/ 	.word	0x000103e0
        /*07d8*/ 	.word	0x00000013
        /*07dc*/ 	.word	0x00038830
        /*07e0*/ 	.short	0x0101
        /*07e2*/ 	.byte	0x3f
	.zero		1


	//   ....[45]....
        /*07e4*/ 	.word	0x00010440
        /*07e8*/ 	.word	0x00000004
        /*07ec*/ 	.word	0x00038860
        /*07f0*/ 	.short	0x010a
        /*07f2*/ 	.byte	0x3f
	.zero		1


	//   ....[46]....
        /*07f4*/ 	.word	0x00010900
        /*07f8*/ 	.word	0x00000004
        /*07fc*/ 	.word	0x00038850
        /*0800*/ 	.short	0x0107
        /*0802*/ 	.byte	0x3f
	.zero		1


	//   ....[47]....
        /*0804*/ 	.word	0x00010a70
        /*0808*/ 	.word	0x00000004
        /*080c*/ 	.word	0x00038850
        /*0810*/ 	.short	0x0101
        /*0812*/ 	.byte	0x3f
	.zero		1


	//   ....[48]....
        /*0814*/ 	.word	0x00010c00
        /*0818*/ 	.word	0x00000000
        /*081c*/ 	.word	0x00038860
        /*0820*/ 	.short	0x010a
        /*0822*/ 	.byte	0x3f
	.zero		1


	//   ....[49]....
        /*0824*/ 	.word	0x00011150
        /*0828*/ 	.word	0x00000000
        /*082c*/ 	.word	0x00038850
        /*0830*/ 	.short	0x0107
        /*0832*/ 	.byte	0x3f
	.zero		1


	//   ....[50]....
        /*0834*/ 	.word	0x00011210
        /*0838*/ 	.word	0x00000000
        /*083c*/ 	.word	0x00038850
        /*0840*/ 	.short	0x0101
        /*0842*/ 	.byte	0x3f
	.zero		1


	//   ....[51]....
        /*0844*/ 	.word	0x000112a0
        /*0848*/ 	.word	0x00000007
        /*084c*/ 	.word	0x00038820
        /*0850*/ 	.short	0x010a
        /*0852*/ 	.byte	0x3f
	.zero		1


	//   ....[52]....
        /*0854*/ 	.word	0x00011420
        /*0858*/ 	.word	0x00000005
        /*085c*/ 	.word	0x00038840
        /*0860*/ 	.short	0x010a
        /*0862*/ 	.byte	0x3f
	.zero		1


	//   ....[53]....
        /*0864*/ 	.word	0x000114c0
        /*0868*/ 	.word	0x00000003
        /*086c*/ 	.word	0x00038840
        /*0870*/ 	.short	0x010a
        /*0872*/ 	.byte	0x3f
	.zero		1


	//   ....[54]....
        /*0874*/ 	.word	0x00011500
        /*0878*/ 	.word	0x00000005
        /*087c*/ 	.word	0x00038860
        /*0880*/ 	.short	0x010a
        /*0882*/ 	.byte	0x3f
	.zero		1


	//   ....[55]....
        /*0884*/ 	.word	0x00011540
        /*0888*/ 	.word	0x00000003
        /*088c*/ 	.word	0x00038860
        /*0890*/ 	.short	0x010a
        /*0892*/ 	.byte	0x3f
	.zero		1


	//   ....[56]....
        /*0894*/ 	.word	0x000115c0
        /*0898*/ 	.word	0x00000003
        /*089c*/ 	.word	0x00038800
        /*08a0*/ 	.short	0x010a
        /*08a2*/ 	.byte	0x3f
	.zero		1


	//   ....[57]....
        /*08a4*/ 	.word	0x00011630
        /*08a8*/ 	.word	0x00000003
        /*08ac*/ 	.word	0x00038830
        /*08b0*/ 	.short	0x010a
        /*08b2*/ 	.byte	0x3f
	.zero		1


	//   ....[58]....
        /*08b4*/ 	.word	0x000116a0
        /*08b8*/ 	.word	0x00000006
        /*08bc*/ 	.word	0x00038830
        /*08c0*/ 	.short	0x010a
        /*08c2*/ 	.byte	0x3f
	.zero		1


	//   ....[59]....
        /*08c4*/ 	.word	0x00011700
        /*08c8*/ 	.word	0x00000003
        /*08cc*/ 	.word	0x00038850
        /*08d0*/ 	.short	0x010a
        /*08d2*/ 	.byte	0x3f
	.zero		1


	//   ....[60]....
        /*08d4*/ 	.word	0x00011760
        /*08d8*/ 	.word	0x00000005
        /*08dc*/ 	.word	0x00038850
        /*08e0*/ 	.short	0x010a
        /*08e2*/ 	.byte	0x3f
	.zero		1


	//   ....[61]....
        /*08e4*/ 	.word	0x00011840
        /*08e8*/ 	.word	0x00000003
        /*08ec*/ 	.word	0x00038840
        /*08f0*/ 	.short	0x010a
        /*08f2*/ 	.byte	0x3f
	.zero		1


	//   ....[62]....
        /*08f4*/ 	.word	0x00012a70
        /*08f8*/ 	.word	0x00000003
        /*08fc*/ 	.word	0x00038820
        /*0900*/ 	.short	0x010a
        /*0902*/ 	.byte	0x3f
	.zero		1


	//   ....[63]....
        /*0904*/ 	.word	0x00012ac0
        /*0908*/ 	.word	0x00000013
        /*090c*/ 	.word	0x00038840
        /*0910*/ 	.short	0x010a
        /*0912*/ 	.byte	0x3f
	.zero		1


	//   ....[64]....
        /*0914*/ 	.word	0x00013240
        /*0918*/ 	.word	0x00000004
        /*091c*/ 	.word	0x00038860
        /*0920*/ 	.short	0x010a
        /*0922*/ 	.byte	0x3f
	.zero		1


	//   ....[65]....
        /*0924*/ 	.word	0x000139c0
        /*0928*/ 	.word	0x00000000
        /*092c*/ 	.word	0x00038860
        /*0930*/ 	.short	0x010a
        /*0932*/ 	.byte	0x3f
	.zero		1


	//   ....[66]....
        /*0934*/ 	.word	0x000141d0
        /*0938*/ 	.word	0x00000007
        /*093c*/ 	.word	0x00038820
        /*0940*/ 	.short	0x010a
        /*0942*/ 	.byte	0x3f
	.zero		1


	//   ....[67]....
        /*0944*/ 	.word	0x00014370
        /*0948*/ 	.word	0x00000005
        /*094c*/ 	.word	0x00038840
        /*0950*/ 	.short	0x010a
        /*0952*/ 	.byte	0x3f
	.zero		1


	//   ....[68]....
        /*0954*/ 	.word	0x000143c0
        /*0958*/ 	.word	0x00000003
        /*095c*/ 	.word	0x00038840
        /*0960*/ 	.short	0x010a
        /*0962*/ 	.byte	0x3f
	.zero		1


	//   ....[69]....
        /*0964*/ 	.word	0x00014410
        /*0968*/ 	.word	0x00000005
        /*096c*/ 	.word	0x00038860
        /*0970*/ 	.short	0x010a
        /*0972*/ 	.byte	0x3f
	.zero		1


	//----- nvinfo : EIATTR_NUM_MBARRIERS
	.align		4
.L_93:
        /*0974*/ 	.byte	0x03, 0x38
        /*0976*/ 	.short	0x0016


	//----- nvinfo : EIATTR_EXIT_INSTR_OFFSETS
	.align		4
        /*0978*/ 	.byte	0x04, 0x1c
        /*097a*/ 	.short	(.L_95 - .L_94)


	//   ....[0]....
.L_94:
        /*097c*/ 	.word	0x00011590


	//----- nvinfo : EIATTR_MAX_THREADS
	.align		4
.L_95:
        /*0980*/ 	.byte	0x04, 0x05
        /*0982*/ 	.short	(.L_97 - .L_96)
.L_96:
        /*0984*/ 	.word	0x00000180
        /*0988*/ 	.word	0x00000001
        /*098c*/ 	.word	0x00000001


	//----- nvinfo : EIATTR_CRS_STACK_SIZE
	.align		4
.L_97:
        /*0990*/ 	.byte	0x04, 0x1e
        /*0992*/ 	.short	(.L_99 - .L_98)
.L_98:
        /*0994*/ 	.word	0x00000000


	//----- nvinfo : EIATTR_CBANK_PARAM_SIZE
	.align		4
.L_99:
        /*0998*/ 	.byte	0x03, 0x19
        /*099a*/ 	.short	0x0a70


	//----- nvinfo : EIATTR_PARAM_CBANK
	.align		4
        /*099c*/ 	.byte	0x04, 0x0a
        /*099e*/ 	.short	(.L_101 - .L_100)
	.align		4
.L_100:
        /*09a0*/ 	.word	index@(.nv.constant0._ZN7cutlass13device_kernelIN5flash11enable_sm90INS1_16FlashAttnFwdSm90INS1_25CollectiveMainloopFwdSm90ILi2EN4cute5tupleIJNS5_1CILi1EEES8_S8_EEENS6_IJNS7_ILi128EEENS7_ILi80EEENS7_ILi256EEEEEELi256ENS_10bfloat16_tEfNS_4arch4Sm90ELb0ELb0ELb1ELb0ELb1ELb0ELb0ELb1ELb1ELb1ELb1ELb0EEENS1_21CollectiveEpilogueFwdINS6_IJSA_SC_SB_EEES9_SE_SG_Li256ELb0ELb1ELb1ELb0EEENS1_19SingleTileSchedulerILb0ELb1ELb1ELi128EEEEEEEEEvNT_6ParamsE)
        /*09a4*/ 	.short	0x0210
        /*09a6*/ 	.short	0x0a70


	//----- nvinfo : EIATTR_SW_WAR
	.align		4
.L_101:
        /*09a8*/ 	.byte	0x04, 0x36
        /*09aa*/ 	.short	(.L_103 - .L_102)
.L_102:
        /*09ac*/ 	.word	0x00000008
.L_103:


//--------------------- .nv.info._ZN7cutlass13device_kernelIN5flash11enable_sm90INS1_16FlashAttnFwdSm90INS1_25CollectiveMainloopFwdSm90ILi2EN4cute5tupleIJNS5_1CILi1EEES8_S8_EEENS6_IJNS7_ILi128EEENS7_ILi80EEENS7_ILi256EEEEEELi256ENS_10bfloat16_tEfNS_4arch4Sm90ELb0ELb0ELb1ELb1ELb1ELb0ELb0ELb1ELb1ELb1ELb1ELb0EEENS1_21CollectiveEpilogueFwdINS6_IJSA_SC_SB_EEES9_SE_SG_Li256ELb1ELb1ELb1ELb0EEENS1_36VarlenDynamicPersistentTileSchedulerILi128ELi80ELi256ELi128ELb1ELb1ELb1ELb0ELb1ELb1EEEEEEEEEvNT_6ParamsE --------------------------
	.section	.nv.info._ZN7cutlass13device_kernelIN5flash11enable_sm90INS1_16FlashAttnFwdSm90INS1_25CollectiveMainloopFwdSm90ILi2EN4cute5tupleIJNS5_1CILi1EEES8_S8_EEENS6_IJNS7_ILi128EEENS7_ILi80EEENS7_ILi256EEEEEELi256ENS_10bfloat16_tEfNS_4arch4Sm90ELb0ELb0ELb1ELb1ELb1ELb0ELb0ELb1ELb1ELb1ELb1ELb0EEENS1_21CollectiveEpilogueFwdINS6_IJSA_SC_SB_EEES9_SE_SG_Li256ELb1ELb1ELb1ELb0EEENS1_36VarlenDynamicPersistentTileSchedulerILi128ELi80ELi256ELi128ELb1ELb1ELb1ELb0ELb1ELb1EEEEEEEEEvNT_6ParamsE,"",@"SHT_CUDA_INFO"
	.sectionflags	@""
	.align	4


	//----- nvinfo : EIATTR_CUDA_API_VERSION
	.align		4
        /*0000*/ 	.byte	0x04, 0x37
        /*0002*/ 	.short	(.L_105 - .L_104)
.L_104:
        /*0004*/ 	.word	0x00000082


	//----- nvinfo : EIATTR_KPARAM_INFO
	.align		4
.L_105:
        /*0008*/ 	.byte	0x04, 0x17
        /*000a*/ 	.short	(.L_107 - .L_106)
.L_106:
        /*000c*/ 	.word	0x00000000
        /*0010*/ 	.short	0x0000
        /*0012*/ 	.short	0x0070
        /*0014*/ 	.byte	0x00, 0xf0, 0x01, 0x2a


	//----- nvinfo : EIATTR_SPARSE_MMA_MASK
	.align		4
.L_107:
        /*0018*/ 	.byte	0x03, 0x50
        /*001a*/ 	.short	0x0000


	//----- nvinfo : EIATTR_MAXREG_COUNT
	.align		4
        /*001c*/ 	.byte	0x03, 0x1b
        /*001e*/ 	.short	0x00a8


	//----- nvinfo : EIATTR_NUM_BARRIERS
	.align		4
        /*0020*/ 	.byte	0x02, 0x4c
        /*0022*/ 	.byte	0x09
	.zero		1


	//----- nvinfo : EIATTR_EXTERNS
	.align		4
        /*0024*/ 	.byte	0x04, 0x0f
        /*0026*/ 	.short	(.L_109 - .L_108)


	//   ....[0]....
	.align		4
.L_108:
        /*0028*/ 	.word	index@(__assertfail)


	//----- nvinfo : EIATTR_ANNOTATIONS
	.align		4
.L_109:
        /*002c*/ 	.byte	0x04, 0x55
        /*002e*/ 	.short	(.L_111 - .L_110)


	//   ....[0]....
.L_110:
        /*0030*/ 	.word	0x00000001
        /*0034*/ 	.byte	0xa0, 0x08, 0x00, 0x00, 0x01, 0x00, 0x00, 0x00, 0xa0, 0x09, 0x00, 0x00, 0x01, 0x00, 0x00, 0x00
        /* <DEDUP_REMOVED lines=28> */
        /*0204*/ 	.byte	0x00, 0x60, 0x01, 0x00


	//----- nvinfo : EIATTR_MERCURY_ISA_VERSION
	.align		4
.L_111:
        /*0208*/ 	.byte	0x03, 0x5f
        /*020a*/ 	.short	0x0101


	//----- nvinfo : EIATTR_UNUSED_LOAD_BYTE_OFFSET
	.align		4
        /*020c*/ 	.byte	0x04, 0x44
        /*020e*/ 	.short	(.L_113 - .L_112)


	//   ....[0]....
.L_112:
        /*0210*/ 	.word	0x00000950
        /*0214*/ 	.word	0x0000fff0


	//   ....[1]....
        /*0218*/ 	.word	0x0000b9f0
        /*021c*/ 	.word	0x0000fff0


	//----- nvinfo : EIATTR_INT_WARP_WIDE_INSTR_OFFSETS
	.align		4
.L_113:
        /*0220*/ 	.byte	0x04, 0x31
        /*0222*/ 	.short	(.L_115 - .L_114)


	//   ....[0]....
.L_114:
        /*0224*/ 	.word	0x000000c0


	//   ....[1]....
        /*0228*/ 	.word	0x000000d0


	//   ....[2]....
        /*022c*/ 	.word	0x00000170


	//   ....[3]....
        /*0230*/ 	.word	0x00011b50


	//   ....[4]....
        /*0234*/ 	.word	0x00011be0


	//   ....[5]....
        /*0238*/ 	.word	0x00014ac0


	//   ....[6]....
        /*023c*/ 	.word	0x00014b50


	//----- nvinfo : EIATTR_COOP_GROUP_MASK_REGIDS
	.align		4
.L_115:
        /*0240*/ 	.byte	0x04, 0x29
        /*0242*/ 	.short	(.L_117 - .L_116)


	//   ....[0]....
.L_116:
        /*0244*/ 	.word	0xffffffff


	//   ....[1]....
        /*0248*/ 	.word	0xffffffff


	//   ....[2]....
        /*024c*/ 	.word	0xffffffff


	//   ....[3]....
        /*0250*/ 	.word	0xffffffff


	//   ....[4]....
        /*0254*/ 	.word	0xffffffff


	//   ....[5]....
        /*0258*/ 	.word	0xffffffff


	//   ....[6]....
        /*025c*/ 	.word	0xffffffff


	//   ....[7]....
        /*0260*/ 	.word	0xffffffff


	//   ....[8]....
        /*0264*/ 	.word	0xffffffff


	//   ....[9]....
        /*0268*/ 	.word	0xffffffff


	//   ....[10]....
        /*026c*/ 	.word	0xffffffff


	//   ....[11]....
        /*0270*/ 	.word	0xffffffff


	//   ....[12]....
        /*0274*/ 	.word	0xffffffff


	//   ....[13]....
        /*0278*/ 	.word	0xffffffff


	//   ....[14]....
        /*027c*/ 	.word	0xffffffff


	//   ....[15]....
        /*0280*/ 	.word	0xffffffff


	//   ....[16]....
        /*0284*/ 	.word	0xffffffff


	//   ....[17]....
        /*0288*/ 	.word	0xffffffff


	//   ....[18]....
        /*028c*/ 	.word	0xffffffff


	//   ....[19]....
        /*0290*/ 	.word	0xffffffff


	//   ....[20]....
        /*0294*/ 	.word	0xffffffff


	//   ....[21]....
        /*0298*/ 	.word	0xffffffff


	//   ....[22]....
        /*029c*/ 	.word	0xffffffff


	//   ....[23]....
        /*02a0*/ 	.word	0xffffffff


	//   ....[24]....
        /*02a4*/ 	.word	0xffffffff


	//   ....[25]....
        /*02a8*/ 	.word	0xffffffff


	//   ....[26]....
        /*02ac*/ 	.word	0xffffffff


	//   ....[27]....
        /*02b0*/ 	.word	0xffffffff


	//   ....[28]....
        /*02b4*/ 	.word	0xffffffff


	//   ....[29]....
        /*02b8*/ 	.word	0xffffffff


	//   ....[30]....
        /*02bc*/ 	.word	0xffffffff


	//   ....[31]....
        /*02c0*/ 	.word	0xffffffff


	//   ....[32]....
        /*02c4*/ 	.word	0xffffffff


	//   ....[33]....
        /*02c8*/ 	.word	0xffffffff


	//   ....[34]....
        /*02cc*/ 	.word	0xffffffff


	//   ....[35]....
        /*02d0*/ 	.word	0xffffffff


	//   ....[36]....
        /*02d4*/ 	.word	0xffffffff


	//   ....[37]....
        /*02d8*/ 	.word	0xffffffff


	//   ....[38]....
        /*02dc*/ 	.word	0xffffffff


	//   ....[39]....
        /*02e0*/ 	.word	0xffffffff


	//   ....[40]....
        /*02e4*/ 	.word	0xffffffff


	//   ....[41]....
        /*02e8*/ 	.word	0xffffffff


	//   ....[42]....
        /*02ec*/ 	.word	0xffffffff


	//   ....[43]....
        /*02f0*/ 	.word	0xffffffff


	//   ....[44]....
        /*02f4*/ 	.word	0xffffffff


	//   ....[45]....
        /*02f8*/ 	.word	0xffffffff


	//   ....[46]....
        /*02fc*/ 	.word	0xffffffff


	//   ....[47]....
        /*0300*/ 	.word	0xffffffff


	//   ....[48]....
        /*0304*/ 	.word	0xffffffff


	//   ....[49]....
        /*0308*/ 	.word	0xffffffff


	//   ....[50]....
        /*030c*/ 	.word	0xffffffff


	//   ....[51]....
        /*0310*/ 	.word	0xffffffff


	//   ....[52]....
        /*0314*/ 	.word	0xffffffff


	//   ....[53]....
        /*0318*/ 	.word	0xffffffff


	//   ....[54]....
        /*031c*/ 	.word	0xffffffff


	//   ....[55]....
        /*0320*/ 	.word	0xffffffff


	//   ....[56]....
        /*0324*/ 	.word	0xffffffff


	//   ....[57]....
        /*0328*/ 	.word	0xffffffff


	//   ....[58]....
        /*032c*/ 	.word	0xffffffff


	//   ....[59]....
        /*0330*/ 	.word	0xffffffff


	//   ....[60]....
        /*0334*/ 	.word	0xffffffff


	//   ....[61]....
        /*0338*/ 	.word	0xffffffff


	//   ....[62]....
        /*033c*/ 	.word	0xffffffff


	//   ....[63]....
        /*0340*/ 	.word	0xffffffff


	//   ....[64]....
        /*0344*/ 	.word	0xffffffff


	//   ....[65]....
        /*0348*/ 	.word	0xffffffff


	//   ....[66]....
        /*034c*/ 	.word	0xffffffff


	//   ....[67]....
        /*0350*/ 	.word	0xffffffff


	//   ....[68]....
        /*0354*/ 	.word	0xffffffff


	//   ....[69]....
        /*0358*/ 	.word	0xffffffff


	//   ....[70]....
        /*035c*/ 	.word	0xffffffff


	//   ....[71]....
        /*0360*/ 	.word	0xffffffff


	//   ....[72]....
        /*0364*/ 	.word	0xffffffff


	//   ....[73]....
        /*0368*/ 	.word	0xffffffff


	//   ....[74]....
        /*036c*/ 	.word	0xffffffff


	//   ....[75]....
        /*0370*/ 	.word	0xffffffff


	//   ....[76]....
        /*0374*/ 	.word	0xffffffff


	//   ....[77]....
        /*0378*/ 	.word	0xffffffff


	//   ....[78]....
        /*037c*/ 	.word	0xffffffff


	//   ....[79]....
        /*0380*/ 	.word	0xffffffff


	//   ....[80]....
        /*0384*/ 	.word	0xffffffff


	//   ....[81]....
        /*0388*/ 	.word	0xffffffff


	//   ....[82]....
        /*038c*/ 	.word	0xffffffff


	//   ....[83]....
        /*0390*/ 	.word	0xffffffff


	//   ....[84]....
        /*0394*/ 	.word	0xffffffff


	//   ....[85]....
        /*0398*/ 	.word	0xffffffff


	//   ....[86]....
        /*039c*/ 	.word	0xffffffff


	//   ....[87]....
        /*03a0*/ 	.word	0xffffffff


	//   ....[88]....
        /*03a4*/ 	.word	0xffffffff


	//   ....[89]....
        /*03a8*/ 	.word	0xffffffff


	//   ....[90]....
        /*03ac*/ 	.word	0xffffffff


	//   ....[91]....
        /*03b0*/ 	.word	0xffffffff


	//   ....[92]....
        /*03b4*/ 	.word	0xffffffff


	//   ....[93]....
        /*03b8*/ 	.word	0xffffffff


	//   ....[94]....
        /*03bc*/ 	.word	0xffffffff


	//   ....[95]....
        /*03c0*/ 	.word	0xffffffff


	//   ....[96]....
        /*03c4*/ 	.word	0xffffffff


	//   ....[97]....
        /*03c8*/ 	.word	0xffffffff


	//   ....[98]....
        /*03cc*/ 	.word	0xffffffff


	//   ....[99]....
        /*03d0*/ 	.word	0xffffffff


	//   ....[100]....
        /*03d4*/ 	.word	0xffffffff


	//   ....[101]....
        /*03d8*/ 	.word	0xffffffff


	//   ....[102]....
        /*03dc*/ 	.word	0xffffffff


	//   ....[103]....
        /*03e0*/ 	.word	0xffffffff


	//   ....[104]....
        /*03e4*/ 	.word	0xffffffff


	//   ....[105]....
        /*03e8*/ 	.word	0xffffffff


	//   ....[106]....
        /*03ec*/ 	.word	0xffffffff


	//   ....[107]....
        /*03f0*/ 	.word	0xffffffff


	//   ....[108]....
        /*03f4*/ 	.word	0xffffffff


	//   ....[109]....
        /*03f8*/ 	.word	0xffffffff


	//   ....[110]....
        /*03fc*/ 	.word	0xffffffff


	//   ....[111]....
        /*0400*/ 	.word	0xffffffff


	//   ....[112]....
        /*0404*/ 	.word	0xffffffff


	//   ....[113]....
        /*0408*/ 	.word	0xffffffff


	//   ....[114]....
        /*040c*/ 	.word	0xffffffff


	//   ....[115]....
        /*0410*/ 	.word	0xffffffff


	//   ....[116]....
        /*0414*/ 	.word	0xffffffff


	//   ....[117]....
        /*0418*/ 	.word	0xffffffff


	//   ....[118]....
        /*041c*/ 	.word	0xffffffff


	//   ....[119]....
        /*0420*/ 	.word	0xffffffff


	//   ....[120]....
        /*0424*/ 	.word	0xffffffff


	//   ....[121]....
        /*0428*/ 	.word	0xffffffff


	//   ....[122]....
        /*042c*/ 	.word	0xffffffff


	//   ....[123]....
        /*0430*/ 	.word	0xffffffff


	//   ....[124]....
        /*0434*/ 	.word	0xffffffff


	//   ....[125]....
        /*0438*/ 	.word	0xffffffff


	//   ....[126]....
        /*043c*/ 	.word	0xffffffff


	//   ....[127]....
        /*0440*/ 	.word	0xffffffff


	//   ....[128]....
        /*0444*/ 	.word	0xffffffff


	//   ....[129]....
        /*0448*/ 	.word	0xffffffff


	//   ....[130]....
        /*044c*/ 	.word	0xffffffff


	//   ....[131]....
        /*0450*/ 	.word	0xffffffff


	//   ....[132]....
        /*0454*/ 	.word	0xffffffff


	//   ....[133]....
        /*0458*/ 	.word	0xffffffff


	//   ....[134]....
        /*045c*/ 	.word	0xffffffff


	//   ....[135]....
        /*0460*/ 	.word	0x0500000f


	//   ....[136]....
        /*0464*/ 	.word	0x0500000f


	//   ....[137]....
        /*0468*/ 	.word	0x0500000f


	//   ....[138]....
        /*046c*/ 	.word	0x0500000f


	//   ....[139]....
        /*0470*/ 	.word	0x0500000f


	//   ....[140]....
        /*0474*/ 	.word	0x0500000f


	//   ....[141]....
        /*0478*/ 	.word	0x0500000f


	//   ....[142]....
        /*047c*/ 	.word	0x0500000f


	//   ....[143]....
        /*0480*/ 	.word	0x0500000f


	//   ....[144]....
        /*0484*/ 	.word	0x0500000f


	//   ....[145]....
        /*0488*/ 	.word	0x0500000f


	//   ....[146]....
        /*048c*/ 	.word	0x0500000f


	//   ....[147]....
        /*0490*/ 	.word	0x0500000f


	//   ....[148]....
        /*0494*/ 	.word	0x0500000f


	//   ....[149]....
        /*0498*/ 	.word	0x0500000f


	//   ....[150]....
        /*049c*/ 	.word	0x0500000f


	//   ....[151]....
        /*04a0*/ 	.word	0x0500000f


	//   ....[152]....
        /*04a4*/ 	.word	0x0500000f


	//   ....[153]....
        /*04a8*/ 	.word	0x0500000f


	//   ....[154]....
        /*04ac*/ 	.word	0x0500000f


	//   ....[155]....
        /*04b0*/ 	.word	0x0500000f


	//   ....[156]....
        /*04b4*/ 	.word	0x0500000f


	//   ....[157]....
        /*04b8*/ 	.word	0x0500000f


	//   ....[158]....
        /*04bc*/ 	.word	0x0500000f


	//   ....[159]....
        /*04c0*/ 	.word	0x0500000f


	//   ....[160]....
        /*04c4*/ 	.word	0x0500000f


	//   ....[161]....
        /*04c8*/ 	.word	0x0500000f


	//   ....[162]....
        /*04cc*/ 	.word	0x0500000f


	//   ....[163]....
        /*04d0*/ 	.word	0x0500000f


	//   ....[164]....
        /*04d4*/ 	.word	0x0500000f


	//   ....[165]....
        /*04d8*/ 	.word	0x0500000f


	//   ....[166]....
        /*04dc*/ 	.word	0x0500000f


	//   ....[167]....
        /*04e0*/ 	.word	0x0500000f


	//   ....[168]....
        /*04e4*/ 	.word	0x0500000f


	//   ....[169]....
        /*04e8*/ 	.word	0x0500000f


	//   ....[170]....
        /*04ec*/ 	.word	0x0500000f


	//   ....[171]....
        /*04f0*/ 	.word	0x0500000f


	//   ....[172]....
        /*04f4*/ 	.word	0x0500000f


	//   ....[173]....
        /*04f8*/ 	.word	0x0500000f


	//   ....[174]....
        /*04fc*/ 	.word	0x0500000f


	//   ....[175]....
        /*0500*/ 	.word	0x0500000f


	//   ....[176]....
        /*0504*/ 	.word	0x0500000f


	//   ....[177]....
        /*0508*/ 	.word	0x0500000f


	//   ....[178]....
        /*050c*/ 	.word	0x0500000f


	//   ....[179]....
        /*0510*/ 	.word	0x0500000f


	//   ....[180]....
        /*0514*/ 	.word	0x0500000f


	//   ....[181]....
        /*0518*/ 	.word	0x0500000f


	//   ....[182]....
        /*051c*/ 	.word	0x0500000f


	//   ....[183]....
        /*0520*/ 	.word	0x0500000f


	//   ....[184]....
        /*0524*/ 	.word	0x0500000f


	//   ....[185]....
        /*0528*/ 	.word	0x0500000f


	//   ....[186]....
        /*052c*/ 	.word	0x0500000f


	//   ....[187]....
        /*0530*/ 	.word	0x0500000f


	//   ....[188]....
        /*0534*/ 	.word	0x0500000f


	//   ....[189]....
        /*0538*/ 	.word	0x0500000f


	//   ....[190]....
        /*053c*/ 	.word	0x0500000f


	//   ....[191]....
        /*0540*/ 	.word	0x0500000f


	//   ....[192]....
        /*0544*/ 	.word	0x0500000f


	//   ....[193]....
        /*0548*/ 	.word	0x0500000f


	//   ....[194]....
        /*054c*/ 	.word	0x0500000f


	//   ....[195]....
        /*0550*/ 	.word	0x0500000f


	//   ....[196]....
        /*0554*/ 	.word	0x0500000f


	//   ....[197]....
        /*0558*/ 	.word	0x0500000f


	//   ....[198]....
        /*055c*/ 	.word	0x0500000f


	//   ....[199]....
        /*0560*/ 	.word	0x0500000f


	//   ....[200]....
        /*0564*/ 	.word	0x0500000f


	//   ....[201]....
        /*0568*/ 	.word	0x0500000f


	//   ....[202]....
        /*056c*/ 	.word	0x0500000f


	//   ....[203]....
        /*0570*/ 	.word	0x0500000f


	//   ....[204]....
        /*0574*/ 	.word	0x0500000f


	//   ....[205]....
        /*0578*/ 	.word	0x0500000f


	//   ....[206]....
        /*057c*/ 	.word	0x0500000f


	//   ....[207]....
        /*0580*/ 	.word	0x0500000f


	//   ....[208]....
        /*0584*/ 	.word	0x0500000f


	//   ....[209]....
        /*0588*/ 	.word	0x0500000f


	//   ....[210]....
        /*058c*/ 	.word	0x0500000f


	//----- nvinfo : EIATTR_COOP_GROUP_INSTR_OFFSETS
	.align		4
.L_117:
        /*0590*/ 	.byte	0x04, 0x28
        /*0592*/ 	.short	(.L_119 - .L_118)


	//   ....[0]....
.L_118:
        /*0594*/ 	.word	0x00000070


	//   ....[1]....
        /*0598*/ 	.word	0x000000b0


	//   ....[2]....
        /*059c*/ 	.word	0x000002d0


	//   ....[3]....
        /*05a0*/ 	.word	0x00000430


	//   ....[4]....
        /*05a4*/ 	.word	0x00000550


	//   ....[5]....
        /*05a8*/ 	.word	0x000006b0


	//   ....[6]....
        /*05ac*/ 	.word	0x00001d10


	//   ....[7]....
        /*05b0*/ 	.word	0x00005470


	//   ....[8]....
        /*05b4*/ 	.word	0x000054b0


	//   ....[9]....
        /*05b8*/ 	.word	0x00005860


	//   ....[10]....
        /*05bc*/ 	.word	0x000058c0


	//   ....[11]....
        /*05c0*/ 	.word	0x00009620


	//   ....[12]....
        /*05c4*/ 	.word	0x00009680


	//   ....[13]....
        /*05c8*/ 	.word	0x000098e0


	//   ....[14]....
        /*05cc*/ 	.word	0x00009900


	//   ....[15]....
        /*05d0*/ 	.word	0x0000acf0


	//   ....[16]....
        /*05d4*/ 	.word	0x0000ad30


	//   ....[17]....
        /*05d8*/ 	.word	0x0000adc0


	//   ....[18]....
        /*05dc*/ 	.word	0x0000af70


	//   ....[19]....
        /*05e0*/ 	.word	0x0000cc00


	//   ....[20]....
        /*05e4*/ 	.word	0x0000cc10


	//   ....[21]....
        /*05e8*/ 	.word	0x0000cc20


	//   ....[22]....
        /*05ec*/ 	.word	0x0000cc40


	//   ....[23]....
        /*05f0*/ 	.word	0x0000d740


	//   ....[24]....
        /*05f4*/ 	.word	0x0000d770


	//   ....[25]....
        /*05f8*/ 	.word	0x0000d910


	//   ....[26]....
        /*05fc*/ 	.word	0x0000d930


	//   ....[27]....
        /*0600*/ 	.word	0x0000da70


	//   ....[28]....
        /*0604*/ 	.word	0x0000da90


	//   ....[29]....
        /*0608*/ 	.word	0x0000dbe0


	//   ....[30]....
        /*060c*/ 	.word	0x0000dc00


	//   ....[31]....
        /*0610*/ 	.word	0x0000e1d0


	//   ....[32]....
        /*0614*/ 	.word	0x0000e210


	//   ....[33]....
        /*0618*/ 	.word	0x0000eca0


	//   ....[34]....
        /*061c*/ 	.word	0x0000ecb0


	//   ....[35]....
        /*0620*/ 	.word	0x00010040


	//   ....[36]....
        /*0624*/ 	.word	0x00010070


	//   ....[37]....
        /*0628*/ 	.word	0x000101e0


	//   ....[38]....
        /*062c*/ 	.word	0x00010200


	//   ....[39]....
        /*0630*/ 	.word	0x00010340


	//   ....[40]....
        /*0634*/ 	.word	0x00010360


	//   ....[41]....
        /*0638*/ 	.word	0x000104b0


	//   ....[42]....
        /*063c*/ 	.word	0x000104d0


	//   ....[43]....
        /*0640*/ 	.word	0x000106b0


	//   ....[44]....
        /*0644*/ 	.word	0x000108a0


	//   ....[45]....
        /*0648*/ 	.word	0x000108d0


	//   ....[46]....
        /*064c*/ 	.word	0x00010900


	//   ....[47]....
        /*0650*/ 	.word	0x00010930


	//   ....[48]....
        /*0654*/ 	.word	0x00010960


	//   ....[49]....
        /*0658*/ 	.word	0x00010990


	//   ....[50]....
        /*065c*/ 	.word	0x00010b00


	//   ....[51]....
        /*0660*/ 	.word	0x00010b30


	//   ....[52]....
        /*0664*/ 	.word	0x00010b60


	//   ....[53]....
        /*0668*/ 	.word	0x00010b90


	//   ....[54]....
        /*066c*/ 	.word	0x00010bc0


	//   ....[55]....
        /*0670*/ 	.word	0x00010bf0


	//   ....[56]....
        /*0674*/ 	.word	0x00010c80


	//   ....[57]....
        /*0678*/ 	.word	0x00010cb0


	//   ....[58]....
        /*067c*/ 	.word	0x00010cc0


	//   ....[59]....
        /*0680*/ 	.word	0x00010d50


	//   ....[60]....
        /*0684*/ 	.word	0x00012710


	//   ....[61]....
        /*0688*/ 	.word	0x00012750


	//   ....[62]....
        /*068c*/ 	.word	0x00012780


	//   ....[63]....
        /*0690*/ 	.word	0x00012830


	//   ....[64]....
        /*0694*/ 	.word	0x00012870


	//   ....[65]....
        /*0698*/ 	.word	0x000128d0


	//   ....[66]....
        /*069c*/ 	.word	0x00012910


	//   ....[67]....
        /*06a0*/ 	.word	0x00012970


	//   ....[68]....
        /*06a4*/ 	.word	0x00012990


	//   ....[69]....
        /*06a8*/ 	.word	0x000129c0


	//   ....[70]....
        /*06ac*/ 	.word	0x00013190


	//   ....[71]....
        /*06b0*/ 	.word	0x000131c0


	//   ....[72]....
        /*06b4*/ 	.word	0x00013220


	//   ....[73]....
        /*06b8*/ 	.word	0x00013280


	//   ....[74]....
        /*06bc*/ 	.word	0x000132d0


	//   ....[75]....
        /*06c0*/ 	.word	0x00013340


	//   ....[76]....
        /*06c4*/ 	.word	0x00013390


	//   ....[77]....
        /*06c8*/ 	.word	0x00013400


	//   ....[78]....
        /*06cc*/ 	.word	0x00013450


	//   ....[79]....
        /*06d0*/ 	.word	0x000134c0


	//   ....[80]....
        /*06d4*/ 	.word	0x00013510


	//   ....[81]....
        /*06d8*/ 	.word	0x00013580


	//   ....[82]....
        /*06dc*/ 	.word	0x000135d0


	//   ....[83]....
        /*06e0*/ 	.word	0x00013640


	//   ....[84]....
        /*06e4*/ 	.word	0x00013690


	//   ....[85]....
        /*06e8*/ 	.word	0x000136e0


	//   ....[86]....
        /*06ec*/ 	.word	0x00013e70


	//   ....[87]....
        /*06f0*/ 	.word	0x00013eb0


	//   ....[88]....
        /*06f4*/ 	.word	0x00013ed0


	//   ....[89]....
        /*06f8*/ 	.word	0x00013f90


	//   ....[90]....
        /*06fc*/ 	.word	0x00013fc0


	//   ....[91]....
        /*0700*/ 	.word	0x00014010


	//   ....[92]....
        /*0704*/ 	.word	0x00014040


	//   ....[93]....
        /*0708*/ 	.word	0x00014090


	//   ....[94]....
        /*070c*/ 	.word	0x000140c0


	//   ....[95]....
        /*0710*/ 	.word	0x00014130


	//   ....[96]....
        /*0714*/ 	.word	0x00014410


	//   ....[97]....
        /*0718*/ 	.word	0x00014430


	//   ....[98]....
        /*071c*/ 	.word	0x00014440


	//   ....[99]....
        /*0720*/ 	.word	0x000144f0


	//   ....[100]....
        /*0724*/ 	.word	0x00014500


	//   ....[101]....
        /*0728*/ 	.word	0x000145b0


	//   ....[102]....
        /*072c*/ 	.word	0x000145c0


	//   ....[103]....
        /*0730*/ 	.word	0x00014670


	//   ....[104]....
        /*0734*/ 	.word	0x00014680


	//   ....[105]....
        /*0738*/ 	.word	0x00014690


	//   ....[106]....
        /*073c*/ 	.word	0x00014ca0


	//   ....[107]....
        /*0740*/ 	.word	0x00014ce0


	//   ....[108]....
        /*0744*/ 	.word	0x00014d20


	//   ....[109]....
        /*0748*/ 	.word	0x00014d40


	//   ....[110]....
        /*074c*/ 	.word	0x00014d60


	//   ....[111]....
        /*0750*/ 	.word	0x00014e10


	//   ....[112]....
        /*0754*/ 	.word	0x00014ec0


	//   ....[113]....
        /*0758*/ 	.word	0x00014ef0


	//   ....[114]....
        /*075c*/ 	.word	0x00014f00


	//   ....[115]....
        /*0760*/ 	.word	0x00014f90


	//   ....[116]....
        /*0764*/ 	.word	0x00015400


	//   ....[117]....
        /*0768*/ 	.word	0x00015430


	//   ....[118]....
        /*076c*/ 	.word	0x00015490


	//   ....[119]....
        /*0770*/ 	.word	0x000154c0


	//   ....[120]....
        /*0774*/ 	.word	0x000154f0


	//   ....[121]....
        /*0778*/ 	.word	0x00015520


	//   ....[122]....
        /*077c*/ 	.word	0x00015550


	//   ....[123]....
        /*0780*/ 	.word	0x00015580


	//   ....[124]....
        /*0784*/ 	.word	0x00015720


	//   ....[125]....
        /*0788*/ 	.word	0x00015750


	//   ....[126]....
        /*078c*/ 	.word	0x00015780


	//   ....[127]....
        /*0790*/ 	.word	0x000157b0


	//   ....[128]....
        /*0794*/ 	.word	0x000157e0


	//   ....[129]....
        /*0798*/ 	.word	0x00015810


	//   ....[130]....
        /*079c*/ 	.word	0x000158d0


	//   ....[131]....
        /*07a0*/ 	.word	0x000158f0


	//   ....[132]....
        /*07a4*/ 	.word	0x00015900


	//   ....[133]....
        /*07a8*/ 	.word	0x00015960


	//   ....[134]....
        /*07ac*/ 	.word	0x00015f80


	//   ....[135]....
        /*07b0*/ 	.word	0x00016470


	//   ....[136]....
        /*07b4*/ 	.word	0x00016560


	//   ....[137]....
        /*07b8*/ 	.word	0x00016640


	//   ....[138]....
        /*07bc*/ 	.word	0x000166a0


	//   ....[139]....
        /*07c0*/ 	.word	0x00016740


	//   ....[140]....
        /*07c4*/ 	.word	0x00016820


	//   ....[141]....
        /*07c8*/ 	.word	0x00016920


	//   ....[142]....
        /*07cc*/ 	.word	0x00016990


	//   ....[143]....
        /*07d0*/ 	.word	0x00016a80


	//   ....[144]....
        /*07d4*/ 	.word	0x00016af0


	//   ....[145]....
        /*07d8*/ 	.word	0x00016bd0


	//   ....[146]....
        /*07dc*/ 	.word	0x00016c80


	//   ....[147]....
        /*07e0*/ 	.word	0x00016cf0


	//   ....[148]....
        /*07e4*/ 	.word	0x00016d70


	//   ....[149]....
        /*07e8*/ 	.word	0x00016e40


	//   ....[150]....
        /*07ec*/ 	.word	0x00016ec0


	//   ....[151]....
        /*07f0*/ 	.word	0x00016fb0


	//   ....[152]....
        /*07f4*/ 	.word	0x00017030


	//   ....[153]....
        /*07f8*/ 	.word	0x00017120


	//   ....[154]....
        /*07fc*/ 	.word	0x000171a0


	//   ....[155]....
        /*0800*/ 	.word	0x00017290


	//   ....[156]....
        /*0804*/ 	.word	0x00017310


	//   ....[157]....
        /*0808*/ 	.word	0x00017400


	//   ....[158]....
        /*080c*/ 	.word	0x00017480


	//   ....[159]....
        /*0810*/ 	.word	0x00017570


	//   ....[160]....
        /*0814*/ 	.word	0x000175f0


	//   ....[161]....
        /*0818*/ 	.word	0x000176c0


	//   ....[162]....
        /*081c*/ 	.word	0x000177f0


	//   ....[163]....
        /*0820*/ 	.word	0x000178c0


	//   ....[164]....
        /*0824*/ 	.word	0x00017990


	//   ....[165]....
        /*0828*/ 	.word	0x00017a70


	//   ....[166]....
        /*082c*/ 	.word	0x00017ad0


	//   ....[167]....
        /*0830*/ 	.word	0x00017bb0


	//   ....[168]....
        /*0834*/ 	.word	0x00017c10


	//   ....[169]....
        /*0838*/ 	.word	0x00017cf0


	//   ....[170]....
        /*083c*/ 	.word	0x00017d50


	//   ....[171]....
        /*0840*/ 	.word	0x00017e60


	//   ....[172]....
        /*0844*/ 	.word	0x00017f50


	//   ....[173]....
        /*0848*/ 	.word	0x00017ff0


	//   ....[174]....
        /*084c*/ 	.word	0x00018050


	//   ....[175]....
        /*0850*/ 	.word	0x00018170


	//   ....[176]....
        /*0854*/ 	.word	0x000181d0


	//   ....[177]....
        /*0858*/ 	.word	0x000182f0


	//   ....[178]....
        /*085c*/ 	.word	0x00018350


	//   ....[179]....
        /*0860*/ 	.word	0x00018470


	//   ....[180]....
        /*0864*/ 	.word	0x000184d0


	//   ....[181]....
        /*0868*/ 	.word	0x000185a0


	//   ....[182]....
        /*086c*/ 	.word	0x00018700


	//   ....[183]....
        /*0870*/ 	.word	0x000187a0


	//   ....[184]....
        /*0874*/ 	.word	0x000188f0


	//   ....[185]....
        /*0878*/ 	.word	0x000189a0


	//   ....[186]....
        /*087c*/ 	.word	0x00018a00


	//   ....[187]....
        /*0880*/ 	.word	0x00018ac0


	//   ....[188]....
        /*0884*/ 	.word	0x00018ba0


	//   ....[189]....
        /*0888*/ 	.word	0x00018c60


	//   ....[190]....
        /*088c*/ 	.word	0x00018d40


	//   ....[191]....
        /*0890*/ 	.word	0x00018e00


	//   ....[192]....
        /*0894*/ 	.word	0x00018f10


	//   ....[193]....
        /*0898*/ 	.word	0x00018fb0


	//   ....[194]....
        /*089c*/ 	.word	0x00019130


	//   ....[195]....
        /*08a0*/ 	.word	0x000191a0


	//   ....[196]....
        /*08a4*/ 	.word	0x00019210


	//   ....[197]....
        /*08a8*/ 	.word	0x00019280


	//   ....[198]....
        /*08ac*/ 	.word	0x000192f0


	//   ....[199]....
        /*08b0*/ 	.word	0x00019370


	//   ....[200]....
        /*08b4*/ 	.word	0x000193f0


	//   ....[201]....
        /*08b8*/ 	.word	0x00019480


	//   ....[202]....
        /*08bc*/ 	.word	0x000194f0


	//   ....[203]....
        /*08c0*/ 	.word	0x00019560


	//   ....[204]....
        /*08c4*/ 	.word	0x000195d0


	//   ....[205]....
        /*08c8*/ 	.word	0x00019650


	//   ....[206]....
        /*08cc*/ 	.word	0x000196c0


	//   ....[207]....
        /*08d0*/ 	.word	0x00019760


	//   ....[208]....
        /*08d4*/ 	.word	0x000197b0


	//   ....[209]....
        /*08d8*/ 	.word	0x00019840


	//   ....[210]....
        /*08dc*/ 	.word	0x00019970


	//----- nvinfo : EIATTR_REG_RECONFIG
	.align		4
.L_119:
        /*08e0*/ 	.byte	0x01, 0x54
	.zero		2


	//----- nvinfo : EIATTR_SYSCALL_OFFSETS
	.align		4
        /*08e4*/ 	.byte	0x04, 0x46
        /*08e6*/ 	.short	(.L_121 - .L_120)


	//   ....[0]....
.L_120:
        /*08e8*/ 	.word	0x00001e90


	//   ....[1]....
        /*08ec*/ 	.word	0x00011d40


	//   ....[2]....
        /*08f0*/ 	.word	0x00011e90


	//   ....[3]....
        /*08f4*/ 	.word	0x00011f80


	//   ....[4]....
        /*08f8*/ 	.word	0x00012e10


	//----- nvinfo : EIATTR_MBARRIER_INSTR_OFFSETS
	.align		4
.L_121:
        /*08fc*/ 	.byte	0x04, 0x39
        /*08fe*/ 	.short	(.L_123 - .L_122)


	//   ....[0]....
.L_122:
        /*0900*/ 	.word	0x00000180
        /*0904*/ 	.word	0x000000ff
        /*0908*/ 	.word	0x00038800
        /*090c*/ 	.short	0x0100
        /*090e*/ 	.byte	0x08
	.zero		1


	//   ....[1]....
        /*0910*/ 	.word	0x00000190
        /*0914*/ 	.word	0x000000ff
        /*0918*/ 	.word	0x00038820
        /*091c*/ 	.short	0x0100
        /*091e*/ 	.byte	0x08
	.zero		1


	//   ....[2]....
        /*0920*/ 	.word	0x00000280
        /*0924*/ 	.word	0x000000ff
        /*0928*/ 	.word	0x00038830
        /*092c*/ 	.short	0x0100
        /*092e*/ 	.byte	0x08
	.zero		1


	//   ....[3]....
        /*0930*/ 	.word	0x00000290
        /*0934*/ 	.word	0x000000ff
        /*0938*/ 	.word	0x00038840
        /*093c*/ 	.short	0x0100
        /*093e*/ 	.byte	0x08
	.zero		1


	//   ....[4]....
        /*0940*/ 	.word	0x000002a0
        /*0944*/ 	.word	0x000000ff
        /*0948*/ 	.word	0x00038838
        /*094c*/ 	.short	0x0100
        /*094e*/ 	.byte	0x08
	.zero		1


	//   ....[5]....
        /*0950*/ 	.word	0x000002b0
        /*0954*/ 	.word	0x000000ff
        /*0958*/ 	.word	0x00038848
        /*095c*/ 	.short	0x0100
        /*095e*/ 	.byte	0x08
	.zero		1


	//   ....[6]....
        /*0960*/ 	.word	0x000003e0
        /*0964*/ 	.word	0x000000ff
        /*0968*/ 	.word	0x00038850
        /*096c*/ 	.short	0x0100
        /*096e*/ 	.byte	0x08
	.zero		1


	//   ....[7]....
        /*0970*/ 	.word	0x000003f0
        /*0974*/ 	.word	0x000000ff
        /*0978*/ 	.word	0x00038860
        /*097c*/ 	.short	0x0100
        /*097e*/ 	.byte	0x08
	.zero		1


	//   ....[8]....
        /*0980*/ 	.word	0x00000400
        /*0984*/ 	.word	0x000000ff
        /*0988*/ 	.word	0x00038858
        /*098c*/ 	.short	0x0100
        /*098e*/ 	.byte	0x08
	.zero		1


	//   ....[9]....
        /*0990*/ 	.word	0x00000410
        /*0994*/ 	.word	0x000000ff
        /*0998*/ 	.word	0x00038868
        /*099c*/ 	.short	0x0100
        /*099e*/ 	.byte	0x08
	.zero		1


	//   ....[10]....
        /*09a0*/ 	.word	0x00000500
        /*09a4*/ 	.word	0x000000ff
        /*09a8*/ 	.word	0x00038870
        /*09ac*/ 	.short	0x0100
        /*09ae*/ 	.byte	0x06
	.zero		1


	//   ....[11]....
        /*09b0*/ 	.word	0x00000510
        /*09b4*/ 	.word	0x000000ff
        /*09b8*/ 	.word	0x00038880
        /*09bc*/ 	.short	0x0100
        /*09be*/ 	.byte	0x06
	.zero		1


	//   ....[12]....
        /*09c0*/ 	.word	0x00000520
        /*09c4*/ 	.word	0x000000ff
        /*09c8*/ 	.word	0x00038878
        /*09cc*/ 	.short	0x0100
        /*09ce*/ 	.byte	0x06
	.zero		1


	//   ....[13]....
        /*09d0*/ 	.word	0x00000530
        /*09d4*/ 	.word	0x000000ff
        /*09d8*/ 	.word	0x00038888
        /*09dc*/ 	.short	0x0100
        /*09de*/ 	.byte	0x06
	.zero		1


	//   ....[14]....
        /*09e0*/ 	.word	0x00000660
        /*09e4*/ 	.word	0x000000ff
        /*09e8*/ 	.word	0x00038890
        /*09ec*/ 	.short	0x0100
        /*09ee*/ 	.byte	0x08
	.zero		1


	//   ....[15]....
        /*09f0*/ 	.word	0x00000670
        /*09f4*/ 	.word	0x000000ff
        /*09f8*/ 	.word	0x000388a0
        /*09fc*/ 	.short	0x0100
        /*09fe*/ 	.byte	0x08
	.zero		1


	//   ....[16]....
        /*0a00*/ 	.word	0x00000680
        /*0a04*/ 	.word	0x000000ff
        /*0a08*/ 	.word	0x00038898
        /*0a0c*/ 	.short	0x0100
        /*0a0e*/ 	.byte	0x08
	.zero		1


	//   ....[17]....
        /*0a10*/ 	.word	0x00000690
        /*0a14*/ 	.word	0x000000ff
        /*0a18*/ 	.word	0x000388a8
        /*0a1c*/ 	.short	0x0100
        /*0a1e*/ 	.byte	0x08
	.zero		1


	//   ....[18]....
        /*0a20*/ 	.word	0x000007d0
        /*0a24*/ 	.word	0x000000ff
        /*0a28*/ 	.word	0x000388b0
        /*0a2c*/ 	.short	0x0100
        /*0a2e*/ 	.byte	0x08
	.zero		1


	//   ....[19]....
        /*0a30*/ 	.word	0x000007e0
        /*0a34*/ 	.word	0x000000ff
        /*0a38*/ 	.word	0x000388c0
        /*0a3c*/ 	.short	0x0100
        /*0a3e*/ 	.byte	0x08
	.zero		1


	//   ....[20]....
        /*0a40*/ 	.word	0x000007f0
        /*0a44*/ 	.word	0x000000ff
        /*0a48*/ 	.word	0x000388b8
        /*0a4c*/ 	.short	0x0100
        /*0a4e*/ 	.byte	0x08
	.zero		1


	//   ....[21]....
        /*0a50*/ 	.word	0x00000800
        /*0a54*/ 	.word	0x000000ff
        /*0a58*/ 	.word	0x000388c8
        /*0a5c*/ 	.short	0x0100
        /*0a5e*/ 	.byte	0x08
	.zero		1


	//   ....[22]....
        /*0a60*/ 	.word	0x00001f90
        /*0a64*/ 	.word	0x00000005
        /*0a68*/ 	.word	0x00038800
        /*0a6c*/ 	.short	0x010a
        /*0a6e*/ 	.byte	0x3f
	.zero		1


	//   ....[23]....
        /*0a70*/ 	.word	0x00002020
        /*0a74*/ 	.word	0x00000000
        /*0a78*/ 	.word	0x00038830
        /*0a7c*/ 	.short	0x010a
        /*0a7e*/ 	.byte	0x3f
	.zero		1


	//   ....[24]....
        /*0a80*/ 	.word	0x00002070
        /*0a84*/ 	.word	0x00000000
        /*0a88*/ 	.word	0x00038830
        /*0a8c*/ 	.short	0x010a
        /*0a8e*/ 	.byte	0x3f
	.zero		1


	//   ....[25]....
        /*0a90*/ 	.word	0x00005cf0
        /*0a94*/ 	.word	0x00000007
        /*0a98*/ 	.word	0x00000000
        /*0a9c*/ 	.short	0x0101
        /*0a9e*/ 	.byte	0x3f
	.zero		1


	//   ....[26]....
        /*0aa0*/ 	.word	0x00006830
        /*0aa4*/ 	.word	0x000000ff
        /*0aa8*/ 	.word	0x00038830
        /*0aac*/ 	.short	0x010a
        /*0aae*/ 	.byte	0x05
	.zero		1


	//   ....[27]....
        /*0ab0*/ 	.word	0x00006880
        /*0ab4*/ 	.word	0x000000ff
        /*0ab8*/ 	.word	0x00038830
        /*0abc*/ 	.short	0x010a
        /*0abe*/ 	.byte	0x04
	.zero		1


	//   ....[28]....
        /*0ac0*/ 	.word	0x00008df0
        /*0ac4*/ 	.word	0x000000ff
        /*0ac8*/ 	.word	0x00038850
        /*0acc*/ 	.short	0x010a
        /*0ace*/ 	.byte	0x04
	.zero		1


	//   ....[29]....
        /*0ad0*/ 	.word	0x00008e30
        /*0ad4*/ 	.word	0x000000ff
        /*0ad8*/ 	.word	0x00038850
        /*0adc*/ 	.short	0x010a
        /*0ade*/ 	.byte	0x04
	.zero		1


	//   ....[30]....
        /*0ae0*/ 	.word	0x00009470
        /*0ae4*/ 	.word	0x000000ff
        /*0ae8*/ 	.word	0x00000000
        /*0aec*/ 	.short	0x0101
        /*0aee*/ 	.byte	0x06
	.zero		1


	//   ....[31]....
        /*0af0*/ 	.word	0x0000a250
        /*0af4*/ 	.word	0x000000ff
        /*0af8*/ 	.word	0x00000000
        /*0afc*/ 	.short	0x0101
        /*0afe*/ 	.byte	0x04
	.zero		1


	//   ....[32]....
        /*0b00*/ 	.word	0x0000abe0
        /*0b04*/ 	.word	0x0000000c
        /*0b08*/ 	.word	0x00038850
        /*0b0c*/ 	.short	0x010a
        /*0b0e*/ 	.byte	0x3f
	.zero		1


	//   ....[33]....
        /*0b10*/ 	.word	0x0000ac50
        /*0b14*/ 	.word	0x0000000c
        /*0b18*/ 	.word	0x00038850
        /*0b1c*/ 	.short	0x010a
        /*0b1e*/ 	.byte	0x3f
	.zero		1


	//   ....[34]....
        /*0b20*/ 	.word	0x0000b930
        /*0b24*/ 	.word	0x00000003
        /*0b28*/ 	.word	0x00000000
        /*0b2c*/ 	.short	0x0101
        /*0b2e*/ 	.byte	0x3f
	.zero		1


	//   ....[35]....
        /*0b30*/ 	.word	0x0000d750
        /*0b34*/ 	.word	0x000000ff
        /*0b38*/ 	.word	0x00000000
        /*0b3c*/ 	.short	0x0101
        /*0b3e*/ 	.byte	0x08
	.zero		1


	//   ....[36]....
        /*0b40*/ 	.word	0x0000dff0
        /*0b44*/ 	.word	0x000000ff
        /*0b48*/ 	.word	0x00000000
        /*0b4c*/ 	.short	0x0101
        /*0b4e*/ 	.byte	0x08
	.zero		1


	//   ....[37]....
        /*0b50*/ 	.word	0x00012540
        /*0b54*/ 	.word	0x00000005
        /*0b58*/ 	.word	0x00038840
        /*0b5c*/ 	.short	0x010a
        /*0b5e*/ 	.byte	0x3f
	.zero		1


	//   ....[38]....
        /*0b60*/ 	.word	0x00012b30
        /*0b64*/ 	.word	0x00000005
        /*0b68*/ 	.word	0x00038830
        /*0b6c*/ 	.short	0x0107
        /*0b6e*/ 	.byte	0x3f
	.zero		1


	//   ....[39]....
        /*0b70*/ 	.word	0x00012c10
        /*0b74*/ 	.word	0x00000005
        /*0b78*/ 	.word	0x00038830
        /*0b7c*/ 	.short	0x0101
        /*0b7e*/ 	.byte	0x3f
	.zero		1


	//   ....[40]....
        /*0b80*/ 	.word	0x000137d0
        /*0b84*/ 	.word	0x00000016
        /*0b88*/ 	.word	0x00038800
        /*0b8c*/ 	.short	0x0107
        /*0b8e*/ 	.byte	0x3f
	.zero		1


	//   ....[41]....
        /*0b90*/ 	.word	0x000138f0
        /*0b94*/ 	.word	0x00000016
        /*0b98*/ 	.word	0x00038800
        /*0b9c*/ 	.short	0x0101
        /*0b9e*/ 	.byte	0x3f
	.zero		1


	//   ....[42]....
        /*0ba0*/ 	.word	0x00013910
        /*0ba4*/ 	.word	0x00000016
        /*0ba8*/ 	.word	0x00038820
        /*0bac*/ 	.short	0x010a
        /*0bae*/ 	.byte	0x3f
	.zero		1


	//   ....[43]....
        /*0bb0*/ 	.word	0x00013ce0
        /*0bb4*/ 	.word	0x00000006
        /*0bb8*/ 	.word	0x00038840
        /*0bbc*/ 	.short	0x010a
        /*0bbe*/ 	.byte	0x3f
	.zero		1


	//   ....[44]....
        /*0bc0*/ 	.word	0x00014240
        /*0bc4*/ 	.word	0x00000006
        /*0bc8*/ 	.word	0x00038830
        /*0bcc*/ 	.short	0x0107
        /*0bce*/ 	.byte	0x3f
	.zero		1


	//   ....[45]....
        /*0bd0*/ 	.word	0x000142f0
        /*0bd4*/ 	.word	0x00000006
        /*0bd8*/ 	.word	0x00038830
        /*0bdc*/ 	.short	0x0101
        /*0bde*/ 	.byte	0x3f
	.zero		1


	//   ....[46]....
        /*0be0*/ 	.word	0x00014350
        /*0be4*/ 	.word	0x00000006
        /*0be8*/ 	.word	0x00038860
        /*0bec*/ 	.short	0x010a
        /*0bee*/ 	.byte	0x3f
	.zero		1


	//   ....[47]....
        /*0bf0*/ 	.word	0x00014850
        /*0bf4*/ 	.word	0x00000006
        /*0bf8*/ 	.word	0x00038850
        /*0bfc*/ 	.short	0x0107
        /*0bfe*/ 	.byte	0x3f
	.zero		1


	//   ....[48]....
        /*0c00*/ 	.word	0x000149e0
        /*0c04*/ 	.word	0x00000006
        /*0c08*/ 	.word	0x00038850
        /*0c0c*/ 	.short	0x0101
        /*0c0e*/ 	.byte	0x3f
	.zero		1


	//   ....[49]....
        /*0c10*/ 	.word	0x00014bf0
        /*0c14*/ 	.word	0x00000004
        /*0c18*/ 	.word	0x00038860
        /*0c1c*/ 	.short	0x010a
        /*0c1e*/ 	.byte	0x3f
	.zero		1


	//   ....[50]....
        /*0c20*/ 	.word	0x00015110
        /*0c24*/ 	.word	0x00000004
        /*0c28*/ 	.word	0x00038850
        /*0c2c*/ 	.short	0x0107
        /*0c2e*/ 	.byte	0x3f
	.zero		1


	//   ....[51]....
        /*0c30*/ 	.word	0x000151c0
        /*0c34*/ 	.word	0x00000004
        /*0c38*/ 	.word	0x00038850
        /*0c3c*/ 	.short	0x0101
        /*0c3e*/ 	.byte	0x3f
	.zero		1


	//   ....[52]....
        /*0c40*/ 	.word	0x00015f00
        /*0c44*/ 	.word	0x00000004
        /*0c48*/ 	.word	0x00038820
        /*0c4c*/ 	.short	0x010a
        /*0c4e*/ 	.byte	0x3f
	.zero		1


	//   ....[53]....
        /*0c50*/ 	.word	0x000160a0
        /*0c54*/ 	.word	0x00000005
        /*0c58*/ 	.word	0x00038840
        /*0c5c*/ 	.short	0x010a
        /*0c5e*/ 	.byte	0x3f
	.zero		1


	//   ....[54]....
        /*0c60*/ 	.word	0x00016140
        /*0c64*/ 	.word	0x0000001b
        /*0c68*/ 	.word	0x00038840
        /*0c6c*/ 	.short	0x010a
        /*0c6e*/ 	.byte	0x3f
	.zero		1


	//   ....[55]....
        /*0c70*/ 	.word	0x00016180
        /*0c74*/ 	.word	0x00000005
        /*0c78*/ 	.word	0x00038860
        /*0c7c*/ 	.short	0x010a
        /*0c7e*/ 	.byte	0x3f
	.zero		1


	//   ....[56]....
        /*0c80*/ 	.word	0x000161c0
        /*0c84*/ 	.word	0x0000001b
        /*0c88*/ 	.word	0x00038860
        /*0c8c*/ 	.short	0x010a
        /*0c8e*/ 	.byte	0x3f
	.zero		1


	//   ....[57]....
        /*0c90*/ 	.word	0x00016220
        /*0c94*/ 	.word	0x00000005
        /*0c98*/ 	.word	0x00038800
        /*0c9c*/ 	.short	0x010a
        /*0c9e*/ 	.byte	0x3f
	.zero		1


	//   ....[58]....
        /*0ca0*/ 	.word	0x00016270
        /*0ca4*/ 	.word	0x00000000
        /*0ca8*/ 	.word	0x00038830
        /*0cac*/ 	.short	0x010a
        /*0cae*/ 	.byte	0x3f
	.zero		1


	//   ....[59]....
        /*0cb0*/ 	.word	0x000162e0
        /*0cb4*/ 	.word	0x00000004
        /*0cb8*/ 	.word	0x00038830
        /*0cbc*/ 	.short	0x010a
        /*0cbe*/ 	.byte	0x3f
	.zero		1


	//   ....[60]....
        /*0cc0*/ 	.word	0x00016340
        /*0cc4*/ 	.word	0x00000002
        /*0cc8*/ 	.word	0x00038850
        /*0ccc*/ 	.short	0x010a
        /*0cce*/ 	.byte	0x3f
	.zero		1


	//   ....[61]....
        /*0cd0*/ 	.word	0x00016390
        /*0cd4*/ 	.word	0x0000000c
        /*0cd8*/ 	.word	0x00038850
        /*0cdc*/ 	.short	0x010a
        /*0cde*/ 	.byte	0x3f
	.zero		1


	//   ....[62]....
        /*0ce0*/ 	.word	0x000164b0
        /*0ce4*/ 	.word	0x00000005
        /*0ce8*/ 	.word	0x00038840
        /*0cec*/ 	.short	0x010a
        /*0cee*/ 	.byte	0x3f
	.zero		1


	//   ....[63]....
        /*0cf0*/ 	.word	0x000176f0
        /*0cf4*/ 	.word	0x00000016
        /*0cf8*/ 	.word	0x00038820
        /*0cfc*/ 	.short	0x010a
        /*0cfe*/ 	.byte	0x3f
	.zero		1


	//   ....[64]....
        /*0d00*/ 	.word	0x00017740
        /*0d04*/ 	.word	0x00000006
        /*0d08*/ 	.word	0x00038840
        /*0d0c*/ 	.short	0x010a
        /*0d0e*/ 	.byte	0x3f
	.zero		1


	//   ....[65]....
        /*0d10*/ 	.word	0x00017ea0
        /*0d14*/ 	.word	0x00000006
        /*0d18*/ 	.word	0x00038860
        /*0d1c*/ 	.short	0x010a
        /*0d1e*/ 	.byte	0x3f
	.zero		1


	//   ....[66]....
        /*0d20*/ 	.word	0x00018650
        /*0d24*/ 	.word	0x00000004
        /*0d28*/ 	.word	0x00038860
        /*0d2c*/ 	.short	0x010a
        /*0d2e*/ 	.byte	0x3f
	.zero		1


	//   ....[67]....
        /*0d30*/ 	.word	0x00019890
        /*0d34*/ 	.word	0x00000004
        /*0d38*/ 	.word	0x00038820
        /*0d3c*/ 	.short	0x010a
        /*0d3e*/ 	.byte	0x3f
	.zero		1


	//   ....[68]....
        /*0d40*/ 	.word	0x00019a30
        /*0d44*/ 	.word	0x00000005
        /*0d48*/ 	.word	0x00038840
        /*0d4c*/ 	.short	0x010a
        /*0d4e*/ 	.byte	0x3f
	.zero		1


	//   ....[69]....
        /*0d50*/ 	.word	0x00019a80
        /*0d54*/ 	.word	0x0000001b
        /*0d58*/ 	.word	0x00038840
        /*0d5c*/ 	.short	0x010a
        /*0d5e*/ 	.byte	0x3f
	.zero		1


	//   ....[70]....
        /*0d60*/ 	.word	0x00019ad0
        /*0d64*/ 	.word	0x00000005
        /*0d68*/ 	.word	0x00038860
        /*0d6c*/ 	.short	0x010a
        /*0d6e*/ 	.byte	0x3f
	.zero		1


	//----- nvinfo : EIATTR_NUM_MBARRIERS
	.align		4
.L_123:
        /*0d70*/ 	.byte	0x03, 0x38
        /*0d72*/ 	.short	0x0016


	//----- nvinfo : EIATTR_EXIT_INSTR_OFFSETS
	.align		4
        /*0d74*/ 	.byte	0x04, 0x1c
        /*0d76*/ 	.short	(.L_125 - .L_124)


	//   ....[0]....
.L_124:
        /*0d78*/ 	.word	0x00000990


	//   ....[1]....
        /*0d7c*/ 	.word	0x00010650


	//   ....[2]....
        /*0d80*/ 	.word	0x00016210


	//----- nvinfo : EIATTR_MAX_THREADS
	.align		4
.L_125:
        /*0d84*/ 	.byte	0x04, 0x05
        /*0d86*/ 	.short	(.L_127 - .L_126)
.L_126:
        /*0d88*/ 	.word	0x00000180
        /*0d8c*/ 	.word	0x00000001
        /*0d90*/ 	.word	0x00000001


	//----- nvinfo : EIATTR_CRS_STACK_SIZE
	.align		4
.L_127:
        /*0d94*/ 	.byte	0x04, 0x1e
        /*0d96*/ 	.short	(.L_129 - .L_128)
.L_128:
        /*0d98*/ 	.word	0x00000000


	//----- nvinfo : EIATTR_CBANK_PARAM_SIZE
	.align		4
.L_129:
        /*0d9c*/ 	.byte	0x03, 0x19
        /*0d9e*/ 	.short	0x0af0


	//----- nvinfo : EIATTR_PARAM_CBANK
	.align		4
        /*0da0*/ 	.byte	0x04, 0x0a
        /*0da2*/ 	.short	(.L_131 - .L_130)
	.align		4
.L_130:
        /*0da4*/ 	.word	index@(.nv.constant0._ZN7cutlass13device_kernelIN5flash11enable_sm90INS1_16FlashAttnFwdSm90INS1_25CollectiveMainloopFwdSm90ILi2EN4cute5tupleIJNS5_1CILi1EEES8_S8_EEENS6_IJNS7_ILi128EEENS7_ILi80EEENS7_ILi256EEEEEELi256ENS_10bfloat16_tEfNS_4arch4Sm90ELb0ELb0ELb1ELb1ELb1ELb0ELb0ELb1ELb1ELb1ELb1ELb0EEENS1_21CollectiveEpilogueFwdINS6_IJSA_SC_SB_EEES9_SE_SG_Li256ELb1ELb1ELb1ELb0EEENS1_36VarlenDynamicPersistentTileSchedulerILi128ELi80ELi256ELi128ELb1ELb1ELb1ELb0ELb1ELb1EEEEEEEEEvNT_6ParamsE)
        /*0da8*/ 	.short	0x0210
        /*0daa*/ 	.short	0x0af0


	//----- nvinfo : EIATTR_SW_WAR
	.align		4
.L_131:
        /*0dac*/ 	.byte	0x04, 0x36
        /*0dae*/ 	.short	(.L_133 - .L_132)
.L_132:
        /*0db0*/ 	.word	0x00000008
.L_133:


//--------------------- .nv.info._ZN7cutlass13device_kernelIN5flash11enable_sm90INS1_16FlashAttnFwdSm90INS1_25CollectiveMainloopFwdSm90ILi2EN4cute5tupleIJNS5_1CILi1EEES8_S8_EEENS6_IJNS7_ILi128EEENS7_ILi80EEENS7_ILi256EEEEEELi256ENS_10bfloat16_tEfNS_4arch4Sm90ELb0ELb0ELb1ELb1ELb1ELb1ELb0ELb1ELb1ELb1ELb1ELb0EEENS1_21CollectiveEpilogueFwdINS6_IJSA_SC_SB_EEES9_SE_SG_Li256ELb1ELb1ELb1ELb0EEENS1_36VarlenDynamicPersistentTileSchedulerILi128ELi80ELi256ELi128ELb1ELb1ELb1ELb0ELb1ELb1EEEEEEEEEvNT_6ParamsE --------------------------
	.section	.nv.info._ZN7cutlass13device_kernelIN5flash11enable_sm90INS1_16FlashAttnFwdSm90INS1_25CollectiveMainloopFwdSm90ILi2EN4cute5tupleIJNS5_1CILi1EEES8_S8_EEENS6_IJNS7_ILi128EEENS7_ILi80EEENS7_ILi256EEEEEELi256ENS_10bfloat16_tEfNS_4arch4Sm90ELb0ELb0ELb1ELb1ELb1ELb1ELb0ELb1ELb1ELb1ELb1ELb0EEENS1_21CollectiveEpilogueFwdINS6_IJSA_SC_SB_EEES9_SE_SG_Li256ELb1ELb1ELb1ELb0EEENS1_36VarlenDynamicPersistentTileSchedulerILi128ELi80ELi256ELi128ELb1ELb1ELb1ELb0ELb1ELb1EEEEEEEEEvNT_6ParamsE,"",@"SHT_CUDA_INFO"
	.sectionflags	@""
	.align	4


	//----- nvinfo : EIATTR_CUDA_API_VERSION
	.align		4
        /*0000*/ 	.byte	0x04, 0x37
        /*0002*/ 	.short	(.L_135 - .L_134)
.L_134:
        /*0004*/ 	.word	0x00000082


	//----- nvinfo : EIATTR_KPARAM_INFO
	.align		4
.L_135:
        /*0008*/ 	.byte	0x04, 0x17
        /*000a*/ 	.short	(.L_137 - .L_136)
.L_136:
        /*000c*/ 	.word	0x00000000
        /*0010*/ 	.short	0x0000
        /*0012*/ 	.short	0x0070
        /*0014*/ 	.byte	0x00, 0xf0, 0x01, 0x2a


	//----- nvinfo : EIATTR_SPARSE_MMA_MASK
	.align		4
.L_137:
        /*0018*/ 	.byte	0x03, 0x50
        /*001a*/ 	.short	0x0000


	//----- nvinfo : EIATTR_MAXREG_COUNT
	.align		4
        /*001c*/ 	.byte	0x03, 0x1b
        /*001e*/ 	.short	0x00a8


	//----- nvinfo : EIATTR_NUM_BARRIERS
	.align		4
        /*0020*/ 	.byte	0x02, 0x4c
        /*0022*/ 	.byte	0x10
	.zero		1


	//----- nvinfo : EIATTR_EXTERNS
	.align		4
        /*0024*/ 	.byte	0x04, 0x0f
        /*0026*/ 	.short	(.L_139 - .L_138)


	//   ....[0]....
	.align		4
.L_138:
        /*0028*/ 	.word	index@(__assertfail)


	//----- nvinfo : EIATTR_ANNOTATIONS
	.align		4
.L_139:
        /*002c*/ 	.byte	0x04, 0x55
        /*002e*/ 	.short	(.L_141 - .L_140)


	//   ....[0]....
.L_140:
        /* <DEDUP_REMOVED lines=130> */
        /*0844*/ 	.byte	0x80, 0x9d, 0x02, 0x00, 0x01, 0x00, 0x00, 0x00, 0xa0, 0xb0, 0x02, 0x00


	//----- nvinfo : EIATTR_MERCURY_ISA_VERSION
	.align		4
.L_141:
        /*0850*/ 	.byte	0x03, 0x5f
        /*0852*/ 	.short	0x0101


	//----- nvinfo : EIATTR_UNUSED_LOAD_BYTE_OFFSET
	.align		4
        /*0854*/ 	.byte	0x04, 0x44
        /*0856*/ 	.short	(.L_143 - .L_142)


	//   ....[0]....
.L_142:
        /*0858*/ 	.word	0x00000a30
        /*085c*/ 	.word	0x0000fff0


	//   ....[1]....
        /*0860*/ 	.word	0x0001f1f0
        /*0864*/ 	.word	0x0000fff0


	//----- nvinfo : EIATTR_INT_WARP_WIDE_INSTR_OFFSETS
	.align		4
.L_143:
        /*0868*/ 	.byte	0x04, 0x31
        /*086a*/ 	.short	(.L_145 - .L_144)


	//   ....[0]....
.L_144:
        /*086c*/ 	.word	0x00000130


	//   ....[1]....
        /*0870*/ 	.word	0x00000170


	//   ....[2]....
        /*0874*/ 	.word	0x000001e0


	//   ....[3]....
        /*0878*/ 	.word	0x00026bc0


	//   ....[4]....
        /*087c*/ 	.word	0x00026c60


	//   ....[5]....
        /*0880*/ 	.word	0x00029c70


	//   ....[6]....
        /*0884*/ 	.word	0x00029d10


	//----- nvinfo : EIATTR_COOP_GROUP_MASK_REGIDS
	.align		4
.L_145:
        /*0888*/ 	.byte	0x04, 0x29
        /*088a*/ 	.short	(.L_147 - .L_146)


	//   ....[0]....
.L_146:
        /*088c*/ 	.word	0xffffffff


	//   ....[1]....
        /*0890*/ 	.word	0xffffffff


	//   ....[2]....
        /*0894*/ 	.word	0xffffffff


	//   ....[3]....
        /*0898*/ 	.word	0xffffffff


	//   ....[4]....
        /*089c*/ 	.word	0xffffffff


	//   ....[5]....
        /*08a0*/ 	.word	0xffffffff


	//   ....[6]....
        /*08a4*/ 	.word	0xffffffff


	//   ....[7]....
        /*08a8*/ 	.word	0xffffffff


	//   ....[8]....
        /*08ac*/ 	.word	0xffffffff


	//   ....[9]....
        /*08b0*/ 	.word	0xffffffff


	//   ....[10]....
        /*08b4*/ 	.word	0xffffffff


	//   ....[11]....
        /*08b8*/ 	.word	0xffffffff


	//   ....[12]....
        /*08bc*/ 	.word	0xffffffff


	//   ....[13]....
        /*08c0*/ 	.word	0xffffffff


	//   ....[14]....
        /*08c4*/ 	.word	0xffffffff


	//   ....[15]....
        /*08c8*/ 	.word	0xffffffff


	//   ....[16]....
        /*08cc*/ 	.word	0xffffffff


	//   ....[17]....
        /*08d0*/ 	.word	0xffffffff


	//   ....[18]....
        /*08d4*/ 	.word	0xffffffff


	//   ....[19]....
        /*08d8*/ 	.word	0xffffffff


	//   ....[20]....
        /*08dc*/ 	.word	0xffffffff


	//   ....[21]....
        /*08e0*/ 	.word	0xffffffff


	//   ....[22]....
        /*08e4*/ 	.word	0xffffffff


	//   ....[23]....
        /*08e8*/ 	.word	0xffffffff


	//   ....[24]....
        /*08ec*/ 	.word	0xffffffff


	//   ....[25]....
        /*08f0*/ 	.word	0xffffffff


	//   ....[26]....
        /*08f4*/ 	.word	0xffffffff


	//   ....[27]....
        /*08f8*/ 	.word	0xffffffff


	//   ....[28]....
        /*08fc*/ 	.word	0xffffffff


	//   ....[29]....
        /*0900*/ 	.word	0xffffffff


	//   ....[30]....
        /*0904*/ 	.word	0xffffffff


	//   ....[31]....
        /*0908*/ 	.word	0xffffffff


	//   ....[32]....
        /*090c*/ 	.word	0xffffffff


	//   ....[33]....
        /*0910*/ 	.word	0xffffffff


	//   ....[34]....
        /*0914*/ 	.word	0xffffffff


	//   ....[35]....
        /*0918*/ 	.word	0xffffffff


	//   ....[36]....
        /*091c*/ 	.word	0xffffffff


	//   ....[37]....
        /*0920*/ 	.word	0xffffffff


	//   ....[38]....
        /*0924*/ 	.word	0xffffffff


	//   ....[39]....
        /*0928*/ 	.word	0xffffffff


	//   ....[40]....
        /*092c*/ 	.word	0xffffffff


	//   ....[41]....
        /*0930*/ 	.word	0xffffffff


	//   ....[42]....
        /*0934*/ 	.word	0xffffffff


	//   ....[43]....
        /*0938*/ 	.word	0xffffffff


	//   ....[44]....
        /*093c*/ 	.word	0xffffffff


	//   ....[45]....
        /*0940*/ 	.word	0xffffffff


	//   ....[46]....
        /*0944*/ 	.word	0xffffffff


	//   ....[47]....
        /*0948*/ 	.word	0xffffffff


	//   ....[48]....
        /*094c*/ 	.word	0xffffffff


	//   ....[49]....
        /*0950*/ 	.word	0xffffffff


	//   ....[50]....
        /*0954*/ 	.word	0xffffffff


	//   ....[51]....
        /*0958*/ 	.word	0xffffffff


	//   ....[52]....
        /*095c*/ 	.word	0xffffffff


	//   ....[53]....
        /*0960*/ 	.word	0xffffffff


	//   ....[54]....
        /*0964*/ 	.word	0xffffffff


	//   ....[55]....
        /*0968*/ 	.word	0xffffffff


	//   ....[56]....
        /*096c*/ 	.word	0xffffffff


	//   ....[57]....
        /*0970*/ 	.word	0xffffffff


	//   ....[58]....
        /*0974*/ 	.word	0xffffffff


	//   ....[59]....
        /*0978*/ 	.word	0xffffffff


	//   ....[60]....
        /*097c*/ 	.word	0xffffffff


	//   ....[61]....
        /*0980*/ 	.word	0xffffffff


	//   ....[62]....
        /*0984*/ 	.word	0xffffffff


	//   ....[63]....
        /*0988*/ 	.word	0xffffffff


	//   ....[64]....
        /*098c*/ 	.word	0xffffffff


	//   ....[65]....
        /*0990*/ 	.word	0xffffffff


	//   ....[66]....
        /*0994*/ 	.word	0xffffffff


	//   ....[67]....
        /*0998*/ 	.word	0xffffffff


	//   ....[68]....
        /*099c*/ 	.word	0xffffffff


	//   ....[69]....
        /*09a0*/ 	.word	0xffffffff


	//   ....[70]....
        /*09a4*/ 	.word	0xffffffff


	//   ....[71]....
        /*09a8*/ 	.word	0xffffffff


	//   ....[72]....
        /*09ac*/ 	.word	0xffffffff


	//   ....[73]....
        /*09b0*/ 	.word	0xffffffff


	//   ....[74]....
        /*09b4*/ 	.word	0xffffffff


	//   ....[75]....
        /*09b8*/ 	.word	0xffffffff


	//   ....[76]....
        /*09bc*/ 	.word	0xffffffff


	//   ....[77]....
        /*09c0*/ 	.word	0xffffffff


	//   ....[78]....
        /*09c4*/ 	.word	0xffffffff


	//   ....[79]....
        /*09c8*/ 	.word	0xffffffff


	//   ....[80]....
        /*09cc*/ 	.word	0xffffffff


	//   ....[81]....
        /*09d0*/ 	.word	0xffffffff


	//   ....[82]....
        /*09d4*/ 	.word	0xffffffff


	//   ....[83]....
        /*09d8*/ 	.word	0xffffffff


	//   ....[84]....
        /*09dc*/ 	.word	0xffffffff


	//   ....[85]....
        /*09e0*/ 	.word	0xffffffff


	//   ....[86]....
        /*09e4*/ 	.word	0xffffffff


	//   ....[87]....
        /*09e8*/ 	.word	0xffffffff


	//   ....[88]....
        /*09ec*/ 	.word	0xffffffff


	//   ....[89]....
        /*09f0*/ 	.word	0xffffffff


	//   ....[90]....
        /*09f4*/ 	.word	0xffffffff


	//   ....[91]....
        /*09f8*/ 	.word	0xffffffff


	//   ....[92]....
        /*09fc*/ 	.word	0xffffffff


	//   ....[93]....
        /*0a00*/ 	.word	0xffffffff


	//   ....[94]....
        /*0a04*/ 	.word	0xffffffff


	//   ....[95]....
        /*0a08*/ 	.word	0xffffffff


	//   ....[96]....
        /*0a0c*/ 	.word	0xffffffff


	//   ....[97]....
        /*0a10*/ 	.word	0xffffffff


	//   ....[98]....
        /*0a14*/ 	.word	0xffffffff


	//   ....[99]....
        /*0a18*/ 	.word	0xffffffff


	//   ....[100]....
        /*0a1c*/ 	.word	0xffffffff


	//   ....[101]....
        /*0a20*/ 	.word	0xffffffff


	//   ....[102]....
        /*0a24*/ 	.word	0xffffffff


	//   ....[103]....
        /*0a28*/ 	.word	0xffffffff


	//   ....[104]....
        /*0a2c*/ 	.word	0xffffffff


	//   ....[105]....
        /*0a30*/ 	.word	0xffffffff


	//   ....[106]....
        /*0a34*/ 	.word	0xffffffff


	//   ....[107]....
        /*0a38*/ 	.word	0xffffffff


	//   ....[108]....
        /*0a3c*/ 	.word	0xffffffff


	//   ....[109]....
        /*0a40*/ 	.word	0xffffffff


	//   ....[110]....
        /*0a44*/ 	.word	0xffffffff


	//   ....[111]....
        /*0a48*/ 	.word	0xffffffff


	//   ....[112]....
        /*0a4c*/ 	.word	0xffffffff


	//   ....[113]....
        /*0a50*/ 	.word	0xffffffff


	//   ....[114]....
        /*0a54*/ 	.word	0xffffffff


	//   ....[115]....
        /*0a58*/ 	.word	0xffffffff


	//   ....[116]....
        /*0a5c*/ 	.word	0xffffffff


	//   ....[117]....
        /*0a60*/ 	.word	0xffffffff


	//   ....[118]....
        /*0a64*/ 	.word	0xffffffff


	//   ....[119]....
        /*0a68*/ 	.word	0xffffffff


	//   ....[120]....
        /*0a6c*/ 	.word	0xffffffff


	//   ....[121]....
        /*0a70*/ 	.word	0xffffffff


	//   ....[122]....
        /*0a74*/ 	.word	0xffffffff


	//   ....[123]....
        /*0a78*/ 	.word	0xffffffff


	//   ....[124]....
        /*0a7c*/ 	.word	0xffffffff


	//   ....[125]....
        /*0a80*/ 	.word	0xffffffff


	//   ....[126]....
        /*0a84*/ 	.word	0xffffffff


	//   ....[127]....
        /*0a88*/ 	.word	0xffffffff


	//   ....[128]....
        /*0a8c*/ 	.word	0xffffffff


	//   ....[129]....
        /*0a90*/ 	.word	0xffffffff


	//   ....[130]....
        /*0a94*/ 	.word	0xffffffff


	//   ....[131]....
        /*0a98*/ 	.word	0xffffffff


	//   ....[132]....
        /*0a9c*/ 	.word	0xffffffff


	//   ....[133]....
        /*0aa0*/ 	.word	0xffffffff


	//   ....[134]....
        /*0aa4*/ 	.word	0xffffffff


	//   ....[135]....
        /*0aa8*/ 	.word	0xffffffff


	//   ....[136]....
        /*0aac*/ 	.word	0xffffffff


	//   ....[137]....
        /*0ab0*/ 	.word	0xffffffff


	//   ....[138]....
        /*0ab4*/ 	.word	0xffffffff


	//   ....[139]....
        /*0ab8*/ 	.word	0xffffffff


	//   ....[140]....
        /*0abc*/ 	.word	0xffffffff


	//   ....[141]....
        /*0ac0*/ 	.word	0xffffffff


	//   ....[142]....
        /*0ac4*/ 	.word	0xffffffff


	//   ....[143]....
        /*0ac8*/ 	.word	0xffffffff


	//   ....[144]....
        /*0acc*/ 	.word	0xffffffff


	//   ....[145]....
        /*0ad0*/ 	.word	0xffffffff


	//   ....[146]....
        /*0ad4*/ 	.word	0xffffffff


	//   ....[147]....
        /*0ad8*/ 	.word	0xffffffff


	//   ....[148]....
        /*0adc*/ 	.word	0xffffffff


	//   ....[149]....
        /*0ae0*/ 	.word	0xffffffff


	//   ....[150]....
        /*0ae4*/ 	.word	0xffffffff


	//   ....[151]....
        /*0ae8*/ 	.word	0xffffffff


	//   ....[152]....
        /*0aec*/ 	.word	0xffffffff


	//   ....[153]....
        /*0af0*/ 	.word	0xffffffff


	//   ....[154]....
        /*0af4*/ 	.word	0xffffffff


	//   ....[155]....
        /*0af8*/ 	.word	0xffffffff


	//   ....[156]....
        /*0afc*/ 	.word	0xffffffff


	//   ....[157]....
        /*0b00*/ 	.word	0xffffffff


	//   ....[158]....
        /*0b04*/ 	.word	0xffffffff


	//   ....[159]....
        /*0b08*/ 	.word	0xffffffff


	//   ....[160]....
        /*0b0c*/ 	.word	0xffffffff


	//   ....[161]....
        /*0b10*/ 	.word	0xffffffff


	//   ....[162]....
        /*0b14*/ 	.word	0xffffffff


	//   ....[163]....
        /*0b18*/ 	.word	0xffffffff


	//   ....[164]....
        /*0b1c*/ 	.word	0xffffffff


	//   ....[165]....
        /*0b20*/ 	.word	0xffffffff


	//   ....[166]....
        /*0b24*/ 	.word	0xffffffff


	//   ....[167]....
        /*0b28*/ 	.word	0xffffffff


	//   ....[168]....
        /*0b2c*/ 	.word	0xffffffff


	//   ....[169]....
        /*0b30*/ 	.word	0x0500000f


	//   ....[170]....
        /*0b34*/ 	.word	0x0500000f


	//   ....[171]....
        /*0b38*/ 	.word	0x0500000f


	//   ....[172]....
        /*0b3c*/ 	.word	0x0500000f


	//   ....[173]....
        /*0b40*/ 	.word	0x0500000f


	//   ....[174]....
        /*0b44*/ 	.word	0x0500000f


	//   ....[175]....
        /*0b48*/ 	.word	0x0500000f


	//   ....[176]....
        /*0b4c*/ 	.word	0x0500000f


	//   ....[177]....
        /*0b50*/ 	.word	0x0500000f


	//   ....[178]....
        /*0b54*/ 	.word	0x0500000f


	//   ....[179]....
        /*0b58*/ 	.word	0x0500000f


	//   ....[180]....
        /*0b5c*/ 	.word	0x0500000f


	//   ....[181]....
        /*0b60*/ 	.word	0x0500000f


	//   ....[182]....
        /*0b64*/ 	.word	0x0500000f


	//   ....[183]....
        /*0b68*/ 	.word	0x0500000f


	//   ....[184]....
        /*0b6c*/ 	.word	0x0500000f


	//   ....[185]....
        /*0b70*/ 	.word	0x0500000f


	//   ....[186]....
        /*0b74*/ 	.word	0x0500000f


	//   ....[187]....
        /*0b78*/ 	.word	0x0500000f


	//   ....[188]....
        /*0b7c*/ 	.word	0x0500000f


	//   ....[189]....
        /*0b80*/ 	.word	0x0500000f


	//   ....[190]....
        /*0b84*/ 	.word	0x0500000f


	//   ....[191]....
        /*0b88*/ 	.word	0x0500000f


	//   ....[192]....
        /*0b8c*/ 	.word	0x0500000f


	//   ....[193]....
        /*0b90*/ 	.word	0x0500000f


	//   ....[194]....
        /*0b94*/ 	.word	0x0500000f


	//   ....[195]....
        /*0b98*/ 	.word	0x0500000f


	//   ....[196]....
        /*0b9c*/ 	.word	0x0500000f


	//   ....[197]....
        /*0ba0*/ 	.word	0x0500000f


	//   ....[198]....
        /*0ba4*/ 	.word	0x0500000f


	//   ....[199]....
        /*0ba8*/ 	.word	0x0500000f


	//   ....[200]....
        /*0bac*/ 	.word	0x0500000f


	//   ....[201]....
        /*0bb0*/ 	.word	0x0500000f


	//   ....[202]....
        /*0bb4*/ 	.word	0x0500000f


	//   ....[203]....
        /*0bb8*/ 	.word	0x0500000f


	//   ....[204]....
        /*0bbc*/ 	.word	0x0500000f


	//   ....[205]....
        /*0bc0*/ 	.word	0x0500000f


	//   ....[206]....
        /*0bc4*/ 	.word	0x0500000f


	//   ....[207]....
        /*0bc8*/ 	.word	0x0500000f


	//   ....[208]....
        /*0bcc*/ 	.word	0x0500000f


	//   ....[209]....
        /*0bd0*/ 	.word	0x0500000f


	//   ....[210]....
        /*0bd4*/ 	.word	0x0500000f


	//   ....[211]....
        /*0bd8*/ 	.word	0x0500000f


	//   ....[212]....
        /*0bdc*/ 	.word	0x0500000f


	//   ....[213]....
        /*0be0*/ 	.word	0x0500000f


	//   ....[214]....
        /*0be4*/ 	.word	0x0500000f


	//   ....[215]....
        /*0be8*/ 	.word	0x0500000f


	//   ....[216]....
        /*0bec*/ 	.word	0x0500000f


	//   ....[217]....
        /*0bf0*/ 	.word	0x0500000f


	//   ....[218]....
        /*0bf4*/ 	.word	0x0500000f


	//   ....[219]....
        /*0bf8*/ 	.word	0x0500000f


	//   ....[220]....
        /*0bfc*/ 	.word	0x0500000f


	//   ....[221]....
        /*0c00*/ 	.word	0x0500000f


	//   ....[222]....
        /*0c04*/ 	.word	0x0500000f


	//   ....[223]....
        /*0c08*/ 	.word	0x0500000f


	//   ....[224]....
        /*0c0c*/ 	.word	0x0500000f


	//   ....[225]....
        /*0c10*/ 	.word	0x0500000f


	//   ....[226]....
        /*0c14*/ 	.word	0x0500000f


	//   ....[227]....
        /*0c18*/ 	.word	0x0500000f


	//   ....[228]....
        /*0c1c*/ 	.word	0x0500000f


	//   ....[229]....
        /*0c20*/ 	.word	0x0500000f


	//   ....[230]....
        /*0c24*/ 	.word	0x0500000f


	//   ....[231]....
        /*0c28*/ 	.word	0x0500000f


	//   ....[232]....
        /*0c2c*/ 	.word	0x0500000f


	//   ....[233]....
        /*0c30*/ 	.word	0x0500000f


	//   ....[234]....
        /*0c34*/ 	.word	0x0500000f


	//   ....[235]....
        /*0c38*/ 	.word	0x0500000f


	//   ....[236]....
        /*0c3c*/ 	.word	0x0500000f


	//   ....[237]....
        /*0c40*/ 	.word	0x0500000f


	//   ....[238]....
        /*0c44*/ 	.word	0x0500000f


	//   ....[239]....
        /*0c48*/ 	.word	0x0500000f


	//   ....[240]....
        /*0c4c*/ 	.word	0x0500000f


	//   ....[241]....
        /*0c50*/ 	.word	0x0500000f


	//   ....[242]....
        /*0c54*/ 	.word	0x0500000f


	//   ....[243]....
        /*0c58*/ 	.word	0x0500000f


	//   ....[244]....
        /*0c5c*/ 	.word	0x0500000f


	//   ....[245]....
        /*0c60*/ 	.word	0x0500000f


	//   ....[246]....
        /*0c64*/ 	.word	0x0500000f


	//   ....[247]....
        /*0c68*/ 	.word	0x0500000f


	//   ....[248]....
        /*0c6c*/ 	.word	0x0500000f


	//   ....[249]....
        /*0c70*/ 	.word	0x0500000f


	//   ....[250]....
        /*0c74*/ 	.word	0x0500000f


	//   ....[251]....
        /*0c78*/ 	.word	0x0500000f


	//   ....[252]....
        /*0c7c*/ 	.word	0x0500000f


	//   ....[253]....
        /*0c80*/ 	.word	0x0500000f


	//   ....[254]....
        /*0c84*/ 	.word	0x0500000f


	//   ....[255]....
        /*0c88*/ 	.word	0x0500000f


	//   ....[0]....
        /*0c8c*/ 	.word	0x0500000f


	//   ....[1]....
        /*0c90*/ 	.word	0x0500000f


	//   ....[2]....
        /*0c94*/ 	.word	0x0500000f


	//   ....[3]....
        /*0c98*/ 	.word	0x0500000f


	//   ....[4]....
        /*0c9c*/ 	.word	0x0500000f


	//   ....[5]....
        /*0ca0*/ 	.word	0x0500000f


	//   ....[6]....
        /*0ca4*/ 	.word	0x0500000f


	//   ....[7]....
        /*0ca8*/ 	.word	0x0500000f


	//   ....[8]....
        /*0cac*/ 	.word	0x0500000f


	//   ....[9]....
        /*0cb0*/ 	.word	0x0500000f


	//   ....[10]....
        /*0cb4*/ 	.word	0x0500000f


	//   ....[11]....
        /*0cb8*/ 	.word	0x0500000f


	//   ....[12]....
        /*0cbc*/ 	.word	0x0500000f


	//   ....[13]....
        /*0cc0*/ 	.word	0x0500000f


	//   ....[14]....
        /*0cc4*/ 	.word	0x0500000f


	//   ....[15]....
        /*0cc8*/ 	.word	0x0500000f


	//----- nvinfo : EIATTR_COOP_GROUP_INSTR_OFFSETS
	.align		4
.L_147:
        /*0ccc*/ 	.byte	0x04, 0x28
        /*0cce*/ 	.short	(.L_149 - .L_148)


	//   ....[0]....
.L_148:
        /*0cd0*/ 	.word	0x00000060


	//   ....[1]....
        /*0cd4*/ 	.word	0x00000140


	//   ....[2]....
        /*0cd8*/ 	.word	0x00000190


	//   ....[3]....
        /*0cdc*/ 	.word	0x000003c0


	//   ....[4]....
        /*0ce0*/ 	.word	0x00000520


	//   ....[5]....
        /*0ce4*/ 	.word	0x00000640


	//   ....[6]....
        /*0ce8*/ 	.word	0x000007a0


	//   ....[7]....
        /*0cec*/ 	.word	0x00004050


	//   ....[8]....
        /*0cf0*/ 	.word	0x00004060


	//   ....[9]....
        /*0cf4*/ 	.word	0x00004f80


	//   ....[10]....
        /*0cf8*/ 	.word	0x00004f90


	//   ....[11]....
        /*0cfc*/ 	.word	0x00005ed0


	//   ....[12]....
        /*0d00*/ 	.word	0x00005ee0


	//   ....[13]....
        /*0d04*/ 	.word	0x000079e0


	//   ....[14]....
        /*0d08*/ 	.word	0x000079f0


	//   ....[15]....
        /*0d0c*/ 	.word	0x00008ad0


	//   ....[16]....
        /*0d10*/ 	.word	0x00008ae0


	//   ....[17]....
        /*0d14*/ 	.word	0x00009bd0


	//   ....[18]....
        /*0d18*/ 	.word	0x00009be0


	//   ....[19]....
        /*0d1c*/ 	.word	0x0000af30


	//   ....[20]....
        /*0d20*/ 	.word	0x0000af40


	//   ....[21]....
        /*0d24*/ 	.word	0x0000b100


	//   ....[22]....
        /*0d28*/ 	.word	0x0000b110


	//   ....[23]....
        /*0d2c*/ 	.word	0x0000b2e0


	//   ....[24]....
        /*0d30*/ 	.word	0x0000b2f0


	//   ....[25]....
        /*0d34*/ 	.word	0x0000b730


	//   ....[26]....
        /*0d38*/ 	.word	0x0000b740


	//   ....[27]....
        /*0d3c*/ 	.word	0x0000b8d0


	//   ....[28]....
        /*0d40*/ 	.word	0x0000b8f0


	//   ....[29]....
        /*0d44*/ 	.word	0x0000ba80


	//   ....[30]....
        /*0d48*/ 	.word	0x0000baa0


	//   ....[31]....
        /*0d4c*/ 	.word	0x0000c4b0


	//   ....[32]....
        /*0d50*/ 	.word	0x0000ca50


	//   ....[33]....
        /*0d54*/ 	.word	0x0000ca60


	//   ....[34]....
        /*0d58*/ 	.word	0x0000ca70


	//   ....[35]....
        /*0d5c*/ 	.word	0x0000ca80


	//   ....[36]....
        /*0d60*/ 	.word	0x0000ff50


	//   ....[37]....
        /*0d64*/ 	.word	0x0000ff60


	//   ....[38]....
        /*0d68*/ 	.word	0x0000ff70


	//   ....[39]....
        /*0d6c*/ 	.word	0x0000ff80


	//   ....[40]....
        /*0d70*/ 	.word	0x00017560


	//   ....[41]....
        /*0d74*/ 	.word	0x000175c0


	//   ....[42]....
        /*0d78*/ 	.word	0x00017820


	//   ....[43]....
        /*0d7c*/ 	.word	0x00017860


	//   ....[44]....
        /*0d80*/ 	.word	0x0001cfc0


	//   ....[45]....
        /*0d84*/ 	.word	0x0001cfe0


	//   ....[46]....
        /*0d88*/ 	.word	0x0001d150


	//   ....[47]....
        /*0d8c*/ 	.word	0x0001d170


	//   ....[48]....
        /*0d90*/ 	.word	0x0001e4b0


	//   ....[49]....
        /*0d94*/ 	.word	0x0001e6d0


	//   ....[50]....
        /*0d98*/ 	.word	0x0001e770


	//   ....[51]....
        /*0d9c*/ 	.word	0x0001e790


	//   ....[52]....
        /*0da0*/ 	.word	0x000202d0


	//   ....[53]....
        /*0da4*/ 	.word	0x000202f0


	//   ....[54]....
        /*0da8*/ 	.word	0x00020300


	//   ....[55]....
        /*0dac*/ 	.word	0x00020310


	//   ....[56]....
        /*0db0*/ 	.word	0x00020d60


	//   ....[57]....
        /*0db4*/ 	.word	0x00020d80


	//   ....[58]....
        /*0db8*/ 	.word	0x00020ee0


	//   ....[59]....
        /*0dbc*/ 	.word	0x00020f00


	//   ....[60]....
        /*0dc0*/ 	.word	0x00021050


	//   ....[61]....
        /*0dc4*/ 	.word	0x00021070


	//   ....[62]....
        /*0dc8*/ 	.word	0x000211d0


	//   ....[63]....
        /*0dcc*/ 	.word	0x000211f0


	//   ....[64]....
        /*0dd0*/ 	.word	0x000219f0


	//   ....[65]....
        /*0dd4*/ 	.word	0x00021a20


	//   ....[66]....
        /*0dd8*/ 	.word	0x00022270


	//   ....[67]....
        /*0ddc*/ 	.word	0x00022280


	//   ....[68]....
        /*0de0*/ 	.word	0x00023400


	//   ....[69]....
        /*0de4*/ 	.word	0x00023420


	//   ....[70]....
        /*0de8*/ 	.word	0x00023570


	//   ....[71]....
        /*0dec*/ 	.word	0x00023590


	//   ....[72]....
        /*0df0*/ 	.word	0x000236e0


	//   ....[73]....
        /*0df4*/ 	.word	0x00023700


	//   ....[74]....
        /*0df8*/ 	.word	0x00023860


	//   ....[75]....
        /*0dfc*/ 	.word	0x00023880


	//   ....[76]....
        /*0e00*/ 	.word	0x00023a60


	//   ....[77]....
        /*0e04*/ 	.word	0x00023c60


	//   ....[78]....
        /*0e08*/ 	.word	0x00023c90


	//   ....[79]....
        /*0e0c*/ 	.word	0x00023cc0


	//   ....[80]....
        /*0e10*/ 	.word	0x00023cf0


	//   ....[81]....
        /*0e14*/ 	.word	0x00023d20


	//   ....[82]....
        /*0e18*/ 	.word	0x00023d50


	//   ....[83]....
        /*0e1c*/ 	.word	0x00023ef0


	//   ....[84]....
        /*0e20*/ 	.word	0x00023f20


	//   ....[85]....
        /*0e24*/ 	.word	0x00023f50


	//   ....[86]....
        /*0e28*/ 	.word	0x00023f80


	//   ....[87]....
        /*0e2c*/ 	.word	0x00023fb0


	//   ....[88]....
        /*0e30*/ 	.word	0x00023fe0


	//   ....[89]....
        /*0e34*/ 	.word	0x00024070


	//   ....[90]....
        /*0e38*/ 	.word	0x000240a0


	//   ....[91]....
        /*0e3c*/ 	.word	0x000240b0


	//   ....[92]....
        /*0e40*/ 	.word	0x00024140


	//   ....[93]....
        /*0e44*/ 	.word	0x00025130


	//   ....[94]....
        /*0e48*/ 	.word	0x00027790


	//   ....[95]....
        /*0e4c*/ 	.word	0x000277d0


	//   ....[96]....
        /*0e50*/ 	.word	0x00027810


	//   ....[97]....
        /*0e54*/ 	.word	0x000278d0


	//   ....[98]....
        /*0e58*/ 	.word	0x00027900


	//   ....[99]....
        /*0e5c*/ 	.word	0x00027960


	//   ....[100]....
        /*0e60*/ 	.word	0x000279a0


	//   ....[101]....
        /*0e64*/ 	.word	0x00027a00


	//   ....[102]....
        /*0e68*/ 	.word	0x00027a20


	//   ....[103]....
        /*0e6c*/ 	.word	0x00027a50


	//   ....[104]....
        /*0e70*/ 	.word	0x00028280


	//   ....[105]....
        /*0e74*/ 	.word	0x000282c0


	//   ....[106]....
        /*0e78*/ 	.word	0x000282e0


	//   ....[107]....
        /*0e7c*/ 	.word	0x00028380


	//   ....[108]....
        /*0e80*/ 	.word	0x00028390


	//   ....[109]....
        /*0e84*/ 	.word	0x00028440


	//   ....[110]....
        /*0e88*/ 	.word	0x00028450


	//   ....[111]....
        /*0e8c*/ 	.word	0x00028500


	//   ....[112]....
        /*0e90*/ 	.word	0x00028510


	//   ....[113]....
        /*0e94*/ 	.word	0x000285c0


	//   ....[114]....
        /*0e98*/ 	.word	0x000285d0


	//   ....[115]....
        /*0e9c*/ 	.word	0x00028680


	//   ....[116]....
        /*0ea0*/ 	.word	0x00028690


	//   ....[117]....
        /*0ea4*/ 	.word	0x00028740


	//   ....[118]....
        /*0ea8*/ 	.word	0x00028750


	//   ....[119]....
        /*0eac*/ 	.word	0x000287a0


	//   ....[120]....
        /*0eb0*/ 	.word	0x00028fb0


	//   ....[121]....
        /*0eb4*/ 	.word	0x00028ff0


	//   ....[122]....
        /*0eb8*/ 	.word	0x00029020


	//   ....[123]....
        /*0ebc*/ 	.word	0x000290e0


	//   ....[124]....
        /*0ec0*/ 	.word	0x00029110


	//   ....[125]....
        /*0ec4*/ 	.word	0x00029160


	//   ....[126]....
        /*0ec8*/ 	.word	0x00029190


	//   ....[127]....
        /*0ecc*/ 	.word	0x000291e0


	//   ....[128]....
        /*0ed0*/ 	.word	0x00029210


	//   ....[129]....
        /*0ed4*/ 	.word	0x00029280


	//   ....[130]....
        /*0ed8*/ 	.word	0x00029580


	//   ....[131]....
        /*0edc*/ 	.word	0x000295b0


	//   ....[132]....
        /*0ee0*/ 	.word	0x00029670


	//   ....[133]....
        /*0ee4*/ 	.word	0x00029680


	//   ....[134]....
        /*0ee8*/ 	.word	0x00029730


	//   ....[135]....
        /*0eec*/ 	.word	0x00029740


	//   ....[136]....
        /*0ef0*/ 	.word	0x000297f0


	//   ....[137]....
        /*0ef4*/ 	.word	0x00029800


	//   ....[138]....
        /*0ef8*/ 	.word	0x00029810


	//   ....[139]....
        /*0efc*/ 	.word	0x000298c0


	//   ....[140]....
        /*0f00*/ 	.word	0x00029e70


	//   ....[141]....
        /*0f04*/ 	.word	0x00029eb0


	//   ....[142]....
        /*0f08*/ 	.word	0x00029f40


	//   ....[143]....
        /*0f0c*/ 	.word	0x00029f70


	//   ....[144]....
        /*0f10*/ 	.word	0x0002a000


	//   ....[145]....
        /*0f14*/ 	.word	0x0002a030


	//   ....[146]....
        /*0f18*/ 	.word	0x0002a0c0


	//   ....[147]....
        /*0f1c*/ 	.word	0x0002a0f0


	//   ....[148]....
        /*0f20*/ 	.word	0x0002a100


	//   ....[149]....
        /*0f24*/ 	.word	0x0002a190


	//   ....[150]....
        /*0f28*/ 	.word	0x0002a630


	//   ....[151]....
        /*0f2c*/ 	.word	0x0002a660


	//   ....[152]....
        /*0f30*/ 	.word	0x0002a6c0


	//   ....[153]....
        /*0f34*/ 	.word	0x0002a6f0


	//   ....[154]....
        /*0f38*/ 	.word	0x0002a720


	//   ....[155]....
        /*0f3c*/ 	.word	0x0002a750


	//   ....[156]....
        /*0f40*/ 	.word	0x0002a780


	//   ....[157]....
        /*0f44*/ 	.word	0x0002a7b0


	//   ....[158]....
        /*0f48*/ 	.word	0x0002a960


	//   ....[159]....
        /*0f4c*/ 	.word	0x0002a990


	//   ....[160]....
        /*0f50*/ 	.word	0x0002a9c0


	//   ....[161]....
        /*0f54*/ 	.word	0x0002a9f0


	//   ....[162]....
        /*0f58*/ 	.word	0x0002aa20


	//   ....[163]....
        /*0f5c*/ 	.word	0x0002aa50


	//   ....[164]....
        /*0f60*/ 	.word	0x0002ab10


	//   ....[165]....
        /*0f64*/ 	.word	0x0002ab30


	//   ....[166]....
        /*0f68*/ 	.word	0x0002ab40


	//   ....[167]....
        /*0f6c*/ 	.word	0x0002aba0


	//   ....[168]....
        /*0f70*/ 	.word	0x0002b1c0


	//   ....[169]....
        /*0f74*/ 	.word	0x0002b4e0


	//   ....[170]....
        /*0f78*/ 	.word	0x0002b570


	//   ....[171]....
        /*0f7c*/ 	.word	0x0002b610


	//   ....[172]....
        /*0f80*/ 	.word	0x0002b6a0


	//   ....[173]....
        /*0f84*/ 	.word	0x0002b740


	//   ....[174]....
        /*0f88*/ 	.word	0x0002b7d0


	//   ....[175]....
        /*0f8c*/ 	.word	0x0002b8c0


	//   ....[176]....
        /*0f90*/ 	.word	0x0002b950


	//   ....[177]....
        /*0f94*/ 	.word	0x0002b9f0


	//   ....[178]....
        /*0f98*/ 	.word	0x0002ba80


	//   ....[179]....
        /*0f9c*/ 	.word	0x0002bb20


	//   ....[180]....
        /*0fa0*/ 	.word	0x0002bbb0


	//   ....[181]....
        /*0fa4*/ 	.word	0x0002bca0


	//   ....[182]....
        /*0fa8*/ 	.word	0x0002bd30


	//   ....[183]....
        /*0fac*/ 	.word	0x0002bdd0


	//   ....[184]....
        /*0fb0*/ 	.word	0x0002be60


	//   ....[185]....
        /*0fb4*/ 	.word	0x0002bf00


	//   ....[186]....
        /*0fb8*/ 	.word	0x0002bf90


	//   ....[187]....
        /*0fbc*/ 	.word	0x0002c080


	//   ....[188]....
        /*0fc0*/ 	.word	0x0002c110


	//   ....[189]....
        /*0fc4*/ 	.word	0x0002c160


	//   ....[190]....
        /*0fc8*/ 	.word	0x0002c1b0


	//   ....[191]....
        /*0fcc*/ 	.word	0x0002c2a0


	//   ....[192]....
        /*0fd0*/ 	.word	0x0002c330


	//   ....[193]....
        /*0fd4*/ 	.word	0x0002c380


	//   ....[194]....
        /*0fd8*/ 	.word	0x0002c3d0


	//   ....[195]....
        /*0fdc*/ 	.word	0x0002c630


	//   ....[196]....
        /*0fe0*/ 	.word	0x0002c910


	//   ....[197]....
        /*0fe4*/ 	.word	0x0002ca00


	//   ....[198]....
        /*0fe8*/ 	.word	0x0002cae0


	//   ....[199]....
        /*0fec*/ 	.word	0x0002cc30


	//   ....[200]....
        /*0ff0*/ 	.word	0x0002cc80


	//   ....[201]....
        /*0ff4*/ 	.word	0x0002cd90


	//   ....[202]....
        /*0ff8*/ 	.word	0x0002cdf0


	//   ....[203]....
        /*0ffc*/ 	.word	0x0002cf00


	//   ....[204]....
        /*1000*/ 	.word	0x0002cf60


	//   ....[205]....
        /*1004*/ 	.word	0x0002d060


	//   ....[206]....
        /*1008*/ 	.word	0x0002d0b0


	//   ....[207]....
        /*100c*/ 	.word	0x0002d160


	//   ....[208]....
        /*1010*/ 	.word	0x0002d1c0


	//   ....[209]....
        /*1014*/ 	.word	0x0002d2f0


	//   ....[210]....
        /*1018*/ 	.word	0x0002d340


	//   ....[211]....
        /*101c*/ 	.word	0x0002d480


	//   ....[212]....
        /*1020*/ 	.word	0x0002d4d0


	//   ....[213]....
        /*1024*/ 	.word	0x0002d610


	//   ....[214]....
        /*1028*/ 	.word	0x0002d660


	//   ....[215]....
        /*102c*/ 	.word	0x0002d7a0


	//   ....[216]....
        /*1030*/ 	.word	0x0002d7f0


	//   ....[217]....
        /*1034*/ 	.word	0x0002d930


	//   ....[218]....
        /*1038*/ 	.word	0x0002d980


	//   ....[219]....
        /*103c*/ 	.word	0x0002dac0


	//   ....[220]....
        /*1040*/ 	.word	0x0002db10


	//   ....[221]....
        /*1044*/ 	.word	0x0002dc30


	//   ....[222]....
        /*1048*/ 	.word	0x0002dc80


	//   ....[223]....
        /*104c*/ 	.word	0x0002ddb0


	//   ....[224]....
        /*1050*/ 	.word	0x0002de70


	//   ....[225]....
        /*1054*/ 	.word	0x0002dff0


	//   ....[226]....
        /*1058*/ 	.word	0x0002e040


	//   ....[227]....
        /*105c*/ 	.word	0x0002e140


	//   ....[228]....
        /*1060*/ 	.word	0x0002e190


	//   ....[229]....
        /*1064*/ 	.word	0x0002e290


	//   ....[230]....
        /*1068*/ 	.word	0x0002e2e0


	//   ....[231]....
        /*106c*/ 	.word	0x0002e410


	//   ....[232]....
        /*1070*/ 	.word	0x0002e460


	//   ....[233]....
        /*1074*/ 	.word	0x0002e550


	//   ....[234]....
        /*1078*/ 	.word	0x0002e5f0


	//   ....[235]....
        /*107c*/ 	.word	0x0002e730


	//   ....[236]....
        /*1080*/ 	.word	0x0002e780


	//   ....[237]....
        /*1084*/ 	.word	0x0002e8c0


	//   ....[238]....
        /*1088*/ 	.word	0x0002e910


	//   ....[239]....
        /*108c*/ 	.word	0x0002ea50


	//   ....[240]....
        /*1090*/ 	.word	0x0002eaa0


	//   ....[241]....
        /*1094*/ 	.word	0x0002ebe0


	//   ....[242]....
        /*1098*/ 	.word	0x0002ec30


	//   ....[243]....
        /*109c*/ 	.word	0x0002ed20


	//   ....[244]....
        /*10a0*/ 	.word	0x0002ede0


	//   ....[245]....
        /*10a4*/ 	.word	0x0002ef70


	//   ....[246]....
        /*10a8*/ 	.word	0x0002efc0


	//   ....[247]....
        /*10ac*/ 	.word	0x0002f0f0


	//   ....[248]....
        /*10b0*/ 	.word	0x0002f140


	//   ....[249]....
        /*10b4*/ 	.word	0x0002f270


	//   ....[250]....
        /*10b8*/ 	.word	0x0002f2c0


	//   ....[251]....
        /*10bc*/ 	.word	0x0002f3f0


	//   ....[252]....
        /*10c0*/ 	.word	0x0002f440


	//   ....[253]....
        /*10c4*/ 	.word	0x0002f4d0


	//   ....[254]....
        /*10c8*/ 	.word	0x0002f570


	//   ....[255]....
        /*10cc*/ 	.word	0x0002f700


	//   ....[0]....
        /*10d0*/ 	.word	0x0002f770


	//   ....[1]....
        /*10d4*/ 	.word	0x0002f7e0


	//   ....[2]....
        /*10d8*/ 	.word	0x0002f850


	//   ....[3]....
        /*10dc*/ 	.word	0x0002f8c0


	//   ....[4]....
        /*10e0*/ 	.word	0x0002f940


	//   ....[5]....
        /*10e4*/ 	.word	0x0002f9c0


	//   ....[6]....
        /*10e8*/ 	.word	0x0002fa50


	//   ....[7]....
        /*10ec*/ 	.word	0x0002fac0


	//   ....[8]....
        /*10f0*/ 	.word	0x0002fb30


	//   ....[9]....
        /*10f4*/ 	.word	0x0002fba0


	//   ....[10]....
        /*10f8*/ 	.word	0x0002fc20


	//   ....[11]....
        /*10fc*/ 	.word	0x0002fc90


	//   ....[12]....
        /*1100*/ 	.word	0x0002fd30


	//   ....[13]....
        /*1104*/ 	.word	0x0002fd80


	//   ....[14]....
        /*1108*/ 	.word	0x0002fe10


	//   ....[15]....
        /*110c*/ 	.word	0x0002ff40


	//----- nvinfo : EIATTR_REG_RECONFIG
	.align		4
.L_149:
        /*1110*/ 	.byte	0x01, 0x54
	.zero		2


	//----- nvinfo : EIATTR_SYSCALL_OFFSETS
	.align		4
        /*1114*/ 	.byte	0x04, 0x46
        /*1116*/ 	.short	(.L_151 - .L_150)


	//   ....[0]....
.L_150:
        /*1118*/ 	.word	0x00002380


	//   ....[1]....
        /*111c*/ 	.word	0x000024d0


	//   ....[2]....
        /*1120*/ 	.word	0x0000c640


	//   ....[3]....
        /*1124*/ 	.word	0x0000c9d0


	//   ....[4]....
        /*1128*/ 	.word	0x00026dc0


	//   ....[5]....
        /*112c*/ 	.word	0x00026f10


	//   ....[6]....
        /*1130*/ 	.word	0x00027000


	//   ....[7]....
        /*1134*/ 	.word	0x00027ee0


	//----- nvinfo : EIATTR_MBARRIER_INSTR_OFFSETS
	.align		4
.L_151:
        /*1138*/ 	.byte	0x04, 0x39
        /*113a*/ 	.short	(.L_153 - .L_152)


	//   ....[0]....
.L_152:
        /*113c*/ 	.word	0x00000270
        /*1140*/ 	.word	0x000000ff
        /*1144*/ 	.word	0x00038800
        /*1148*/ 	.short	0x0100
        /*114a*/ 	.byte	0x08
	.zero		1


	//   ....[1]....
        /*114c*/ 	.word	0x00000280
        /*1150*/ 	.word	0x000000ff
        /*1154*/ 	.word	0x00038820
        /*1158*/ 	.short	0x0100
        /*115a*/ 	.byte	0x08
	.zero		1


	//   ....[2]....
        /*115c*/ 	.word	0x00000370
        /*1160*/ 	.word	0x000000ff
        /*1164*/ 	.word	0x00038830
        /*1168*/ 	.short	0x0100
        /*116a*/ 	.byte	0x08
	.zero		1


	//   ....[3]....
        /*116c*/ 	.word	0x00000380
        /*1170*/ 	.word	0x000000ff
        /*1174*/ 	.word	0x00038840
        /*1178*/ 	.short	0x0100
        /*117a*/ 	.byte	0x08
	.zero		1


	//   ....[4]....
        /*117c*/ 	.word	0x00000390
        /*1180*/ 	.word	0x000000ff
        /*1184*/ 	.word	0x00038838
        /*1188*/ 	.short	0x0100
        /*118a*/ 	.byte	0x08
	.zero		1


	//   ....[5]....
        /*118c*/ 	.word	0x000003a0
        /*1190*/ 	.word	0x000000ff
        /*1194*/ 	.word	0x00038848
        /*1198*/ 	.short	0x0100
        /*119a*/ 	.byte	0x08
	.zero		1


	//   ....[6]....
        /*119c*/ 	.word	0x000004d0
        /*11a0*/ 	.word	0x000000ff
        /*11a4*/ 	.word	0x00038850
        /*11a8*/ 	.short	0x0100
        /*11aa*/ 	.byte	0x08
	.zero		1


	//   ....[7]....
        /*11ac*/ 	.word	0x000004e0
        /*11b0*/ 	.word	0x000000ff
        /*11b4*/ 	.word	0x00038860
        /*11b8*/ 	.short	0x0100
        /*11ba*/ 	.byte	0x08
	.zero		1


	//   ....[8]....
        /*11bc*/ 	.word	0x000004f0
        /*11c0*/ 	.word	0x000000ff
        /*11c4*/ 	.word	0x00038858
        /*11c8*/ 	.short	0x0100
        /*11ca*/ 	.byte	0x08
	.zero		1


	//   ....[9]....
        /*11cc*/ 	.word	0x00000500
        /*11d0*/ 	.word	0x000000ff
        /*11d4*/ 	.word	0x00038868
        /*11d8*/ 	.short	0x0100
        /*11da*/ 	.byte	0x08
	.zero		1


	//   ....[10]....
        /*11dc*/ 	.word	0x000005f0
        /*11e0*/ 	.word	0x000000ff
        /*11e4*/ 	.word	0x00038870
        /*11e8*/ 	.short	0x0100
        /*11ea*/ 	.byte	0x06
	.zero		1


	//   ....[11]....
        /*11ec*/ 	.word	0x00000600
        /*11f0*/ 	.word	0x000000ff
        /*11f4*/ 	.word	0x00038880
        /*11f8*/ 	.short	0x0100
        /*11fa*/ 	.byte	0x06
	.zero		1


	//   ....[12]....
        /*11fc*/ 	.word	0x00000610
        /*1200*/ 	.word	0x000000ff
        /*1204*/ 	.word	0x00038878
        /*1208*/ 	.short	0x0100
        /*120a*/ 	.byte	0x06
	.zero		1


	//   ....[13]....
        /*120c*/ 	.word	0x00000620
        /*1210*/ 	.word	0x000000ff
        /*1214*/ 	.word	0x00038888
        /*1218*/ 	.short	0x0100
        /*121a*/ 	.byte	0x06
	.zero		1


	//   ....[14]....
        /*121c*/ 	.word	0x00000750
        /*1220*/ 	.word	0x000000ff
        /*1224*/ 	.word	0x00038890
        /*1228*/ 	.short	0x0100
        /*122a*/ 	.byte	0x08
	.zero		1


	//   ....[15]....
        /*122c*/ 	.word	0x00000760
        /*1230*/ 	.word	0x000000ff
        /*1234*/ 	.word	0x000388a0
        /*1238*/ 	.short	0x0100
        /*123a*/ 	.byte	0x08
	.zero		1


	//   ....[16]....
        /*123c*/ 	.word	0x00000770
        /*1240*/ 	.word	0x000000ff
        /*1244*/ 	.word	0x00038898
        /*1248*/ 	.short	0x0100
        /*124a*/ 	.byte	0x08
	.zero		1


	//   ....[17]....
        /*124c*/ 	.word	0x00000780
        /*1250*/ 	.word	0x000000ff
        /*1254*/ 	.word	0x000388a8
        /*1258*/ 	.short	0x0100
        /*125a*/ 	.byte	0x08
	.zero		1


	//   ....[18]....
        /*125c*/ 	.word	0x000008b0
        /*1260*/ 	.word	0x000000ff
        /*1264*/ 	.word	0x000388b0
        /*1268*/ 	.short	0x0100
        /*126a*/ 	.byte	0x08
	.zero		1


	//   ....[19]....
        /*126c*/ 	.word	0x000008c0
        /*1270*/ 	.word	0x000000ff
        /*1274*/ 	.word	0x000388c0
        /*1278*/ 	.short	0x0100
        /*127a*/ 	.byte	0x08
	.zero		1


	//   ....[20]....
        /*127c*/ 	.word	0x000008d0
        /*1280*/ 	.word	0x000000ff
        /*1284*/ 	.word	0x000388b8
        /*1288*/ 	.short	0x0100
        /*128a*/ 	.byte	0x08
	.zero		1


	//   ....[21]....
        /*128c*/ 	.word	0x000008e0
        /*1290*/ 	.word	0x000000ff
        /*1294*/ 	.word	0x000388c8
        /*1298*/ 	.short	0x0100
        /*129a*/ 	.byte	0x08
	.zero		1


	//   ....[22]....
        /*129c*/ 	.word	0x00004000
        /*12a0*/ 	.word	0x00000056
        /*12a4*/ 	.word	0x00038890
        /*12a8*/ 	.short	0x010a
        /*12aa*/ 	.byte	0x3f
	.zero		1


	//   ....[23]....
        /*12ac*/ 	.word	0x00007970
        /*12b0*/ 	.word	0x00000056
        /*12b4*/ 	.word	0x00038890
        /*12b8*/ 	.short	0x010a
        /*12ba*/ 	.byte	0x3f
	.zero		1


	//   ....[24]....
        /*12bc*/ 	.word	0x0000ad90
        /*12c0*/ 	.word	0x00000056
        /*12c4*/ 	.word	0x00038890
        /*12c8*/ 	.short	0x010a
        /*12ca*/ 	.byte	0x3f
	.zero		1


	//   ....[25]....
        /*12cc*/ 	.word	0x0000b570
        /*12d0*/ 	.word	0x0000000b
        /*12d4*/ 	.word	0x00000000
        /*12d8*/ 	.short	0x0101
        /*12da*/ 	.byte	0x3f
	.zero		1


	//   ....[26]....
        /*12dc*/ 	.word	0x0000b5b0
        /*12e0*/ 	.word	0x00000056
        /*12e4*/ 	.word	0x000388b0
        /*12e8*/ 	.short	0x010a
        /*12ea*/ 	.byte	0x3f
	.zero		1


	//   ....[27]....
        /*12ec*/ 	.word	0x0000bce0
        /*12f0*/ 	.word	0x00000056
        /*12f4*/ 	.word	0x00000000
        /*12f8*/ 	.short	0x0101
        /*12fa*/ 	.byte	0x3f
	.zero		1


	//   ....[28]....
        /*12fc*/ 	.word	0x0000c6d0
        /*1300*/ 	.word	0x00000017
        /*1304*/ 	.word	0x00038800
        /*1308*/ 	.short	0x010a
        /*130a*/ 	.byte	0x3f
	.zero		1


	//   ....[29]....
        /*130c*/ 	.word	0x0000c720
        /*1310*/ 	.word	0x00000017
        /*1314*/ 	.word	0x00038800
        /*1318*/ 	.short	0x010a
        /*131a*/ 	.byte	0x3f
	.zero		1


	//   ....[30]....
        /*131c*/ 	.word	0x0000cf10
        /*1320*/ 	.word	0x00000017
        /*1324*/ 	.word	0x00038800
        /*1328*/ 	.short	0x010a
        /*132a*/ 	.byte	0x3f
	.zero		1


	//   ....[31]....
        /*132c*/ 	.word	0x000102c0
        /*1330*/ 	.word	0x00000017
        /*1334*/ 	.word	0x00038800
        /*1338*/ 	.short	0x010a
        /*133a*/ 	.byte	0x3f
	.zero		1


	//   ....[32]....
        /*133c*/ 	.word	0x00013b30
        /*1340*/ 	.word	0x00000000
        /*1344*/ 	.word	0x00038830
        /*1348*/ 	.short	0x010a
        /*134a*/ 	.byte	0x3f
	.zero		1


	//   ....[33]....
        /*134c*/ 	.word	0x00013b80
        /*1350*/ 	.word	0x00000000
        /*1354*/ 	.word	0x00038830
        /*1358*/ 	.short	0x010a
        /*135a*/ 	.byte	0x3f
	.zero		1


	//   ....[34]....
        /*135c*/ 	.word	0x00017c80
        /*1360*/ 	.word	0x00000000
        /*1364*/ 	.word	0x00000000
        /*1368*/ 	.short	0x0101
        /*136a*/ 	.byte	0x3f
	.zero		1


	//   ....[35]....
        /*136c*/ 	.word	0x00018e60
        /*1370*/ 	.word	0x00000009
        /*1374*/ 	.word	0x00038830
        /*1378*/ 	.short	0x010a
        /*137a*/ 	.byte	0x3f
	.zero		1


	//   ....[36]....
        /*137c*/ 	.word	0x00018ef0
        /*1380*/ 	.word	0x00000009
        /*1384*/ 	.word	0x00038830
        /*1388*/ 	.short	0x010a
        /*138a*/ 	.byte	0x3f
	.zero		1


	//   ....[37]....
        /*138c*/ 	.word	0x0001c5f0
        /*1390*/ 	.word	0x00000006
        /*1394*/ 	.word	0x00038850
        /*1398*/ 	.short	0x010a
        /*139a*/ 	.byte	0x3f
	.zero		1


	//   ....[38]....
        /*139c*/ 	.word	0x0001c640
        /*13a0*/ 	.word	0x00000006
        /*13a4*/ 	.word	0x00038850
        /*13a8*/ 	.short	0x010a
        /*13aa*/ 	.byte	0x3f
	.zero		1


	//   ....[39]....
        /*13ac*/ 	.word	0x0001ce50
        /*13b0*/ 	.word	0x00000003
        /*13b4*/ 	.word	0x00000000
        /*13b8*/ 	.short	0x0101
        /*13ba*/ 	.byte	0x3f
	.zero		1


	//   ....[40]....
        /*13bc*/ 	.word	0x0001da30
        /*13c0*/ 	.word	0x00000006
        /*13c4*/ 	.word	0x00000000
        /*13c8*/ 	.short	0x0101
        /*13ca*/ 	.byte	0x3f
	.zero		1


	//   ....[41]....
        /*13cc*/ 	.word	0x0001e400
        /*13d0*/ 	.word	0x00000002
        /*13d4*/ 	.word	0x00038850
        /*13d8*/ 	.short	0x010a
        /*13da*/ 	.byte	0x3f
	.zero		1


	//   ....[42]....
        /*13dc*/ 	.word	0x0001e450
        /*13e0*/ 	.word	0x00000002
        /*13e4*/ 	.word	0x00038850
        /*13e8*/ 	.short	0x010a
        /*13ea*/ 	.byte	0x3f
	.zero		1


	//   ....[43]....
        /*13ec*/ 	.word	0x0001f0e0
        /*13f0*/ 	.word	0x00000002
        /*13f4*/ 	.word	0x00000000
        /*13f8*/ 	.short	0x0101
        /*13fa*/ 	.byte	0x3f
	.zero		1


	//   ....[44]....
        /*13fc*/ 	.word	0x00020d50
        /*1400*/ 	.word	0x00000014
        /*1404*/ 	.word	0x00000000
        /*1408*/ 	.short	0x0101
        /*140a*/ 	.byte	0x3f
	.zero		1


	//   ....[45]....
        /*140c*/ 	.word	0x00021a10
        /*1410*/ 	.word	0x00000038
        /*1414*/ 	.word	0x00000000
        /*1418*/ 	.short	0x0101
        /*141a*/ 	.byte	0x3f
	.zero		1


	//   ....[46]....
        /*141c*/ 	.word	0x00025210
        /*1420*/ 	.word	0x00000010
        /*1424*/ 	.word	0x00038820
        /*1428*/ 	.short	0x010a
        /*142a*/ 	.byte	0x3f
	.zero		1


	//   ....[47]....
        /*142c*/ 	.word	0x000252a0
        /*1430*/ 	.word	0x0000000c
        /*1434*/ 	.word	0x000388a0
        /*1438*/ 	.short	0x010a
        /*143a*/ 	.byte	0x3f
	.zero		1


	//   ....[48]....
        /*143c*/ 	.word	0x000257f0
        /*1440*/ 	.word	0x0000000c
        /*1444*/ 	.word	0x000388c0
        /*1448*/ 	.short	0x010a
        /*144a*/ 	.byte	0x3f
	.zero		1


	//   ....[49]....
        /*144c*/ 	.word	0x00025e00
        /*1450*/ 	.word	0x0000000b
        /*1454*/ 	.word	0x000388a0
        /*1458*/ 	.short	0x010a
        /*145a*/ 	.byte	0x3f
	.zero		1


	//   ....[50]....
        /*145c*/ 	.word	0x00026340
        /*1460*/ 	.word	0x0000000b
        /*1464*/ 	.word	0x000388c0
        /*1468*/ 	.short	0x010a
        /*146a*/ 	.byte	0x3f
	.zero		1


	//   ....[51]....
        /*146c*/ 	.word	0x000275c0
        /*1470*/ 	.word	0x00000005
        /*1474*/ 	.word	0x00038840
        /*1478*/ 	.short	0x010a
        /*147a*/ 	.byte	0x3f
	.zero		1


	//   ....[52]....
        /*147c*/ 	.word	0x00027bd0
        /*1480*/ 	.word	0x00000005
        /*1484*/ 	.word	0x00038830
        /*1488*/ 	.short	0x0107
        /*148a*/ 	.byte	0x3f
	.zero		1


	//   ....[53]....
        /*148c*/ 	.word	0x00027cb0
        /*1490*/ 	.word	0x00000005
        /*1494*/ 	.word	0x00038830
        /*1498*/ 	.short	0x0101
        /*149a*/ 	.byte	0x3f
	.zero		1


	//   ....[54]....
        /*149c*/ 	.word	0x000288e0
        /*14a0*/ 	.word	0x00000010
        /*14a4*/ 	.word	0x00038800
        /*14a8*/ 	.short	0x0107
        /*14aa*/ 	.byte	0x3f
	.zero		1


	//   ....[55]....
        /*14ac*/ 	.word	0x00028a00
        /*14b0*/ 	.word	0x00000010
        /*14b4*/ 	.word	0x00038800
        /*14b8*/ 	.short	0x0101
        /*14ba*/ 	.byte	0x3f
	.zero		1


	//   ....[56]....
        /*14bc*/ 	.word	0x00028a20
        /*14c0*/ 	.word	0x00000010
        /*14c4*/ 	.word	0x00038820
        /*14c8*/ 	.short	0x010a
        /*14ca*/ 	.byte	0x3f
	.zero		1


	//   ....[57]....
        /*14cc*/ 	.word	0x00028e20
        /*14d0*/ 	.word	0x00000006
        /*14d4*/ 	.word	0x00038840
        /*14d8*/ 	.short	0x010a
        /*14da*/ 	.byte	0x3f
	.zero		1


	//   ....[58]....
        /*14dc*/ 	.word	0x000293a0
        /*14e0*/ 	.word	0x00000006
        /*14e4*/ 	.word	0x00038830
        /*14e8*/ 	.short	0x0107
        /*14ea*/ 	.byte	0x3f
	.zero		1


	//   ....[59]....
        /*14ec*/ 	.word	0x00029460
        /*14f0*/ 	.word	0x00000006
        /*14f4*/ 	.word	0x00038830
        /*14f8*/ 	.short	0x0101
        /*14fa*/ 	.byte	0x3f
	.zero		1


	//   ....[60]....
        /*14fc*/ 	.word	0x000294c0
        /*1500*/ 	.word	0x00000006
        /*1504*/ 	.word	0x00038860
        /*1508*/ 	.short	0x010a
        /*150a*/ 	.byte	0x3f
	.zero		1


	//   ....[61]....
        /*150c*/ 	.word	0x000299f0
        /*1510*/ 	.word	0x00000006
        /*1514*/ 	.word	0x00038850
        /*1518*/ 	.short	0x0107
        /*151a*/ 	.byte	0x3f
	.zero		1


	//   ....[62]....
        /*151c*/ 	.word	0x00029b90
        /*1520*/ 	.word	0x00000006
        /*1524*/ 	.word	0x00038850
        /*1528*/ 	.short	0x0101
        /*152a*/ 	.byte	0x3f
	.zero		1


	//   ....[63]....
        /*152c*/ 	.word	0x00029dc0
        /*1530*/ 	.word	0x00000004
        /*1534*/ 	.word	0x00038860
        /*1538*/ 	.short	0x010a
        /*153a*/ 	.byte	0x3f
	.zero		1


	//   ....[64]....
        /*153c*/ 	.word	0x0002a320
        /*1540*/ 	.word	0x00000004
        /*1544*/ 	.word	0x00038850
        /*1548*/ 	.short	0x0107
        /*154a*/ 	.byte	0x3f
	.zero		1


	//   ....[65]....
        /*154c*/ 	.word	0x0002a3e0
        /*1550*/ 	.word	0x00000004
        /*1554*/ 	.word	0x00038850
        /*1558*/ 	.short	0x0101
        /*155a*/ 	.byte	0x3f
	.zero		1


	//   ....[66]....
        /*155c*/ 	.word	0x0002b140
        /*1560*/ 	.word	0x00000005
        /*1564*/ 	.word	0x00038820
        /*1568*/ 	.short	0x010a
        /*156a*/ 	.byte	0x3f
	.zero		1


	//   ....[67]....
        /*156c*/ 	.word	0x0002b2b0
        /*1570*/ 	.word	0x00000003
        /*1574*/ 	.word	0x00038840
        /*1578*/ 	.short	0x010a
        /*157a*/ 	.byte	0x3f
	.zero		1


	//   ....[68]....
        /*157c*/ 	.word	0x0002b350
        /*1580*/ 	.word	0x00000017
        /*1584*/ 	.word	0x00038840
        /*1588*/ 	.short	0x010a
        /*158a*/ 	.byte	0x3f
	.zero		1


	//   ....[69]....
        /*158c*/ 	.word	0x0002b390
        /*1590*/ 	.word	0x00000003
        /*1594*/ 	.word	0x00038860
        /*1598*/ 	.short	0x010a
        /*159a*/ 	.byte	0x3f
	.zero		1


	//   ....[70]....
        /*159c*/ 	.word	0x0002b3d0
        /*15a0*/ 	.word	0x00000017
        /*15a4*/ 	.word	0x00038860
        /*15a8*/ 	.short	0x010a
        /*15aa*/ 	.byte	0x3f
	.zero		1


	//   ....[71]....
        /*15ac*/ 	.word	0x0002b430
        /*15b0*/ 	.word	0x00000056
        /*15b4*/ 	.word	0x00038890
        /*15b8*/ 	.short	0x010a
        /*15ba*/ 	.byte	0x3f
	.zero		1


	//   ....[72]....
        /*15bc*/ 	.word	0x0002b810
        /*15c0*/ 	.word	0x00000056
        /*15c4*/ 	.word	0x00038890
        /*15c8*/ 	.short	0x010a
        /*15ca*/ 	.byte	0x3f
	.zero		1


	//   ....[73]....
        /*15cc*/ 	.word	0x0002bbf0
        /*15d0*/ 	.word	0x00000056
        /*15d4*/ 	.word	0x00038890
        /*15d8*/ 	.short	0x010a
        /*15da*/ 	.byte	0x3f
	.zero		1


	//   ....[74]....
        /*15dc*/ 	.word	0x0002bfd0
        /*15e0*/ 	.word	0x00000056
        /*15e4*/ 	.word	0x000388b0
        /*15e8*/ 	.short	0x010a
        /*15ea*/ 	.byte	0x3f
	.zero		1


	//   ....[75]....
        /*15ec*/ 	.word	0x0002c1f0
        /*15f0*/ 	.word	0x00000017
        /*15f4*/ 	.word	0x00038800
        /*15f8*/ 	.short	0x010a
        /*15fa*/ 	.byte	0x3f
	.zero		1


	//   ....[76]....
        /*15fc*/ 	.word	0x0002c410
        /*1600*/ 	.word	0x00000017
        /*1604*/ 	.word	0x00038800
        /*1608*/ 	.short	0x010a
        /*160a*/ 	.byte	0x3f
	.zero		1


	//   ....[77]....
        /*160c*/ 	.word	0x0002c460
        /*1610*/ 	.word	0x00000000
        /*1614*/ 	.word	0x00038830
        /*1618*/ 	.short	0x010a
        /*161a*/ 	.byte	0x3f
	.zero		1


	//   ....[78]....
        /*161c*/ 	.word	0x0002c4b0
        /*1620*/ 	.word	0x00000009
        /*1624*/ 	.word	0x00038830
        /*1628*/ 	.short	0x010a
        /*162a*/ 	.byte	0x3f
	.zero		1


	//   ....[79]....
        /*162c*/ 	.word	0x0002c500
        /*1630*/ 	.word	0x00000006
        /*1634*/ 	.word	0x00038850
        /*1638*/ 	.short	0x010a
        /*163a*/ 	.byte	0x3f
	.zero		1


	//   ....[80]....
        /*163c*/ 	.word	0x0002c550
        /*1640*/ 	.word	0x00000002
        /*1644*/ 	.word	0x00038850
        /*1648*/ 	.short	0x010a
        /*164a*/ 	.byte	0x3f
	.zero		1


	//   ....[81]....
        /*164c*/ 	.word	0x0002c6f0
        /*1650*/ 	.word	0x00000010
        /*1654*/ 	.word	0x00038820
        /*1658*/ 	.short	0x010a
        /*165a*/ 	.byte	0x3f
	.zero		1


	//   ....[82]....
        /*165c*/ 	.word	0x0002c740
        /*1660*/ 	.word	0x0000000c
        /*1664*/ 	.word	0x000388a0
        /*1668*/ 	.short	0x010a
        /*166a*/ 	.byte	0x3f
	.zero		1


	//   ....[83]....
        /*166c*/ 	.word	0x0002c790
        /*1670*/ 	.word	0x0000000c
        /*1674*/ 	.word	0x000388c0
        /*1678*/ 	.short	0x010a
        /*167a*/ 	.byte	0x3f
	.zero		1


	//   ....[84]....
        /*167c*/ 	.word	0x0002c7e0
        /*1680*/ 	.word	0x0000000b
        /*1684*/ 	.word	0x000388a0
        /*1688*/ 	.short	0x010a
        /*168a*/ 	.byte	0x3f
	.zero		1


	//   ....[85]....
        /*168c*/ 	.word	0x0002c830
        /*1690*/ 	.word	0x0000000b
        /*1694*/ 	.word	0x000388c0
        /*1698*/ 	.short	0x010a
        /*169a*/ 	.byte	0x3f
	.zero		1


	//   ....[86]....
        /*169c*/ 	.word	0x0002c950
        /*16a0*/ 	.word	0x00000005
        /*16a4*/ 	.word	0x00038840
        /*16a8*/ 	.short	0x010a
        /*16aa*/ 	.byte	0x3f
	.zero		1


	//   ....[87]....
        /*16ac*/ 	.word	0x0002dcb0
        /*16b0*/ 	.word	0x00000010
        /*16b4*/ 	.word	0x00038820
        /*16b8*/ 	.short	0x010a
        /*16ba*/ 	.byte	0x3f
	.zero		1


	//   ....[88]....
        /*16bc*/ 	.word	0x0002dd00
        /*16c0*/ 	.word	0x00000006
        /*16c4*/ 	.word	0x00038840
        /*16c8*/ 	.short	0x010a
        /*16ca*/ 	.byte	0x3f
	.zero		1


	//   ....[89]....
        /*16cc*/ 	.word	0x0002e4a0
        /*16d0*/ 	.word	0x00000006
        /*16d4*/ 	.word	0x00038860
        /*16d8*/ 	.short	0x010a
        /*16da*/ 	.byte	0x3f
	.zero		1


	//   ....[90]....
        /*16dc*/ 	.word	0x0002ec70
        /*16e0*/ 	.word	0x00000004
        /*16e4*/ 	.word	0x00038860
        /*16e8*/ 	.short	0x010a
        /*16ea*/ 	.byte	0x3f
	.zero		1


	//   ....[91]....
        /*16ec*/ 	.word	0x0002fe60
        /*16f0*/ 	.word	0x00000005
        /*16f4*/ 	.word	0x00038820
        /*16f8*/ 	.short	0x010a
        /*16fa*/ 	.byte	0x3f
	.zero		1


	//   ....[92]....
        /*16fc*/ 	.word	0x00030000
        /*1700*/ 	.word	0x00000003
        /*1704*/ 	.word	0x00038840
        /*1708*/ 	.short	0x010a
        /*170a*/ 	.byte	0x3f
	.zero		1


	//   ....[93]....
        /*170c*/ 	.word	0x00030050
        /*1710*/ 	.word	0x00000017
        /*1714*/ 	.word	0x00038840
        /*1718*/ 	.short	0x010a
        /*171a*/ 	.byte	0x3f
	.zero		1


	//   ....[94]....
        /*171c*/ 	.word	0x000300a0
        /*1720*/ 	.word	0x00000003
        /*1724*/ 	.word	0x00038860
        /*1728*/ 	.short	0x010a
        /*172a*/ 	.byte	0x3f
	.zero		1


	//----- nvinfo : EIATTR_NUM_MBARRIERS
	.align		4
.L_153:
        /*172c*/ 	.byte	0x03, 0x38
        /*172e*/ 	.short	0x0016


	//----- nvinfo : EIATTR_EXIT_INSTR_OFFSETS
	.align		4
        /*1730*/ 	.byte	0x04, 0x1c
        /*1732*/ 	.short	(.L_155 - .L_154)


	//   ....[0]....
.L_154:
        /*1734*/ 	.word	0x0002b420


	//----- nvinfo : EIATTR_MAX_THREADS
	.align		4
.L_155:
        /*1738*/ 	.byte	0x04, 0x05
        /*173a*/ 	.short	(.L_157 - .L_156)
.L_156:
        /*173c*/ 	.word	0x00000180
        /*1740*/ 	.word	0x00000001
        /*1744*/ 	.word	0x00000001


	//----- nvinfo : EIATTR_CRS_STACK_SIZE
	.align		4
.L_157:
        /*1748*/ 	.byte	0x04, 0x1e
        /*174a*/ 	.short	(.L_159 - .L_158)
.L_158:
        /*174c*/ 	.word	0x00000000


	//----- nvinfo : EIATTR_CBANK_PARAM_SIZE
	.align		4
.L_159:
        /*1750*/ 	.byte	0x03, 0x19
        /*1752*/ 	.short	0x0af0


	//----- nvinfo : EIATTR_PARAM_CBANK
	.align		4
        /*1754*/ 	.byte	0x04, 0x0a
        /*1756*/ 	.short	(.L_161 - .L_160)
	.align		4
.L_160:
        /*1758*/ 	.word	index@(.nv.constant0._ZN7cutlass13device_kernelIN5flash11enable_sm90INS1_16FlashAttnFwdSm90INS1_25CollectiveMainloopFwdSm90ILi2EN4cute5tupleIJNS5_1CILi1EEES8_S8_EEENS6_IJNS7_ILi128EEENS7_ILi80EEENS7_ILi256EEEEEELi256ENS_10bfloat16_tEfNS_4arch4Sm90ELb0ELb0ELb1ELb1ELb1ELb1ELb0ELb1ELb1ELb1ELb1ELb0EEENS1_21CollectiveEpilogueFwdINS6_IJSA_SC_SB_EEES9_SE_SG_Li256ELb1ELb1ELb1ELb0EEENS1_36VarlenDynamicPersistentTileSchedulerILi128ELi80ELi256ELi128ELb1ELb1ELb1ELb0ELb1ELb1EEEEEEEEEvNT_6ParamsE)
        /*175c*/ 	.short	0x0210
        /*175e*/ 	.short	0x0af0


	//----- nvinfo : EIATTR_SW_WAR
	.align		4
.L_161:
        /*1760*/ 	.byte	0x04, 0x36
        /*1762*/ 	.short	(.L_163 - .L_162)
.L_162:
        /*1764*/ 	.word	0x00000008
.L_163:


//--------------------- .nv.info._ZN7cutlass13device_kernelIN5flash11enable_sm90INS1_16FlashAttnFwdSm90INS1_25CollectiveMainloopFwdSm90ILi2EN4cute5tupleIJNS5_1CILi1EEES8_S8_EEENS6_IJNS7_ILi128EEENS7_ILi64EEENS7_ILi256EEEEEELi256ENS_10bfloat16_tEfNS_4arch4Sm90ELb0ELb1ELb1ELb0ELb1ELb0ELb0ELb1ELb1ELb1ELb1ELb0EEENS1_21CollectiveEpilogueFwdINS6_IJSA_SC_SB_EEES9_SE_SG_Li256ELb0ELb1ELb1ELb0EEENS1_19SingleTileSchedulerILb0ELb1ELb1ELi128EEEEEEEEEvNT_6ParamsE --------------------------
	.section	.nv.info._ZN7cutlass13device_kernelIN5flash11enable_sm90INS1_16FlashAttnFwdSm90INS1_25CollectiveMainloopFwdSm90ILi2EN4cute5tupleIJNS5_1CILi1EEES8_S8_EEENS6_IJNS7_ILi128EEENS7_ILi64EEENS7_ILi256EEEEEELi256ENS_10bfloat16_tEfNS_4arch4Sm90ELb0ELb1ELb1ELb0ELb1ELb0ELb0ELb1ELb1ELb1ELb1ELb0EEENS1_21CollectiveEpilogueFwdINS6_IJSA_SC_SB_EEES9_SE_SG_Li256ELb0ELb1ELb1ELb0EEENS1_19SingleTileSchedulerILb0ELb1ELb1ELi128EEEEEEEEEvNT_6ParamsE,"",@"SHT_CUDA_INFO"
	.sectionflags	@""
	.align	4


	//----- nvinfo : EIATTR_CUDA_API_VERSION
	.align		4
        /*0000*/ 	.byte	0x04, 0x37
        /*0002*/ 	.short	(.L_165 - .L_164)
.L_164:
        /*0004*/ 	.word	0x00000082


	//----- nvinfo : EIATTR_KPARAM_INFO
	.align		4
.L_165:
        /*0008*/ 	.byte	0x04, 0x17
        /*000a*/ 	.short	(.L_167 - .L_166)
.L_166:
        /*000c*/ 	.word	0x00000000
        /*0010*/ 	.short	0x0000
        /*0012*/ 	.short	0x0070
        /*0014*/ 	.byte	0x00, 0xf0, 0x01, 0x28


	//----- nvinfo : EIATTR_SPARSE_MMA_MASK
	.align		4
.L_167:
        /*0018*/ 	.byte	0x03, 0x50
        /*001a*/ 	.short	0x0000


	//----- nvinfo : EIATTR_MAXREG_COUNT
	.align		4
        /*001c*/ 	.byte	0x03, 0x1b
        /*001e*/ 	.short	0x00a8


	//----- nvinfo : EIATTR_NUM_BARRIERS
	.align		4
        /*0020*/ 	.byte	0x02, 0x4c
        /*0022*/ 	.byte	0x09
	.zero		1


	//----- nvinfo : EIATTR_EXTERNS
	.align		4
        /*0024*/ 	.byte	0x04, 0x0f
        /*0026*/ 	.short	(.L_169 - .L_168)


	//   ....[0]....
	.align		4
.L_168:
        /*0028*/ 	.word	index@(__assertfail)


	//----- nvinfo : EIATTR_ANNOTATIONS
	.align		4
.L_169:
        /*002c*/ 	.byte	0x04, 0x55
        /*002e*/ 	.short	(.L_171 - .L_170)


	//   ....[0]....
.L_170:
        /*0030*/ 	.word	0x00000001
        /*0034*/ 	.byte	0xb0, 0x08, 0x00, 0x00, 0x01, 0x00, 0x00, 0x00, 0xe0, 0x09, 0x00, 0x00, 0x01, 0x00, 0x00, 0x00
        /*0044*/ 	.byte	0x90, 0x19, 0x00, 0x00, 0x01, 0x00, 0x00, 0x00, 0xe0, 0xdd, 0x00, 0x00, 0x01, 0x00, 0x00, 0x00
        /*0054*/ 	.byte	0xf0, 0xff, 0x00, 0x00, 0x01, 0x00, 0x00, 0x00, 0x80, 0x13, 0x01, 0x00, 0x01, 0x00, 0x00, 0x00
        /*0064*/ 	.byte	0x20, 0x15, 0x01, 0x00, 0x01, 0x00, 0x00, 0x00, 0xb0, 0x29, 0x01, 0x00, 0x01, 0x00, 0x00, 0x00
        /*0074*/ 	.byte	0x50, 0x3f, 0x01, 0x00


	//----- nvinfo : EIATTR_MERCURY_ISA_VERSION
	.align		4
.L_171:
        /*0078*/ 	.byte	0x03, 0x5f
        /*007a*/ 	.short	0x0101


	//----- nvinfo : EIATTR_INT_WARP_WIDE_INSTR_OFFSETS
	.align		4
        /*007c*/ 	.byte	0x04, 0x31
        /*007e*/ 	.short	(.L_173 - .L_172)


	//   ....[0]....
.L_172:
        /*0080*/ 	.word	0x000000c0


	//   ....[1]....
        /*0084*/ 	.word	0x000000d0


	//   ....[2]....
        /*0088*/ 	.word	0x00000170


	//----- nvinfo : EIATTR_COOP_GROUP_MASK_REGIDS
	.align		4
.L_173:
        /*008c*/ 	.byte	0x04, 0x29
        /*008e*/ 	.short	(.L_175 - .L_174)


	//   ....[0]....
.L_174:
        /*0090*/ 	.word	0xffffffff


	//   ....[1]....
        /*0094*/ 	.word	0xffffffff


	//   ....[2]....
        /*0098*/ 	.word	0xffffffff


	//   ....[3]....
        /*009c*/ 	.word	0xffffffff


	//   ....[4]....
        /*00a0*/ 	.word	0xffffffff


	//   ....[5]....
        /*00a4*/ 	.word	0xffffffff


	//   ....[6]....
        /*00a8*/ 	.word	0xffffffff


	//   ....[7]....
        /*00ac*/ 	.word	0xffffffff


	//   ....[8]....
        /*00b0*/ 	.word	0xffffffff


	//   ....[9]....
        /*00b4*/ 	.word	0xffffffff


	//   ....[10]....
        /*00b8*/ 	.word	0xffffffff


	//   ....[11]....
        /*00bc*/ 	.word	0xffffffff


	//   ....[12]....
        /*00c0*/ 	.word	0xffffffff


	//   ....[13]....
        /*00c4*/ 	.word	0xffffffff


	//   ....[14]....
        /*00c8*/ 	.word	0xffffffff


	//   ....[15]....
        /*00cc*/ 	.word	0xffffffff


	//   ....[16]....
        /*00d0*/ 	.word	0xffffffff


	//   ....[17]....
        /*00d4*/ 	.word	0xffffffff


	//   ....[18]....
        /*00d8*/ 	.word	0xffffffff


	//   ....[19]....
        /*00dc*/ 	.word	0xffffffff


	//   ....[20]....
        /*00e0*/ 	.word	0xffffffff


	//   ....[21]....
        /*00e4*/ 	.word	0xffffffff


	//   ....[22]....
        /*00e8*/ 	.word	0xffffffff


	//   ....[23]....
        /*00ec*/ 	.word	0xffffffff


	//   ....[24]....
        /*00f0*/ 	.word	0xffffffff


	//   ....[25]....
        /*00f4*/ 	.word	0xffffffff


	//   ....[26]....
        /*00f8*/ 	.word	0xffffffff


	//   ....[27]....
        /*00fc*/ 	.word	0xffffffff


	//   ....[28]....
        /*0100*/ 	.word	0xffffffff


	//   ....[29]....
        /*0104*/ 	.word	0xffffffff


	//   ....[30]....
        /*0108*/ 	.word	0xffffffff


	//   ....[31]....
        /*010c*/ 	.word	0xffffffff


	//   ....[32]....
        /*0110*/ 	.word	0xffffffff


	//   ....[33]....
        /*0114*/ 	.word	0xffffffff


	//   ....[34]....
        /*0118*/ 	.word	0xffffffff


	//   ....[35]....
        /*011c*/ 	.word	0xffffffff


	//   ....[36]....
        /*0120*/ 	.word	0xffffffff


	//   ....[37]....
        /*0124*/ 	.word	0xffffffff


	//   ....[38]....
        /*0128*/ 	.word	0xffffffff


	//   ....[39]....
        /*012c*/ 	.word	0xffffffff


	//   ....[40]....
        /*0130*/ 	.word	0xffffffff


	//   ....[41]....
        /*0134*/ 	.word	0xffffffff


	//   ....[42]....
        /*0138*/ 	.word	0xffffffff


	//   ....[43]....
        /*013c*/ 	.word	0xffffffff


	//   ....[44]....
        /*0140*/ 	.word	0xffffffff


	//   ....[45]....
        /*0144*/ 	.word	0xffffffff


	//   ....[46]....
        /*0148*/ 	.word	0xffffffff


	//   ....[47]....
        /*014c*/ 	.word	0xffffffff


	//   ....[48]....
        /*0150*/ 	.word	0xffffffff


	//   ....[49]....
        /*0154*/ 	.word	0xffffffff


	//   ....[50]....
        /*0158*/ 	.word	0xffffffff


	//   ....[51]....
        /*015c*/ 	.word	0xffffffff


	//   ....[52]....
        /*0160*/ 	.word	0xffffffff


	//   ....[53]....
        /*0164*/ 	.word	0xffffffff


	//   ....[54]....
        /*0168*/ 	.word	0xffffffff


	//   ....[55]....
        /*016c*/ 	.word	0xffffffff


	//   ....[56]....
        /*0170*/ 	.word	0xffffffff


	//   ....[57]....
        /*0174*/ 	.word	0xffffffff


	//   ....[58]....
        /*0178*/ 	.word	0xffffffff


	//   ....[59]....
        /*017c*/ 	.word	0xffffffff


	//   ....[60]....
        /*0180*/ 	.word	0xffffffff


	//   ....[61]....
        /*0184*/ 	.word	0xffffffff


	//   ....[62]....
        /*0188*/ 	.word	0xffffffff


	//   ....[63]....
        /*018c*/ 	.word	0xffffffff


	//   ....[64]....
        /*0190*/ 	.word	0xffffffff


	//   ....[65]....
        /*0194*/ 	.word	0xffffffff


	//   ....[66]....
        /*0198*/ 	.word	0xffffffff


	//   ....[67]....
        /*019c*/ 	.word	0xffffffff


	//   ....[68]....
        /*01a0*/ 	.word	0xffffffff


	//   ....[69]....
        /*01a4*/ 	.word	0xffffffff


	//   ....[70]....
        /*01a8*/ 	.word	0xffffffff


	//   ....[71]....
        /*01ac*/ 	.word	0xffffffff


	//   ....[72]....
        /*01b0*/ 	.word	0xffffffff


	//   ....[73]....
        /*01b4*/ 	.word	0xffffffff


	//   ....[74]....
        /*01b8*/ 	.word	0xffffffff


	//   ....[75]....
        /*01bc*/ 	.word	0xffffffff


	//   ....[76]....
        /*01c0*/ 	.word	0xffffffff


	//   ....[77]....
        /*01c4*/ 	.word	0xffffffff


	//   ....[78]....
        /*01c8*/ 	.word	0xffffffff


	//   ....[79]....
        /*01cc*/ 	.word	0xffffffff


	//   ....[80]....
        /*01d0*/ 	.word	0xffffffff


	//   ....[81]....
        /*01d4*/ 	.word	0xffffffff


	//   ....[82]....
        /*01d8*/ 	.word	0xffffffff


	//   ....[83]....
        /*01dc*/ 	.word	0xffffffff


	//   ....[84]....
        /*01e0*/ 	.word	0xffffffff


	//   ....[85]....
        /*01e4*/ 	.word	0xffffffff


	//   ....[86]....
        /*01e8*/ 	.word	0xffffffff


	//   ....[87]....
        /*01ec*/ 	.word	0xffffffff


	//   ....[88]....
        /*01f0*/ 	.word	0xffffffff


	//   ....[89]....
        /*01f4*/ 	.word	0xffffffff


	//   ....[90]....
        /*01f8*/ 	.word	0xffffffff


	//   ....[91]....
        /*01fc*/ 	.word	0x0500000f


	//   ....[92]....
        /*0200*/ 	.word	0x0500000f


	//   ....[93]....
        /*0204*/ 	.word	0x0500000f


	//   ....[94]....
        /*0208*/ 	.word	0x0500000f


	//   ....[95]....
        /*020c*/ 	.word	0x0500000f


	//   ....[96]....
        /*0210*/ 	.word	0x0500000f


	//   ....[97]....
        /*0214*/ 	.word	0x0500000f


	//   ....[98]....
        /*0218*/ 	.word	0x0500000f


	//   ....[99]....
        /*021c*/ 	.word	0x0500000f


	//   ....[100]....
        /*0220*/ 	.word	0x0500000f


	//   ....[101]....
        /*0224*/ 	.word	0x0500000f


	//   ....[102]....
        /*0228*/ 	.word	0x0500000f


	//   ....[103]....
        /*022c*/ 	.word	0x0500000f


	//   ....[104]....
        /*0230*/ 	.word	0x0500000f


	//   ....[105]....
        /*0234*/ 	.word	0x0500000f


	//   ....[106]....
        /*0238*/ 	.word	0x0500000f


	//   ....[107]....
        /*023c*/ 	.word	0x0500000f


	//   ....[108]....
        /*0240*/ 	.word	0x0500000f


	//   ....[109]....
        /*0244*/ 	.word	0x0500000f


	//   ....[110]....
        /*0248*/ 	.word	0x0500000f


	//   ....[111]....
        /*024c*/ 	.word	0x0500000f


	//   ....[112]....
        /*0250*/ 	.word	0x0500000f


	//   ....[113]....
        /*0254*/ 	.word	0x0500000f


	//   ....[114]....
        /*0258*/ 	.word	0x0500000f


	//   ....[115]....
        /*025c*/ 	.word	0x0500000f


	//   ....[116]....
        /*0260*/ 	.word	0x0500000f


	//   ....[117]....
        /*0264*/ 	.word	0x0500000f


	//   ....[118]....
        /*0268*/ 	.word	0x0500000f


	//   ....[119]....
        /*026c*/ 	.word	0x0500000f


	//   ....[120]....
        /*0270*/ 	.word	0x0500000f


	//   ....[121]....
        /*0274*/ 	.word	0x0500000f


	//   ....[122]....
        /*0278*/ 	.word	0x0500000f


	//   ....[123]....
        /*027c*/ 	.word	0x0500000f


	//   ....[124]....
        /*0280*/ 	.word	0x0500000f


	//   ....[125]....
        /*0284*/ 	.word	0x0500000f


	//   ....[126]....
        /*0288*/ 	.word	0x0500000f


	//   ....[127]....
        /*028c*/ 	.word	0x0500000f


	//   ....[128]....
        /*0290*/ 	.word	0x0500000f


	//   ....[129]....
        /*0294*/ 	.word	0x0500000f


	//   ....[130]....
        /*0298*/ 	.word	0x0500000f


	//   ....[131]....
        /*029c*/ 	.word	0x0500000f


	//   ....[132]....
        /*02a0*/ 	.word	0x0500000f


	//   ....[133]....
        /*02a4*/ 	.word	0x0500000f


	//   ....[134]....
        /*02a8*/ 	.word	0x0500000f


	//   ....[135]....
        /*02ac*/ 	.word	0x0500000f


	//   ....[136]....
        /*02b0*/ 	.word	0x0500000f


	//   ....[137]....
        /*02b4*/ 	.word	0x0500000f


	//   ....[138]....
        /*02b8*/ 	.word	0x0500000f


	//   ....[139]....
        /*02bc*/ 	.word	0x0500000f


	//   ....[140]....
        /*02c0*/ 	.word	0x0500000f


	//----- nvinfo : EIATTR_COOP_GROUP_INSTR_OFFSETS
	.align		4
.L_175:
        /*02c4*/ 	.byte	0x04, 0x28
        /*02c6*/ 	.short	(.L_177 - .L_176)


	//   ....[0]....
.L_176:
        /*02c8*/ 	.word	0x00000070


	//   ....[1]....
        /*02cc*/ 	.word	0x000000b0


	//   ....[2]....
        /*02d0*/ 	.word	0x000002d0


	//   ....[3]....
        /*02d4*/ 	.word	0x00000430


	//   ....[4]....
        /*02d8*/ 	.word	0x00000550


	//   ....[5]....
        /*02dc*/ 	.word	0x000006b0


	//   ....[6]....
        /*02e0*/ 	.word	0x00001770


	//   ....[7]....
        /*02e4*/ 	.word	0x00002830


	//   ....[8]....
        /*02e8*/ 	.word	0x00002e30


	//   ....[9]....
        /*02ec*/ 	.word	0x00003760


	//   ....[10]....
        /*02f0*/ 	.word	0x00003890


	//   ....[11]....
        /*02f4*/ 	.word	0x00003c30


	//   ....[12]....
        /*02f8*/ 	.word	0x00003d20


	//   ....[13]....
        /*02fc*/ 	.word	0x00005e90


	//   ....[14]....
        /*0300*/ 	.word	0x00006390


	//   ....[15]....
        /*0304*/ 	.word	0x00006ac0


	//   ....[16]....
        /*0308*/ 	.word	0x00006bc0


	//   ....[17]....
        /*030c*/ 	.word	0x00006f90


	//   ....[18]....
        /*0310*/ 	.word	0x00006fe0


	//   ....[19]....
        /*0314*/ 	.word	0x00009280


	//   ....[20]....
        /*0318*/ 	.word	0x00009290


	//   ....[21]....
        /*031c*/ 	.word	0x000092c0


	//   ....[22]....
        /*0320*/ 	.word	0x000092d0


	//   ....[23]....
        /*0324*/ 	.word	0x0000b060


	//   ....[24]....
        /*0328*/ 	.word	0x0000b580


	//   ....[25]....
        /*032c*/ 	.word	0x0000bcd0


	//   ....[26]....
        /*0330*/ 	.word	0x0000bdd0


	//   ....[27]....
        /*0334*/ 	.word	0x0000c150


	//   ....[28]....
        /*0338*/ 	.word	0x0000c1e0


	//   ....[29]....
        /*033c*/ 	.word	0x0000d220


	//   ....[30]....
        /*0340*/ 	.word	0x0000d240


	//   ....[31]....
        /*0344*/ 	.word	0x0000d2c0


	//   ....[32]....
        /*0348*/ 	.word	0x0000d2f0


	//   ....[33]....
        /*034c*/ 	.word	0x0000e580


	//   ....[34]....
        /*0350*/ 	.word	0x0000e5d0


	//   ....[35]....
        /*0354*/ 	.word	0x0000e610


	//   ....[36]....
        /*0358*/ 	.word	0x0000e640


	//   ....[37]....
        /*035c*/ 	.word	0x0000e680


	//   ....[38]....
        /*0360*/ 	.word	0x0000e6a0


	//   ....[39]....
        /*0364*/ 	.word	0x0000f300


	//   ....[40]....
        /*0368*/ 	.word	0x0000f310


	//   ....[41]....
        /*036c*/ 	.word	0x00010360


	//   ....[42]....
        /*0370*/ 	.word	0x00011a10


	//   ....[43]....
        /*0374*/ 	.word	0x00011a30


	//   ....[44]....
        /*0378*/ 	.word	0x00011a40


	//   ....[45]....
        /*037c*/ 	.word	0x00011a50


	//   ....[46]....
        /*0380*/ 	.word	0x00011a60


	//   ....[47]....
        /*0384*/ 	.word	0x00011ad0


	//   ....[48]....
        /*0388*/ 	.word	0x00011b00


	//   ....[49]....
        /*038c*/ 	.word	0x00011b60


	//   ....[50]....
        /*0390*/ 	.word	0x00012190


	//   ....[51]....
        /*0394*/ 	.word	0x000121c0


	//   ....[52]....
        /*0398*/ 	.word	0x000121f0


	//   ....[53]....
        /*039c*/ 	.word	0x00012210


	//   ....[54]....
        /*03a0*/ 	.word	0x00012220


	//   ....[55]....
        /*03a4*/ 	.word	0x000122b0


	//   ....[56]....
        /*03a8*/ 	.word	0x000122e0


	//   ....[57]....
        /*03ac*/ 	.word	0x00012350


	//   ....[58]....
        /*03b0*/ 	.word	0x00012380


	//   ....[59]....
        /*03b4*/ 	.word	0x000123f0


	//   ....[60]....
        /*03b8*/ 	.word	0x00012420


	//   ....[61]....
        /*03bc*/ 	.word	0x00012490


	//   ....[62]....
        /*03c0*/ 	.word	0x000124c0


	//   ....[63]....
        /*03c4*/ 	.word	0x00012530


	//   ....[64]....
        /*03c8*/ 	.word	0x00012560


	//   ....[65]....
        /*03cc*/ 	.word	0x000125c0


	//   ....[66]....
        /*03d0*/ 	.word	0x00012db0


	//   ....[67]....
        /*03d4*/ 	.word	0x00012de0


	//   ....[68]....
        /*03d8*/ 	.word	0x00012e10


	//   ....[69]....
        /*03dc*/ 	.word	0x00012e50


	//   ....[70]....
        /*03e0*/ 	.word	0x00012e70


	//   ....[71]....
        /*03e4*/ 	.word	0x00012e90


	//   ....[72]....
        /*03e8*/ 	.word	0x00012ec0


	//   ....[73]....
        /*03ec*/ 	.word	0x00012ee0


	//   ....[74]....
        /*03f0*/ 	.word	0x00013250


	//   ....[75]....
        /*03f4*/ 	.word	0x00013270


	//   ....[76]....
        /*03f8*/ 	.word	0x00013290


	//   ....[77]....
        /*03fc*/ 	.word	0x00013330


	//   ....[78]....
        /*0400*/ 	.word	0x00013350


	//   ....[79]....
        /*0404*/ 	.word	0x000133f0


	//   ....[80]....
        /*0408*/ 	.word	0x00013410


	//   ....[81]....
        /*040c*/ 	.word	0x00013420


	//   ....[82]....
        /*0410*/ 	.word	0x00013950


	//   ....[83]....
        /*0414*/ 	.word	0x00013980


	//   ....[84]....
        /*0418*/ 	.word	0x000139b0


	//   ....[85]....
        /*041c*/ 	.word	0x000139e0


	//   ....[86]....
        /*0420*/ 	.word	0x00013ac0


	//   ....[87]....
        /*0424*/ 	.word	0x00013ae0


	//   ....[88]....
        /*0428*/ 	.word	0x00013b30


	//   ....[89]....
        /*042c*/ 	.word	0x00013ba0


	//   ....[90]....
        /*0430*/ 	.word	0x00013ee0


	//   ....[91]....
        /*0434*/ 	.word	0x00014560


	//   ....[92]....
        /*0438*/ 	.word	0x00014650


	//   ....[93]....
        /*043c*/ 	.word	0x000146f0


	//   ....[94]....
        /*0440*/ 	.word	0x00014750


	//   ....[95]....
        /*0444*/ 	.word	0x00014830


	//   ....[96]....
        /*0448*/ 	.word	0x000148a0


	//   ....[97]....
        /*044c*/ 	.word	0x00014980


	//   ....[98]....
        /*0450*/ 	.word	0x000149f0


	//   ....[99]....
        /*0454*/ 	.word	0x00014ac0


	//   ....[100]....
        /*0458*/ 	.word	0x00014b60


	//   ....[101]....
        /*045c*/ 	.word	0x00014bb0


	//   ....[102]....
        /*0460*/ 	.word	0x00014c50


	//   ....[103]....
        /*0464*/ 	.word	0x00014d30


	//   ....[104]....
        /*0468*/ 	.word	0x00014db0


	//   ....[105]....
        /*046c*/ 	.word	0x00014e90


	//   ....[106]....
        /*0470*/ 	.word	0x00014f10


	//   ....[107]....
        /*0474*/ 	.word	0x00014ff0


	//   ....[108]....
        /*0478*/ 	.word	0x00015070


	//   ....[109]....
        /*047c*/ 	.word	0x00015150


	//   ....[110]....
        /*0480*/ 	.word	0x000151d0


	//   ....[111]....
        /*0484*/ 	.word	0x000152b0


	//   ....[112]....
        /*0488*/ 	.word	0x00015330


	//   ....[113]....
        /*048c*/ 	.word	0x00015410


	//   ....[114]....
        /*0490*/ 	.word	0x00015480


	//   ....[115]....
        /*0494*/ 	.word	0x00015550


	//   ....[116]....
        /*0498*/ 	.word	0x00015690


	//   ....[117]....
        /*049c*/ 	.word	0x00015750


	//   ....[118]....
        /*04a0*/ 	.word	0x00015800


	//   ....[119]....
        /*04a4*/ 	.word	0x000158d0


	//   ....[120]....
        /*04a8*/ 	.word	0x00015930


	//   ....[121]....
        /*04ac*/ 	.word	0x00015a10


	//   ....[122]....
        /*04b0*/ 	.word	0x00015a70


	//   ....[123]....
        /*04b4*/ 	.word	0x00015b80


	//   ....[124]....
        /*04b8*/ 	.word	0x00015c60


	//   ....[125]....
        /*04bc*/ 	.word	0x00015d00


	//   ....[126]....
        /*04c0*/ 	.word	0x00015d60


	//   ....[127]....
        /*04c4*/ 	.word	0x00015e70


	//   ....[128]....
        /*04c8*/ 	.word	0x00015ed0


	//   ....[129]....
        /*04cc*/ 	.word	0x00015fe0


	//   ....[130]....
        /*04d0*/ 	.word	0x00016040


	//   ....[131]....
        /*04d4*/ 	.word	0x00016100


	//   ....[132]....
        /*04d8*/ 	.word	0x00016260


	//   ....[133]....
        /*04dc*/ 	.word	0x00016300


	//   ....[134]....
        /*04e0*/ 	.word	0x000163d0


	//   ....[135]....
        /*04e4*/ 	.word	0x000164e0


	//   ....[136]....
        /*04e8*/ 	.word	0x00016550


	//   ....[137]....
        /*04ec*/ 	.word	0x00016660


	//   ....[138]....
        /*04f0*/ 	.word	0x000166e0


	//   ....[139]....
        /*04f4*/ 	.word	0x000167d0


	//   ....[140]....
        /*04f8*/ 	.word	0x000168e0


	//----- nvinfo : EIATTR_REG_RECONFIG
	.align		4
.L_177:
        /*04fc*/ 	.byte	0x01, 0x54
	.zero		2


	//----- nvinfo : EIATTR_SYSCALL_OFFSETS
	.align		4
        /*0500*/ 	.byte	0x04, 0x46
        /*0502*/ 	.short	(.L_179 - .L_178)


	//   ....[0]....
.L_178:
        /*0504*/ 	.word	0x00001940


	//   ....[1]....
        /*0508*/ 	.word	0x00010f20


	//   ....[2]....
        /*050c*/ 	.word	0x00011060


	//   ....[3]....
        /*0510*/ 	.word	0x00011150


	//   ....[4]....
        /*0514*/ 	.word	0x00011ed0


	//----- nvinfo : EIATTR_MBARRIER_INSTR_OFFSETS
	.align		4
.L_179:
        /*0518*/ 	.byte	0x04, 0x39
        /*051a*/ 	.short	(.L_181 - .L_180)


	//   ....[0]....
.L_180:
        /*051c*/ 	.word	0x00000180
        /*0520*/ 	.word	0x000000ff
        /*0524*/ 	.word	0x00030800
        /*0528*/ 	.short	0x0100
        /*052a*/ 	.byte	0x08
	.zero		1


	//   ....[1]....
        /*052c*/ 	.word	0x00000190
        /*0530*/ 	.word	0x000000ff
        /*0534*/ 	.word	0x00030820
        /*0538*/ 	.short	0x0100
        /*053a*/ 	.byte	0x08
	.zero		1


	//   ....[2]....
        /*053c*/ 	.word	0x00000280
        /*0540*/ 	.word	0x000000ff
        /*0544*/ 	.word	0x00030830
        /*0548*/ 	.short	0x0100
        /*054a*/ 	.byte	0x08
	.zero		1


	//   ....[3]....
        /*054c*/ 	.word	0x00000290
        /*0550*/ 	.word	0x000000ff
        /*0554*/ 	.word	0x00030840
        /*0558*/ 	.short	0x0100
        /*055a*/ 	.byte	0x08
	.zero		1


	//   ....[4]....
        /*055c*/ 	.word	0x000002a0
        /*0560*/ 	.word	0x000000ff
        /*0564*/ 	.word	0x00030838
        /*0568*/ 	.short	0x0100
        /*056a*/ 	.byte	0x08
	.zero		1


	//   ....[5]....
        /*056c*/ 	.word	0x000002b0
        /*0570*/ 	.word	0x000000ff
        /*0574*/ 	.word	0x00030848
        /*0578*/ 	.short	0x0100
        /*057a*/ 	.byte	0x08
	.zero		1


	//   ....[6]....
        /*057c*/ 	.word	0x000003e0
        /*0580*/ 	.word	0x000000ff
        /*0584*/ 	.word	0x00030850
        /*0588*/ 	.short	0x0100
        /*058a*/ 	.byte	0x08
	.zero		1


	//   ....[7]....
        /*058c*/ 	.word	0x000003f0
        /*0590*/ 	.word	0x000000ff
        /*0594*/ 	.word	0x00030860
        /*0598*/ 	.short	0x0100
        /*059a*/ 	.byte	0x08
	.zero		1


	//   ....[8]....
        /*059c*/ 	.word	0x00000400
        /*05a0*/ 	.word	0x000000ff
        /*05a4*/ 	.word	0x00030858
        /*05a8*/ 	.short	0x0100
        /*05aa*/ 	.byte	0x08
	.zero		1


	//   ....[9]....
        /*05ac*/ 	.word	0x00000410
        /*05b0*/ 	.word	0x000000ff
        /*05b4*/ 	.word	0x00030868
        /*05b8*/ 	.short	0x0100
        /*05ba*/ 	.byte	0x08
	.zero		1


	//   ....[10]....
        /*05bc*/ 	.word	0x00000500
        /*05c0*/ 	.word	0x000000ff
        /*05c4*/ 	.word	0x00030870
        /*05c8*/ 	.short	0x0100
        /*05ca*/ 	.byte	0x06
	.zero		1


	//   ....[11]....
        /*05cc*/ 	.word	0x00000510
        /*05d0*/ 	.word	0x000000ff
        /*05d4*/ 	.word	0x00030880
        /*05d8*/ 	.short	0x0100
        /*05da*/ 	.byte	0x06
	.zero		1


	//   ....[12]....
        /*05dc*/ 	.word	0x00000520
        /*05e0*/ 	.word	0x000000ff
        /*05e4*/ 	.word	0x00030878
        /*05e8*/ 	.short	0x0100
        /*05ea*/ 	.byte	0x06
	.zero		1


	//   ....[13]....
        /*05ec*/ 	.word	0x00000530
        /*05f0*/ 	.word	0x000000ff
        /*05f4*/ 	.word	0x00030888
        /*05f8*/ 	.short	0x0100
        /*05fa*/ 	.byte	0x06
	.zero		1


	//   ....[14]....
        /*05fc*/ 	.word	0x00000660
        /*0600*/ 	.word	0x000000ff
        /*0604*/ 	.word	0x00030890
        /*0608*/ 	.short	0x0100
        /*060a*/ 	.byte	0x08
	.zero		1


	//   ....[15]....
        /*060c*/ 	.word	0x00000670
        /*0610*/ 	.word	0x000000ff
        /*0614*/ 	.word	0x000308a0
        /*0618*/ 	.short	0x0100
        /*061a*/ 	.byte	0x08
	.zero		1


	//   ....[16]....
        /*061c*/ 	.word	0x00000680
        /*0620*/ 	.word	0x000000ff
        /*0624*/ 	.word	0x00030898
        /*0628*/ 	.short	0x0100
        /*062a*/ 	.byte	0x08
	.zero		1


	//   ....[17]....
        /*062c*/ 	.word	0x00000690
        /*0630*/ 	.word	0x000000ff
        /*0634*/ 	.word	0x000308a8
        /*0638*/ 	.short	0x0100
        /*063a*/ 	.byte	0x08
	.zero		1


	//   ....[18]....
        /*063c*/ 	.word	0x000007d0
        /*0640*/ 	.word	0x000000ff
        /*0644*/ 	.word	0x000308b0
        /*0648*/ 	.short	0x0100
        /*064a*/ 	.byte	0x08
	.zero		1


	//   ....[19]....
        /*064c*/ 	.word	0x000007e0
        /*0650*/ 	.word	0x000000ff
        /*0654*/ 	.word	0x000308c0
        /*0658*/ 	.short	0x0100
        /*065a*/ 	.byte	0x08
	.zero		1


	//   ....[20]....
        /*065c*/ 	.word	0x000007f0
        /*0660*/ 	.word	0x000000ff
        /*0664*/ 	.word	0x000308b8
        /*0668*/ 	.short	0x0100
        /*066a*/ 	.byte	0x08
	.zero		1


	//   ....[21]....
        /*066c*/ 	.word	0x00000800
        /*0670*/ 	.word	0x000000ff
        /*0674*/ 	.word	0x000308c8
        /*0678*/ 	.short	0x0100
        /*067a*/ 	.byte	0x08
	.zero		1


	//   ....[22]....
        /*067c*/ 	.word	0x00001970
        /*0680*/ 	.word	0x000000ff
        /*0684*/ 	.word	0x00030800
        /*0688*/ 	.short	0x010a
        /*068a*/ 	.byte	0x04
	.zero		1


	//   ....[23]....
        /*068c*/ 	.word	0x00001a10
        /*0690*/ 	.word	0x000000ff
        /*0694*/ 	.word	0x00030830
        /*0698*/ 	.short	0x010a
        /*069a*/ 	.byte	0x04
	.zero		1


	//   ....[24]....
        /*069c*/ 	.word	0x00001a80
        /*06a0*/ 	.word	0x000000ff
        /*06a4*/ 	.word	0x00030830
        /*06a8*/ 	.short	0x010a
        /*06aa*/ 	.byte	0x04
	.zero		1


	//   ....[25]....
        /*06ac*/ 	.word	0x000029e0
        /*06b0*/ 	.word	0x000000ff
        /*06b4*/ 	.word	0x00000000
        /*06b8*/ 	.short	0x0101
        /*06ba*/ 	.byte	0x04
	.zero		1


	//   ....[26]....
        /*06bc*/ 	.word	0x00004ab0
        /*06c0*/ 	.word	0x000000ff
        /*06c4*/ 	.word	0x00030830
        /*06c8*/ 	.short	0x010a
        /*06ca*/ 	.byte	0x06
	.zero		1


	//   ....[27]....
        /*06cc*/ 	.word	0x00004b00
        /*06d0*/ 	.word	0x000000ff
        /*06d4*/ 	.word	0x00030830
        /*06d8*/ 	.short	0x010a
        /*06da*/ 	.byte	0x06
	.zero		1


	//   ....[28]....
        /*06dc*/ 	.word	0x000059a0
        /*06e0*/ 	.word	0x000000ff
        /*06e4*/ 	.word	0x00030850
        /*06e8*/ 	.short	0x010a
        /*06ea*/ 	.byte	0x06
	.zero		1


	//   ....[29]....
        /*06ec*/ 	.word	0x000059e0
        /*06f0*/ 	.word	0x000000ff
        /*06f4*/ 	.word	0x00030850
        /*06f8*/ 	.short	0x010a
        /*06fa*/ 	.byte	0x06
	.zero		1


	//   ....[30]....
        /*06fc*/ 	.word	0x00005fb0
        /*0700*/ 	.word	0x000000ff
        /*0704*/ 	.word	0x00000000
        /*0708*/ 	.short	0x0101
        /*070a*/ 	.byte	0x05
	.zero		1


	//   ....[31]....
        /*070c*/ 	.word	0x00007680
        /*0710*/ 	.word	0x000000ff
        /*0714*/ 	.word	0x00000000
        /*0718*/ 	.short	0x0101
        /*071a*/ 	.byte	0x06
	.zero		1


	//   ....[32]....
        /*071c*/ 	.word	0x00007b40
        /*0720*/ 	.word	0x000000ff
        /*0724*/ 	.word	0x00030830
        /*0728*/ 	.short	0x010a
        /*072a*/ 	.byte	0x05
	.zero		1


	//   ....[33]....
        /*072c*/ 	.word	0x00007b80
        /*0730*/ 	.word	0x000000ff
        /*0734*/ 	.word	0x00030830
        /*0738*/ 	.short	0x010a
        /*073a*/ 	.byte	0x05
	.zero		1


	//   ....[34]....
        /*073c*/ 	.word	0x000089b0
        /*0740*/ 	.word	0x000000ff
        /*0744*/ 	.word	0x00030850
        /*0748*/ 	.short	0x010a
        /*074a*/ 	.byte	0x05
	.zero		1


	//   ....[35]....
        /*074c*/ 	.word	0x000089f0
        /*0750*/ 	.word	0x000000ff
        /*0754*/ 	.word	0x00030850
        /*0758*/ 	.short	0x010a
        /*075a*/ 	.byte	0x05
	.zero		1


	//   ....[36]....
        /*075c*/ 	.word	0x00008f60
        /*0760*/ 	.word	0x000000ff
        /*0764*/ 	.word	0x00000000
        /*0768*/ 	.short	0x0101
        /*076a*/ 	.byte	0x07
	.zero		1


	//   ....[37]....
        /*076c*/ 	.word	0x00009af0
        /*0770*/ 	.word	0x000000ff
        /*0774*/ 	.word	0x00000000
        /*0778*/ 	.short	0x0101
        /*077a*/ 	.byte	0x05
	.zero		1


	//   ....[38]....
        /*077c*/ 	.word	0x00009cf0
        /*0780*/ 	.word	0x000000ff
        /*0784*/ 	.word	0x00030830
        /*0788*/ 	.short	0x010a
        /*078a*/ 	.byte	0x05
	.zero		1


	//   ....[39]....
        /*078c*/ 	.word	0x00009d40
        /*0790*/ 	.word	0x000000ff
        /*0794*/ 	.word	0x00030830
        /*0798*/ 	.short	0x010a
        /*079a*/ 	.byte	0x05
	.zero		1


	//   ....[40]....
        /*079c*/ 	.word	0x0000ab70
        /*07a0*/ 	.word	0x000000ff
        /*07a4*/ 	.word	0x00030850
        /*07a8*/ 	.short	0x010a
        /*07aa*/ 	.byte	0x05
	.zero		1


	//   ....[41]....
        /*07ac*/ 	.word	0x0000abb0
        /*07b0*/ 	.word	0x000000ff
        /*07b4*/ 	.word	0x00030850
        /*07b8*/ 	.short	0x010a
        /*07ba*/ 	.byte	0x05
	.zero		1


	//   ....[42]....
        /*07bc*/ 	.word	0x0000b180
        /*07c0*/ 	.word	0x000000ff
        /*07c4*/ 	.word	0x00000000
        /*07c8*/ 	.short	0x0101
        /*07ca*/ 	.byte	0x07
	.zero		1


	//   ....[43]....
        /*07cc*/ 	.word	0x0000c890
        /*07d0*/ 	.word	0x000000ff
        /*07d4*/ 	.word	0x00000000
        /*07d8*/ 	.short	0x0101
        /*07da*/ 	.byte	0x05
	.zero		1


	//   ....[44]....
        /*07dc*/ 	.word	0x0000d190
        /*07e0*/ 	.word	0x000000ff
        /*07e4*/ 	.word	0x00030850
        /*07e8*/ 	.short	0x010a
        /*07ea*/ 	.byte	0x05
	.zero		1


	//   ....[45]....
        /*07ec*/ 	.word	0x0000d1d0
        /*07f0*/ 	.word	0x000000ff
        /*07f4*/ 	.word	0x00030850
        /*07f8*/ 	.short	0x010a
        /*07fa*/ 	.byte	0x05
	.zero		1


	//   ....[46]....
        /*07fc*/ 	.word	0x0000d790
        /*0800*/ 	.word	0x000000ff
        /*0804*/ 	.word	0x00000000
        /*0808*/ 	.short	0x0101
        /*080a*/ 	.byte	0x04
	.zero		1


	//   ....[47]....
        /*080c*/ 	.word	0x0000e6c0
        /*0810*/ 	.word	0x000000ff
        /*0814*/ 	.word	0x00000000
        /*0818*/ 	.short	0x0101
        /*081a*/ 	.byte	0x04
	.zero		1


	//   ....[48]....
        /*081c*/ 	.word	0x000117b0
        /*0820*/ 	.word	0x000000ff
        /*0824*/ 	.word	0x00030840
        /*0828*/ 	.short	0x010a
        /*082a*/ 	.byte	0x2d
	.zero		1


	//   ....[49]....
        /*082c*/ 	.word	0x00011c90
        /*0830*/ 	.word	0x000000ff
        /*0834*/ 	.word	0x00030830
        /*0838*/ 	.short	0x0107
        /*083a*/ 	.byte	0x2d
	.zero		1


	//   ....[50]....
        /*083c*/ 	.word	0x00011d00
        /*0840*/ 	.word	0x000000ff
        /*0844*/ 	.word	0x00030830
        /*0848*/ 	.short	0x0101
        /*084a*/ 	.byte	0x2d
	.zero		1


	//   ....[51]....
        /*084c*/ 	.word	0x00012730
        /*0850*/ 	.word	0x000000ff
        /*0854*/ 	.word	0x00030800
        /*0858*/ 	.short	0x0107
        /*085a*/ 	.byte	0x2d
	.zero		1


	//   ....[52]....
        /*085c*/ 	.word	0x000127b0
        /*0860*/ 	.word	0x000000ff
        /*0864*/ 	.word	0x00030800
        /*0868*/ 	.short	0x0101
        /*086a*/ 	.byte	0x2d
	.zero		1


	//   ....[53]....
        /*086c*/ 	.word	0x000127c0
        /*0870*/ 	.word	0x000000ff
        /*0874*/ 	.word	0x00030820
        /*0878*/ 	.short	0x010a
        /*087a*/ 	.byte	0x2d
	.zero		1


	//   ....[54]....
        /*087c*/ 	.word	0x00012bb0
        /*0880*/ 	.word	0x00000015
        /*0884*/ 	.word	0x00030840
        /*0888*/ 	.short	0x010a
        /*088a*/ 	.byte	0x3f
	.zero		1


	//   ....[55]....
        /*088c*/ 	.word	0x000130d0
        /*0890*/ 	.word	0x00000015
        /*0894*/ 	.word	0x00030830
        /*0898*/ 	.short	0x0107
        /*089a*/ 	.byte	0x3f
	.zero		1


	//   ....[56]....
        /*089c*/ 	.word	0x00013180
        /*08a0*/ 	.word	0x00000015
        /*08a4*/ 	.word	0x00030830
        /*08a8*/ 	.short	0x0101
        /*08aa*/ 	.byte	0x3f
	.zero		1


	//   ....[57]....
        /*08ac*/ 	.word	0x000131e0
        /*08b0*/ 	.word	0x00000004
        /*08b4*/ 	.word	0x00030860
        /*08b8*/ 	.short	0x010a
        /*08ba*/ 	.byte	0x3f
	.zero		1


	//   ....[58]....
        /*08bc*/ 	.word	0x000135d0
        /*08c0*/ 	.word	0x00000004
        /*08c4*/ 	.word	0x00030850
        /*08c8*/ 	.short	0x0107
        /*08ca*/ 	.byte	0x3f
	.zero		1


	//   ....[59]....
        /*08cc*/ 	.word	0x00013720
        /*08d0*/ 	.word	0x00000004
        /*08d4*/ 	.word	0x00030850
        /*08d8*/ 	.short	0x0101
        /*08da*/ 	.byte	0x3f
	.zero		1


	//   ....[60]....
        /*08dc*/ 	.word	0x000138c0
        /*08e0*/ 	.word	0x00000000
        /*08e4*/ 	.word	0x00030860
        /*08e8*/ 	.short	0x010a
        /*08ea*/ 	.byte	0x3f
	.zero		1


	//   ....[61]....
        /*08ec*/ 	.word	0x00013d20
        /*08f0*/ 	.word	0x00000000
        /*08f4*/ 	.word	0x00030850
        /*08f8*/ 	.short	0x0107
        /*08fa*/ 	.byte	0x3f
	.zero		1


	//   ....[62]....
        /*08fc*/ 	.word	0x00013de0
        /*0900*/ 	.word	0x00000000
        /*0904*/ 	.word	0x00030850
        /*0908*/ 	.short	0x0101
        /*090a*/ 	.byte	0x3f
	.zero		1


	//   ....[63]....
        /*090c*/ 	.word	0x00013e70
        /*0910*/ 	.word	0x00000007
        /*0914*/ 	.word	0x00030820
        /*0918*/ 	.short	0x010a
        /*091a*/ 	.byte	0x3f
	.zero		1


	//   ....[64]....
        /*091c*/ 	.word	0x00013ff0
        /*0920*/ 	.word	0x00000005
        /*0924*/ 	.word	0x00030840
        /*0928*/ 	.short	0x010a
        /*092a*/ 	.byte	0x3f
	.zero		1


	//   ....[65]....
        /*092c*/ 	.word	0x00014090
        /*0930*/ 	.word	0x00000003
        /*0934*/ 	.word	0x00030840
        /*0938*/ 	.short	0x010a
        /*093a*/ 	.byte	0x3f
	.zero		1


	//   ....[66]....
        /*093c*/ 	.word	0x000140d0
        /*0940*/ 	.word	0x00000005
        /*0944*/ 	.word	0x00030860
        /*0948*/ 	.short	0x010a
        /*094a*/ 	.byte	0x3f
	.zero		1


	//   ....[67]....
        /*094c*/ 	.word	0x00014110
        /*0950*/ 	.word	0x00000003
        /*0954*/ 	.word	0x00030860
        /*0958*/ 	.short	0x010a
        /*095a*/ 	.byte	0x3f
	.zero		1


	//   ....[68]....
        /*095c*/ 	.word	0x00014190
        /*0960*/ 	.word	0x00000003
        /*0964*/ 	.word	0x00030800
        /*0968*/ 	.short	0x010a
        /*096a*/ 	.byte	0x3f
	.zero		1


	//   ....[69]....
        /*096c*/ 	.word	0x00014200
        /*0970*/ 	.word	0x00000003
        /*0974*/ 	.word	0x00030830
        /*0978*/ 	.short	0x010a
        /*097a*/ 	.byte	0x3f
	.zero		1


	//   ....[70]....
        /*097c*/ 	.word	0x00014270
        /*0980*/ 	.word	0x00000004
        /*0984*/ 	.word	0x00030830
        /*0988*/ 	.short	0x010a
        /*098a*/ 	.byte	0x3f
	.zero		1


	//   ....[71]....
        /*098c*/ 	.word	0x000142d0
        /*0990*/ 	.word	0x00000003
        /*0994*/ 	.word	0x00030850
        /*0998*/ 	.short	0x010a
        /*099a*/ 	.byte	0x3f
	.zero		1


	//   ....[72]....
        /*099c*/ 	.word	0x00014330
        /*09a0*/ 	.word	0x00000004
        /*09a4*/ 	.word	0x00030830
        /*09a8*/ 	.short	0x010a
        /*09aa*/ 	.byte	0x3f
	.zero		1


	//   ....[73]....
        /*09ac*/ 	.word	0x00014390
        /*09b0*/ 	.word	0x00000003
        /*09b4*/ 	.word	0x00030850
        /*09b8*/ 	.short	0x010a
        /*09ba*/ 	.byte	0x3f
	.zero		1


	//   ....[74]....
        /*09bc*/ 	.word	0x00014400
        /*09c0*/ 	.word	0x00000004
        /*09c4*/ 	.word	0x00030830
        /*09c8*/ 	.short	0x010a
        /*09ca*/ 	.byte	0x3f
	.zero		1


	//   ....[75]....
        /*09cc*/ 	.word	0x00014460
        /*09d0*/ 	.word	0x00000003
        /*09d4*/ 	.word	0x00030850
        /*09d8*/ 	.short	0x010a
        /*09da*/ 	.byte	0x3f
	.zero		1


	//   ....[76]....
        /*09dc*/ 	.word	0x000144c0
        /*09e0*/ 	.word	0x00000005
        /*09e4*/ 	.word	0x00030850
        /*09e8*/ 	.short	0x010a
        /*09ea*/ 	.byte	0x3f
	.zero		1


	//   ....[77]....
        /*09ec*/ 	.word	0x000145a0
        /*09f0*/ 	.word	0x00000003
        /*09f4*/ 	.word	0x00030840
        /*09f8*/ 	.short	0x010a
        /*09fa*/ 	.byte	0x3f
	.zero		1


	//   ....[78]....
        /*09fc*/ 	.word	0x00015590
        /*0a00*/ 	.word	0x00000003
        /*0a04*/ 	.word	0x00030820
        /*0a08*/ 	.short	0x010a
        /*0a0a*/ 	.byte	0x3f
	.zero		1


	//   ....[79]....
        /*0a0c*/ 	.word	0x000155e0
        /*0a10*/ 	.word	0x00000015
        /*0a14*/ 	.word	0x00030840
        /*0a18*/ 	.short	0x010a
        /*0a1a*/ 	.byte	0x3f
	.zero		1


	//   ....[80]....
        /*0a1c*/ 	.word	0x00015bb0
        /*0a20*/ 	.word	0x00000004
        /*0a24*/ 	.word	0x00030860
        /*0a28*/ 	.short	0x010a
        /*0a2a*/ 	.byte	0x3f
	.zero		1


	//   ....[81]....
        /*0a2c*/ 	.word	0x000161b0
        /*0a30*/ 	.word	0x00000000
        /*0a34*/ 	.word	0x00030860
        /*0a38*/ 	.short	0x010a
        /*0a3a*/ 	.byte	0x3f
	.zero		1


	//   ....[82]....
        /*0a3c*/ 	.word	0x00016800
        /*0a40*/ 	.word	0x00000007
        /*0a44*/ 	.word	0x00030820
        /*0a48*/ 	.short	0x010a
        /*0a4a*/ 	.byte	0x3f
	.zero		1


	//   ....[83]....
        /*0a4c*/ 	.word	0x000169a0
        /*0a50*/ 	.word	0x00000005
        /*0a54*/ 	.word	0x00030840
        /*0a58*/ 	.short	0x010a
        /*0a5a*/ 	.byte	0x3f
	.zero		1


	//   ....[84]....
        /*0a5c*/ 	.word	0x000169f0
        /*0a60*/ 	.word	0x00000003
        /*0a64*/ 	.word	0x00030840
        /*0a68*/ 	.short	0x010a
        /*0a6a*/ 	.byte	0x3f
	.zero		1


	//   ....[85]....
        /*0a6c*/ 	.word	0x00016a40
        /*0a70*/ 	.word	0x00000005
        /*0a74*/ 	.word	0x00030860
        /*0a78*/ 	.short	0x010a
        /*0a7a*/ 	.byte	0x3f
	.zero		1


	//----- nvinfo : EIATTR_NUM_MBARRIERS
	.align		4
.L_181:
        /*0a7c*/ 	.byte	0x03, 0x38
        /*0a7e*/ 	.short	0x0016


	//----- nvinfo : EIATTR_EXIT_INSTR_OFFSETS
	.align		4
        /*0a80*/ 	.byte	0x04, 0x1c
        /*0a82*/ 	.short	(.L_183 - .L_182)


	//   ....[0]....
.L_182:
        /*0a84*/ 	.word	0x00014160


	//----- nvinfo : EIATTR_MAX_THREADS
	.align		4
.L_183:
        /*0a88*/ 	.byte	0x04, 0x05
        /*0a8a*/ 	.short	(.L_185 - .L_184)
.L_184:
        /*0a8c*/ 	.word	0x00000180
        /*0a90*/ 	.word	0x00000001
        /*0a94*/ 	.word	0x00000001


	//----- nvinfo : EIATTR_CRS_STACK_SIZE
	.align		4
.L_185:
        /*0a98*/ 	.byte	0x04, 0x1e
        /*0a9a*/ 	.short	(.L_187 - .L_186)
.L_186:
        /*0a9c*/ 	.word	0x00000000


	//----- nvinfo : EIATTR_CBANK_PARAM_SIZE
	.align		4
.L_187:
        /*0aa0*/ 	.byte	0x03, 0x19
        /*0aa2*/ 	.short	0x0a70


	//----- nvinfo : EIATTR_PARAM_CBANK
	.align		4
        /*0aa4*/ 	.byte	0x04, 0x0a
        /*0aa6*/ 	.short	(.L_189 - .L_188)
	.align		4
.L_188:
        /*0aa8*/ 	.word	index@(.nv.constant0._ZN7cutlass13device_kernelIN5flash11enable_sm90INS1_16FlashAttnFwdSm90INS1_25CollectiveMainloopFwdSm90ILi2EN4cute5tupleIJNS5_1CILi1EEES8_S8_EEENS6_IJNS7_ILi128EEENS7_ILi64EEENS7_ILi256EEEEEELi256ENS_10bfloat16_tEfNS_4arch4Sm90ELb0ELb1ELb1ELb0ELb1ELb0ELb0ELb1ELb1ELb1ELb1ELb0EEENS1_21CollectiveEpilogueFwdINS6_IJSA_SC_SB_EEES9_SE_SG_Li256ELb0ELb1ELb1ELb0EEENS1_19SingleTileSchedulerILb0ELb1ELb1ELi128EEEEEEEEEvNT_6ParamsE)
        /*0aac*/ 	.short	0x0210
        /*0aae*/ 	.short	0x0a70


	//----- nvinfo : EIATTR_SW_WAR
	.align		4
.L_189:
        /*0ab0*/ 	.byte	0x04, 0x36
        /*0ab2*/ 	.short	(.L_191 - .L_190)
.L_190:
        /*0ab4*/ 	.word	0x00000008
.L_191:


//--------------------- .nv.info._ZN7cutlass13device_kernelIN5flash11enable_sm90INS1_16FlashAttnFwdSm90INS1_25CollectiveMainloopFwdSm90ILi2EN4cute5tupleIJNS5_1CILi1EEES8_S8_EEENS6_IJNS7_ILi128EEENS7_ILi64EEENS7_ILi256EEEEEELi256ENS_10bfloat16_tEfNS_4arch4Sm90ELb0ELb1ELb1ELb1ELb1ELb0ELb0ELb1ELb1ELb1ELb1ELb0EEENS1_21CollectiveEpilogueFwdINS6_IJSA_SC_SB_EEES9_SE_SG_Li256ELb1ELb1ELb1ELb0EEENS1_36VarlenDynamicPersistentTileSchedulerILi128ELi64ELi256ELi128ELb1ELb1ELb1ELb1ELb0ELb1EEEEEEEEEvNT_6ParamsE --------------------------
	.section	.nv.info._ZN7cutlass13device_kernelIN5flash11enable_sm90INS1_16FlashAttnFwdSm90INS1_25CollectiveMainloopFwdSm90ILi2EN4cute5tupleIJNS5_1CILi1EEES8_S8_EEENS6_IJNS7_ILi128EEENS7_ILi64EEENS7_ILi256EEEEEELi256ENS_10bfloat16_tEfNS_4arch4Sm90ELb0ELb1ELb1ELb1ELb1ELb0ELb0ELb1ELb1ELb1ELb1ELb0EEENS1_21CollectiveEpilogueFwdINS6_IJSA_SC_SB_EEES9_SE_SG_Li256ELb1ELb1ELb1ELb0EEENS1_36VarlenDynamicPersistentTileSchedulerILi128ELi64ELi256ELi128ELb1ELb1ELb1ELb1ELb0ELb1EEEEEEEEEvNT_6ParamsE,"",@"SHT_CUDA_INFO"
	.sectionflags	@""
	.align	4


	//----- nvinfo : EIATTR_CUDA_API_VERSION
	.align		4
        /*0000*/ 	.byte	0x04, 0x37
        /*0002*/ 	.short	(.L_193 - .L_192)
.L_192:
        /*0004*/ 	.word	0x00000082


	//----- nvinfo : EIATTR_KPARAM_INFO
	.align		4
.L_193:
        /*0008*/ 	.byte	0x04, 0x17
        /*000a*/ 	.short	(.L_195 - .L_194)
.L_194:
        /*000c*/ 	.word	0x00000000
        /*0010*/ 	.short	0x0000
        /*0012*/ 	.short	0x0070
        /*0014*/ 	.byte	0x00, 0xf0, 0x01, 0x2a


	//----- nvinfo : EIATTR_SPARSE_MMA_MASK
	.align		4
.L_195:
        /*0018*/ 	.byte	0x03, 0x50
        /*001a*/ 	.short	0x0000


	//----- nvinfo : EIATTR_MAXREG_COUNT
	.align		4
        /*001c*/ 	.byte	0x03, 0x1b
        /*001e*/ 	.short	0x00a8


	//----- nvinfo : EIATTR_NUM_BARRIERS
	.align		4
        /*0020*/ 	.byte	0x02, 0x4c
        /*0022*/ 	.byte	0x09
	.zero		1


	//----- nvinfo : EIATTR_EXTERNS
	.align		4
        /*0024*/ 	.byte	0x04, 0x0f
        /*0026*/ 	.short	(.L_197 - .L_196)


	//   ....[0]....
	.align		4
.L_196:
        /*0028*/ 	.word	index@(__assertfail)


	//----- nvinfo : EIATTR_ANNOTATIONS
	.align		4
.L_197:
        /*002c*/ 	.byte	0x04, 0x55
        /*002e*/ 	.short	(.L_199 - .L_198)


	//   ....[0]....
.L_198:
        /* <DEDUP_REMOVED lines=22> */


	//----- nvinfo : EIATTR_MERCURY_ISA_VERSION
	.align		4
.L_199:
        /*0180*/ 	.byte	0x03, 0x5f
        /*0182*/ 	.short	0x0101


	//----- nvinfo : EIATTR_UNUSED_LOAD_BYTE_OFFSET
	.align		4
        /*0184*/ 	.byte	0x04, 0x44
        /*0186*/ 	.short	(.L_201 - .L_200)


	//   ....[0]....
.L_200:
        /*0188*/ 	.word	0x00000950
        /*018c*/ 	.word	0x0000fff0


	//   ....[1]....
        /*0190*/ 	.word	0x0000e8f0
        /*0194*/ 	.word	0x0000fff0


	//----- nvinfo : EIATTR_INT_WARP_WIDE_INSTR_OFFSETS
	.align		4
.L_201:
        /*0198*/ 	.byte	0x04, 0x31
        /*019a*/ 	.short	(.L_203 - .L_202)


	//   ....[0]....
.L_202:
        /*019c*/ 	.word	0x000000c0


	//   ....[1]....
        /*01a0*/ 	.word	0x000000d0


	//   ....[2]....
        /*01a4*/ 	.word	0x00000170


	//   ....[3]....
        /*01a8*/ 	.word	0x00014f30


	//   ....[4]....
        /*01ac*/ 	.word	0x00014fc0


	//   ....[5]....
        /*01b0*/ 	.word	0x00017c40


	//   ....[6]....
        /*01b4*/ 	.word	0x00017cd0


	//----- nvinfo : EIATTR_COOP_GROUP_MASK_REGIDS
	.align		4
.L_203:
        /*01b8*/ 	.byte	0x04, 0x29
        /*01ba*/ 	.short	(.L_205 - .L_204)


	//   ....[0]....
.L_204:
        /*01bc*/ 	.word	0xffffffff


	//   ....[1]....
        /*01c0*/ 	.word	0xffffffff


	//   ....[2]....
        /*01c4*/ 	.word	0xffffffff


	//   ....[3]....
        /*01c8*/ 	.word	0xffffffff


	//   ....[4]....
        /*01cc*/ 	.word	0xffffffff


	//   ....[5]....
        /*01d0*/ 	.word	0xffffffff


	//   ....[6]....
        /*01d4*/ 	.word	0xffffffff


	//   ....[7]....
        /*01d8*/ 	.word	0xffffffff


	//   ....[8]....
        /*01dc*/ 	.word	0xffffffff


	//   ....[9]....
        /*01e0*/ 	.word	0xffffffff


	//   ....[10]....
        /*01e4*/ 	.word	0xffffffff


	//   ....[11]....
        /*01e8*/ 	.word	0xffffffff


	//   ....[12]....
        /*01ec*/ 	.word	0xffffffff


	//   ....[13]....
        /*01f0*/ 	.word	0xffffffff


	//   ....[14]....
        /*01f4*/ 	.word	0xffffffff


	//   ....[15]....
        /*01f8*/ 	.word	0xffffffff


	//   ....[16]....
        /*01fc*/ 	.word	0xffffffff


	//   ....[17]....
        /*0200*/ 	.word	0xffffffff


	//   ....[18]....
        /*0204*/ 	.word	0xffffffff


	//   ....[19]....
        /*0208*/ 	.word	0xffffffff


	//   ....[20]....
        /*020c*/ 	.word	0xffffffff


	//   ....[21]....
        /*0210*/ 	.word	0xffffffff


	//   ....[22]....
        /*0214*/ 	.word	0xffffffff


	//   ....[23]....
        /*0218*/ 	.word	0xffffffff


	//   ....[24]....
        /*021c*/ 	.word	0xffffffff


	//   ....[25]....
        /*0220*/ 	.word	0xffffffff


	//   ....[26]....
        /*0224*/ 	.word	0xffffffff


	//   ....[27]....
        /*0228*/ 	.word	0xffffffff


	//   ....[28]....
        /*022c*/ 	.word	0xffffffff


	//   ....[29]....
        /*0230*/ 	.word	0xffffffff


	//   ....[30]....
        /*0234*/ 	.word	0xffffffff


	//   ....[31]....
        /*0238*/ 	.word	0xffffffff


	//   ....[32]....
        /*023c*/ 	.word	0xffffffff


	//   ....[33]....
        /*0240*/ 	.word	0xffffffff


	//   ....[34]....
        /*0244*/ 	.word	0xffffffff


	//   ....[35]....
        /*0248*/ 	.word	0xffffffff


	//   ....[36]....
        /*024c*/ 	.word	0xffffffff


	//   ....[37]....
        /*0250*/ 	.word	0xffffffff


	//   ....[38]....
        /*0254*/ 	.word	0xffffffff


	//   ....[39]....
        /*0258*/ 	.word	0xffffffff


	//   ....[40]....
        /*025c*/ 	.word	0xffffffff


	//   ....[41]....
        /*0260*/ 	.word	0xffffffff


	//   ....[42]....
        /*0264*/ 	.word	0xffffffff


	//   ....[43]....
        /*0268*/ 	.word	0xffffffff


	//   ....[44]....
        /*026c*/ 	.word	0xffffffff


	//   ....[45]....
        /*0270*/ 	.word	0xffffffff


	//   ....[46]....
        /*0274*/ 	.word	0xffffffff


	//   ....[47]....
        /*0278*/ 	.word	0xffffffff


	//   ....[48]....
        /*027c*/ 	.word	0xffffffff


	//   ....[49]....
        /*0280*/ 	.word	0xffffffff


	//   ....[50]....
        /*0284*/ 	.word	0xffffffff


	//   ....[51]....
        /*0288*/ 	.word	0xffffffff


	//   ....[52]....
        /*028c*/ 	.word	0xffffffff


	//   ....[53]....
        /*0290*/ 	.word	0xffffffff


	//   ....[54]....
        /*0294*/ 	.word	0xffffffff


	//   ....[55]....
        /*0298*/ 	.word	0xffffffff


	//   ....[56]....
        /*029c*/ 	.word	0xffffffff


	//   ....[57]....
        /*02a0*/ 	.word	0xffffffff


	//   ....[58]....
        /*02a4*/ 	.word	0xffffffff


	//   ....[59]....
        /*02a8*/ 	.word	0xffffffff


	//   ....[60]....
        /*02ac*/ 	.word	0xffffffff


	//   ....[61]....
        /*02b0*/ 	.word	0xffffffff


	//   ....[62]....
        /*02b4*/ 	.word	0xffffffff


	//   ....[63]....
        /*02b8*/ 	.word	0xffffffff


	//   ....[64]....
        /*02bc*/ 	.word	0xffffffff


	//   ....[65]....
        /*02c0*/ 	.word	0xffffffff


	//   ....[66]....
        /*02c4*/ 	.word	0xffffffff


	//   ....[67]....
        /*02c8*/ 	.word	0xffffffff


	//   ....[68]....
        /*02cc*/ 	.word	0xffffffff


	//   ....[69]....
        /*02d0*/ 	.word	0xffffffff


	//   ....[70]....
        /*02d4*/ 	.word	0xffffffff


	//   ....[71]....
        /*02d8*/ 	.word	0xffffffff


	//   ....[72]....
        /*02dc*/ 	.word	0xffffffff


	//   ....[73]....
        /*02e0*/ 	.word	0xffffffff


	//   ....[74]....
        /*02e4*/ 	.word	0xffffffff


	//   ....[75]....
        /*02e8*/ 	.word	0xffffffff


	//   ....[76]....
        /*02ec*/ 	.word	0xffffffff


	//   ....[77]....
        /*02f0*/ 	.word	0xffffffff


	//   ....[78]....
        /*02f4*/ 	.word	0xffffffff


	//   ....[79]....
        /*02f8*/ 	.word	0xffffffff


	//   ....[80]....
        /*02fc*/ 	.word	0xffffffff


	//   ....[81]....
        /*0300*/ 	.word	0xffffffff


	//   ....[82]....
        /*0304*/ 	.word	0xffffffff


	//   ....[83]....
        /*0308*/ 	.word	0xffffffff


	//   ....[84]....
        /*030c*/ 	.word	0xffffffff


	//   ....[85]....
        /*0310*/ 	.word	0xffffffff


	//   ....[86]....
        /*0314*/ 	.word	0xffffffff


	//   ....[87]....
        /*0318*/ 	.word	0xffffffff


	//   ....[88]....
        /*031c*/ 	.word	0xffffffff


	//   ....[89]....
        /*0320*/ 	.word	0xffffffff


	//   ....[90]....
        /*0324*/ 	.word	0xffffffff


	//   ....[91]....
        /*0328*/ 	.word	0xffffffff


	//   ....[92]....
        /*032c*/ 	.word	0xffffffff


	//   ....[93]....
        /*0330*/ 	.word	0xffffffff


	//   ....[94]....
        /*0334*/ 	.word	0xffffffff


	//   ....[95]....
        /*0338*/ 	.word	0xffffffff


	//   ....[96]....
        /*033c*/ 	.word	0xffffffff


	//   ....[97]....
        /*0340*/ 	.word	0xffffffff


	//   ....[98]....
        /*0344*/ 	.word	0xffffffff


	//   ....[99]....
        /*0348*/ 	.word	0xffffffff


	//   ....[100]....
        /*034c*/ 	.word	0xffffffff


	//   ....[101]....
        /*0350*/ 	.word	0xffffffff


	//   ....[102]....
        /*0354*/ 	.word	0xffffffff


	//   ....[103]....
        /*0358*/ 	.word	0xffffffff


	//   ....[104]....
        /*035c*/ 	.word	0xffffffff


	//   ....[105]....
        /*0360*/ 	.word	0xffffffff


	//   ....[106]....
        /*0364*/ 	.word	0xffffffff


	//   ....[107]....
        /*0368*/ 	.word	0xffffffff


	//   ....[108]....
        /*036c*/ 	.word	0xffffffff


	//   ....[109]....
        /*0370*/ 	.word	0xffffffff


	//   ....[110]....
        /*0374*/ 	.word	0xffffffff


	//   ....[111]....
        /*0378*/ 	.word	0xffffffff


	//   ....[112]....
        /*037c*/ 	.word	0xffffffff


	//   ....[113]....
        /*0380*/ 	.word	0xffffffff


	//   ....[114]....
        /*0384*/ 	.word	0xffffffff


	//   ....[115]....
        /*0388*/ 	.word	0xffffffff


	//   ....[116]....
        /*038c*/ 	.word	0xffffffff


	//   ....[117]....
        /*0390*/ 	.word	0xffffffff


	//   ....[118]....
        /*0394*/ 	.word	0xffffffff


	//   ....[119]....
        /*0398*/ 	.word	0xffffffff


	//   ....[120]....
        /*039c*/ 	.word	0xffffffff


	//   ....[121]....
        /*03a0*/ 	.word	0xffffffff


	//   ....[122]....
        /*03a4*/ 	.word	0xffffffff


	//   ....[123]....
        /*03a8*/ 	.word	0xffffffff


	//   ....[124]....
        /*03ac*/ 	.word	0xffffffff


	//   ....[125]....
        /*03b0*/ 	.word	0xffffffff


	//   ....[126]....
        /*03b4*/ 	.word	0xffffffff


	//   ....[127]....
        /*03b8*/ 	.word	0xffffffff


	//   ....[128]....
        /*03bc*/ 	.word	0xffffffff


	//   ....[129]....
        /*03c0*/ 	.word	0xffffffff


	//   ....[130]....
        /*03c4*/ 	.word	0xffffffff


	//   ....[131]....
        /*03c8*/ 	.word	0xffffffff


	//   ....[132]....
        /*03cc*/ 	.word	0xffffffff


	//   ....[133]....
        /*03d0*/ 	.word	0xffffffff


	//   ....[134]....
        /*03d4*/ 	.word	0xffffffff


	//   ....[135]....
        /*03d8*/ 	.word	0xffffffff


	//   ....[136]....
        /*03dc*/ 	.word	0xffffffff


	//   ....[137]....
        /*03e0*/ 	.word	0xffffffff


	//   ....[138]....
        /*03e4*/ 	.word	0xffffffff


	//   ....[139]....
        /*03e8*/ 	.word	0xffffffff


	//   ....[140]....
        /*03ec*/ 	.word	0xffffffff


	//   ....[141]....
        /*03f0*/ 	.word	0x0500000f


	//   ....[142]....
        /*03f4*/ 	.word	0x0500000f


	//   ....[143]....
        /*03f8*/ 	.word	0x0500000f


	//   ....[144]....
        /*03fc*/ 	.word	0x0500000f


	//   ....[145]....
        /*0400*/ 	.word	0x0500000f


	//   ....[146]....
        /*0404*/ 	.word	0x0500000f


	//   ....[147]....
        /*0408*/ 	.word	0x0500000f


	//   ....[148]....
        /*040c*/ 	.word	0x0500000f


	//   ....[149]....
        /*0410*/ 	.word	0x0500000f


	//   ....[150]....
        /*0414*/ 	.word	0x0500000f


	//   ....[151]....
        /*0418*/ 	.word	0x0500000f


	//   ....[152]....
        /*041c*/ 	.word	0x0500000f


	//   ....[153]....
        /*0420*/ 	.word	0x0500000f


	//   ....[154]....
        /*0424*/ 	.word	0x0500000f


	//   ....[155]....
        /*0428*/ 	.word	0x0500000f


	//   ....[156]....
        /*042c*/ 	.word	0x0500000f


	//   ....[157]....
        /*0430*/ 	.word	0x0500000f


	//   ....[158]....
        /*0434*/ 	.word	0x0500000f


	//   ....[159]....
        /*0438*/ 	.word	0x0500000f


	//   ....[160]....
        /*043c*/ 	.word	0x0500000f


	//   ....[161]....
        /*0440*/ 	.word	0x0500000f


	//   ....[162]....
        /*0444*/ 	.word	0x0500000f


	//   ....[163]....
        /*0448*/ 	.word	0x0500000f


	//   ....[164]....
        /*044c*/ 	.word	0x0500000f


	//   ....[165]....
        /*0450*/ 	.word	0x0500000f


	//   ....[166]....
        /*0454*/ 	.word	0x0500000f


	//   ....[167]....
        /*0458*/ 	.word	0x0500000f


	//   ....[168]....
        /*045c*/ 	.word	0x0500000f


	//   ....[169]....
        /*0460*/ 	.word	0x0500000f


	//   ....[170]....
        /*0464*/ 	.word	0x0500000f


	//   ....[171]....
        /*0468*/ 	.word	0x0500000f


	//   ....[172]....
        /*046c*/ 	.word	0x0500000f


	//   ....[173]....
        /*0470*/ 	.word	0x0500000f


	//   ....[174]....
        /*0474*/ 	.word	0x0500000f


	//   ....[175]....
        /*0478*/ 	.word	0x0500000f


	//   ....[176]....
        /*047c*/ 	.word	0x0500000f


	//   ....[177]....
        /*0480*/ 	.word	0x0500000f


	//   ....[178]....
        /*0484*/ 	.word	0x0500000f


	//   ....[179]....
        /*0488*/ 	.word	0x0500000f


	//   ....[180]....
        /*048c*/ 	.word	0x0500000f


	//   ....[181]....
        /*0490*/ 	.word	0x0500000f


	//   ....[182]....
        /*0494*/ 	.word	0x0500000f


	//   ....[183]....
        /*0498*/ 	.word	0x0500000f


	//   ....[184]....
        /*049c*/ 	.word	0x0500000f


	//   ....[185]....
        /*04a0*/ 	.word	0x0500000f


	//   ....[186]....
        /*04a4*/ 	.word	0x0500000f


	//   ....[187]....
        /*04a8*/ 	.word	0x0500000f


	//   ....[188]....
        /*04ac*/ 	.word	0x0500000f


	//   ....[189]....
        /*04b0*/ 	.word	0x0500000f


	//   ....[190]....
        /*04b4*/ 	.word	0x0500000f


	//   ....[191]....
        /*04b8*/ 	.word	0x0500000f


	//   ....[192]....
        /*04bc*/ 	.word	0x0500000f


	//   ....[193]....
        /*04c0*/ 	.word	0x0500000f


	//   ....[194]....
        /*04c4*/ 	.word	0x0500000f


	//   ....[195]....
        /*04c8*/ 	.word	0x0500000f


	//   ....[196]....
        /*04cc*/ 	.word	0x0500000f


	//   ....[197]....
        /*04d0*/ 	.word	0x0500000f


	//   ....[198]....
        /*04d4*/ 	.word	0x0500000f


	//   ....[199]....
        /*04d8*/ 	.word	0x0500000f


	//   ....[200]....
        /*04dc*/ 	.word	0x0500000f


	//   ....[201]....
        /*04e0*/ 	.word	0x0500000f


	//   ....[202]....
        /*04e4*/ 	.word	0x0500000f


	//   ....[203]....
        /*04e8*/ 	.word	0x0500000f


	//   ....[204]....
        /*04ec*/ 	.word	0x0500000f


	//   ....[205]....
        /*04f0*/ 	.word	0x0500000f


	//   ....[206]....
        /*04f4*/ 	.word	0x0500000f


	//   ....[207]....
        /*04f8*/ 	.word	0x0500000f


	//   ....[208]....
        /*04fc*/ 	.word	0x0500000f


	//----- nvinfo : EIATTR_COOP_GROUP_INSTR_OFFSETS
	.align		4
.L_205:
        /*0500*/ 	.byte	0x04, 0x28
        /*0502*/ 	.short	(.L_207 - .L_206)


	//   ....[0]....
.L_206:
        /*0504*/ 	.word	0x00000070


	//   ....[1]....
        /*0508*/ 	.word	0x000000b0


	//   ....[2]....
        /*050c*/ 	.word	0x000002d0


	//   ....[3]....
        /*0510*/ 	.word	0x00000430


	//   ....[4]....
        /*0514*/ 	.word	0x00000550


	//   ....[5]....
        /*0518*/ 	.word	0x000006b0


	//   ....[6]....
        /*051c*/ 	.word	0x000022e0


	//   ....[7]....
        /*0520*/ 	.word	0x000031b0


	//   ....[8]....
        /*0524*/ 	.word	0x000036c0


	//   ....[9]....
        /*0528*/ 	.word	0x00003fd0


	//   ....[10]....
        /*052c*/ 	.word	0x00004120


	//   ....[11]....
        /*0530*/ 	.word	0x00004470


	//   ....[12]....
        /*0534*/ 	.word	0x00004550


	//   ....[13]....
        /*0538*/ 	.word	0x000065a0


	//   ....[14]....
        /*053c*/ 	.word	0x00006b00


	//   ....[15]....
        /*0540*/ 	.word	0x000074a0


	//   ....[16]....
        /*0544*/ 	.word	0x000075a0


	//   ....[17]....
        /*0548*/ 	.word	0x00007910


	//   ....[18]....
        /*054c*/ 	.word	0x00007980


	//   ....[19]....
        /*0550*/ 	.word	0x00009990


	//   ....[20]....
        /*0554*/ 	.word	0x000099f0


	//   ....[21]....
        /*0558*/ 	.word	0x00009bd0


	//   ....[22]....
        /*055c*/ 	.word	0x00009bf0


	//   ....[23]....
        /*0560*/ 	.word	0x0000b940


	//   ....[24]....
        /*0564*/ 	.word	0x0000bde0


	//   ....[25]....
        /*0568*/ 	.word	0x0000c780


	//   ....[26]....
        /*056c*/ 	.word	0x0000c880


	//   ....[27]....
        /*0570*/ 	.word	0x0000cbf0


	//   ....[28]....
        /*0574*/ 	.word	0x0000cc60


	//   ....[29]....
        /*0578*/ 	.word	0x0000dc60


	//   ....[30]....
        /*057c*/ 	.word	0x0000dc90


	//   ....[31]....
        /*0580*/ 	.word	0x0000dd50


	//   ....[32]....
        /*0584*/ 	.word	0x0000dd60


	//   ....[33]....
        /*0588*/ 	.word	0x0000fac0


	//   ....[34]....
        /*058c*/ 	.word	0x0000fad0


	//   ....[35]....
        /*0590*/ 	.word	0x0000fae0


	//   ....[36]....
        /*0594*/ 	.word	0x0000faf0


	//   ....[37]....
        /*0598*/ 	.word	0x000105b0


	//   ....[38]....
        /*059c*/ 	.word	0x000105c0


	//   ....[39]....
        /*05a0*/ 	.word	0x00010730


	//   ....[40]....
        /*05a4*/ 	.word	0x00010750


	//   ....[41]....
        /*05a8*/ 	.word	0x00010890


	//   ....[42]....
        /*05ac*/ 	.word	0x000108b0


	//   ....[43]....
        /*05b0*/ 	.word	0x00010a00


	//   ....[44]....
        /*05b4*/ 	.word	0x00010a20


	//   ....[45]....
        /*05b8*/ 	.word	0x00010fe0


	//   ....[46]....
        /*05bc*/ 	.word	0x00011010


	//   ....[47]....
        /*05c0*/ 	.word	0x00011970


	//   ....[48]....
        /*05c4*/ 	.word	0x00011980


	//   ....[49]....
        /*05c8*/ 	.word	0x00012c60


	//   ....[50]....
        /*05cc*/ 	.word	0x00012c90


	//   ....[51]....
        /*05d0*/ 	.word	0x00012e00


	//   ....[52]....
        /*05d4*/ 	.word	0x00012e20


	//   ....[53]....
        /*05d8*/ 	.word	0x00012f60


	//   ....[54]....
        /*05dc*/ 	.word	0x00012f80


	//   ....[55]....
        /*05e0*/ 	.word	0x000130d0


	//   ....[56]....
        /*05e4*/ 	.word	0x000130f0


	//   ....[57]....
        /*05e8*/ 	.word	0x000132d0


	//   ....[58]....
        /*05ec*/ 	.word	0x000134c0


	//   ....[59]....
        /*05f0*/ 	.word	0x000134f0


	//   ....[60]....
        /*05f4*/ 	.word	0x00013520


	//   ....[61]....
        /*05f8*/ 	.word	0x00013550


	//   ....[62]....
        /*05fc*/ 	.word	0x00013580


	//   ....[63]....
        /*0600*/ 	.word	0x000135b0


	//   ....[64]....
        /*0604*/ 	.word	0x00013720


	//   ....[65]....
        /*0608*/ 	.word	0x00013750


	//   ....[66]....
        /*060c*/ 	.word	0x00013780


	//   ....[67]....
        /*0610*/ 	.word	0x000137b0


	//   ....[68]....
        /*0614*/ 	.word	0x000137e0


	//   ....[69]....
        /*0618*/ 	.word	0x00013810


	//   ....[70]....
        /*061c*/ 	.word	0x000138a0


	//   ....[71]....
        /*0620*/ 	.word	0x000138d0


	//   ....[72]....
        /*0624*/ 	.word	0x000138e0


	//   ....[73]....
        /*0628*/ 	.word	0x00013920


	//   ....[74]....
        /*062c*/ 	.word	0x00015b40


	//   ....[75]....
        /*0630*/ 	.word	0x00015b60


	//   ....[76]....
        /*0634*/ 	.word	0x00015b70


	//   ....[77]....
        /*0638*/ 	.word	0x00015c20


	//   ....[78]....
        /*063c*/ 	.word	0x00015c60


	//   ....[79]....
        /*0640*/ 	.word	0x00015cc0


	//   ....[80]....
        /*0644*/ 	.word	0x00015ce0


	//   ....[81]....
        /*0648*/ 	.word	0x00015d10


	//   ....[82]....
        /*064c*/ 	.word	0x00016450


	//   ....[83]....
        /*0650*/ 	.word	0x00016480


	//   ....[84]....
        /*0654*/ 	.word	0x000164e0


	//   ....[85]....
        /*0658*/ 	.word	0x00016550


	//   ....[86]....
        /*065c*/ 	.word	0x000165a0


	//   ....[87]....
        /*0660*/ 	.word	0x00016610


	//   ....[88]....
        /*0664*/ 	.word	0x00016660


	//   ....[89]....
        /*0668*/ 	.word	0x000166d0


	//   ....[90]....
        /*066c*/ 	.word	0x00016720


	//   ....[91]....
        /*0670*/ 	.word	0x00016790


	//   ....[92]....
        /*0674*/ 	.word	0x000167e0


	//   ....[93]....
        /*0678*/ 	.word	0x00016850


	//   ....[94]....
        /*067c*/ 	.word	0x000168a0


	//   ....[95]....
        /*0680*/ 	.word	0x00016900


	//   ....[96]....
        /*0684*/ 	.word	0x00016910


	//   ....[97]....
        /*0688*/ 	.word	0x00016960


	//   ....[98]....
        /*068c*/ 	.word	0x00017130


	//   ....[99]....
        /*0690*/ 	.word	0x00017160


	//   ....[100]....
        /*0694*/ 	.word	0x00017190


	//   ....[101]....
        /*0698*/ 	.word	0x00017250


	//   ....[102]....
        /*069c*/ 	.word	0x00017280


	//   ....[103]....
        /*06a0*/ 	.word	0x000172d0


	//   ....[104]....
        /*06a4*/ 	.word	0x00017300


	//   ....[105]....
        /*06a8*/ 	.word	0x00017370


	//   ....[106]....
        /*06ac*/ 	.word	0x00017650


	//   ....[107]....
        /*06b0*/ 	.word	0x00017670


	//   ....[108]....
        /*06b4*/ 	.word	0x00017680


	//   ....[109]....
        /*06b8*/ 	.word	0x00017730


	//   ....[110]....
        /*06bc*/ 	.word	0x00017740


	//   ....[111]....
        /*06c0*/ 	.word	0x000177f0


	//   ....[112]....
        /*06c4*/ 	.word	0x00017800


	//   ....[113]....
        /*06c8*/ 	.word	0x00017810


	//   ....[114]....
        /*06cc*/ 	.word	0x00017e20


	//   ....[115]....
        /*06d0*/ 	.word	0x00017e60


	//   ....[116]....
        /*06d4*/ 	.word	0x00017ea0


	//   ....[117]....
        /*06d8*/ 	.word	0x00017ed0


	//   ....[118]....
        /*06dc*/ 	.word	0x00017f80


	//   ....[119]....
        /*06e0*/ 	.word	0x00017fb0


	//   ....[120]....
        /*06e4*/ 	.word	0x00017fc0


	//   ....[121]....
        /*06e8*/ 	.word	0x00018050


	//   ....[122]....
        /*06ec*/ 	.word	0x000184c0


	//   ....[123]....
        /*06f0*/ 	.word	0x000184f0


	//   ....[124]....
        /*06f4*/ 	.word	0x00018550


	//   ....[125]....
        /*06f8*/ 	.word	0x00018580


	//   ....[126]....
        /*06fc*/ 	.word	0x000185b0


	//   ....[127]....
        /*0700*/ 	.word	0x000185e0


	//   ....[128]....
        /*0704*/ 	.word	0x00018610


	//   ....[129]....
        /*0708*/ 	.word	0x00018640


	//   ....[130]....
        /*070c*/ 	.word	0x000187e0


	//   ....[131]....
        /*0710*/ 	.word	0x00018810


	//   ....[132]....
        /*0714*/ 	.word	0x00018840


	//   ....[133]....
        /*0718*/ 	.word	0x00018870


	//   ....[134]....
        /*071c*/ 	.word	0x000188a0


	//   ....[135]....
        /*0720*/ 	.word	0x000188d0


	//   ....[136]....
        /*0724*/ 	.word	0x00018990


	//   ....[137]....
        /*0728*/ 	.word	0x000189b0


	//   ....[138]....
        /*072c*/ 	.word	0x000189d0


	//   ....[139]....
        /*0730*/ 	.word	0x00018a30


	//   ....[140]....
        /*0734*/ 	.word	0x00019450


	//   ....[141]....
        /*0738*/ 	.word	0x00019ad0


	//   ....[142]....
        /*073c*/ 	.word	0x00019bc0


	//   ....[143]....
        /*0740*/ 	.word	0x00019c60


	//   ....[144]....
        /*0744*/ 	.word	0x00019cc0


	//   ....[145]....
        /*0748*/ 	.word	0x00019d60


	//   ....[146]....
        /*074c*/ 	.word	0x00019e40


	//   ....[147]....
        /*0750*/ 	.word	0x00019f40


	//   ....[148]....
        /*0754*/ 	.word	0x00019fb0


	//   ....[149]....
        /*0758*/ 	.word	0x0001a090


	//   ....[150]....
        /*075c*/ 	.word	0x0001a140


	//   ....[151]....
        /*0760*/ 	.word	0x0001a1b0


	//   ....[152]....
        /*0764*/ 	.word	0x0001a230


	//   ....[153]....
        /*0768*/ 	.word	0x0001a310


	//   ....[154]....
        /*076c*/ 	.word	0x0001a390


	//   ....[155]....
        /*0770*/ 	.word	0x0001a480


	//   ....[156]....
        /*0774*/ 	.word	0x0001a500


	//   ....[157]....
        /*0778*/ 	.word	0x0001a5f0


	//   ....[158]....
        /*077c*/ 	.word	0x0001a670


	//   ....[159]....
        /*0780*/ 	.word	0x0001a760


	//   ....[160]....
        /*0784*/ 	.word	0x0001a7e0


	//   ....[161]....
        /*0788*/ 	.word	0x0001a8d0


	//   ....[162]....
        /*078c*/ 	.word	0x0001a950


	//   ....[163]....
        /*0790*/ 	.word	0x0001aa30


	//   ....[164]....
        /*0794*/ 	.word	0x0001aab0


	//   ....[165]....
        /*0798*/ 	.word	0x0001ab80


	//   ....[166]....
        /*079c*/ 	.word	0x0001acb0


	//   ....[167]....
        /*07a0*/ 	.word	0x0001ad80


	//   ....[168]....
        /*07a4*/ 	.word	0x0001ae50


	//   ....[169]....
        /*07a8*/ 	.word	0x0001af30


	//   ....[170]....
        /*07ac*/ 	.word	0x0001af90


	//   ....[171]....
        /*07b0*/ 	.word	0x0001b070


	//   ....[172]....
        /*07b4*/ 	.word	0x0001b0d0


	//   ....[173]....
        /*07b8*/ 	.word	0x0001b1e0


	//   ....[174]....
        /*07bc*/ 	.word	0x0001b2d0


	//   ....[175]....
        /*07c0*/ 	.word	0x0001b370


	//   ....[176]....
        /*07c4*/ 	.word	0x0001b3d0


	//   ....[177]....
        /*07c8*/ 	.word	0x0001b4f0


	//   ....[178]....
        /*07cc*/ 	.word	0x0001b550


	//   ....[179]....
        /*07d0*/ 	.word	0x0001b670


	//   ....[180]....
        /*07d4*/ 	.word	0x0001b6d0


	//   ....[181]....
        /*07d8*/ 	.word	0x0001b7a0


	//   ....[182]....
        /*07dc*/ 	.word	0x0001b900


	//   ....[183]....
        /*07e0*/ 	.word	0x0001b9a0


	//   ....[184]....
        /*07e4*/ 	.word	0x0001baf0


	//   ....[185]....
        /*07e8*/ 	.word	0x0001bba0


	//   ....[186]....
        /*07ec*/ 	.word	0x0001bc00


	//   ....[187]....
        /*07f0*/ 	.word	0x0001bcc0


	//   ....[188]....
        /*07f4*/ 	.word	0x0001bda0


	//   ....[189]....
        /*07f8*/ 	.word	0x0001be60


	//   ....[190]....
        /*07fc*/ 	.word	0x0001bf70


	//   ....[191]....
        /*0800*/ 	.word	0x0001c010


	//   ....[192]....
        /*0804*/ 	.word	0x0001c190


	//   ....[193]....
        /*0808*/ 	.word	0x0001c200


	//   ....[194]....
        /*080c*/ 	.word	0x0001c270


	//   ....[195]....
        /*0810*/ 	.word	0x0001c2e0


	//   ....[196]....
        /*0814*/ 	.word	0x0001c350


	//   ....[197]....
        /*0818*/ 	.word	0x0001c3d0


	//   ....[198]....
        /*081c*/ 	.word	0x0001c450


	//   ....[199]....
        /*0820*/ 	.word	0x0001c4e0


	//   ....[200]....
        /*0824*/ 	.word	0x0001c550


	//   ....[201]....
        /*0828*/ 	.word	0x0001c5c0


	//   ....[202]....
        /*082c*/ 	.word	0x0001c630


	//   ....[203]....
        /*0830*/ 	.word	0x0001c6b0


	//   ....[204]....
        /*0834*/ 	.word	0x0001c720


	//   ....[205]....
        /*0838*/ 	.word	0x0001c7b0


	//   ....[206]....
        /*083c*/ 	.word	0x0001c810


	//   ....[207]....
        /*0840*/ 	.word	0x0001c8a0


	//   ....[208]....
        /*0844*/ 	.word	0x0001c9d0


	//----- nvinfo : EIATTR_REG_RECONFIG
	.align		4
.L_207:
        /*0848*/ 	.byte	0x01, 0x54
	.zero		2


	//----- nvinfo : EIATTR_SYSCALL_OFFSETS
	.align		4
        /*084c*/ 	.byte	0x04, 0x46
        /*084e*/ 	.short	(.L_209 - .L_208)


	//   ....[0]....
.L_208:
        /*0850*/ 	.word	0x00002460


	//   ....[1]....
        /*0854*/ 	.word	0x00015120


	//   ....[2]....
        /*0858*/ 	.word	0x00015270


	//   ....[3]....
        /*085c*/ 	.word	0x00015360


	//   ....[4]....
        /*0860*/ 	.word	0x000160a0


	//----- nvinfo : EIATTR_MBARRIER_INSTR_OFFSETS
	.align		4
.L_209:
        /*0864*/ 	.byte	0x04, 0x39
        /*0866*/ 	.short	(.L_211 - .L_210)


	//   ....[0]....
.L_210:
        /*0868*/ 	.word	0x00000180
        /*086c*/ 	.word	0x000000ff
        /*0870*/ 	.word	0x00030800
        /*0874*/ 	.short	0x0100
        /*0876*/ 	.byte	0x08
	.zero		1


	//   ....[1]....
        /*0878*/ 	.word	0x00000190
        /*087c*/ 	.word	0x000000ff
        /*0880*/ 	.word	0x00030820
        /*0884*/ 	.short	0x0100
        /*0886*/ 	.byte	0x08
	.zero		1


	//   ....[2]....
        /*0888*/ 	.word	0x00000280
        /*088c*/ 	.word	0x000000ff
        /*0890*/ 	.word	0x00030830
        /*0894*/ 	.short	0x0100
        /*0896*/ 	.byte	0x08
	.zero		1


	//   ....[3]....
        /*0898*/ 	.word	0x00000290
        /*089c*/ 	.word	0x000000ff
        /*08a0*/ 	.word	0x00030840
        /*08a4*/ 	.short	0x0100
        /*08a6*/ 	.byte	0x08
	.zero		1


	//   ....[4]....
        /*08a8*/ 	.word	0x000002a0
        /*08ac*/ 	.word	0x000000ff
        /*08b0*/ 	.word	0x00030838
        /*08b4*/ 	.short	0x0100
        /*08b6*/ 	.byte	0x08
	.zero		1


	//   ....[5]....
        /*08b8*/ 	.word	0x000002b0
        /*08bc*/ 	.word	0x000000ff
        /*08c0*/ 	.word	0x00030848
        /*08c4*/ 	.short	0x0100
        /*08c6*/ 	.byte	0x08
	.zero		1


	//   ....[6]....
        /*08c8*/ 	.word	0x000003e0
        /*08cc*/ 	.word	0x000000ff
        /*08d0*/ 	.word	0x00030850
        /*08d4*/ 	.short	0x0100
        /*08d6*/ 	.byte	0x08
	.zero		1


	//   ....[7]....
        /*08d8*/ 	.word	0x000003f0
        /*08dc*/ 	.word	0x000000ff
        /*08e0*/ 	.word	0x00030860
        /*08e4*/ 	.short	0x0100
        /*08e6*/ 	.byte	0x08
	.zero		1


	//   ....[8]....
        /*08e8*/ 	.word	0x00000400
        /*08ec*/ 	.word	0x000000ff
        /*08f0*/ 	.word	0x00030858
        /*08f4*/ 	.short	0x0100
        /*08f6*/ 	.byte	0x08
	.zero		1


	//   ....[9]....
        /*08f8*/ 	.word	0x00000410
        /*08fc*/ 	.word	0x000000ff
        /*0900*/ 	.word	0x00030868
        /*0904*/ 	.short	0x0100
        /*0906*/ 	.byte	0x08
	.zero		1


	//   ....[10]....
        /*0908*/ 	.word	0x00000500
        /*090c*/ 	.word	0x000000ff
        /*0910*/ 	.word	0x00030870
        /*0914*/ 	.short	0x0100
        /*0916*/ 	.byte	0x06
	.zero		1


	//   ....[11]....
        /*0918*/ 	.word	0x00000510
        /*091c*/ 	.word	0x000000ff
        /*0920*/ 	.word	0x00030880
        /*0924*/ 	.short	0x0100
        /*0926*/ 	.byte	0x06
	.zero		1


	//   ....[12]....
        /*0928*/ 	.word	0x00000520
        /*092c*/ 	.word	0x000000ff
        /*0930*/ 	.word	0x00030878
        /*0934*/ 	.short	0x0100
        /*0936*/ 	.byte	0x06
	.zero		1


	//   ....[13]....
        /*0938*/ 	.word	0x00000530
        /*093c*/ 	.word	0x000000ff
        /*0940*/ 	.word	0x00030888
        /*0944*/ 	.short	0x0100
        /*0946*/ 	.byte	0x06
	.zero		1


	//   ....[14]....
        /*0948*/ 	.word	0x00000660
        /*094c*/ 	.word	0x000000ff
        /*0950*/ 	.word	0x00030890
        /*0954*/ 	.short	0x0100
        /*0956*/ 	.byte	0x08
	.zero		1


	//   ....[15]....
        /*0958*/ 	.word	0x00000670
        /*095c*/ 	.word	0x000000ff
        /*0960*/ 	.word	0x000308a0
        /*0964*/ 	.short	0x0100
        /*0966*/ 	.byte	0x08
	.zero		1


	//   ....[16]....
        /*0968*/ 	.word	0x00000680
        /*096c*/ 	.word	0x000000ff
        /*0970*/ 	.word	0x00030898
        /*0974*/ 	.short	0x0100
        /*0976*/ 	.byte	0x08
	.zero		1


	//   ....[17]....
        /*0978*/ 	.word	0x00000690
        /*097c*/ 	.word	0x000000ff
        /*0980*/ 	.word	0x000308a8
        /*0984*/ 	.short	0x0100
        /*0986*/ 	.byte	0x08
	.zero		1


	//   ....[18]....
        /*0988*/ 	.word	0x000007d0
        /*098c*/ 	.word	0x000000ff
        /*0990*/ 	.word	0x000308b0
        /*0994*/ 	.short	0x0100
        /*0996*/ 	.byte	0x08
	.zero		1


	//   ....[19]....
        /*0998*/ 	.word	0x000007e0
        /*099c*/ 	.word	0x000000ff
        /*09a0*/ 	.word	0x000308c0
        /*09a4*/ 	.short	0x0100
        /*09a6*/ 	.byte	0x08
	.zero		1


	//   ....[20]....
        /*09a8*/ 	.word	0x000007f0
        /*09ac*/ 	.word	0x000000ff
        /*09b0*/ 	.word	0x000308b8
        /*09b4*/ 	.short	0x0100
        /*09b6*/ 	.byte	0x08
	.zero		1


	//   ....[21]....
        /*09b8*/ 	.word	0x00000800
        /*09bc*/ 	.word	0x000000ff
        /*09c0*/ 	.word	0x000308c8
        /*09c4*/ 	.short	0x0100
        /*09c6*/ 	.byte	0x08
	.zero		1


	//   ....[22]....
        /*09c8*/ 	.word	0x00002520
        /*09cc*/ 	.word	0x000000ff
        /*09d0*/ 	.word	0x00030800
        /*09d4*/ 	.short	0x010a
        /*09d6*/ 	.byte	0x28
	.zero		1


	//   ....[23]....
        /*09d8*/ 	.word	0x000025a0
        /*09dc*/ 	.word	0x00000003
        /*09e0*/ 	.word	0x00030830
        /*09e4*/ 	.short	0x010a
        /*09e6*/ 	.byte	0x3f
	.zero		1


	//   ....[24]....
        /*09e8*/ 	.word	0x000025e0
        /*09ec*/ 	.word	0x00000003
        /*09f0*/ 	.word	0x00030830
        /*09f4*/ 	.short	0x010a
        /*09f6*/ 	.byte	0x3f
	.zero		1


	//   ....[25]....
        /*09f8*/ 	.word	0x00003270
        /*09fc*/ 	.word	0x000000ff
        /*0a00*/ 	.word	0x00000000
        /*0a04*/ 	.short	0x0101
        /*0a06*/ 	.byte	0x04
	.zero		1


	//   ....[26]....
        /*0a08*/ 	.word	0x000052a0
        /*0a0c*/ 	.word	0x000000ff
        /*0a10*/ 	.word	0x00030830
        /*0a14*/ 	.short	0x010a
        /*0a16*/ 	.byte	0x06
	.zero		1


	//   ....[27]....
        /*0a18*/ 	.word	0x00005300
        /*0a1c*/ 	.word	0x000000ff
        /*0a20*/ 	.word	0x00030830
        /*0a24*/ 	.short	0x010a
        /*0a26*/ 	.byte	0x06
	.zero		1


	//   ....[28]....
        /*0a28*/ 	.word	0x00006170
        /*0a2c*/ 	.word	0x000000ff
        /*0a30*/ 	.word	0x00030850
        /*0a34*/ 	.short	0x010a
        /*0a36*/ 	.byte	0x05
	.zero		1


	//   ....[29]....
        /*0a38*/ 	.word	0x000061b0
        /*0a3c*/ 	.word	0x000000ff
        /*0a40*/ 	.word	0x00030850
        /*0a44*/ 	.short	0x010a
        /*0a46*/ 	.byte	0x05
	.zero		1


	//   ....[30]....
        /*0a48*/ 	.word	0x000066e0
        /*0a4c*/ 	.word	0x000000ff
        /*0a50*/ 	.word	0x00000000
        /*0a54*/ 	.short	0x0101
        /*0a56*/ 	.byte	0x06
	.zero		1


	//   ....[31]....
        /*0a58*/ 	.word	0x00008040
        /*0a5c*/ 	.word	0x000000ff
        /*0a60*/ 	.word	0x00000000
        /*0a64*/ 	.short	0x0101
        /*0a66*/ 	.byte	0x05
	.zero		1


	//   ....[32]....
        /*0a68*/ 	.word	0x00008410
        /*0a6c*/ 	.word	0x000000ff
        /*0a70*/ 	.word	0x00030830
        /*0a74*/ 	.short	0x010a
        /*0a76*/ 	.byte	0x07
	.zero		1


	//   ....[33]....
        /*0a78*/ 	.word	0x00008470
        /*0a7c*/ 	.word	0x000000ff
        /*0a80*/ 	.word	0x00030830
        /*0a84*/ 	.short	0x010a
        /*0a86*/ 	.byte	0x07
	.zero		1


	//   ....[34]....
        /*0a88*/ 	.word	0x000092e0
        /*0a8c*/ 	.word	0x000000ff
        /*0a90*/ 	.word	0x00030850
        /*0a94*/ 	.short	0x010a
        /*0a96*/ 	.byte	0x05
	.zero		1


	//   ....[35]....
        /*0a98*/ 	.word	0x00009320
        /*0a9c*/ 	.word	0x000000ff
        /*0aa0*/ 	.word	0x00030850
        /*0aa4*/ 	.short	0x010a
        /*0aa6*/ 	.byte	0x05
	.zero		1


	//   ....[36]....
        /*0aa8*/ 	.word	0x00009860
        /*0aac*/ 	.word	0x000000ff
        /*0ab0*/ 	.word	0x00000000
        /*0ab4*/ 	.short	0x0101
        /*0ab6*/ 	.byte	0x07
	.zero		1


	//   ....[37]....
        /*0ab8*/ 	.word	0x0000a400
        /*0abc*/ 	.word	0x000000ff
        /*0ac0*/ 	.word	0x00000000
        /*0ac4*/ 	.short	0x0101
        /*0ac6*/ 	.byte	0x05
	.zero		1


	//   ....[38]....
        /*0ac8*/ 	.word	0x0000a580
        /*0acc*/ 	.word	0x000000ff
        /*0ad0*/ 	.word	0x00030830
        /*0ad4*/ 	.short	0x010a
        /*0ad6*/ 	.byte	0x05
	.zero		1


	//   ....[39]....
        /*0ad8*/ 	.word	0x0000a5e0
        /*0adc*/ 	.word	0x000000ff
        /*0ae0*/ 	.word	0x00030830
        /*0ae4*/ 	.short	0x010a
        /*0ae6*/ 	.byte	0x05
	.zero		1


	//   ....[40]....
        /*0ae8*/ 	.word	0x0000b450
        /*0aec*/ 	.word	0x000000ff
        /*0af0*/ 	.word	0x00030850
        /*0af4*/ 	.short	0x010a
        /*0af6*/ 	.byte	0x05
	.zero		1


	//   ....[41]....
        /*0af8*/ 	.word	0x0000b490
        /*0afc*/ 	.word	0x000000ff
        /*0b00*/ 	.word	0x00030850
        /*0b04*/ 	.short	0x010a
        /*0b06*/ 	.byte	0x05
	.zero		1


	//   ....[42]....
        /*0b08*/ 	.word	0x0000b9f0
        /*0b0c*/ 	.word	0x000000ff
        /*0b10*/ 	.word	0x00000000
        /*0b14*/ 	.short	0x0101
        /*0b16*/ 	.byte	0x04
	.zero		1


	//   ....[43]....
        /*0b18*/ 	.word	0x0000d330
        /*0b1c*/ 	.word	0x000000ff
        /*0b20*/ 	.word	0x00000000
        /*0b24*/ 	.short	0x0101
        /*0b26*/ 	.byte	0x05
	.zero		1


	//   ....[44]....
        /*0b28*/ 	.word	0x0000dbd0
        /*0b2c*/ 	.word	0x000000ff
        /*0b30*/ 	.word	0x00030850
        /*0b34*/ 	.short	0x010a
        /*0b36*/ 	.byte	0x05
	.zero		1


	//   ....[45]....
        /*0b38*/ 	.word	0x0000dc10
        /*0b3c*/ 	.word	0x000000ff
        /*0b40*/ 	.word	0x00030850
        /*0b44*/ 	.short	0x010a
        /*0b46*/ 	.byte	0x05
	.zero		1


	//   ....[46]....
        /*0b48*/ 	.word	0x0000e1e0
        /*0b4c*/ 	.word	0x000000ff
        /*0b50*/ 	.word	0x00000000
        /*0b54*/ 	.short	0x0101
        /*0b56*/ 	.byte	0x04
	.zero		1


	//   ....[47]....
        /*0b58*/ 	.word	0x000105d0
        /*0b5c*/ 	.word	0x000000ff
        /*0b60*/ 	.word	0x00000000
        /*0b64*/ 	.short	0x0101
        /*0b66*/ 	.byte	0x08
	.zero		1


	//   ....[48]....
        /*0b68*/ 	.word	0x00010e10
        /*0b6c*/ 	.word	0x000000ff
        /*0b70*/ 	.word	0x00000000
        /*0b74*/ 	.short	0x0101
        /*0b76*/ 	.byte	0x08
	.zero		1


	//   ....[49]....
        /*0b78*/ 	.word	0x00015930
        /*0b7c*/ 	.word	0x00000004
        /*0b80*/ 	.word	0x00030840
        /*0b84*/ 	.short	0x010a
        /*0b86*/ 	.byte	0x3f
	.zero		1


	//   ....[50]....
        /*0b88*/ 	.word	0x00015e20
        /*0b8c*/ 	.word	0x00000004
        /*0b90*/ 	.word	0x00030830
        /*0b94*/ 	.short	0x0107
        /*0b96*/ 	.byte	0x3f
	.zero		1


	//   ....[51]....
        /*0b98*/ 	.word	0x00015ed0
        /*0b9c*/ 	.word	0x00000004
        /*0ba0*/ 	.word	0x00030830
        /*0ba4*/ 	.short	0x0101
        /*0ba6*/ 	.byte	0x3f
	.zero		1


	//   ....[52]....
        /*0ba8*/ 	.word	0x00016a90
        /*0bac*/ 	.word	0x00000011
        /*0bb0*/ 	.word	0x00030800
        /*0bb4*/ 	.short	0x0107
        /*0bb6*/ 	.byte	0x3f
	.zero		1


	//   ....[53]....
        /*0bb8*/ 	.word	0x00016bb0
        /*0bbc*/ 	.word	0x00000011
        /*0bc0*/ 	.word	0x00030800
        /*0bc4*/ 	.short	0x0101
        /*0bc6*/ 	.byte	0x3f
	.zero		1


	//   ....[54]....
        /*0bc8*/ 	.word	0x00016bd0
        /*0bcc*/ 	.word	0x00000011
        /*0bd0*/ 	.word	0x00030820
        /*0bd4*/ 	.short	0x010a
        /*0bd6*/ 	.byte	0x3f
	.zero		1


	//   ....[55]....
        /*0bd8*/ 	.word	0x00016fa0
        /*0bdc*/ 	.word	0x00000007
        /*0be0*/ 	.word	0x00030840
        /*0be4*/ 	.short	0x010a
        /*0be6*/ 	.byte	0x3f
	.zero		1


	//   ....[56]....
        /*0be8*/ 	.word	0x00017480
        /*0bec*/ 	.word	0x00000007
        /*0bf0*/ 	.word	0x00030830
        /*0bf4*/ 	.short	0x0107
        /*0bf6*/ 	.byte	0x3f
	.zero		1


	//   ....[57]....
        /*0bf8*/ 	.word	0x00017530
        /*0bfc*/ 	.word	0x00000007
        /*0c00*/ 	.word	0x00030830
        /*0c04*/ 	.short	0x0101
        /*0c06*/ 	.byte	0x3f
	.zero		1


	//   ....[58]....
        /*0c08*/ 	.word	0x00017590
        /*0c0c*/ 	.word	0x00000007
        /*0c10*/ 	.word	0x00030860
        /*0c14*/ 	.short	0x010a
        /*0c16*/ 	.byte	0x3f
	.zero		1


	//   ....[59]....
        /*0c18*/ 	.word	0x00017a40
        /*0c1c*/ 	.word	0x00000007
        /*0c20*/ 	.word	0x00030850
        /*0c24*/ 	.short	0x0107
        /*0c26*/ 	.byte	0x3f
	.zero		1


	//   ....[60]....
        /*0c28*/ 	.word	0x00017b60
        /*0c2c*/ 	.word	0x00000007
        /*0c30*/ 	.word	0x00030850
        /*0c34*/ 	.short	0x0101
        /*0c36*/ 	.byte	0x3f
	.zero		1


	//   ....[61]....
        /*0c38*/ 	.word	0x00017d70
        /*0c3c*/ 	.word	0x00000000
        /*0c40*/ 	.word	0x00030860
        /*0c44*/ 	.short	0x010a
        /*0c46*/ 	.byte	0x3f
	.zero		1


	//   ....[62]....
        /*0c48*/ 	.word	0x000181d0
        /*0c4c*/ 	.word	0x00000000
        /*0c50*/ 	.word	0x00030850
        /*0c54*/ 	.short	0x0107
        /*0c56*/ 	.byte	0x3f
	.zero		1


	//   ....[63]....
        /*0c58*/ 	.word	0x00018280
        /*0c5c*/ 	.word	0x00000000
        /*0c60*/ 	.word	0x00030850
        /*0c64*/ 	.short	0x0101
        /*0c66*/ 	.byte	0x3f
	.zero		1


	//   ....[64]....
        /*0c68*/ 	.word	0x000193d0
        /*0c6c*/ 	.word	0x00000007
        /*0c70*/ 	.word	0x00030820
        /*0c74*/ 	.short	0x010a
        /*0c76*/ 	.byte	0x3f
	.zero		1


	//   ....[65]....
        /*0c78*/ 	.word	0x00019570
        /*0c7c*/ 	.word	0x00000005
        /*0c80*/ 	.word	0x00030840
        /*0c84*/ 	.short	0x010a
        /*0c86*/ 	.byte	0x3f
	.zero		1


	//   ....[66]....
        /*0c88*/ 	.word	0x00019610
        /*0c8c*/ 	.word	0x00000003
        /*0c90*/ 	.word	0x00030840
        /*0c94*/ 	.short	0x010a
        /*0c96*/ 	.byte	0x3f
	.zero		1


	//   ....[67]....
        /*0c98*/ 	.word	0x00019650
        /*0c9c*/ 	.word	0x00000005
        /*0ca0*/ 	.word	0x00030860
        /*0ca4*/ 	.short	0x010a
        /*0ca6*/ 	.byte	0x3f
	.zero		1


	//   ....[68]....
        /*0ca8*/ 	.word	0x00019690
        /*0cac*/ 	.word	0x00000003
        /*0cb0*/ 	.word	0x00030860
        /*0cb4*/ 	.short	0x010a
        /*0cb6*/ 	.byte	0x3f
	.zero		1


	//   ....[69]....
        /*0cb8*/ 	.word	0x00019700
        /*0cbc*/ 	.word	0x00000003
        /*0cc0*/ 	.word	0x00030800
        /*0cc4*/ 	.short	0x010a
        /*0cc6*/ 	.byte	0x3f
	.zero		1


	//   ....[70]....
        /*0cc8*/ 	.word	0x00019750
        /*0ccc*/ 	.word	0x00000003
        /*0cd0*/ 	.word	0x00030830
        /*0cd4*/ 	.short	0x010a
        /*0cd6*/ 	.byte	0x3f
	.zero		1


	//   ....[71]....
        /*0cd8*/ 	.word	0x000197b0
        /*0cdc*/ 	.word	0x00000003
        /*0ce0*/ 	.word	0x00030830
        /*0ce4*/ 	.short	0x010a
        /*0ce6*/ 	.byte	0x3f
	.zero		1


	//   ....[72]....
        /*0ce8*/ 	.word	0x00019810
        /*0cec*/ 	.word	0x00000002
        /*0cf0*/ 	.word	0x00030850
        /*0cf4*/ 	.short	0x010a
        /*0cf6*/ 	.byte	0x3f
	.zero		1


	//   ....[73]....
        /*0cf8*/ 	.word	0x00019870
        /*0cfc*/ 	.word	0x00000003
        /*0d00*/ 	.word	0x00030830
        /*0d04*/ 	.short	0x010a
        /*0d06*/ 	.byte	0x3f
	.zero		1


	//   ....[74]....
        /*0d08*/ 	.word	0x000198d0
        /*0d0c*/ 	.word	0x00000002
        /*0d10*/ 	.word	0x00030850
        /*0d14*/ 	.short	0x010a
        /*0d16*/ 	.byte	0x3f
	.zero		1


	//   ....[75]....
        /*0d18*/ 	.word	0x00019930
        /*0d1c*/ 	.word	0x00000003
        /*0d20*/ 	.word	0x00030830
        /*0d24*/ 	.short	0x010a
        /*0d26*/ 	.byte	0x3f
	.zero		1


	//   ....[76]....
        /*0d28*/ 	.word	0x00019990
        /*0d2c*/ 	.word	0x00000002
        /*0d30*/ 	.word	0x00030850
        /*0d34*/ 	.short	0x010a
        /*0d36*/ 	.byte	0x3f
	.zero		1


	//   ....[77]....
        /*0d38*/ 	.word	0x000199f0
        /*0d3c*/ 	.word	0x00000005
        /*0d40*/ 	.word	0x00030850
        /*0d44*/ 	.short	0x010a
        /*0d46*/ 	.byte	0x3f
	.zero		1


	//   ....[78]....
        /*0d48*/ 	.word	0x00019b10
        /*0d4c*/ 	.word	0x00000004
        /*0d50*/ 	.word	0x00030840
        /*0d54*/ 	.short	0x010a
        /*0d56*/ 	.byte	0x3f
	.zero		1


	//   ....[79]....
        /*0d58*/ 	.word	0x0001abb0
        /*0d5c*/ 	.word	0x00000011
        /*0d60*/ 	.word	0x00030820
        /*0d64*/ 	.short	0x010a
        /*0d66*/ 	.byte	0x3f
	.zero		1


	//   ....[80]....
        /*0d68*/ 	.word	0x0001ac00
        /*0d6c*/ 	.word	0x00000007
        /*0d70*/ 	.word	0x00030840
        /*0d74*/ 	.short	0x010a
        /*0d76*/ 	.byte	0x3f
	.zero		1


	//   ....[81]....
        /*0d78*/ 	.word	0x0001b220
        /*0d7c*/ 	.word	0x00000007
        /*0d80*/ 	.word	0x00030860
        /*0d84*/ 	.short	0x010a
        /*0d86*/ 	.byte	0x3f
	.zero		1


	//   ....[82]....
        /*0d88*/ 	.word	0x0001b850
        /*0d8c*/ 	.word	0x00000000
        /*0d90*/ 	.word	0x00030860
        /*0d94*/ 	.short	0x010a
        /*0d96*/ 	.byte	0x3f
	.zero		1


	//   ....[83]....
        /*0d98*/ 	.word	0x0001c8f0
        /*0d9c*/ 	.word	0x00000007
        /*0da0*/ 	.word	0x00030820
        /*0da4*/ 	.short	0x010a
        /*0da6*/ 	.byte	0x3f
	.zero		1


	//   ....[84]....
        /*0da8*/ 	.word	0x0001ca90
        /*0dac*/ 	.word	0x00000005
        /*0db0*/ 	.word	0x00030840
        /*0db4*/ 	.short	0x010a
        /*0db6*/ 	.byte	0x3f
	.zero		1


	//   ....[85]....
        /*0db8*/ 	.word	0x0001cae0
        /*0dbc*/ 	.word	0x00000003
        /*0dc0*/ 	.word	0x00030840
        /*0dc4*/ 	.short	0x010a
        /*0dc6*/ 	.byte	0x3f
	.zero		1


	//   ....[86]....
        /*0dc8*/ 	.word	0x0001cb30
        /*0dcc*/ 	.word	0x00000005
        /*0dd0*/ 	.word	0x00030860
        /*0dd4*/ 	.short	0x010a
        /*0dd6*/ 	.byte	0x3f
	.zero		1


	//----- nvinfo : EIATTR_NUM_MBARRIERS
	.align		4
.L_211:
        /*0dd8*/ 	.byte	0x03, 0x38
        /*0dda*/ 	.short	0x0016


	//----- nvinfo : EIATTR_EXIT_INSTR_OFFSETS
	.align		4
        /*0ddc*/ 	.byte	0x04, 0x1c
        /*0dde*/ 	.short	(.L_213 - .L_212)


	//   ....[0]....
.L_212:
        /*0de0*/ 	.word	0x00000990


	//   ....[1]....
        /*0de4*/ 	.word	0x00013270


	//   ....[2]....
        /*0de8*/ 	.word	0x000196e0


	//----- nvinfo : EIATTR_MAX_THREADS
	.align		4
.L_213:
        /*0dec*/ 	.byte	0x04, 0x05
        /*0dee*/ 	.short	(.L_215 - .L_214)
.L_214:
        /*0df0*/ 	.word	0x00000180
        /*0df4*/ 	.word	0x00000001
        /*0df8*/ 	.word	0x00000001


	//----- nvinfo : EIATTR_CRS_STACK_SIZE
	.align		4
.L_215:
        /*0dfc*/ 	.byte	0x04, 0x1e
        /*0dfe*/ 	.short	(.L_217 - .L_216)
.L_216:
        /*0e00*/ 	.word	0x00000000


	//----- nvinfo : EIATTR_CBANK_PARAM_SIZE
	.align		4
.L_217:
        /*0e04*/ 	.byte	0x03, 0x19
        /*0e06*/ 	.short	0x0af0


	//----- nvinfo : EIATTR_PARAM_CBANK
	.align		4
        /*0e08*/ 	.byte	0x04, 0x0a
        /*0e0a*/ 	.short	(.L_219 - .L_218)
	.align		4
.L_218:
        /*0e0c*/ 	.word	index@(.nv.constant0._ZN7cutlass13device_kernelIN5flash11enable_sm90INS1_16FlashAttnFwdSm90INS1_25CollectiveMainloopFwdSm90ILi2EN4cute5tupleIJNS5_1CILi1EEES8_S8_EEENS6_IJNS7_ILi128EEENS7_ILi64EEENS7_ILi256EEEEEELi256ENS_10bfloat16_tEfNS_4arch4Sm90ELb0ELb1ELb1ELb1ELb1ELb0ELb0ELb1ELb1ELb1ELb1ELb0EEENS1_21CollectiveEpilogueFwdINS6_IJSA_SC_SB_EEES9_SE_SG_Li256ELb1ELb1ELb1ELb0EEENS1_36VarlenDynamicPersistentTileSchedulerILi128ELi64ELi256ELi128ELb1ELb1ELb1ELb1ELb0ELb1EEEEEEEEEvNT_6ParamsE)
        /*0e10*/ 	.short	0x0210
        /*0e12*/ 	.short	0x0af0


	//----- nvinfo : EIATTR_SW_WAR
	.align		4
.L_219:
        /*0e14*/ 	.byte	0x04, 0x36
        /*0e16*/ 	.short	(.L_221 - .L_220)
.L_220:
        /*0e18*/ 	.word	0x00000008
.L_221:


//--------------------- .nv.info._ZN7cutlass13device_kernelIN5flash11enable_sm90INS1_16FlashAttnFwdSm90INS1_25CollectiveMainloopFwdSm90ILi2EN4cute5tupleIJNS5_1CILi1EEES8_S8_EEENS6_IJNS7_ILi128EEENS7_ILi64EEENS7_ILi256EEEEEELi256ENS_10bfloat16_tEfNS_4arch4Sm90ELb0ELb1ELb1ELb1ELb1ELb1ELb0ELb1ELb1ELb1ELb1ELb0EEENS1_21CollectiveEpilogueFwdINS6_IJSA_SC_SB_EEES9_SE_SG_Li256ELb1ELb1ELb1ELb0EEENS1_36VarlenDynamicPersistentTileSchedulerILi128ELi64ELi256ELi128ELb1ELb1ELb1ELb1ELb0ELb1EEEEEEEEEvNT_6ParamsE --------------------------
	.section	.nv.info._ZN7cutlass13device_kernelIN5flash11enable_sm90INS1_16FlashAttnFwdSm90INS1_25CollectiveMainloopFwdSm90ILi2EN4cute5tupleIJNS5_1CILi1EEES8_S8_EEENS6_IJNS7_ILi128EEENS7_ILi64EEENS7_ILi256EEEEEELi256ENS_10bfloat16_tEfNS_4arch4Sm90ELb0ELb1ELb1ELb1ELb1ELb1ELb0ELb1ELb1ELb1ELb1ELb0EEENS1_21CollectiveEpilogueFwdINS6_IJSA_SC_SB_EEES9_SE_SG_Li256ELb1ELb1ELb1ELb0EEENS1_36VarlenDynamicPersistentTileSchedulerILi128ELi64ELi256ELi128ELb1ELb1ELb1ELb1ELb0ELb1EEEEEEEEEvNT_6ParamsE,"",@"SHT_CUDA_INFO"
	.sectionflags	@""
	.align	4


	//----- nvinfo : EIATTR_CUDA_API_VERSION
	.align		4
        /*0000*/ 	.byte	0x04, 0x37
        /*0002*/ 	.short	(.L_223 - .L_222)
.L_222:
        /*0004*/ 	.word	0x00000082


	//----- nvinfo : EIATTR_KPARAM_INFO
	.align		4
.L_223:
        /*0008*/ 	.byte	0x04, 0x17
        /*000a*/ 	.short	(.L_225 - .L_224)
.L_224:
        /*000c*/ 	.word	0x00000000
        /*0010*/ 	.short	0x0000
        /*0012*/ 	.short	0x0070
        /*0014*/ 	.byte	0x00, 0xf0, 0x01, 0x2a


	//----- nvinfo : EIATTR_SPARSE_MMA_MASK
	.align		4
.L_225:
        /*0018*/ 	.byte	0x03, 0x50
        /*001a*/ 	.short	0x0000


	//----- nvinfo : EIATTR_MAXREG_COUNT
	.align		4
        /*001c*/ 	.byte	0x03, 0x1b
        /*001e*/ 	.short	0x00a8


	//----- nvinfo : EIATTR_NUM_BARRIERS
	.align		4
        /*0020*/ 	.byte	0x02, 0x4c
        /*0022*/ 	.byte	0x10
	.zero		1


	//----- nvinfo : EIATTR_EXTERNS
	.align		4
        /*0024*/ 	.byte	0x04, 0x0f
        /*0026*/ 	.short	(.L_227 - .L_226)


	//   ....[0]....
	.align		4
.L_226:
        /*0028*/ 	.word	index@(__assertfail)


	//----- nvinfo : EIATTR_ANNOTATIONS
	.align		4
.L_227:
        /*002c*/ 	.byte	0x04, 0x55
        /*002e*/ 	.short	(.L_229 - .L_228)


	//   ....[0]....
.L_228:
        /* <DEDUP_REMOVED lines=153> */


	//----- nvinfo : EIATTR_MERCURY_ISA_VERSION
	.align		4
.L_229:
        /*09a8*/ 	.byte	0x03, 0x5f
        /*09aa*/ 	.short	0x0101


	//----- nvinfo : EIATTR_UNUSED_LOAD_BYTE_OFFSET
	.align		4
        /*09ac*/ 	.byte	0x04, 0x44
        /*09ae*/ 	.short	(.L_231 - .L_230)


	//   ....[0]....
.L_230:
        /*09b0*/ 	.word	0x00000a60
        /*09b4*/ 	.word	0x0000fff0


	//   ....[1]....
        /*09b8*/ 	.word	0x00021060
        /*09bc*/ 	.word	0x0000fff0


	//----- nvinfo : EIATTR_INT_WARP_WIDE_INSTR_OFFSETS
	.align		4
.L_231:
        /*09c0*/ 	.byte	0x04, 0x31
        /*09c2*/ 	.short	(.L_233 - .L_232)


	//   ....[0]....
.L_232:
        /*09c4*/ 	.word	0x00000130


	//   ....[1]....
        /*09c8*/ 	.word	0x00000170


	//   ....[2]....
        /*09cc*/ 	.word	0x000001e0


	//   ....[3]....
        /*09d0*/ 	.word	0x000295b0


	//   ....[4]....
        /*09d4*/ 	.word	0x00029640


	//   ....[5]....
        /*09d8*/ 	.word	0x0002c330


	//   ....[6]....
        /*09dc*/ 	.word	0x0002c3c0


	//----- nvinfo : EIATTR_COOP_GROUP_MASK_REGIDS
	.align		4
.L_233:
        /*09e0*/ 	.byte	0x04, 0x29
        /*09e2*/ 	.short	(.L_235 - .L_234)


	//   ....[0]....
.L_234:
        /*09e4*/ 	.word	0xffffffff


	//   ....[1]....
        /*09e8*/ 	.word	0xffffffff


	//   ....[2]....
        /*09ec*/ 	.word	0xffffffff


	//   ....[3]....
        /*09f0*/ 	.word	0xffffffff


	//   ....[4]....
        /*09f4*/ 	.word	0xffffffff


	//   ....[5]....
        /*09f8*/ 	.word	0xffffffff


	//   ....[6]....
        /*09fc*/ 	.word	0xffffffff


	//   ....[7]....
        /*0a00*/ 	.word	0xffffffff


	//   ....[8]....
        /*0a04*/ 	.word	0xffffffff


	//   ....[9]....
        /*0a08*/ 	.word	0xffffffff


	//   ....[10]....
        /*0a0c*/ 	.word	0xffffffff


	//   ....[11]....
        /*0a10*/ 	.word	0xffffffff


	//   ....[12]....
        /*0a14*/ 	.word	0xffffffff


	//   ....[13]....
        /*0a18*/ 	.word	0xffffffff


	//   ....[14]....
        /*0a1c*/ 	.word	0xffffffff


	//   ....[15]....
        /*0a20*/ 	.word	0xffffffff


	//   ....[16]....
        /*0a24*/ 	.word	0xffffffff


	//   ....[17]....
        /*0a28*/ 	.word	0xffffffff


	//   ....[18]....
        /*0a2c*/ 	.word	0xffffffff


	//   ....[19]....
        /*0a30*/ 	.word	0xffffffff


	//   ....[20]....
        /*0a34*/ 	.word	0xffffffff


	//   ....[21]....
        /*0a38*/ 	.word	0xffffffff


	//   ....[22]....
        /*0a3c*/ 	.word	0xffffffff


	//   ....[23]....
        /*0a40*/ 	.word	0xffffffff


	//   ....[24]....
        /*0a44*/ 	.word	0xffffffff


	//   ....[25]....
        /*0a48*/ 	.word	0xffffffff


	//   ....[26]....
        /*0a4c*/ 	.word	0xffffffff


	//   ....[27]....
        /*0a50*/ 	.word	0xffffffff


	//   ....[28]....
        /*0a54*/ 	.word	0xffffffff


	//   ....[29]....
        /*0a58*/ 	.word	0xffffffff


	//   ....[30]....
        /*0a5c*/ 	.word	0xffffffff


	//   ....[31]....
        /*0a60*/ 	.word	0xffffffff


	//   ....[32]....
        /*0a64*/ 	.word	0xffffffff


	//   ....[33]....
        /*0a68*/ 	.word	0xffffffff


	//   ....[34]....
        /*0a6c*/ 	.word	0xffffffff


	//   ....[35]....
        /*0a70*/ 	.word	0xffffffff


	//   ....[36]....
        /*0a74*/ 	.word	0xffffffff


	//   ....[37]....
        /*0a78*/ 	.word	0xffffffff


	//   ....[38]....
        /*0a7c*/ 	.word	0xffffffff


	//   ....[39]....
        /*0a80*/ 	.word	0xffffffff


	//   ....[40]....
        /*0a84*/ 	.word	0xffffffff


	//   ....[41]....
        /*0a88*/ 	.word	0xffffffff


	//   ....[42]....
        /*0a8c*/ 	.word	0xffffffff


	//   ....[43]....
        /*0a90*/ 	.word	0xffffffff


	//   ....[44]....
        /*0a94*/ 	.word	0xffffffff


	//   ....[45]....
        /*0a98*/ 	.word	0xffffffff


	//   ....[46]....
        /*0a9c*/ 	.word	0xffffffff


	//   ....[47]....
        /*0aa0*/ 	.word	0xffffffff


	//   ....[48]....
        /*0aa4*/ 	.word	0xffffffff


	//   ....[49]....
        /*0aa8*/ 	.word	0xffffffff


	//   ....[50]....
        /*0aac*/ 	.word	0xffffffff


	//   ....[51]....
        /*0ab0*/ 	.word	0xffffffff


	//   ....[52]....
        /*0ab4*/ 	.word	0xffffffff


	//   ....[53]....
        /*0ab8*/ 	.word	0xffffffff


	//   ....[54]....
        /*0abc*/ 	.word	0xffffffff


	//   ....[55]....
        /*0ac0*/ 	.word	0xffffffff


	//   ....[56]....
        /*0ac4*/ 	.word	0xffffffff


	//   ....[57]....
        /*0ac8*/ 	.word	0xffffffff


	//   ....[58]....
        /*0acc*/ 	.word	0xffffffff


	//   ....[59]....
        /*0ad0*/ 	.word	0xffffffff


	//   ....[60]....
        /*0ad4*/ 	.word	0xffffffff


	//   ....[61]....
        /*0ad8*/ 	.word	0xffffffff


	//   ....[62]....
        /*0adc*/ 	.word	0xffffffff


	//   ....[63]....
        /*0ae0*/ 	.word	0xffffffff


	//   ....[64]....
        /*0ae4*/ 	.word	0xffffffff


	//   ....[65]....
        /*0ae8*/ 	.word	0xffffffff


	//   ....[66]....
        /*0aec*/ 	.word	0xffffffff


	//   ....[67]....
        /*0af0*/ 	.word	0xffffffff


	//   ....[68]....
        /*0af4*/ 	.word	0xffffffff


	//   ....[69]....
        /*0af8*/ 	.word	0xffffffff


	//   ....[70]....
        /*0afc*/ 	.word	0xffffffff


	//   ....[71]....
        /*0b00*/ 	.word	0xffffffff


	//   ....[72]....
        /*0b04*/ 	.word	0xffffffff


	//   ....[73]....
        /*0b08*/ 	.word	0xffffffff


	//   ....[74]....
        /*0b0c*/ 	.word	0xffffffff


	//   ....[75]....
        /*0b10*/ 	.word	0xffffffff


	//   ....[76]....
        /*0b14*/ 	.word	0xffffffff


	//   ....[77]....
        /*0b18*/ 	.word	0xffffffff


	//   ....[78]....
        /*0b1c*/ 	.word	0xffffffff


	//   ....[79]....
        /*0b20*/ 	.word	0xffffffff


	//   ....[80]....
        /*0b24*/ 	.word	0xffffffff


	//   ....[81]....
        /*0b28*/ 	.word	0xffffffff


	//   ....[82]....
        /*0b2c*/ 	.word	0xffffffff


	//   ....[83]....
        /*0b30*/ 	.word	0xffffffff


	//   ....[84]....
        /*0b34*/ 	.word	0xffffffff


	//   ....[85]....
        /*0b38*/ 	.word	0xffffffff


	//   ....[86]....
        /*0b3c*/ 	.word	0xffffffff


	//   ....[87]....
        /*0b40*/ 	.word	0xffffffff


	//   ....[88]....
        /*0b44*/ 	.word	0xffffffff


	//   ....[89]....
        /*0b48*/ 	.word	0xffffffff


	//   ....[90]....
        /*0b4c*/ 	.word	0xffffffff


	//   ....[91]....
        /*0b50*/ 	.word	0xffffffff


	//   ....[92]....
        /*0b54*/ 	.word	0xffffffff


	//   ....[93]....
        /*0b58*/ 	.word	0xffffffff


	//   ....[94]....
        /*0b5c*/ 	.word	0xffffffff


	//   ....[95]....
        /*0b60*/ 	.word	0xffffffff


	//   ....[96]....
        /*0b64*/ 	.word	0xffffffff


	//   ....[97]....
        /*0b68*/ 	.word	0xffffffff


	//   ....[98]....
        /*0b6c*/ 	.word	0xffffffff


	//   ....[99]....
        /*0b70*/ 	.word	0xffffffff


	//   ....[100]....
        /*0b74*/ 	.word	0xffffffff


	//   ....[101]....
        /*0b78*/ 	.word	0xffffffff


	//   ....[102]....
        /*0b7c*/ 	.word	0xffffffff


	//   ....[103]....
        /*0b80*/ 	.word	0xffffffff


	//   ....[104]....
        /*0b84*/ 	.word	0xffffffff


	//   ....[105]....
        /*0b88*/ 	.word	0xffffffff


	//   ....[106]....
        /*0b8c*/ 	.word	0xffffffff


	//   ....[107]....
        /*0b90*/ 	.word	0xffffffff


	//   ....[108]....
        /*0b94*/ 	.word	0xffffffff


	//   ....[109]....
        /*0b98*/ 	.word	0xffffffff


	//   ....[110]....
        /*0b9c*/ 	.word	0xffffffff


	//   ....[111]....
        /*0ba0*/ 	.word	0xffffffff


	//   ....[112]....
        /*0ba4*/ 	.word	0xffffffff


	//   ....[113]....
        /*0ba8*/ 	.word	0xffffffff


	//   ....[114]....
        /*0bac*/ 	.word	0xffffffff


	//   ....[115]....
        /*0bb0*/ 	.word	0xffffffff


	//   ....[116]....
        /*0bb4*/ 	.word	0xffffffff


	//   ....[117]....
        /*0bb8*/ 	.word	0xffffffff


	//   ....[118]....
        /*0bbc*/ 	.word	0xffffffff


	//   ....[119]....
        /*0bc0*/ 	.word	0xffffffff


	//   ....[120]....
        /*0bc4*/ 	.word	0xffffffff


	//   ....[121]....
        /*0bc8*/ 	.word	0xffffffff


	//   ....[122]....
        /*0bcc*/ 	.word	0xffffffff


	//   ....[123]....
        /*0bd0*/ 	.word	0xffffffff


	//   ....[124]....
        /*0bd4*/ 	.word	0xffffffff


	//   ....[125]....
        /*0bd8*/ 	.word	0xffffffff


	//   ....[126]....
        /*0bdc*/ 	.word	0xffffffff


	//   ....[127]....
        /*0be0*/ 	.word	0xffffffff


	//   ....[128]....
        /*0be4*/ 	.word	0xffffffff


	//   ....[129]....
        /*0be8*/ 	.word	0xffffffff


	//   ....[130]....
        /*0bec*/ 	.word	0xffffffff


	//   ....[131]....
        /*0bf0*/ 	.word	0xffffffff


	//   ....[132]....
        /*0bf4*/ 	.word	0xffffffff


	//   ....[133]....
        /*0bf8*/ 	.word	0xffffffff


	//   ....[134]....
        /*0bfc*/ 	.word	0xffffffff


	//   ....[135]....
        /*0c00*/ 	.word	0xffffffff


	//   ....[136]....
        /*0c04*/ 	.word	0xffffffff


	//   ....[137]....
        /*0c08*/ 	.word	0xffffffff


	//   ....[138]....
        /*0c0c*/ 	.word	0xffffffff


	//   ....[139]....
        /*0c10*/ 	.word	0xffffffff


	//   ....[140]....
        /*0c14*/ 	.word	0xffffffff


	//   ....[141]....
        /*0c18*/ 	.word	0xffffffff


	//   ....[142]....
        /*0c1c*/ 	.word	0xffffffff


	//   ....[143]....
        /*0c20*/ 	.word	0xffffffff


	//   ....[144]....
        /*0c24*/ 	.word	0xffffffff


	//   ....[145]....
        /*0c28*/ 	.word	0xffffffff


	//   ....[146]....
        /*0c2c*/ 	.word	0xffffffff


	//   ....[147]....
        /*0c30*/ 	.word	0xffffffff


	//   ....[148]....
        /*0c34*/ 	.word	0xffffffff


	//   ....[149]....
        /*0c38*/ 	.word	0xffffffff


	//   ....[150]....
        /*0c3c*/ 	.word	0xffffffff


	//   ....[151]....
        /*0c40*/ 	.word	0xffffffff


	//   ....[152]....
        /*0c44*/ 	.word	0xffffffff


	//   ....[153]....
        /*0c48*/ 	.word	0xffffffff


	//   ....[154]....
        /*0c4c*/ 	.word	0xffffffff


	//   ....[155]....
        /*0c50*/ 	.word	0xffffffff


	//   ....[156]....
        /*0c54*/ 	.word	0xffffffff


	//   ....[157]....
        /*0c58*/ 	.word	0xffffffff


	//   ....[158]....
        /*0c5c*/ 	.word	0xffffffff


	//   ....[159]....
        /*0c60*/ 	.word	0xffffffff


	//   ....[160]....
        /*0c64*/ 	.word	0xffffffff


	//   ....[161]....
        /*0c68*/ 	.word	0xffffffff


	//   ....[162]....
        /*0c6c*/ 	.word	0xffffffff


	//   ....[163]....
        /*0c70*/ 	.word	0xffffffff


	//   ....[164]....
        /*0c74*/ 	.word	0xffffffff


	//   ....[165]....
        /*0c78*/ 	.word	0xffffffff


	//   ....[166]....
        /*0c7c*/ 	.word	0xffffffff


	//   ....[167]....
        /*0c80*/ 	.word	0xffffffff


	//   ....[168]....
        /*0c84*/ 	.word	0xffffffff


	//   ....[169]....
        /*0c88*/ 	.word	0xffffffff


	//   ....[170]....
        /*0c8c*/ 	.word	0xffffffff


	//   ....[171]....
        /*0c90*/ 	.word	0xffffffff


	//   ....[172]....
        /*0c94*/ 	.word	0xffffffff


	//   ....[173]....
        /*0c98*/ 	.word	0xffffffff


	//   ....[174]....
        /*0c9c*/ 	.word	0xffffffff


	//   ....[175]....
        /*0ca0*/ 	.word	0xffffffff


	//   ....[176]....
        /*0ca4*/ 	.word	0xffffffff


	//   ....[177]....
        /*0ca8*/ 	.word	0xffffffff


	//   ....[178]....
        /*0cac*/ 	.word	0xffffffff


	//   ....[179]....
        /*0cb0*/ 	.word	0xffffffff


	//   ....[180]....
        /*0cb4*/ 	.word	0xffffffff


	//   ....[181]....
        /*0cb8*/ 	.word	0xffffffff


	//   ....[182]....
        /*0cbc*/ 	.word	0xffffffff


	//   ....[183]....
        /*0cc0*/ 	.word	0xffffffff


	//   ....[184]....
        /*0cc4*/ 	.word	0xffffffff


	//   ....[185]....
        /*0cc8*/ 	.word	0xffffffff


	//   ....[186]....
        /*0ccc*/ 	.word	0xffffffff


	//   ....[187]....
        /*0cd0*/ 	.word	0xffffffff


	//   ....[188]....
        /*0cd4*/ 	.word	0xffffffff


	//   ....[189]....
        /*0cd8*/ 	.word	0xffffffff


	//   ....[190]....
        /*0cdc*/ 	.word	0xffffffff


	//   ....[191]....
        /*0ce0*/ 	.word	0x0500000f


	//   ....[192]....
        /*0ce4*/ 	.word	0x0500000f


	//   ....[193]....
        /*0ce8*/ 	.word	0x0500000f


	//   ....[194]....
        /*0cec*/ 	.word	0x0500000f


	//   ....[195]....
        /*0cf0*/ 	.word	0x0500000f


	//   ....[196]....
        /*0cf4*/ 	.word	0x0500000f


	//   ....[197]....
        /*0cf8*/ 	.word	0x0500000f


	//   ....[198]....
        /*0cfc*/ 	.word	0x0500000f


	//   ....[199]....
        /*0d00*/ 	.word	0x0500000f


	//   ....[200]....
        /*0d04*/ 	.word	0x0500000f


	//   ....[201]....
        /*0d08*/ 	.word	0x0500000f


	//   ....[202]....
        /*0d0c*/ 	.word	0x0500000f


	//   ....[203]....
        /*0d10*/ 	.word	0x0500000f


	//   ....[204]....
        /*0d14*/ 	.word	0x0500000f


	//   ....[205]....
        /*0d18*/ 	.word	0x0500000f


	//   ....[206]....
        /*0d1c*/ 	.word	0x0500000f


	//   ....[207]....
        /*0d20*/ 	.word	0x0500000f


	//   ....[208]....
        /*0d24*/ 	.word	0x0500000f


	//   ....[209]....
        /*0d28*/ 	.word	0x0500000f


	//   ....[210]....
        /*0d2c*/ 	.word	0x0500000f


	//   ....[211]....
        /*0d30*/ 	.word	0x0500000f


	//   ....[212]....
        /*0d34*/ 	.word	0x0500000f


	//   ....[213]....
        /*0d38*/ 	.word	0x0500000f


	//   ....[214]....
        /*0d3c*/ 	.word	0x0500000f


	//   ....[215]....
        /*0d40*/ 	.word	0x0500000f


	//   ....[216]....
        /*0d44*/ 	.word	0x0500000f


	//   ....[217]....
        /*0d48*/ 	.word	0x0500000f


	//   ....[218]....
        /*0d4c*/ 	.word	0x0500000f


	//   ....[219]....
        /*0d50*/ 	.word	0x0500000f


	//   ....[220]....
        /*0d54*/ 	.word	0x0500000f


	//   ....[221]....
        /*0d58*/ 	.word	0x0500000f


	//   ....[222]....
        /*0d5c*/ 	.word	0x0500000f


	//   ....[223]....
        /*0d60*/ 	.word	0x0500000f


	//   ....[224]....
        /*0d64*/ 	.word	0x0500000f


	//   ....[225]....
        /*0d68*/ 	.word	0x0500000f


	//   ....[226]....
        /*0d6c*/ 	.word	0x0500000f


	//   ....[227]....
        /*0d70*/ 	.word	0x0500000f


	//   ....[228]....
        /*0d74*/ 	.word	0x0500000f


	//   ....[229]....
        /*0d78*/ 	.word	0x0500000f


	//   ....[230]....
        /*0d7c*/ 	.word	0x0500000f


	//   ....[231]....
        /*0d80*/ 	.word	0x0500000f


	//   ....[232]....
        /*0d84*/ 	.word	0x0500000f


	//   ....[233]....
        /*0d88*/ 	.word	0x0500000f


	//   ....[234]....
        /*0d8c*/ 	.word	0x0500000f


	//   ....[235]....
        /*0d90*/ 	.word	0x0500000f


	//   ....[236]....
        /*0d94*/ 	.word	0x0500000f


	//   ....[237]....
        /*0d98*/ 	.word	0x0500000f


	//   ....[238]....
        /*0d9c*/ 	.word	0x0500000f


	//   ....[239]....
        /*0da0*/ 	.word	0x0500000f


	//   ....[240]....
        /*0da4*/ 	.word	0x0500000f


	//   ....[241]....
        /*0da8*/ 	.word	0x0500000f


	//   ....[242]....
        /*0dac*/ 	.word	0x0500000f


	//   ....[243]....
        /*0db0*/ 	.word	0x0500000f


	//   ....[244]....
        /*0db4*/ 	.word	0x0500000f


	//   ....[245]....
        /*0db8*/ 	.word	0x0500000f


	//   ....[246]....
        /*0dbc*/ 	.word	0x0500000f


	//   ....[247]....
        /*0dc0*/ 	.word	0x0500000f


	//   ....[248]....
        /*0dc4*/ 	.word	0x0500000f


	//   ....[249]....
        /*0dc8*/ 	.word	0x0500000f


	//   ....[250]....
        /*0dcc*/ 	.word	0x0500000f


	//   ....[251]....
        /*0dd0*/ 	.word	0x0500000f


	//   ....[252]....
        /*0dd4*/ 	.word	0x0500000f


	//   ....[253]....
        /*0dd8*/ 	.word	0x0500000f


	//   ....[254]....
        /*0ddc*/ 	.word	0x0500000f


	//   ....[255]....
        /*0de0*/ 	.word	0x0500000f


	//   ....[0]....
        /*0de4*/ 	.word	0x0500000f


	//   ....[1]....
        /*0de8*/ 	.word	0x0500000f


	//   ....[2]....
        /*0dec*/ 	.word	0x0500000f


	//   ....[3]....
        /*0df0*/ 	.word	0x0500000f


	//   ....[4]....
        /*0df4*/ 	.word	0x0500000f


	//   ....[5]....
        /*0df8*/ 	.word	0x0500000f


	//   ....[6]....
        /*0dfc*/ 	.word	0x0500000f


	//   ....[7]....
        /*0e00*/ 	.word	0x0500000f


	//   ....[8]....
        /*0e04*/ 	.word	0x0500000f


	//   ....[9]....
        /*0e08*/ 	.word	0x0500000f


	//   ....[10]....
        /*0e0c*/ 	.word	0x0500000f


	//   ....[11]....
        /*0e10*/ 	.word	0x0500000f


	//   ....[12]....
        /*0e14*/ 	.word	0x0500000f


	//   ....[13]....
        /*0e18*/ 	.word	0x0500000f


	//   ....[14]....
        /*0e1c*/ 	.word	0x0500000f


	//   ....[15]....
        /*0e20*/ 	.word	0x0500000f


	//   ....[16]....
        /*0e24*/ 	.word	0x0500000f


	//   ....[17]....
        /*0e28*/ 	.word	0x0500000f


	//   ....[18]....
        /*0e2c*/ 	.word	0x0500000f


	//   ....[19]....
        /*0e30*/ 	.word	0x0500000f


	//   ....[20]....
        /*0e34*/ 	.word	0x0500000f


	//   ....[21]....
        /*0e38*/ 	.word	0x0500000f


	//   ....[22]....
        /*0e3c*/ 	.word	0x0500000f


	//   ....[23]....
        /*0e40*/ 	.word	0x0500000f


	//   ....[24]....
        /*0e44*/ 	.word	0x0500000f


	//   ....[25]....
        /*0e48*/ 	.word	0x0500000f


	//   ....[26]....
        /*0e4c*/ 	.word	0x0500000f


	//   ....[27]....
        /*0e50*/ 	.word	0x0500000f


	//   ....[28]....
        /*0e54*/ 	.word	0x0500000f


	//   ....[29]....
        /*0e58*/ 	.word	0x0500000f


	//   ....[30]....
        /*0e5c*/ 	.word	0x0500000f


	//   ....[31]....
        /*0e60*/ 	.word	0x0500000f


	//   ....[32]....
        /*0e64*/ 	.word	0x0500000f


	//   ....[33]....
        /*0e68*/ 	.word	0x0500000f


	//   ....[34]....
        /*0e6c*/ 	.word	0x0500000f


	//   ....[35]....
        /*0e70*/ 	.word	0x0500000f


	//   ....[36]....
        /*0e74*/ 	.word	0x0500000f


	//   ....[37]....
        /*0e78*/ 	.word	0x0500000f


	//   ....[38]....
        /*0e7c*/ 	.word	0x0500000f


	//   ....[39]....
        /*0e80*/ 	.word	0x0500000f


	//   ....[40]....
        /*0e84*/ 	.word	0x0500000f


	//   ....[41]....
        /*0e88*/ 	.word	0x0500000f


	//   ....[42]....
        /*0e8c*/ 	.word	0x0500000f


	//   ....[43]....
        /*0e90*/ 	.word	0x0500000f


	//   ....[44]....
        /*0e94*/ 	.word	0x0500000f


	//   ....[45]....
        /*0e98*/ 	.word	0x0500000f


	//   ....[46]....
        /*0e9c*/ 	.word	0x0500000f


	//   ....[47]....
        /*0ea0*/ 	.word	0x0500000f


	//----- nvinfo : EIATTR_COOP_GROUP_INSTR_OFFSETS
	.align		4
.L_235:
        /*0ea4*/ 	.byte	0x04, 0x28
        /*0ea6*/ 	.short	(.L_237 - .L_236)


	//   ....[0]....
.L_236:
        /*0ea8*/ 	.word	0x00000060


	//   ....[1]....
        /*0eac*/ 	.word	0x00000140


	//   ....[2]....
        /*0eb0*/ 	.word	0x00000190


	//   ....[3]....
        /*0eb4*/ 	.word	0x000003c0


	//   ....[4]....
        /*0eb8*/ 	.word	0x00000520


	//   ....[5]....
        /*0ebc*/ 	.word	0x00000640


	//   ....[6]....
        /*0ec0*/ 	.word	0x000007a0


	//   ....[7]....
        /*0ec4*/ 	.word	0x00003df0


	//   ....[8]....
        /*0ec8*/ 	.word	0x00003e00


	//   ....[9]....
        /*0ecc*/ 	.word	0x00004cb0


	//   ....[10]....
        /*0ed0*/ 	.word	0x00004cc0


	//   ....[11]....
        /*0ed4*/ 	.word	0x00006430


	//   ....[12]....
        /*0ed8*/ 	.word	0x00006440


	//   ....[13]....
        /*0edc*/ 	.word	0x000074a0


	//   ....[14]....
        /*0ee0*/ 	.word	0x000074b0


	//   ....[15]....
        /*0ee4*/ 	.word	0x00008740


	//   ....[16]....
        /*0ee8*/ 	.word	0x00008750


	//   ....[17]....
        /*0eec*/ 	.word	0x00008910


	//   ....[18]....
        /*0ef0*/ 	.word	0x00008920


	//   ....[19]....
        /*0ef4*/ 	.word	0x00008d50


	//   ....[20]....
        /*0ef8*/ 	.word	0x00008d60


	//   ....[21]....
        /*0efc*/ 	.word	0x00008f10


	//   ....[22]....
        /*0f00*/ 	.word	0x00008f30


	//   ....[23]....
        /*0f04*/ 	.word	0x00009d90


	//   ....[24]....
        /*0f08*/ 	.word	0x0000a4c0


	//   ....[25]....
        /*0f0c*/ 	.word	0x0000a4d0


	//   ....[26]....
        /*0f10*/ 	.word	0x0000a4e0


	//   ....[27]....
        /*0f14*/ 	.word	0x0000a4f0


	//   ....[28]....
        /*0f18*/ 	.word	0x0000aaf0


	//   ....[29]....
        /*0f1c*/ 	.word	0x0000ab00


	//   ....[30]....
        /*0f20*/ 	.word	0x0000ab10


	//   ....[31]....
        /*0f24*/ 	.word	0x0000ab20


	//   ....[32]....
        /*0f28*/ 	.word	0x0000b0a0


	//   ....[33]....
        /*0f2c*/ 	.word	0x0000b0b0


	//   ....[34]....
        /*0f30*/ 	.word	0x0000b0c0


	//   ....[35]....
        /*0f34*/ 	.word	0x0000b0d0


	//   ....[36]....
        /*0f38*/ 	.word	0x0000b670


	//   ....[37]....
        /*0f3c*/ 	.word	0x0000b680


	//   ....[38]....
        /*0f40*/ 	.word	0x0000b690


	//   ....[39]....
        /*0f44*/ 	.word	0x0000b6a0


	//   ....[40]....
        /*0f48*/ 	.word	0x0000f270


	//   ....[41]....
        /*0f4c*/ 	.word	0x0000f280


	//   ....[42]....
        /*0f50*/ 	.word	0x0000f290


	//   ....[43]....
        /*0f54*/ 	.word	0x0000f2a0


	//   ....[44]....
        /*0f58*/ 	.word	0x0000f750


	//   ....[45]....
        /*0f5c*/ 	.word	0x0000f760


	//   ....[46]....
        /*0f60*/ 	.word	0x0000f770


	//   ....[47]....
        /*0f64*/ 	.word	0x0000f780


	//   ....[48]....
        /*0f68*/ 	.word	0x0000fba0


	//   ....[49]....
        /*0f6c*/ 	.word	0x0000fbb0


	//   ....[50]....
        /*0f70*/ 	.word	0x0000fbc0


	//   ....[51]....
        /*0f74*/ 	.word	0x0000fbd0


	//   ....[52]....
        /*0f78*/ 	.word	0x00010010


	//   ....[53]....
        /*0f7c*/ 	.word	0x00010020


	//   ....[54]....
        /*0f80*/ 	.word	0x00010030


	//   ....[55]....
        /*0f84*/ 	.word	0x00010040


	//   ....[56]....
        /*0f88*/ 	.word	0x00015000


	//   ....[57]....
        /*0f8c*/ 	.word	0x000152d0


	//   ....[58]....
        /*0f90*/ 	.word	0x00015b60


	//   ....[59]....
        /*0f94*/ 	.word	0x00015cc0


	//   ....[60]....
        /*0f98*/ 	.word	0x00016040


	//   ....[61]....
        /*0f9c*/ 	.word	0x000160b0


	//   ....[62]....
        /*0fa0*/ 	.word	0x00018690


	//   ....[63]....
        /*0fa4*/ 	.word	0x00018a60


	//   ....[64]....
        /*0fa8*/ 	.word	0x00019140


	//   ....[65]....
        /*0fac*/ 	.word	0x000192d0


	//   ....[66]....
        /*0fb0*/ 	.word	0x00019730


	//   ....[67]....
        /*0fb4*/ 	.word	0x00019790


	//   ....[68]....
        /*0fb8*/ 	.word	0x0001bcf0


	//   ....[69]....
        /*0fbc*/ 	.word	0x0001bd50


	//   ....[70]....
        /*0fc0*/ 	.word	0x0001bf20


	//   ....[71]....
        /*0fc4*/ 	.word	0x0001bf60


	//   ....[72]....
        /*0fc8*/ 	.word	0x0001e1d0


	//   ....[73]....
        /*0fcc*/ 	.word	0x0001e620


	//   ....[74]....
        /*0fd0*/ 	.word	0x0001ed90


	//   ....[75]....
        /*0fd4*/ 	.word	0x0001ee90


	//   ....[76]....
        /*0fd8*/ 	.word	0x0001f300


	//   ....[77]....
        /*0fdc*/ 	.word	0x0001f360


	//   ....[78]....
        /*0fe0*/ 	.word	0x00020390


	//   ....[79]....
        /*0fe4*/ 	.word	0x00020580


	//   ....[80]....
        /*0fe8*/ 	.word	0x00020590


	//   ....[81]....
        /*0fec*/ 	.word	0x000205c0


	//   ....[82]....
        /*0ff0*/ 	.word	0x000220e0


	//   ....[83]....
        /*0ff4*/ 	.word	0x000220f0


	//   ....[84]....
        /*0ff8*/ 	.word	0x00022100


	//   ....[85]....
        /*0ffc*/ 	.word	0x00022110


	//   ....[86]....
        /*1000*/ 	.word	0x00022b40


	//   ....[87]....
        /*1004*/ 	.word	0x00022b70


	//   ....[88]....
        /*1008*/ 	.word	0x00022cb0


	//   ....[89]....
        /*100c*/ 	.word	0x00022cd0


	//   ....[90]....
        /*1010*/ 	.word	0x00022e10


	//   ....[91]....
        /*1014*/ 	.word	0x00022e30


	//   ....[92]....
        /*1018*/ 	.word	0x00022f80


	//   ....[93]....
        /*101c*/ 	.word	0x00022fa0


	//   ....[94]....
        /*1020*/ 	.word	0x000235b0


	//   ....[95]....
        /*1024*/ 	.word	0x000235f0


	//   ....[96]....
        /*1028*/ 	.word	0x000241f0


	//   ....[97]....
        /*102c*/ 	.word	0x00024200


	//   ....[98]....
        /*1030*/ 	.word	0x000252e0


	//   ....[99]....
        /*1034*/ 	.word	0x00025300


	//   ....[100]....
        /*1038*/ 	.word	0x00025440


	//   ....[101]....
        /*103c*/ 	.word	0x00025460


	//   ....[102]....
        /*1040*/ 	.word	0x000255a0


	//   ....[103]....
        /*1044*/ 	.word	0x000255c0


	//   ....[104]....
        /*1048*/ 	.word	0x00025710


	//   ....[105]....
        /*104c*/ 	.word	0x00025730


	//   ....[106]....
        /*1050*/ 	.word	0x00025900


	//   ....[107]....
        /*1054*/ 	.word	0x00025af0


	//   ....[108]....
        /*1058*/ 	.word	0x00025b20


	//   ....[109]....
        /*105c*/ 	.word	0x00025b50


	//   ....[110]....
        /*1060*/ 	.word	0x00025b80


	//   ....[111]....
        /*1064*/ 	.word	0x00025bb0


	//   ....[112]....
        /*1068*/ 	.word	0x00025be0


	//   ....[113]....
        /*106c*/ 	.word	0x00025d70


	//   ....[114]....
        /*1070*/ 	.word	0x00025da0


	//   ....[115]....
        /*1074*/ 	.word	0x00025dd0


	//   ....[116]....
        /*1078*/ 	.word	0x00025e00


	//   ....[117]....
        /*107c*/ 	.word	0x00025e30


	//   ....[118]....
        /*1080*/ 	.word	0x00025e60


	//   ....[119]....
        /*1084*/ 	.word	0x00025ef0


	//   ....[120]....
        /*1088*/ 	.word	0x00025f20


	//   ....[121]....
        /*108c*/ 	.word	0x00025f30


	//   ....[122]....
        /*1090*/ 	.word	0x00025f70


	//   ....[123]....
        /*1094*/ 	.word	0x000276f0


	//   ....[124]....
        /*1098*/ 	.word	0x0002a1b0


	//   ....[125]....
        /*109c*/ 	.word	0x0002a1d0


	//   ....[126]....
        /*10a0*/ 	.word	0x0002a1e0


	//   ....[127]....
        /*10a4*/ 	.word	0x0002a290


	//   ....[128]....
        /*10a8*/ 	.word	0x0002a2d0


	//   ....[129]....
        /*10ac*/ 	.word	0x0002a330


	//   ....[130]....
        /*10b0*/ 	.word	0x0002a350


	//   ....[131]....
        /*10b4*/ 	.word	0x0002a380


	//   ....[132]....
        /*10b8*/ 	.word	0x0002ab20


	//   ....[133]....
        /*10bc*/ 	.word	0x0002ab50


	//   ....[134]....
        /*10c0*/ 	.word	0x0002ab70


	//   ....[135]....
        /*10c4*/ 	.word	0x0002ac10


	//   ....[136]....
        /*10c8*/ 	.word	0x0002ac20


	//   ....[137]....
        /*10cc*/ 	.word	0x0002acd0


	//   ....[138]....
        /*10d0*/ 	.word	0x0002ace0


	//   ....[139]....
        /*10d4*/ 	.word	0x0002ad90


	//   ....[140]....
        /*10d8*/ 	.word	0x0002ada0


	//   ....[141]....
        /*10dc*/ 	.word	0x0002ae50


	//   ....[142]....
        /*10e0*/ 	.word	0x0002ae60


	//   ....[143]....
        /*10e4*/ 	.word	0x0002af10


	//   ....[144]....
        /*10e8*/ 	.word	0x0002af20


	//   ....[145]....
        /*10ec*/ 	.word	0x0002afd0


	//   ....[146]....
        /*10f0*/ 	.word	0x0002afe0


	//   ....[147]....
        /*10f4*/ 	.word	0x0002b030


	//   ....[148]....
        /*10f8*/ 	.word	0x0002b810


	//   ....[149]....
        /*10fc*/ 	.word	0x0002b840


	//   ....[150]....
        /*1100*/ 	.word	0x0002b870


	//   ....[151]....
        /*1104*/ 	.word	0x0002b930


	//   ....[152]....
        /*1108*/ 	.word	0x0002b960


	//   ....[153]....
        /*110c*/ 	.word	0x0002b9b0


	//   ....[154]....
        /*1110*/ 	.word	0x0002b9e0


	//   ....[155]....
        /*1114*/ 	.word	0x0002ba50


	//   ....[156]....
        /*1118*/ 	.word	0x0002bd30


	//   ....[157]....
        /*111c*/ 	.word	0x0002bd50


	//   ....[158]....
        /*1120*/ 	.word	0x0002be10


	//   ....[159]....
        /*1124*/ 	.word	0x0002be20


	//   ....[160]....
        /*1128*/ 	.word	0x0002bed0


	//   ....[161]....
        /*112c*/ 	.word	0x0002bee0


	//   ....[162]....
        /*1130*/ 	.word	0x0002bef0


	//   ....[163]....
        /*1134*/ 	.word	0x0002bfa0


	//   ....[164]....
        /*1138*/ 	.word	0x0002c510


	//   ....[165]....
        /*113c*/ 	.word	0x0002c550


	//   ....[166]....
        /*1140*/ 	.word	0x0002c5d0


	//   ....[167]....
        /*1144*/ 	.word	0x0002c600


	//   ....[168]....
        /*1148*/ 	.word	0x0002c690


	//   ....[169]....
        /*114c*/ 	.word	0x0002c6c0


	//   ....[170]....
        /*1150*/ 	.word	0x0002c6d0


	//   ....[171]....
        /*1154*/ 	.word	0x0002c760


	//   ....[172]....
        /*1158*/ 	.word	0x0002cbd0


	//   ....[173]....
        /*115c*/ 	.word	0x0002cc00


	//   ....[174]....
        /*1160*/ 	.word	0x0002cc60


	//   ....[175]....
        /*1164*/ 	.word	0x0002cc90


	//   ....[176]....
        /*1168*/ 	.word	0x0002ccc0


	//   ....[177]....
        /*116c*/ 	.word	0x0002ccf0


	//   ....[178]....
        /*1170*/ 	.word	0x0002cd20


	//   ....[179]....
        /*1174*/ 	.word	0x0002cd50


	//   ....[180]....
        /*1178*/ 	.word	0x0002cef0


	//   ....[181]....
        /*117c*/ 	.word	0x0002cf20


	//   ....[182]....
        /*1180*/ 	.word	0x0002cf50


	//   ....[183]....
        /*1184*/ 	.word	0x0002cf80


	//   ....[184]....
        /*1188*/ 	.word	0x0002cfb0


	//   ....[185]....
        /*118c*/ 	.word	0x0002cfe0


	//   ....[186]....
        /*1190*/ 	.word	0x0002d0a0


	//   ....[187]....
        /*1194*/ 	.word	0x0002d0c0


	//   ....[188]....
        /*1198*/ 	.word	0x0002d0e0


	//   ....[189]....
        /*119c*/ 	.word	0x0002d140


	//   ....[190]....
        /*11a0*/ 	.word	0x0002db60


	//   ....[191]....
        /*11a4*/ 	.word	0x0002dea0


	//   ....[192]....
        /*11a8*/ 	.word	0x0002df30


	//   ....[193]....
        /*11ac*/ 	.word	0x0002dfd0


	//   ....[194]....
        /*11b0*/ 	.word	0x0002e060


	//   ....[195]....
        /*11b4*/ 	.word	0x0002e150


	//   ....[196]....
        /*11b8*/ 	.word	0x0002e1e0


	//   ....[197]....
        /*11bc*/ 	.word	0x0002e280


	//   ....[198]....
        /*11c0*/ 	.word	0x0002e310


	//   ....[199]....
        /*11c4*/ 	.word	0x0002e400


	//   ....[200]....
        /*11c8*/ 	.word	0x0002e490


	//   ....[201]....
        /*11cc*/ 	.word	0x0002e530


	//   ....[202]....
        /*11d0*/ 	.word	0x0002e5c0


	//   ....[203]....
        /*11d4*/ 	.word	0x0002e6b0


	//   ....[204]....
        /*11d8*/ 	.word	0x0002e740


	//   ....[205]....
        /*11dc*/ 	.word	0x0002e790


	//   ....[206]....
        /*11e0*/ 	.word	0x0002e7e0


	//   ....[207]....
        /*11e4*/ 	.word	0x0002e880


	//   ....[208]....
        /*11e8*/ 	.word	0x0002e910


	//   ....[209]....
        /*11ec*/ 	.word	0x0002e960


	//   ....[210]....
        /*11f0*/ 	.word	0x0002e9b0


	//   ....[211]....
        /*11f4*/ 	.word	0x0002ea50


	//   ....[212]....
        /*11f8*/ 	.word	0x0002eae0


	//   ....[213]....
        /*11fc*/ 	.word	0x0002eb30


	//   ....[214]....
        /*1200*/ 	.word	0x0002eb80


	//   ....[215]....
        /*1204*/ 	.word	0x0002ec20


	//   ....[216]....
        /*1208*/ 	.word	0x0002ecb0


	//   ....[217]....
        /*120c*/ 	.word	0x0002ed00


	//   ....[218]....
        /*1210*/ 	.word	0x0002ed50


	//   ....[219]....
        /*1214*/ 	.word	0x0002ee40


	//   ....[220]....
        /*1218*/ 	.word	0x0002eed0


	//   ....[221]....
        /*121c*/ 	.word	0x0002ef20


	//   ....[222]....
        /*1220*/ 	.word	0x0002ef70


	//   ....[223]....
        /*1224*/ 	.word	0x0002f000


	//   ....[224]....
        /*1228*/ 	.word	0x0002f090


	//   ....[225]....
        /*122c*/ 	.word	0x0002f0e0


	//   ....[226]....
        /*1230*/ 	.word	0x0002f130


	//   ....[227]....
        /*1234*/ 	.word	0x0002f1c0


	//   ....[228]....
        /*1238*/ 	.word	0x0002f250


	//   ....[229]....
        /*123c*/ 	.word	0x0002f2a0


	//   ....[230]....
        /*1240*/ 	.word	0x0002f2f0


	//   ....[231]....
        /*1244*/ 	.word	0x0002f380


	//   ....[232]....
        /*1248*/ 	.word	0x0002f410


	//   ....[233]....
        /*124c*/ 	.word	0x0002f460


	//   ....[234]....
        /*1250*/ 	.word	0x0002f4b0


	//   ....[235]....
        /*1254*/ 	.word	0x0002f850


	//   ....[236]....
        /*1258*/ 	.word	0x0002fb30


	//   ....[237]....
        /*125c*/ 	.word	0x0002fc20


	//   ....[238]....
        /*1260*/ 	.word	0x0002fcc0


	//   ....[239]....
        /*1264*/ 	.word	0x0002fd20


	//   ....[240]....
        /*1268*/ 	.word	0x0002fdc0


	//   ....[241]....
        /*126c*/ 	.word	0x0002fea0


	//   ....[242]....
        /*1270*/ 	.word	0x0002ffa0


	//   ....[243]....
        /*1274*/ 	.word	0x00030010


	//   ....[244]....
        /*1278*/ 	.word	0x000300f0


	//   ....[245]....
        /*127c*/ 	.word	0x000301a0


	//   ....[246]....
        /*1280*/ 	.word	0x00030200


	//   ....[247]....
        /*1284*/ 	.word	0x00030260


	//   ....[248]....
        /*1288*/ 	.word	0x00030370


	//   ....[249]....
        /*128c*/ 	.word	0x000303d0


	//   ....[250]....
        /*1290*/ 	.word	0x000304f0


	//   ....[251]....
        /*1294*/ 	.word	0x00030550


	//   ....[252]....
        /*1298*/ 	.word	0x00030670


	//   ....[253]....
        /*129c*/ 	.word	0x000306d0


	//   ....[254]....
        /*12a0*/ 	.word	0x000307f0


	//   ....[255]....
        /*12a4*/ 	.word	0x00030850


	//   ....[0]....
        /*12a8*/ 	.word	0x00030970


	//   ....[1]....
        /*12ac*/ 	.word	0x000309d0


	//   ....[2]....
        /*12b0*/ 	.word	0x00030af0


	//   ....[3]....
        /*12b4*/ 	.word	0x00030b50


	//   ....[4]....
        /*12b8*/ 	.word	0x00030c50


	//   ....[5]....
        /*12bc*/ 	.word	0x00030d80


	//   ....[6]....
        /*12c0*/ 	.word	0x00030e50


	//   ....[7]....
        /*12c4*/ 	.word	0x00030f20


	//   ....[8]....
        /*12c8*/ 	.word	0x00031000


	//   ....[9]....
        /*12cc*/ 	.word	0x00031060


	//   ....[10]....
        /*12d0*/ 	.word	0x00031140


	//   ....[11]....
        /*12d4*/ 	.word	0x000311a0


	//   ....[12]....
        /*12d8*/ 	.word	0x000312b0


	//   ....[13]....
        /*12dc*/ 	.word	0x000313a0


	//   ....[14]....
        /*12e0*/ 	.word	0x00031440


	//   ....[15]....
        /*12e4*/ 	.word	0x000314a0


	//   ....[16]....
        /*12e8*/ 	.word	0x000315c0


	//   ....[17]....
        /*12ec*/ 	.word	0x00031620


	//   ....[18]....
        /*12f0*/ 	.word	0x00031740


	//   ....[19]....
        /*12f4*/ 	.word	0x000317a0


	//   ....[20]....
        /*12f8*/ 	.word	0x00031870


	//   ....[21]....
        /*12fc*/ 	.word	0x000319e0


	//   ....[22]....
        /*1300*/ 	.word	0x00031aa0


	//   ....[23]....
        /*1304*/ 	.word	0x00031bf0


	//   ....[24]....
        /*1308*/ 	.word	0x00031ca0


	//   ....[25]....
        /*130c*/ 	.word	0x00031d00


	//   ....[26]....
        /*1310*/ 	.word	0x00031dc0


	//   ....[27]....
        /*1314*/ 	.word	0x00031ea0


	//   ....[28]....
        /*1318*/ 	.word	0x00031f60


	//   ....[29]....
        /*131c*/ 	.word	0x00032070


	//   ....[30]....
        /*1320*/ 	.word	0x00032110


	//   ....[31]....
        /*1324*/ 	.word	0x00032280


	//   ....[32]....
        /*1328*/ 	.word	0x000322f0


	//   ....[33]....
        /*132c*/ 	.word	0x00032360


	//   ....[34]....
        /*1330*/ 	.word	0x000323d0


	//   ....[35]....
        /*1334*/ 	.word	0x00032440


	//   ....[36]....
        /*1338*/ 	.word	0x000324c0


	//   ....[37]....
        /*133c*/ 	.word	0x00032540


	//   ....[38]....
        /*1340*/ 	.word	0x000325d0


	//   ....[39]....
        /*1344*/ 	.word	0x00032640


	//   ....[40]....
        /*1348*/ 	.word	0x000326b0


	//   ....[41]....
        /*134c*/ 	.word	0x00032720


	//   ....[42]....
        /*1350*/ 	.word	0x000327a0


	//   ....[43]....
        /*1354*/ 	.word	0x00032810


	//   ....[44]....
        /*1358*/ 	.word	0x000328a0


	//   ....[45]....
        /*135c*/ 	.word	0x00032900


	//   ....[46]....
        /*1360*/ 	.word	0x00032990


	//   ....[47]....
        /*1364*/ 	.word	0x00032ac0


	//----- nvinfo : EIATTR_REG_RECONFIG
	.align		4
.L_237:
        /*1368*/ 	.byte	0x01, 0x54
	.zero		2


	//----- nvinfo : EIATTR_SYSCALL_OFFSETS
	.align		4
        /*136c*/ 	.byte	0x04, 0x46
        /*136e*/ 	.short	(.L_239 - .L_238)


	//   ....[0]....
.L_238:
        /*1370*/ 	.word	0x00002720


	//   ....[1]....
        /*1374*/ 	.word	0x00002870


	//   ....[2]....
        /*1378*/ 	.word	0x00009f30


	//   ....[3]....
        /*137c*/ 	.word	0x0000a250


	//   ....[4]....
        /*1380*/ 	.word	0x000297a0


	//   ....[5]....
        /*1384*/ 	.word	0x000298f0


	//   ....[6]....
        /*1388*/ 	.word	0x000299e0


	//   ....[7]....
        /*138c*/ 	.word	0x0002a790


	//----- nvinfo : EIATTR_MBARRIER_INSTR_OFFSETS
	.align		4
.L_239:
        /*1390*/ 	.byte	0x04, 0x39
        /*1392*/ 	.short	(.L_241 - .L_240)


	//   ....[0]....
.L_240:
        /*1394*/ 	.word	0x00000270
        /*1398*/ 	.word	0x000000ff
        /*139c*/ 	.word	0x00030800
        /*13a0*/ 	.short	0x0100
        /*13a2*/ 	.byte	0x08
	.zero		1


	//   ....[1]....
        /*13a4*/ 	.word	0x00000280
        /*13a8*/ 	.word	0x000000ff
        /*13ac*/ 	.word	0x00030820
        /*13b0*/ 	.short	0x0100
        /*13b2*/ 	.byte	0x08
	.zero		1


	//   ....[2]....
        /*13b4*/ 	.word	0x00000370
        /*13b8*/ 	.word	0x000000ff
        /*13bc*/ 	.word	0x00030830
        /*13c0*/ 	.short	0x0100
        /*13c2*/ 	.byte	0x08
	.zero		1


	//   ....[3]....
        /*13c4*/ 	.word	0x00000380
        /*13c8*/ 	.word	0x000000ff
        /*13cc*/ 	.word	0x00030840
        /*13d0*/ 	.short	0x0100
        /*13d2*/ 	.byte	0x08
	.zero		1


	//   ....[4]....
        /*13d4*/ 	.word	0x00000390
        /*13d8*/ 	.word	0x000000ff
        /*13dc*/ 	.word	0x00030838
        /*13e0*/ 	.short	0x0100
        /*13e2*/ 	.byte	0x08
	.zero		1


	//   ....[5]....
        /*13e4*/ 	.word	0x000003a0
        /*13e8*/ 	.word	0x000000ff
        /*13ec*/ 	.word	0x00030848
        /*13f0*/ 	.short	0x0100
        /*13f2*/ 	.byte	0x08
	.zero		1


	//   ....[6]....
        /*13f4*/ 	.word	0x000004d0
        /*13f8*/ 	.word	0x000000ff
        /*13fc*/ 	.word	0x00030850
        /*1400*/ 	.short	0x0100
        /*1402*/ 	.byte	0x08
	.zero		1


	//   ....[7]....
        /*1404*/ 	.word	0x000004e0
        /*1408*/ 	.word	0x000000ff
        /*140c*/ 	.word	0x00030860
        /*1410*/ 	.short	0x0100
        /*1412*/ 	.byte	0x08
	.zero		1


	//   ....[8]....
        /*1414*/ 	.word	0x000004f0
        /*1418*/ 	.word	0x000000ff
        /*141c*/ 	.word	0x00030858
        /*1420*/ 	.short	0x0100
        /*1422*/ 	.byte	0x08
	.zero		1


	//   ....[9]....
        /*1424*/ 	.word	0x00000500
        /*1428*/ 	.word	0x000000ff
        /*142c*/ 	.word	0x00030868
        /*1430*/ 	.short	0x0100
        /*1432*/ 	.byte	0x08
	.zero		1


	//   ....[10]....
        /*1434*/ 	.word	0x000005f0
        /*1438*/ 	.word	0x000000ff
        /*143c*/ 	.word	0x00030870
        /*1440*/ 	.short	0x0100
        /*1442*/ 	.byte	0x06
	.zero		1


	//   ....[11]....
        /*1444*/ 	.word	0x00000600
        /*1448*/ 	.word	0x000000ff
        /*144c*/ 	.word	0x00030880
        /*1450*/ 	.short	0x0100
        /*1452*/ 	.byte	0x06
	.zero		1


	//   ....[12]....
        /*1454*/ 	.word	0x00000610
        /*1458*/ 	.word	0x000000ff
        /*145c*/ 	.word	0x00030878
        /*1460*/ 	.short	0x0100
        /*1462*/ 	.byte	0x06
	.zero		1


	//   ....[13]....
        /*1464*/ 	.word	0x00000620
        /*1468*/ 	.word	0x000000ff
        /*146c*/ 	.word	0x00030888
        /*1470*/ 	.short	0x0100
        /*1472*/ 	.byte	0x06
	.zero		1


	//   ....[14]....
        /*1474*/ 	.word	0x00000750
        /*1478*/ 	.word	0x000000ff
        /*147c*/ 	.word	0x00030890
        /*1480*/ 	.short	0x0100
        /*1482*/ 	.byte	0x08
	.zero		1


	//   ....[15]....
        /*1484*/ 	.word	0x00000760
        /*1488*/ 	.word	0x000000ff
        /*148c*/ 	.word	0x000308a0
        /*1490*/ 	.short	0x0100
        /*1492*/ 	.byte	0x08
	.zero		1


	//   ....[16]....
        /*1494*/ 	.word	0x00000770
        /*1498*/ 	.word	0x000000ff
        /*149c*/ 	.word	0x00030898
        /*14a0*/ 	.short	0x0100
        /*14a2*/ 	.byte	0x08
	.zero		1


	//   ....[17]....
        /*14a4*/ 	.word	0x00000780
        /*14a8*/ 	.word	0x000000ff
        /*14ac*/ 	.word	0x000308a8
        /*14b0*/ 	.short	0x0100
        /*14b2*/ 	.byte	0x08
	.zero		1


	//   ....[18]....
        /*14b4*/ 	.word	0x000008b0
        /*14b8*/ 	.word	0x000000ff
        /*14bc*/ 	.word	0x000308b0
        /*14c0*/ 	.short	0x0100
        /*14c2*/ 	.byte	0x08
	.zero		1


	//   ....[19]....
        /*14c4*/ 	.word	0x000008c0
        /*14c8*/ 	.word	0x000000ff
        /*14cc*/ 	.word	0x000308c0
        /*14d0*/ 	.short	0x0100
        /*14d2*/ 	.byte	0x08
	.zero		1


	//   ....[20]....
        /*14d4*/ 	.word	0x000008d0
        /*14d8*/ 	.word	0x000000ff
        /*14dc*/ 	.word	0x000308b8
        /*14e0*/ 	.short	0x0100
        /*14e2*/ 	.byte	0x08
	.zero		1


	//   ....[21]....
        /*14e4*/ 	.word	0x000008e0
        /*14e8*/ 	.word	0x000000ff
        /*14ec*/ 	.word	0x000308c8
        /*14f0*/ 	.short	0x0100
        /*14f2*/ 	.byte	0x08
	.zero		1


	//   ....[22]....
        /*14f4*/ 	.word	0x00003da0
        /*14f8*/ 	.word	0x00000058
        /*14fc*/ 	.word	0x00030890
        /*1500*/ 	.short	0x010a
        /*1502*/ 	.byte	0x3f
	.zero		1


	//   ....[23]....
        /*1504*/ 	.word	0x000063d0
        /*1508*/ 	.word	0x00000058
        /*150c*/ 	.word	0x00030890
        /*1510*/ 	.short	0x010a
        /*1512*/ 	.byte	0x3f
	.zero		1


	//   ....[24]....
        /*1514*/ 	.word	0x00008590
        /*1518*/ 	.word	0x00000058
        /*151c*/ 	.word	0x00030890
        /*1520*/ 	.short	0x010a
        /*1522*/ 	.byte	0x3f
	.zero		1


	//   ....[25]....
        /*1524*/ 	.word	0x00008ba0
        /*1528*/ 	.word	0x0000000b
        /*152c*/ 	.word	0x00000000
        /*1530*/ 	.short	0x0101
        /*1532*/ 	.byte	0x3f
	.zero		1


	//   ....[26]....
        /*1534*/ 	.word	0x00008be0
        /*1538*/ 	.word	0x00000058
        /*153c*/ 	.word	0x000308b0
        /*1540*/ 	.short	0x010a
        /*1542*/ 	.byte	0x3f
	.zero		1


	//   ....[27]....
        /*1544*/ 	.word	0x00009190
        /*1548*/ 	.word	0x00000058
        /*154c*/ 	.word	0x00000000
        /*1550*/ 	.short	0x0101
        /*1552*/ 	.byte	0x3f
	.zero		1


	//   ....[28]....
        /*1554*/ 	.word	0x00009fd0
        /*1558*/ 	.word	0x00000011
        /*155c*/ 	.word	0x00030800
        /*1560*/ 	.short	0x010a
        /*1562*/ 	.byte	0x3f
	.zero		1


	//   ....[29]....
        /*1564*/ 	.word	0x0000a020
        /*1568*/ 	.word	0x00000011
        /*156c*/ 	.word	0x00030800
        /*1570*/ 	.short	0x010a
        /*1572*/ 	.byte	0x3f
	.zero		1


	//   ....[30]....
        /*1574*/ 	.word	0x0000bb00
        /*1578*/ 	.word	0x00000011
        /*157c*/ 	.word	0x00030800
        /*1580*/ 	.short	0x010a
        /*1582*/ 	.byte	0x3f
	.zero		1


	//   ....[31]....
        /*1584*/ 	.word	0x00010320
        /*1588*/ 	.word	0x00000011
        /*158c*/ 	.word	0x00030800
        /*1590*/ 	.short	0x010a
        /*1592*/ 	.byte	0x3f
	.zero		1


	//   ....[32]....
        /*1594*/ 	.word	0x00013f00
        /*1598*/ 	.word	0x00000000
        /*159c*/ 	.word	0x00030830
        /*15a0*/ 	.short	0x010a
        /*15a2*/ 	.byte	0x3f
	.zero		1


	//   ....[33]....
        /*15a4*/ 	.word	0x00013fb0
        /*15a8*/ 	.word	0x00000000
        /*15ac*/ 	.word	0x00030830
        /*15b0*/ 	.short	0x010a
        /*15b2*/ 	.byte	0x3f
	.zero		1


	//   ....[34]....
        /*15b4*/ 	.word	0x00014ff0
        /*15b8*/ 	.word	0x00000002
        /*15bc*/ 	.word	0x00000000
        /*15c0*/ 	.short	0x0101
        /*15c2*/ 	.byte	0x3f
	.zero		1


	//   ....[35]....
        /*15c4*/ 	.word	0x00016db0
        /*15c8*/ 	.word	0x00000002
        /*15cc*/ 	.word	0x00030830
        /*15d0*/ 	.short	0x010a
        /*15d2*/ 	.byte	0x3f
	.zero		1


	//   ....[36]....
        /*15d4*/ 	.word	0x00016e40
        /*15d8*/ 	.word	0x00000002
        /*15dc*/ 	.word	0x00030830
        /*15e0*/ 	.short	0x010a
        /*15e2*/ 	.byte	0x3f
	.zero		1


	//   ....[37]....
        /*15e4*/ 	.word	0x00018050
        /*15e8*/ 	.word	0x000000da
        /*15ec*/ 	.word	0x00030850
        /*15f0*/ 	.short	0x010a
        /*15f2*/ 	.byte	0x3f
	.zero		1


	//   ....[38]....
        /*15f4*/ 	.word	0x000180a0
        /*15f8*/ 	.word	0x000000da
        /*15fc*/ 	.word	0x00030850
        /*1600*/ 	.short	0x010a
        /*1602*/ 	.byte	0x3f
	.zero		1


	//   ....[39]....
        /*1604*/ 	.word	0x00018650
        /*1608*/ 	.word	0x00000002
        /*160c*/ 	.word	0x00000000
        /*1610*/ 	.short	0x0101
        /*1612*/ 	.byte	0x3f
	.zero		1


	//   ....[40]....
        /*1614*/ 	.word	0x00019d90
        /*1618*/ 	.word	0x000000da
        /*161c*/ 	.word	0x00000000
        /*1620*/ 	.short	0x0101
        /*1622*/ 	.byte	0x3f
	.zero		1


	//   ....[41]....
        /*1624*/ 	.word	0x0001a310
        /*1628*/ 	.word	0x000000de
        /*162c*/ 	.word	0x00030830
        /*1630*/ 	.short	0x010a
        /*1632*/ 	.byte	0x3f
	.zero		1


	//   ....[42]....
        /*1634*/ 	.word	0x0001a3a0
        /*1638*/ 	.word	0x000000de
        /*163c*/ 	.word	0x00030830
        /*1640*/ 	.short	0x010a
        /*1642*/ 	.byte	0x3f
	.zero		1


	//   ....[43]....
        /*1644*/ 	.word	0x0001b5c0
        /*1648*/ 	.word	0x0000000b
        /*164c*/ 	.word	0x00030850
        /*1650*/ 	.short	0x010a
        /*1652*/ 	.byte	0x3f
	.zero		1


	//   ....[44]....
        /*1654*/ 	.word	0x0001b610
        /*1658*/ 	.word	0x0000000b
        /*165c*/ 	.word	0x00030850
        /*1660*/ 	.short	0x010a
        /*1662*/ 	.byte	0x3f
	.zero		1


	//   ....[45]....
        /*1664*/ 	.word	0x0001bf50
        /*1668*/ 	.word	0x000000de
        /*166c*/ 	.word	0x00000000
        /*1670*/ 	.short	0x0101
        /*1672*/ 	.byte	0x3f
	.zero		1


	//   ....[46]....
        /*1674*/ 	.word	0x0001c6d0
        /*1678*/ 	.word	0x0000000b
        /*167c*/ 	.word	0x00000000
        /*1680*/ 	.short	0x0101
        /*1682*/ 	.byte	0x3f
	.zero		1


	//   ....[47]....
        /*1684*/ 	.word	0x0001c940
        /*1688*/ 	.word	0x00000004
        /*168c*/ 	.word	0x00030830
        /*1690*/ 	.short	0x010a
        /*1692*/ 	.byte	0x3f
	.zero		1


	//   ....[48]....
        /*1694*/ 	.word	0x0001c9d0
        /*1698*/ 	.word	0x00000004
        /*169c*/ 	.word	0x00030830
        /*16a0*/ 	.short	0x010a
        /*16a2*/ 	.byte	0x3f
	.zero		1


	//   ....[49]....
        /*16a4*/ 	.word	0x0001dc00
        /*16a8*/ 	.word	0x000000de
        /*16ac*/ 	.word	0x00030850
        /*16b0*/ 	.short	0x010a
        /*16b2*/ 	.byte	0x3f
	.zero		1


	//   ....[50]....
        /*16b4*/ 	.word	0x0001dc50
        /*16b8*/ 	.word	0x000000de
        /*16bc*/ 	.word	0x00030850
        /*16c0*/ 	.short	0x010a
        /*16c2*/ 	.byte	0x3f
	.zero		1


	//   ....[51]....
        /*16c4*/ 	.word	0x0001e240
        /*16c8*/ 	.word	0x00000004
        /*16cc*/ 	.word	0x00000000
        /*16d0*/ 	.short	0x0101
        /*16d2*/ 	.byte	0x3f
	.zero		1


	//   ....[52]....
        /*16d4*/ 	.word	0x0001f960
        /*16d8*/ 	.word	0x000000de
        /*16dc*/ 	.word	0x00000000
        /*16e0*/ 	.short	0x0101
        /*16e2*/ 	.byte	0x3f
	.zero		1


	//   ....[53]....
        /*16e4*/ 	.word	0x000202e0
        /*16e8*/ 	.word	0x00000005
        /*16ec*/ 	.word	0x00030850
        /*16f0*/ 	.short	0x010a
        /*16f2*/ 	.byte	0x3f
	.zero		1


	//   ....[54]....
        /*16f4*/ 	.word	0x00020330
        /*16f8*/ 	.word	0x00000005
        /*16fc*/ 	.word	0x00030850
        /*1700*/ 	.short	0x010a
        /*1702*/ 	.byte	0x3f
	.zero		1


	//   ....[55]....
        /*1704*/ 	.word	0x00020f80
        /*1708*/ 	.word	0x00000005
        /*170c*/ 	.word	0x00000000
        /*1710*/ 	.short	0x0101
        /*1712*/ 	.byte	0x3f
	.zero		1


	//   ....[56]....
        /*1714*/ 	.word	0x00022b30
        /*1718*/ 	.word	0x00000000
        /*171c*/ 	.word	0x00000000
        /*1720*/ 	.short	0x0101
        /*1722*/ 	.byte	0x3f
	.zero		1


	//   ....[57]....
        /*1724*/ 	.word	0x00023610
        /*1728*/ 	.word	0x00000006
        /*172c*/ 	.word	0x00000000
        /*1730*/ 	.short	0x0101
        /*1732*/ 	.byte	0x3f
	.zero		1


	//   ....[58]....
        /*1734*/ 	.word	0x000277d0
        /*1738*/ 	.word	0x00000011
        /*173c*/ 	.word	0x00030820
        /*1740*/ 	.short	0x010a
        /*1742*/ 	.byte	0x3f
	.zero		1


	//   ....[59]....
        /*1744*/ 	.word	0x00027860
        /*1748*/ 	.word	0x0000000c
        /*174c*/ 	.word	0x000308a0
        /*1750*/ 	.short	0x010a
        /*1752*/ 	.byte	0x3f
	.zero		1


	//   ....[60]....
        /*1754*/ 	.word	0x00027dc0
        /*1758*/ 	.word	0x0000000c
        /*175c*/ 	.word	0x000308c0
        /*1760*/ 	.short	0x010a
        /*1762*/ 	.byte	0x3f
	.zero		1


	//   ....[61]....
        /*1764*/ 	.word	0x000283d0
        /*1768*/ 	.word	0x00000007
        /*176c*/ 	.word	0x000308a0
        /*1770*/ 	.short	0x010a
        /*1772*/ 	.byte	0x3f
	.zero		1


	//   ....[62]....
        /*1774*/ 	.word	0x00028910
        /*1778*/ 	.word	0x00000007
        /*177c*/ 	.word	0x000308c0
        /*1780*/ 	.short	0x010a
        /*1782*/ 	.byte	0x3f
	.zero		1


	//   ....[63]....
        /*1784*/ 	.word	0x00029fa0
        /*1788*/ 	.word	0x00000004
        /*178c*/ 	.word	0x00030840
        /*1790*/ 	.short	0x010a
        /*1792*/ 	.byte	0x3f
	.zero		1


	//   ....[64]....
        /*1794*/ 	.word	0x0002a490
        /*1798*/ 	.word	0x00000004
        /*179c*/ 	.word	0x00030830
        /*17a0*/ 	.short	0x0107
        /*17a2*/ 	.byte	0x3f
	.zero		1


	//   ....[65]....
        /*17a4*/ 	.word	0x0002a540
        /*17a8*/ 	.word	0x00000004
        /*17ac*/ 	.word	0x00030830
        /*17b0*/ 	.short	0x0101
        /*17b2*/ 	.byte	0x3f
	.zero		1


	//   ....[66]....
        /*17b4*/ 	.word	0x0002b160
        /*17b8*/ 	.word	0x00000011
        /*17bc*/ 	.word	0x00030800
        /*17c0*/ 	.short	0x0107
        /*17c2*/ 	.byte	0x3f
	.zero		1


	//   ....[67]....
        /*17c4*/ 	.word	0x0002b280
        /*17c8*/ 	.word	0x00000011
        /*17cc*/ 	.word	0x00030800
        /*17d0*/ 	.short	0x0101
        /*17d2*/ 	.byte	0x3f
	.zero		1


	//   ....[68]....
        /*17d4*/ 	.word	0x0002b2a0
        /*17d8*/ 	.word	0x00000011
        /*17dc*/ 	.word	0x00030820
        /*17e0*/ 	.short	0x010a
        /*17e2*/ 	.byte	0x3f
	.zero		1


	//   ....[69]....
        /*17e4*/ 	.word	0x0002b680
        /*17e8*/ 	.word	0x00000007
        /*17ec*/ 	.word	0x00030840
        /*17f0*/ 	.short	0x010a
        /*17f2*/ 	.byte	0x3f
	.zero		1


	//   ....[70]....
        /*17f4*/ 	.word	0x0002bb60
        /*17f8*/ 	.word	0x00000007
        /*17fc*/ 	.word	0x00030830
        /*1800*/ 	.short	0x0107
        /*1802*/ 	.byte	0x3f
	.zero		1


	//   ....[71]....
        /*1804*/ 	.word	0x0002bc10
        /*1808*/ 	.word	0x00000007
        /*180c*/ 	.word	0x00030830
        /*1810*/ 	.short	0x0101
        /*1812*/ 	.byte	0x3f
	.zero		1


	//   ....[72]....
        /*1814*/ 	.word	0x0002bc70
        /*1818*/ 	.word	0x00000007
        /*181c*/ 	.word	0x00030860
        /*1820*/ 	.short	0x010a
        /*1822*/ 	.byte	0x3f
	.zero		1


	//   ....[73]....
        /*1824*/ 	.word	0x0002c130
        /*1828*/ 	.word	0x00000007
        /*182c*/ 	.word	0x00030850
        /*1830*/ 	.short	0x0107
        /*1832*/ 	.byte	0x3f
	.zero		1


	//   ....[74]....
        /*1834*/ 	.word	0x0002c250
        /*1838*/ 	.word	0x00000007
        /*183c*/ 	.word	0x00030850
        /*1840*/ 	.short	0x0101
        /*1842*/ 	.byte	0x3f
	.zero		1


	//   ....[75]....
        /*1844*/ 	.word	0x0002c460
        /*1848*/ 	.word	0x00000004
        /*184c*/ 	.word	0x00030860
        /*1850*/ 	.short	0x010a
        /*1852*/ 	.byte	0x3f
	.zero		1


	//   ....[76]....
        /*1854*/ 	.word	0x0002c8e0
        /*1858*/ 	.word	0x00000004
        /*185c*/ 	.word	0x00030850
        /*1860*/ 	.short	0x0107
        /*1862*/ 	.byte	0x3f
	.zero		1


	//   ....[77]....
        /*1864*/ 	.word	0x0002c990
        /*1868*/ 	.word	0x00000004
        /*186c*/ 	.word	0x00030850
        /*1870*/ 	.short	0x0101
        /*1872*/ 	.byte	0x3f
	.zero		1


	//   ....[78]....
        /*1874*/ 	.word	0x0002dae0
        /*1878*/ 	.word	0x00000005
        /*187c*/ 	.word	0x00030820
        /*1880*/ 	.short	0x010a
        /*1882*/ 	.byte	0x3f
	.zero		1


	//   ....[79]....
        /*1884*/ 	.word	0x0002dc70
        /*1888*/ 	.word	0x00000003
        /*188c*/ 	.word	0x00030840
        /*1890*/ 	.short	0x010a
        /*1892*/ 	.byte	0x3f
	.zero		1


	//   ....[80]....
        /*1894*/ 	.word	0x0002dd10
        /*1898*/ 	.word	0x00000005
        /*189c*/ 	.word	0x00030840
        /*18a0*/ 	.short	0x010a
        /*18a2*/ 	.byte	0x3f
	.zero		1


	//   ....[81]....
        /*18a4*/ 	.word	0x0002dd50
        /*18a8*/ 	.word	0x00000003
        /*18ac*/ 	.word	0x00030860
        /*18b0*/ 	.short	0x010a
        /*18b2*/ 	.byte	0x3f
	.zero		1


	//   ....[82]....
        /*18b4*/ 	.word	0x0002dd90
        /*18b8*/ 	.word	0x00000005
        /*18bc*/ 	.word	0x00030860
        /*18c0*/ 	.short	0x010a
        /*18c2*/ 	.byte	0x3f
	.zero		1


	//   ....[83]....
        /*18c4*/ 	.word	0x0002ddf0
        /*18c8*/ 	.word	0x00000058
        /*18cc*/ 	.word	0x00030890
        /*18d0*/ 	.short	0x010a
        /*18d2*/ 	.byte	0x3f
	.zero		1


	//   ....[84]....
        /*18d4*/ 	.word	0x0002e0a0
        /*18d8*/ 	.word	0x00000058
        /*18dc*/ 	.word	0x00030890
        /*18e0*/ 	.short	0x010a
        /*18e2*/ 	.byte	0x3f
	.zero		1


	//   ....[85]....
        /*18e4*/ 	.word	0x0002e350
        /*18e8*/ 	.word	0x00000058
        /*18ec*/ 	.word	0x00030890
        /*18f0*/ 	.short	0x010a
        /*18f2*/ 	.byte	0x3f
	.zero		1


	//   ....[86]....
        /*18f4*/ 	.word	0x0002e600
        /*18f8*/ 	.word	0x00000058
        /*18fc*/ 	.word	0x000308b0
        /*1900*/ 	.short	0x010a
        /*1902*/ 	.byte	0x3f
	.zero		1


	//   ....[87]....
        /*1904*/ 	.word	0x0002ed90
        /*1908*/ 	.word	0x00000011
        /*190c*/ 	.word	0x00030800
        /*1910*/ 	.short	0x010a
        /*1912*/ 	.byte	0x3f
	.zero		1


	//   ....[88]....
        /*1914*/ 	.word	0x0002f4f0
        /*1918*/ 	.word	0x00000011
        /*191c*/ 	.word	0x00030800
        /*1920*/ 	.short	0x010a
        /*1922*/ 	.byte	0x3f
	.zero		1


	//   ....[89]....
        /*1924*/ 	.word	0x0002f540
        /*1928*/ 	.word	0x00000000
        /*192c*/ 	.word	0x00030830
        /*1930*/ 	.short	0x010a
        /*1932*/ 	.byte	0x3f
	.zero		1


	//   ....[90]....
        /*1934*/ 	.word	0x0002f590
        /*1938*/ 	.word	0x00000002
        /*193c*/ 	.word	0x00030830
        /*1940*/ 	.short	0x010a
        /*1942*/ 	.byte	0x3f
	.zero		1


	//   ....[91]....
        /*1944*/ 	.word	0x0002f5e0
        /*1948*/ 	.word	0x000000da
        /*194c*/ 	.word	0x00030850
        /*1950*/ 	.short	0x010a
        /*1952*/ 	.byte	0x3f
	.zero		1


	//   ....[92]....
        /*1954*/ 	.word	0x0002f630
        /*1958*/ 	.word	0x000000de
        /*195c*/ 	.word	0x00030830
        /*1960*/ 	.short	0x010a
        /*1962*/ 	.byte	0x3f
	.zero		1


	//   ....[93]....
        /*1964*/ 	.word	0x0002f680
        /*1968*/ 	.word	0x0000000b
        /*196c*/ 	.word	0x00030850
        /*1970*/ 	.short	0x010a
        /*1972*/ 	.byte	0x3f
	.zero		1


	//   ....[94]....
        /*1974*/ 	.word	0x0002f6d0
        /*1978*/ 	.word	0x00000004
        /*197c*/ 	.word	0x00030830
        /*1980*/ 	.short	0x010a
        /*1982*/ 	.byte	0x3f
	.zero		1


	//   ....[95]....
        /*1984*/ 	.word	0x0002f720
        /*1988*/ 	.word	0x000000de
        /*198c*/ 	.word	0x00030850
        /*1990*/ 	.short	0x010a
        /*1992*/ 	.byte	0x3f
	.zero		1


	//   ....[96]....
        /*1994*/ 	.word	0x0002f770
        /*1998*/ 	.word	0x00000005
        /*199c*/ 	.word	0x00030850
        /*19a0*/ 	.short	0x010a
        /*19a2*/ 	.byte	0x3f
	.zero		1


	//   ....[97]....
        /*19a4*/ 	.word	0x0002f910
        /*19a8*/ 	.word	0x00000011
        /*19ac*/ 	.word	0x00030820
        /*19b0*/ 	.short	0x010a
        /*19b2*/ 	.byte	0x3f
	.zero		1


	//   ....[98]....
        /*19b4*/ 	.word	0x0002f960
        /*19b8*/ 	.word	0x0000000c
        /*19bc*/ 	.word	0x000308a0
        /*19c0*/ 	.short	0x010a
        /*19c2*/ 	.byte	0x3f
	.zero		1


	//   ....[99]....
        /*19c4*/ 	.word	0x0002f9b0
        /*19c8*/ 	.word	0x0000000c
        /*19cc*/ 	.word	0x000308c0
        /*19d0*/ 	.short	0x010a
        /*19d2*/ 	.byte	0x3f
	.zero		1


	//   ....[100]....
        /*19d4*/ 	.word	0x0002fa00
        /*19d8*/ 	.word	0x00000007
        /*19dc*/ 	.word	0x000308a0
        /*19e0*/ 	.short	0x010a
        /*19e2*/ 	.byte	0x3f
	.zero		1


	//   ....[101]....
        /*19e4*/ 	.word	0x0002fa50
        /*19e8*/ 	.word	0x00000007
        /*19ec*/ 	.word	0x000308c0
        /*19f0*/ 	.short	0x010a
        /*19f2*/ 	.byte	0x3f
	.zero		1


	//   ....[102]....
        /*19f4*/ 	.word	0x0002fb70
        /*19f8*/ 	.word	0x00000004
        /*19fc*/ 	.word	0x00030840
        /*1a00*/ 	.short	0x010a
        /*1a02*/ 	.byte	0x3f
	.zero		1


	//   ....[103]....
        /*1a04*/ 	.word	0x00030c80
        /*1a08*/ 	.word	0x00000011
        /*1a0c*/ 	.word	0x00030820
        /*1a10*/ 	.short	0x010a
        /*1a12*/ 	.byte	0x3f
	.zero		1


	//   ....[104]....
        /*1a14*/ 	.word	0x00030cd0
        /*1a18*/ 	.word	0x00000007
        /*1a1c*/ 	.word	0x00030840
        /*1a20*/ 	.short	0x010a
        /*1a22*/ 	.byte	0x3f
	.zero		1


	//   ....[105]....
        /*1a24*/ 	.word	0x000312f0
        /*1a28*/ 	.word	0x00000007
        /*1a2c*/ 	.word	0x00030860
        /*1a30*/ 	.short	0x010a
        /*1a32*/ 	.byte	0x3f
	.zero		1


	//   ....[106]....
        /*1a34*/ 	.word	0x00031930
        /*1a38*/ 	.word	0x00000004
        /*1a3c*/ 	.word	0x00030860
        /*1a40*/ 	.short	0x010a
        /*1a42*/ 	.byte	0x3f
	.zero		1


	//   ....[107]....
        /*1a44*/ 	.word	0x000329e0
        /*1a48*/ 	.word	0x00000005
        /*1a4c*/ 	.word	0x00030820
        /*1a50*/ 	.short	0x010a
        /*1a52*/ 	.byte	0x3f
	.zero		1


	//   ....[108]....
        /*1a54*/ 	.word	0x00032b80
        /*1a58*/ 	.word	0x00000003
        /*1a5c*/ 	.word	0x00030840
        /*1a60*/ 	.short	0x010a
        /*1a62*/ 	.byte	0x3f
	.zero		1


	//   ....[109]....
        /*1a64*/ 	.word	0x00032bd0
        /*1a68*/ 	.word	0x00000005
        /*1a6c*/ 	.word	0x00030840
        /*1a70*/ 	.short	0x010a
        /*1a72*/ 	.byte	0x3f
	.zero		1


	//   ....[110]....
        /*1a74*/ 	.word	0x00032c20
        /*1a78*/ 	.word	0x00000003
        /*1a7c*/ 	.word	0x00030860
        /*1a80*/ 	.short	0x010a
        /*1a82*/ 	.byte	0x3f
	.zero		1


	//----- nvinfo : EIATTR_NUM_MBARRIERS
	.align		4
.L_241:
        /*1a84*/ 	.byte	0x03, 0x38
        /*1a86*/ 	.short	0x0016


	//----- nvinfo : EIATTR_EXIT_INSTR_OFFSETS
	.align		4
        /*1a88*/ 	.byte	0x04, 0x1c
        /*1a8a*/ 	.short	(.L_243 - .L_242)


	//   ....[0]....
.L_242:
        /*1a8c*/ 	.word	0x0002dde0


	//----- nvinfo : EIATTR_MAX_THREADS
	.align		4
.L_243:
        /*1a90*/ 	.byte	0x04, 0x05
        /*1a92*/ 	.short	(.L_245 - .L_244)
.L_244:
        /*1a94*/ 	.word	0x00000180
        /*1a98*/ 	.word	0x00000001
        /*1a9c*/ 	.word	0x00000001


	//----- nvinfo : EIATTR_CRS_STACK_SIZE
	.align		4
.L_245:
        /*1aa0*/ 	.byte	0x04, 0x1e
        /*1aa2*/ 	.short	(.L_247 - .L_246)
.L_246:
        /*1aa4*/ 	.word	0x00000000


	//----- nvinfo : EIATTR_CBANK_PARAM_SIZE
	.align		4
.L_247:
        /*1aa8*/ 	.byte	0x03, 0x19
        /*1aaa*/ 	.short	0x0af0


	//----- nvinfo : EIATTR_PARAM_CBANK
	.align		4
        /*1aac*/ 	.byte	0x04, 0x0a
        /*1aae*/ 	.short	(.L_249 - .L_248)
	.align		4
.L_248:
        /*1ab0*/ 	.word	index@(.nv.constant0._ZN7cutlass13device_kernelIN5flash11enable_sm90INS1_16FlashAttnFwdSm90INS1_25CollectiveMainloopFwdSm90ILi2EN4cute5tupleIJNS5_1CILi1EEES8_S8_EEENS6_IJNS7_ILi128EEENS7_ILi64EEENS7_ILi256EEEEEELi256ENS_10bfloat16_tEfNS_4arch4Sm90ELb0ELb1ELb1ELb1ELb1ELb1ELb0ELb1ELb1ELb1ELb1ELb0EEENS1_21CollectiveEpilogueFwdINS6_IJSA_SC_SB_EEES9_SE_SG_Li256ELb1ELb1ELb1ELb0EEENS1_36VarlenDynamicPersistentTileSchedulerILi128ELi64ELi256ELi128ELb1ELb1ELb1ELb1ELb0ELb1EEEEEEEEEvNT_6ParamsE)
        /*1ab4*/ 	.short	0x0210
        /*1ab6*/ 	.short	0x0af0


	//----- nvinfo : EIATTR_SW_WAR
	.align		4
.L_249:
        /*1ab8*/ 	.byte	0x04, 0x36
        /*1aba*/ 	.short	(.L_251 - .L_250)
.L_250:
        /*1abc*/ 	.word	0x00000008
.L_251:


//--------------------- .nv.info._ZN7cutlass13device_kernelIN5flash11enable_sm90INS1_16FlashAttnFwdSm90INS1_25CollectiveMainloopFwdSm90ILi2EN4cute5tupleIJNS5_1CILi1EEES8_S8_EEENS6_IJNS7_ILi128EEENS7_ILi80EEENS7_ILi256EEEEEELi256ENS_10bfloat16_tEfNS_4arch4Sm90ELb1ELb0ELb1ELb0ELb1ELb0ELb0ELb1ELb1ELb1ELb1ELb0EEENS1_21CollectiveEpilogueFwdINS6_IJSA_SC_SB_EEES9_SE_SG_Li256ELb0ELb1ELb1ELb0EEENS1_19SingleTileSchedulerILb0ELb1ELb1ELi128EEEEEEEEEvNT_6ParamsE --------------------------
	.section	.nv.info._ZN7cutlass13device_kernelIN5flash11enable_sm90INS1_16FlashAttnFwdSm90INS1_25CollectiveMainloopFwdSm90ILi2EN4cute5tupleIJNS5_1CILi1EEES8_S8_EEENS6_IJNS7_ILi128EEENS7_ILi80EEENS7_ILi256EEEEEELi256ENS_10bfloat16_tEfNS_4arch4Sm90ELb1ELb0ELb1ELb0ELb1ELb0ELb0ELb1ELb1ELb1ELb1ELb0EEENS1_21CollectiveEpilogueFwdINS6_IJSA_SC_SB_EEES9_SE_SG_Li256ELb0ELb1ELb1ELb0EEENS1_19SingleTileSchedulerILb0ELb1ELb1ELi128EEEEEEEEEvNT_6ParamsE,"",@"SHT_CUDA_INFO"
	.sectionflags	@""
	.align	4


	//----- nvinfo : EIATTR_CUDA_API_VERSION
	.align		4
        /*0000*/ 	.byte	0x04, 0x37
        /*0002*/ 	.short	(.L_253 - .L_252)
.L_252:
        /*0004*/ 	.word	0x00000082


	//----- nvinfo : EIATTR_KPARAM_INFO
	.align		4
.L_253:
        /*0008*/ 	.byte	0x04, 0x17
        /*000a*/ 	.short	(.L_255 - .L_254)
.L_254:
        /*000c*/ 	.word	0x00000000
        /*0010*/ 	.short	0x0000
        /*0012*/ 	.short	0x0070
        /*0014*/ 	.byte	0x00, 0xf0, 0x01, 0x28


	//----- nvinfo : EIATTR_SPARSE_MMA_MASK
	.align		4
.L_255:
        /*0018*/ 	.byte	0x03, 0x50
        /*001a*/ 	.short	0x0000


	//----- nvinfo : EIATTR_MAXREG_COUNT
	.align		4
        /*001c*/ 	.byte	0x03, 0x1b
        /*001e*/ 	.short	0x00a8


	//----- nvinfo : EIATTR_NUM_BARRIERS
	.align		4
        /*0020*/ 	.byte	0x02, 0x4c
        /*0022*/ 	.byte	0x09
	.zero		1


	//----- nvinfo : EIATTR_EXTERNS
	.align		4
        /*0024*/ 	.byte	0x04, 0x0f
        /*0026*/ 	.short	(.L_257 - .L_256)


	//   ....[0]....
	.align		4
.L_256:
        /*0028*/ 	.word	index@(__assertfail)


	//----- nvinfo : EIATTR_ANNOTATIONS
	.align		4
.L_257:
        /*002c*/ 	.byte	0x04, 0x55
        /*002e*/ 	.short	(.L_259 - .L_258)


	//   ....[0]....
.L_258:
        /*0030*/ 	.word	0x00000001
        /*0034*/ 	.byte	0xa0, 0x08, 0x00, 0x00, 0x01, 0x00, 0x00, 0x00, 0xf0, 0x15, 0x00, 0x00, 0x01, 0x00, 0x00, 0x00
        /*0044*/ 	.byte	0x50, 0x28, 0x01, 0x00, 0x01, 0x00, 0x00, 0x00, 0xe0, 0x29, 0x01, 0x00, 0x01, 0x00, 0x00, 0x00
        /*0054*/ 	.byte	0xf0, 0x3f, 0x01, 0x00, 0x01, 0x00, 0x00, 0x00, 0x90, 0x58, 0x01, 0x00


	//----- nvinfo : EIATTR_MERCURY_ISA_VERSION
	.align		4
.L_259:
        /*0060*/ 	.byte	0x03, 0x5f
        /*0062*/ 	.short	0x0101


	//----- nvinfo : EIATTR_INT_WARP_WIDE_INSTR_OFFSETS
	.align		4
        /*0064*/ 	.byte	0x04, 0x31
        /*0066*/ 	.short	(.L_261 - .L_260)


	//   ....[0]....
.L_260:
        /*0068*/ 	.word	0x000000c0


	//   ....[1]....
        /*006c*/ 	.word	0x000000d0


	//   ....[2]....
        /*0070*/ 	.word	0x00000170


	//----- nvinfo : EIATTR_COOP_GROUP_MASK_REGIDS
	.align		4
.L_261:
        /*0074*/ 	.byte	0x04, 0x29
        /*0076*/ 	.short	(.L_263 - .L_262)


	//   ....[0]....
.L_262:
        /*0078*/ 	.word	0xffffffff


	//   ....[1]....
        /*007c*/ 	.word	0xffffffff


	//   ....[2]....
        /*0080*/ 	.word	0xffffffff


	//   ....[3]....
        /*0084*/ 	.word	0xffffffff


	//   ....[4]....
        /*0088*/ 	.word	0xffffffff


	//   ....[5]....
        /*008c*/ 	.word	0xffffffff


	//   ....[6]....
        /*0090*/ 	.word	0xffffffff


	//   ....[7]....
        /*0094*/ 	.word	0xffffffff


	//   ....[8]....
        /*0098*/ 	.word	0xffffffff


	//   ....[9]....
        /*009c*/ 	.word	0xffffffff


	//   ....[10]....
        /*00a0*/ 	.word	0xffffffff


	//   ....[11]....
        /*00a4*/ 	.word	0xffffffff


	//   ....[12]....
        /*00a8*/ 	.word	0xffffffff


	//   ....[13]....
        /*00ac*/ 	.word	0xffffffff


	//   ....[14]....
        /*00b0*/ 	.word	0xffffffff


	//   ....[15]....
        /*00b4*/ 	.word	0xffffffff


	//   ....[16]....
        /*00b8*/ 	.word	0xffffffff


	//   ....[17]....
        /*00bc*/ 	.word	0xffffffff


	//   ....[18]....
        /*00c0*/ 	.word	0xffffffff


	//   ....[19]....
        /*00c4*/ 	.word	0xffffffff


	//   ....[20]....
        /*00c8*/ 	.word	0xffffffff


	//   ....[21]....
        /*00cc*/ 	.word	0xffffffff


	//   ....[22]....
        /*00d0*/ 	.word	0xffffffff


	//   ....[23]....
        /*00d4*/ 	.word	0xffffffff


	//   ....[24]....
        /*00d8*/ 	.word	0xffffffff


	//   ....[25]....
        /*00dc*/ 	.word	0xffffffff


	//   ....[26]....
        /*00e0*/ 	.word	0xffffffff


	//   ....[27]....
        /*00e4*/ 	.word	0xffffffff


	//   ....[28]....
        /*00e8*/ 	.word	0xffffffff


	//   ....[29]....
        /*00ec*/ 	.word	0xffffffff


	//   ....[30]....
        /*00f0*/ 	.word	0xffffffff


	//   ....[31]....
        /*00f4*/ 	.word	0xffffffff


	//   ....[32]....
        /*00f8*/ 	.word	0xffffffff


	//   ....[33]....
        /*00fc*/ 	.word	0xffffffff


	//   ....[34]....
        /*0100*/ 	.word	0xffffffff


	//   ....[35]....
        /*0104*/ 	.word	0xffffffff


	//   ....[36]....
        /*0108*/ 	.word	0xffffffff


	//   ....[37]....
        /*010c*/ 	.word	0xffffffff


	//   ....[38]....
        /*0110*/ 	.word	0xffffffff


	//   ....[39]....
        /*0114*/ 	.word	0xffffffff


	//   ....[40]....
        /*0118*/ 	.word	0xffffffff


	//   ....[41]....
        /*011c*/ 	.word	0xffffffff


	//   ....[42]....
        /*0120*/ 	.word	0xffffffff


	//   ....[43]....
        /*0124*/ 	.word	0xffffffff


	//   ....[44]....
        /*0128*/ 	.word	0xffffffff


	//   ....[45]....
        /*012c*/ 	.word	0xffffffff


	//   ....[46]....
        /*0130*/ 	.word	0xffffffff


	//   ....[47]....
        /*0134*/ 	.word	0xffffffff


	//   ....[48]....
        /*0138*/ 	.word	0xffffffff


	//   ....[49]....
        /*013c*/ 	.word	0xffffffff


	//   ....[50]....
        /*0140*/ 	.word	0xffffffff


	//   ....[51]....
        /*0144*/ 	.word	0xffffffff


	//   ....[52]....
        /*0148*/ 	.word	0xffffffff


	//   ....[53]....
        /*014c*/ 	.word	0xffffffff


	//   ....[54]....
        /*0150*/ 	.word	0xffffffff


	//   ....[55]....
        /*0154*/ 	.word	0xffffffff


	//   ....[56]....
        /*0158*/ 	.word	0xffffffff


	//   ....[57]....
        /*015c*/ 	.word	0xffffffff


	//   ....[58]....
        /*0160*/ 	.word	0xffffffff


	//   ....[59]....
        /*0164*/ 	.word	0xffffffff


	//   ....[60]....
        /*0168*/ 	.word	0xffffffff


	//   ....[61]....
        /*016c*/ 	.word	0xffffffff


	//   ....[62]....
        /*0170*/ 	.word	0xffffffff


	//   ....[63]....
        /*0174*/ 	.word	0xffffffff


	//   ....[64]....
        /*0178*/ 	.word	0xffffffff


	//   ....[65]....
        /*017c*/ 	.word	0xffffffff


	//   ....[66]....
        /*0180*/ 	.word	0xffffffff


	//   ....[67]....
        /*0184*/ 	.word	0xffffffff


	//   ....[68]....
        /*0188*/ 	.word	0xffffffff


	//   ....[69]....
        /*018c*/ 	.word	0xffffffff


	//   ....[70]....
        /*0190*/ 	.word	0xffffffff


	//   ....[71]....
        /*0194*/ 	.word	0xffffffff


	//   ....[72]....
        /*0198*/ 	.word	0xffffffff


	//   ....[73]....
        /*019c*/ 	.word	0xffffffff


	//   ....[74]....
        /*01a0*/ 	.word	0xffffffff


	//   ....[75]....
        /*01a4*/ 	.word	0xffffffff


	//   ....[76]....
        /*01a8*/ 	.word	0xffffffff


	//   ....[77]....
        /*01ac*/ 	.word	0xffffffff


	//   ....[78]....
        /*01b0*/ 	.word	0xffffffff


	//   ....[79]....
        /*01b4*/ 	.word	0xffffffff


	//   ....[80]....
        /*01b8*/ 	.word	0xffffffff


	//   ....[81]....
        /*01bc*/ 	.word	0xffffffff


	//   ....[82]....
        /*01c0*/ 	.word	0xffffffff


	//   ....[83]....
        /*01c4*/ 	.word	0xffffffff


	//   ....[84]....
        /*01c8*/ 	.word	0xffffffff


	//   ....[85]....
        /*01cc*/ 	.word	0xffffffff


	//   ....[86]....
        /*01d0*/ 	.word	0xffffffff


	//   ....[87]....
        /*01d4*/ 	.word	0xffffffff


	//   ....[88]....
        /*01d8*/ 	.word	0xffffffff


	//   ....[89]....
        /*01dc*/ 	.word	0xffffffff


	//   ....[90]....
        /*01e0*/ 	.word	0xffffffff


	//   ....[91]....
        /*01e4*/ 	.word	0xffffffff


	//   ....[92]....
        /*01e8*/ 	.word	0xffffffff


	//   ....[93]....
        /*01ec*/ 	.word	0x0500000f


	//   ....[94]....
        /*01f0*/ 	.word	0x0500000f


	//   ....[95]....
        /*01f4*/ 	.word	0x0500000f


	//   ....[96]....
        /*01f8*/ 	.word	0x0500000f


	//   ....[97]....
        /*01fc*/ 	.word	0x0500000f


	//   ....[98]....
        /*0200*/ 	.word	0x0500000f


	//   ....[99]....
        /*0204*/ 	.word	0x0500000f


	//   ....[100]....
        /*0208*/ 	.word	0x0500000f


	//   ....[101]....
        /*020c*/ 	.word	0x0500000f


	//   ....[102]....
        /*0210*/ 	.word	0x0500000f


	//   ....[103]....
        /*0214*/ 	.word	0x0500000f


	//   ....[104]....
        /*0218*/ 	.word	0x0500000f


	//   ....[105]....
        /*021c*/ 	.word	0x0500000f


	//   ....[106]....
        /*0220*/ 	.word	0x0500000f


	//   ....[107]....
        /*0224*/ 	.word	0x0500000f


	//   ....[108]....
        /*0228*/ 	.word	0x0500000f


	//   ....[109]....
        /*022c*/ 	.word	0x0500000f


	//   ....[110]....
        /*0230*/ 	.word	0x0500000f


	//   ....[111]....
        /*0234*/ 	.word	0x0500000f


	//   ....[112]....
        /*0238*/ 	.word	0x0500000f


	//   ....[113]....
        /*023c*/ 	.word	0x0500000f


	//   ....[114]....
        /*0240*/ 	.word	0x0500000f


	//   ....[115]....
        /*0244*/ 	.word	0x0500000f


	//   ....[116]....
        /*0248*/ 	.word	0x0500000f


	//   ....[117]....
        /*024c*/ 	.word	0x0500000f


	//   ....[118]....
        /*0250*/ 	.word	0x0500000f


	//   ....[119]....
        /*0254*/ 	.word	0x0500000f


	//   ....[120]....
        /*0258*/ 	.word	0x0500000f


	//   ....[121]....
        /*025c*/ 	.word	0x0500000f


	//   ....[122]....
        /*0260*/ 	.word	0x0500000f


	//   ....[123]....
        /*0264*/ 	.word	0x0500000f


	//   ....[124]....
        /*0268*/ 	.word	0x0500000f


	//   ....[125]....
        /*026c*/ 	.word	0x0500000f


	//   ....[126]....
        /*0270*/ 	.word	0x0500000f


	//   ....[127]....
        /*0274*/ 	.word	0x0500000f


	//   ....[128]....
        /*0278*/ 	.word	0x0500000f


	//   ....[129]....
        /*027c*/ 	.word	0x0500000f


	//   ....[130]....
        /*0280*/ 	.word	0x0500000f


	//   ....[131]....
        /*0284*/ 	.word	0x0500000f


	//   ....[132]....
        /*0288*/ 	.word	0x0500000f


	//   ....[133]....
        /*028c*/ 	.word	0x0500000f


	//   ....[134]....
        /*0290*/ 	.word	0x0500000f


	//   ....[135]....
        /*0294*/ 	.word	0x0500000f


	//   ....[136]....
        /*0298*/ 	.word	0x0500000f


	//   ....[137]....
        /*029c*/ 	.word	0x0500000f


	//   ....[138]....
        /*02a0*/ 	.word	0x0500000f


	//   ....[139]....
        /*02a4*/ 	.word	0x0500000f


	//   ....[140]....
        /*02a8*/ 	.word	0x0500000f


	//   ....[141]....
        /*02ac*/ 	.word	0x0500000f


	//   ....[142]....
        /*02b0*/ 	.word	0x0500000f


	//   ....[143]....
        /*02b4*/ 	.word	0x0500000f


	//   ....[144]....
        /*02b8*/ 	.word	0x0500000f


	//   ....[145]....
        /*02bc*/ 	.word	0x0500000f


	//   ....[146]....
        /*02c0*/ 	.word	0x0500000f


	//   ....[147]....
        /*02c4*/ 	.word	0x0500000f


	//   ....[148]....
        /*02c8*/ 	.word	0x0500000f


	//   ....[149]....
        /*02cc*/ 	.word	0x0500000f


	//   ....[150]....
        /*02d0*/ 	.word	0x0500000f


	//----- nvinfo : EIATTR_COOP_GROUP_INSTR_OFFSETS
	.align		4
.L_263:
        /*02d4*/ 	.byte	0x04, 0x28
        /*02d6*/ 	.short	(.L_265 - .L_264)


	//   ....[0]....
.L_264:
        /*02d8*/ 	.word	0x00000070


	//   ....[1]....
        /*02dc*/ 	.word	0x000000b0


	//   ....[2]....
        /*02e0*/ 	.word	0x000002d0


	//   ....[3]....
        /*02e4*/ 	.word	0x00000430


	//   ....[4]....
        /*02e8*/ 	.word	0x00000550


	//   ....[5]....
        /*02ec*/ 	.word	0x000006b0


	//   ....[6]....
        /*02f0*/ 	.word	0x000013d0


	//   ....[7]....
        /*02f4*/ 	.word	0x00003e30


	//   ....[8]....
        /*02f8*/ 	.word	0x00003f90


	//   ....[9]....
        /*02fc*/ 	.word	0x000049d0


	//   ....[10]....
        /*0300*/ 	.word	0x00004a90


	//   ....[11]....
        /*0304*/ 	.word	0x00005070


	//   ....[12]....
        /*0308*/ 	.word	0x000050f0


	//   ....[13]....
        /*030c*/ 	.word	0x00008910


	//   ....[14]....
        /*0310*/ 	.word	0x00008f30


	//   ....[15]....
        /*0314*/ 	.word	0x00008f80


	//   ....[16]....
        /*0318*/ 	.word	0x00009060


	//   ....[17]....
        /*031c*/ 	.word	0x000096b0


	//   ....[18]....
        /*0320*/ 	.word	0x00009710


	//   ....[19]....
        /*0324*/ 	.word	0x0000d5b0


	//   ....[20]....
        /*0328*/ 	.word	0x0000d5d0


	//   ....[21]....
        /*032c*/ 	.word	0x0000d5f0


	//   ....[22]....
        /*0330*/ 	.word	0x0000d610


	//   ....[23]....
        /*0334*/ 	.word	0x0000e9b0


	//   ....[24]....
        /*0338*/ 	.word	0x0000e9c0


	//   ....[25]....
        /*033c*/ 	.word	0x0000ea60


	//   ....[26]....
        /*0340*/ 	.word	0x0000eac0


	//   ....[27]....
        /*0344*/ 	.word	0x0000fd80


	//   ....[28]....
        /*0348*/ 	.word	0x0000fdf0


	//   ....[29]....
        /*034c*/ 	.word	0x0000fe30


	//   ....[30]....
        /*0350*/ 	.word	0x0000fe60


	//   ....[31]....
        /*0354*/ 	.word	0x0000fea0


	//   ....[32]....
        /*0358*/ 	.word	0x0000feb0


	//   ....[33]....
        /*035c*/ 	.word	0x00010b20


	//   ....[34]....
        /*0360*/ 	.word	0x00010b30


	//   ....[35]....
        /*0364*/ 	.word	0x00011ba0


	//   ....[36]....
        /*0368*/ 	.word	0x00012e80


	//   ....[37]....
        /*036c*/ 	.word	0x00012ec0


	//   ....[38]....
        /*0370*/ 	.word	0x00012ef0


	//   ....[39]....
        /*0374*/ 	.word	0x00012f10


	//   ....[40]....
        /*0378*/ 	.word	0x00012f20


	//   ....[41]....
        /*037c*/ 	.word	0x00012f90


	//   ....[42]....
        /*0380*/ 	.word	0x00012fc0


	//   ....[43]....
        /*0384*/ 	.word	0x00013020


	//   ....[44]....
        /*0388*/ 	.word	0x00013050


	//   ....[45]....
        /*038c*/ 	.word	0x000130b0


	//   ....[46]....
        /*0390*/ 	.word	0x000137b0


	//   ....[47]....
        /*0394*/ 	.word	0x000137f0


	//   ....[48]....
        /*0398*/ 	.word	0x00013820


	//   ....[49]....
        /*039c*/ 	.word	0x00013850


	//   ....[50]....
        /*03a0*/ 	.word	0x00013860


	//   ....[51]....
        /*03a4*/ 	.word	0x000138f0


	//   ....[52]....
        /*03a8*/ 	.word	0x00013920


	//   ....[53]....
        /*03ac*/ 	.word	0x00013990


	//   ....[54]....
        /*03b0*/ 	.word	0x000139c0


	//   ....[55]....
        /*03b4*/ 	.word	0x00013a30


	//   ....[56]....
        /*03b8*/ 	.word	0x00013a60


	//   ....[57]....
        /*03bc*/ 	.word	0x00013ad0


	//   ....[58]....
        /*03c0*/ 	.word	0x00013b00


	//   ....[59]....
        /*03c4*/ 	.word	0x00013b70


	//   ....[60]....
        /*03c8*/ 	.word	0x00013ba0


	//   ....[61]....
        /*03cc*/ 	.word	0x00013c00


	//   ....[62]....
        /*03d0*/ 	.word	0x00014470


	//   ....[63]....
        /*03d4*/ 	.word	0x000144b0


	//   ....[64]....
        /*03d8*/ 	.word	0x000144e0


	//   ....[65]....
        /*03dc*/ 	.word	0x00014500


	//   ....[66]....
        /*03e0*/ 	.word	0x00014520


	//   ....[67]....
        /*03e4*/ 	.word	0x00014540


	//   ....[68]....
        /*03e8*/ 	.word	0x00014570


	//   ....[69]....
        /*03ec*/ 	.word	0x00014590


	//   ....[70]....
        /*03f0*/ 	.word	0x000145a0


	//   ....[71]....
        /*03f4*/ 	.word	0x00014620


	//   ....[72]....
        /*03f8*/ 	.word	0x000149c0


	//   ....[73]....
        /*03fc*/ 	.word	0x000149f0


	//   ....[74]....
        /*0400*/ 	.word	0x00014a10


	//   ....[75]....
        /*0404*/ 	.word	0x00014ab0


	//   ....[76]....
        /*0408*/ 	.word	0x00014ad0


	//   ....[77]....
        /*040c*/ 	.word	0x00014b70


	//   ....[78]....
        /*0410*/ 	.word	0x00014b90


	//   ....[79]....
        /*0414*/ 	.word	0x00014c30


	//   ....[80]....
        /*0418*/ 	.word	0x00014c50


	//   ....[81]....
        /*041c*/ 	.word	0x00014c60


	//   ....[82]....
        /*0420*/ 	.word	0x000151a0


	//   ....[83]....
        /*0424*/ 	.word	0x000151e0


	//   ....[84]....
        /*0428*/ 	.word	0x00015210


	//   ....[85]....
        /*042c*/ 	.word	0x00015240


	//   ....[86]....
        /*0430*/ 	.word	0x00015320


	//   ....[87]....
        /*0434*/ 	.word	0x00015340


	//   ....[88]....
        /*0438*/ 	.word	0x000153f0


	//   ....[89]....
        /*043c*/ 	.word	0x00015410


	//   ....[90]....
        /*0440*/ 	.word	0x00015460


	//   ....[91]....
        /*0444*/ 	.word	0x000154d0


	//   ....[92]....
        /*0448*/ 	.word	0x00015820


	//   ....[93]....
        /*044c*/ 	.word	0x00015de0


	//   ....[94]....
        /*0450*/ 	.word	0x00015ed0


	//   ....[95]....
        /*0454*/ 	.word	0x00015f90


	//   ....[96]....
        /*0458*/ 	.word	0x000160b0


	//   ....[97]....
        /*045c*/ 	.word	0x00016110


	//   ....[98]....
        /*0460*/ 	.word	0x00016210


	//   ....[99]....
        /*0464*/ 	.word	0x00016270


	//   ....[100]....
        /*0468*/ 	.word	0x00016370


	//   ....[101]....
        /*046c*/ 	.word	0x000163d0


	//   ....[102]....
        /*0470*/ 	.word	0x000164c0


	//   ....[103]....
        /*0474*/ 	.word	0x00016510


	//   ....[104]....
        /*0478*/ 	.word	0x000165b0


	//   ....[105]....
        /*047c*/ 	.word	0x00016610


	//   ....[106]....
        /*0480*/ 	.word	0x00016750


	//   ....[107]....
        /*0484*/ 	.word	0x000167c0


	//   ....[108]....
        /*0488*/ 	.word	0x000168c0


	//   ....[109]....
        /*048c*/ 	.word	0x00016930


	//   ....[110]....
        /*0490*/ 	.word	0x00016a30


	//   ....[111]....
        /*0494*/ 	.word	0x00016aa0


	//   ....[112]....
        /*0498*/ 	.word	0x00016ba0


	//   ....[113]....
        /*049c*/ 	.word	0x00016c10


	//   ....[114]....
        /*04a0*/ 	.word	0x00016d10


	//   ....[115]....
        /*04a4*/ 	.word	0x00016d80


	//   ....[116]....
        /*04a8*/ 	.word	0x00016e80


	//   ....[117]....
        /*04ac*/ 	.word	0x00016ee0


	//   ....[118]....
        /*04b0*/ 	.word	0x00016fd0


	//   ....[119]....
        /*04b4*/ 	.word	0x00017020


	//   ....[120]....
        /*04b8*/ 	.word	0x00017160


	//   ....[121]....
        /*04bc*/ 	.word	0x00017220


	//   ....[122]....
        /*04c0*/ 	.word	0x00017360


	//   ....[123]....
        /*04c4*/ 	.word	0x000173b0


	//   ....[124]....
        /*04c8*/ 	.word	0x000174c0


	//   ....[125]....
        /*04cc*/ 	.word	0x00017510


	//   ....[126]....
        /*04d0*/ 	.word	0x00017630


	//   ....[127]....
        /*04d4*/ 	.word	0x00017680


	//   ....[128]....
        /*04d8*/ 	.word	0x000177b0


	//   ....[129]....
        /*04dc*/ 	.word	0x00017800


	//   ....[130]....
        /*04e0*/ 	.word	0x000178e0


	//   ....[131]....
        /*04e4*/ 	.word	0x00017980


	//   ....[132]....
        /*04e8*/ 	.word	0x00017ab0


	//   ....[133]....
        /*04ec*/ 	.word	0x00017b00


	//   ....[134]....
        /*04f0*/ 	.word	0x00017c30


	//   ....[135]....
        /*04f4*/ 	.word	0x00017c80


	//   ....[136]....
        /*04f8*/ 	.word	0x00017db0


	//   ....[137]....
        /*04fc*/ 	.word	0x00017e00


	//   ....[138]....
        /*0500*/ 	.word	0x00017f30


	//   ....[139]....
        /*0504*/ 	.word	0x00017f80


	//   ....[140]....
        /*0508*/ 	.word	0x00018060


	//   ....[141]....
        /*050c*/ 	.word	0x00018100


	//   ....[142]....
        /*0510*/ 	.word	0x000182a0


	//   ....[143]....
        /*0514*/ 	.word	0x000182f0


	//   ....[144]....
        /*0518*/ 	.word	0x00018430


	//   ....[145]....
        /*051c*/ 	.word	0x00018480


	//   ....[146]....
        /*0520*/ 	.word	0x000185c0


	//   ....[147]....
        /*0524*/ 	.word	0x00018610


	//   ....[148]....
        /*0528*/ 	.word	0x00018740


	//   ....[149]....
        /*052c*/ 	.word	0x00018790


	//   ....[150]....
        /*0530*/ 	.word	0x000188a0


	//----- nvinfo : EIATTR_REG_RECONFIG
	.align		4
.L_265:
        /*0534*/ 	.byte	0x01, 0x54
	.zero		2


	//----- nvinfo : EIATTR_SYSCALL_OFFSETS
	.align		4
        /*0538*/ 	.byte	0x04, 0x46
        /*053a*/ 	.short	(.L_267 - .L_266)


	//   ....[0]....
.L_266:
        /*053c*/ 	.word	0x000015a0


	//   ....[1]....
        /*0540*/ 	.word	0x000123d0


	//   ....[2]....
        /*0544*/ 	.word	0x00012510


	//   ....[3]....
        /*0548*/ 	.word	0x00012600


	//   ....[4]....
        /*054c*/ 	.word	0x000134a0


	//----- nvinfo : EIATTR_MBARRIER_INSTR_OFFSETS
	.align		4
.L_267:
        /*0550*/ 	.byte	0x04, 0x39
        /*0552*/ 	.short	(.L_269 - .L_268)


	//   ....[0]....
.L_268:
        /*0554*/ 	.word	0x00000180
        /*0558*/ 	.word	0x000000ff
        /*055c*/ 	.word	0x00038800
        /*0560*/ 	.short	0x0100
        /*0562*/ 	.byte	0x08
	.zero		1


	//   ....[1]....
        /*0564*/ 	.word	0x00000190
        /*0568*/ 	.word	0x000000ff
        /*056c*/ 	.word	0x00038820
        /*0570*/ 	.short	0x0100
        /*0572*/ 	.byte	0x08
	.zero		1


	//   ....[2]....
        /*0574*/ 	.word	0x00000280
        /*0578*/ 	.word	0x000000ff
        /*057c*/ 	.word	0x00038830
        /*0580*/ 	.short	0x0100
        /*0582*/ 	.byte	0x08
	.zero		1


	//   ....[3]....
        /*0584*/ 	.word	0x00000290
        /*0588*/ 	.word	0x000000ff
        /*058c*/ 	.word	0x00038840
        /*0590*/ 	.short	0x0100
        /*0592*/ 	.byte	0x08
	.zero		1


	//   ....[4]....
        /*0594*/ 	.word	0x000002a0
        /*0598*/ 	.word	0x000000ff
        /*059c*/ 	.word	0x00038838
        /*05a0*/ 	.short	0x0100
        /*05a2*/ 	.byte	0x08
	.zero		1


	//   ....[5]....
        /*05a4*/ 	.word	0x000002b0
        /*05a8*/ 	.word	0x000000ff
        /*05ac*/ 	.word	0x00038848
        /*05b0*/ 	.short	0x0100
        /*05b2*/ 	.byte	0x08
	.zero		1


	//   ....[6]....
        /*05b4*/ 	.word	0x000003e0
        /*05b8*/ 	.word	0x000000ff
        /*05bc*/ 	.word	0x00038850
        /*05c0*/ 	.short	0x0100
        /*05c2*/ 	.byte	0x08
	.zero		1


	//   ....[7]....
        /*05c4*/ 	.word	0x000003f0
        /*05c8*/ 	.word	0x000000ff
        /*05cc*/ 	.word	0x00038860
        /*05d0*/ 	.short	0x0100
        /*05d2*/ 	.byte	0x08
	.zero		1


	//   ....[8]....
        /*05d4*/ 	.word	0x00000400
        /*05d8*/ 	.word	0x000000ff
        /*05dc*/ 	.word	0x00038858
        /*05e0*/ 	.short	0x0100
        /*05e2*/ 	.byte	0x08
	.zero		1


	//   ....[9]....
        /*05e4*/ 	.word	0x00000410
        /*05e8*/ 	.word	0x000000ff
        /*05ec*/ 	.word	0x00038868
        /*05f0*/ 	.short	0x0100
        /*05f2*/ 	.byte	0x08
	.zero		1


	//   ....[10]....
        /*05f4*/ 	.word	0x00000500
        /*05f8*/ 	.word	0x000000ff
        /*05fc*/ 	.word	0x00038870
        /*0600*/ 	.short	0x0100
        /*0602*/ 	.byte	0x06
	.zero		1


	//   ....[11]....
        /*0604*/ 	.word	0x00000510
        /*0608*/ 	.word	0x000000ff
        /*060c*/ 	.word	0x00038880
        /*0610*/ 	.short	0x0100
        /*0612*/ 	.byte	0x06
	.zero		1


	//   ....[12]....
        /*0614*/ 	.word	0x00000520
        /*0618*/ 	.word	0x000000ff
        /*061c*/ 	.word	0x00038878
        /*0620*/ 	.short	0x0100
        /*0622*/ 	.byte	0x06
	.zero		1


	//   ....[13]....
        /*0624*/ 	.word	0x00000530
        /*0628*/ 	.word	0x000000ff
        /*062c*/ 	.word	0x00038888
        /*0630*/ 	.short	0x0100
        /*0632*/ 	.byte	0x06
	.zero		1


	//   ....[14]....
        /*0634*/ 	.word	0x00000660
        /*0638*/ 	.word	0x000000ff
        /*063c*/ 	.word	0x00038890
        /*0640*/ 	.short	0x0100
        /*0642*/ 	.byte	0x08
	.zero		1


	//   ....[15]....
        /*0644*/ 	.word	0x00000670
        /*0648*/ 	.word	0x000000ff
        /*064c*/ 	.word	0x000388a0
        /*0650*/ 	.short	0x0100
        /*0652*/ 	.byte	0x08
	.zero		1


	//   ....[16]....
        /*0654*/ 	.word	0x00000680
        /*0658*/ 	.word	0x000000ff
        /*065c*/ 	.word	0x00038898
        /*0660*/ 	.short	0x0100
        /*0662*/ 	.byte	0x08
	.zero		1


	//   ....[17]....
        /*0664*/ 	.word	0x00000690
        /*0668*/ 	.word	0x000000ff
        /*066c*/ 	.word	0x000388a8
        /*0670*/ 	.short	0x0100
        /*0672*/ 	.byte	0x08
	.zero		1


	//   ....[18]....
        /*0674*/ 	.word	0x000007d0
        /*0678*/ 	.word	0x000000ff
        /*067c*/ 	.word	0x000388b0
        /*0680*/ 	.short	0x0100
        /*0682*/ 	.byte	0x08
	.zero		1


	//   ....[19]....
        /*0684*/ 	.word	0x000007e0
        /*0688*/ 	.word	0x000000ff
        /*068c*/ 	.word	0x000388c0
        /*0690*/ 	.short	0x0100
        /*0692*/ 	.byte	0x08
	.zero		1


	//   ....[20]....
        /*0694*/ 	.word	0x000007f0
        /*0698*/ 	.word	0x000000ff
        /*069c*/ 	.word	0x000388b8
        /*06a0*/ 	.short	0x0100
        /*06a2*/ 	.byte	0x08
	.zero		1


	//   ....[21]....
        /*06a4*/ 	.word	0x00000800
        /*06a8*/ 	.word	0x000000ff
        /*06ac*/ 	.word	0x000388c8
        /*06b0*/ 	.short	0x0100
        /*06b2*/ 	.byte	0x08
	.zero		1


	//   ....[22]....
        /*06b4*/ 	.word	0x000015d0
        /*06b8*/ 	.word	0x000000ff
        /*06bc*/ 	.word	0x00038800
        /*06c0*/ 	.short	0x010a
        /*06c2*/ 	.byte	0x04
	.zero		1


	//   ....[23]....
        /*06c4*/ 	.word	0x00001670
        /*06c8*/ 	.word	0x000000ff
        /*06cc*/ 	.word	0x00038830
        /*06d0*/ 	.short	0x010a
        /*06d2*/ 	.byte	0x04
	.zero		1


	//   ....[24]....
        /*06d4*/ 	.word	0x000016e0
        /*06d8*/ 	.word	0x000000ff
        /*06dc*/ 	.word	0x00038830
        /*06e0*/ 	.short	0x010a
        /*06e2*/ 	.byte	0x04
	.zero		1


	//   ....[25]....
        /*06e4*/ 	.word	0x00004560
        /*06e8*/ 	.word	0x000000ff
        /*06ec*/ 	.word	0x00000000
        /*06f0*/ 	.short	0x0101
        /*06f2*/ 	.byte	0x07
	.zero		1


	//   ....[26]....
        /*06f4*/ 	.word	0x00005ae0
        /*06f8*/ 	.word	0x000000ff
        /*06fc*/ 	.word	0x00038830
        /*0700*/ 	.short	0x010a
        /*0702*/ 	.byte	0x06
	.zero		1


	//   ....[27]....
        /*0704*/ 	.word	0x00005b30
        /*0708*/ 	.word	0x000000ff
        /*070c*/ 	.word	0x00038830
        /*0710*/ 	.short	0x010a
        /*0712*/ 	.byte	0x06
	.zero		1


	//   ....[28]....
        /*0714*/ 	.word	0x000083b0
        /*0718*/ 	.word	0x000000ff
        /*071c*/ 	.word	0x00038850
        /*0720*/ 	.short	0x010a
        /*0722*/ 	.byte	0x0a
	.zero		1


	//   ....[29]....
        /*0724*/ 	.word	0x000083f0
        /*0728*/ 	.word	0x000000ff
        /*072c*/ 	.word	0x00038850
        /*0730*/ 	.short	0x010a
        /*0732*/ 	.byte	0x0a
	.zero		1


	//   ....[30]....
        /*0734*/ 	.word	0x000095e0
        /*0738*/ 	.word	0x000000ff
        /*073c*/ 	.word	0x00000000
        /*0740*/ 	.short	0x0101
        /*0742*/ 	.byte	0x07
	.zero		1


	//   ....[31]....
        /*0744*/ 	.word	0x00009f60
        /*0748*/ 	.word	0x000000ff
        /*074c*/ 	.word	0x00000000
        /*0750*/ 	.short	0x0101
        /*0752*/ 	.byte	0x0a
	.zero		1


	//   ....[32]....
        /*0754*/ 	.word	0x0000a1c0
        /*0758*/ 	.word	0x000000ff
        /*075c*/ 	.word	0x00038830
        /*0760*/ 	.short	0x010a
        /*0762*/ 	.byte	0x06
	.zero		1


	//   ....[33]....
        /*0764*/ 	.word	0x0000a210
        /*0768*/ 	.word	0x000000ff
        /*076c*/ 	.word	0x00038830
        /*0770*/ 	.short	0x010a
        /*0772*/ 	.byte	0x06
	.zero		1


	//   ....[34]....
        /*0774*/ 	.word	0x0000cb30
        /*0778*/ 	.word	0x000000ff
        /*077c*/ 	.word	0x00038850
        /*0780*/ 	.short	0x010a
        /*0782*/ 	.byte	0x0e
	.zero		1


	//   ....[35]....
        /*0784*/ 	.word	0x0000cb70
        /*0788*/ 	.word	0x000000ff
        /*078c*/ 	.word	0x00038850
        /*0790*/ 	.short	0x010a
        /*0792*/ 	.byte	0x0e
	.zero		1


	//   ....[36]....
        /*0794*/ 	.word	0x0000d1b0
        /*0798*/ 	.word	0x000000ff
        /*079c*/ 	.word	0x00000000
        /*07a0*/ 	.short	0x0101
        /*07a2*/ 	.byte	0x0a
	.zero		1


	//   ....[37]....
        /*07a4*/ 	.word	0x0000dfe0
        /*07a8*/ 	.word	0x000000ff
        /*07ac*/ 	.word	0x00000000
        /*07b0*/ 	.short	0x0101
        /*07b2*/ 	.byte	0x0e
	.zero		1


	//   ....[38]....
        /*07b4*/ 	.word	0x0000e920
        /*07b8*/ 	.word	0x000000ff
        /*07bc*/ 	.word	0x00038850
        /*07c0*/ 	.short	0x010a
        /*07c2*/ 	.byte	0x05
	.zero		1


	//   ....[39]....
        /*07c4*/ 	.word	0x0000e960
        /*07c8*/ 	.word	0x000000ff
        /*07cc*/ 	.word	0x00038850
        /*07d0*/ 	.short	0x010a
        /*07d2*/ 	.byte	0x05
	.zero		1


	//   ....[40]....
        /*07d4*/ 	.word	0x0000efa0
        /*07d8*/ 	.word	0x000000ff
        /*07dc*/ 	.word	0x00000000
        /*07e0*/ 	.short	0x0101
        /*07e2*/ 	.byte	0x04
	.zero		1


	//   ....[41]....
        /*07e4*/ 	.word	0x0000fed0
        /*07e8*/ 	.word	0x000000ff
        /*07ec*/ 	.word	0x00000000
        /*07f0*/ 	.short	0x0101
        /*07f2*/ 	.byte	0x04
	.zero		1


	//   ....[42]....
        /*07f4*/ 	.word	0x00012c60
        /*07f8*/ 	.word	0x000000ff
        /*07fc*/ 	.word	0x00038840
        /*0800*/ 	.short	0x010a
        /*0802*/ 	.byte	0x2c
	.zero		1


	//   ....[43]....
        /*0804*/ 	.word	0x00013260
        /*0808*/ 	.word	0x000000ff
        /*080c*/ 	.word	0x00038830
        /*0810*/ 	.short	0x0107
        /*0812*/ 	.byte	0x2c
	.zero		1


	//   ....[44]....
        /*0814*/ 	.word	0x000132d0
        /*0818*/ 	.word	0x000000ff
        /*081c*/ 	.word	0x00038830
        /*0820*/ 	.short	0x0101
        /*0822*/ 	.byte	0x2c
	.zero		1


	//   ....[45]....
        /*0824*/ 	.word	0x00013d80
        /*0828*/ 	.word	0x000000ff
        /*082c*/ 	.word	0x00038800
        /*0830*/ 	.short	0x0107
        /*0832*/ 	.byte	0x2c
	.zero		1


	//   ....[46]....
        /*0834*/ 	.word	0x00013e00
        /*0838*/ 	.word	0x000000ff
        /*083c*/ 	.word	0x00038800
        /*0840*/ 	.short	0x0101
        /*0842*/ 	.byte	0x2c
	.zero		1


	//   ....[47]....
        /*0844*/ 	.word	0x00013e10
        /*0848*/ 	.word	0x000000ff
        /*084c*/ 	.word	0x00038820
        /*0850*/ 	.short	0x010a
        /*0852*/ 	.byte	0x2c
	.zero		1


	//   ....[48]....
        /*0854*/ 	.word	0x00014270
        /*0858*/ 	.word	0x00000013
        /*085c*/ 	.word	0x00038840
        /*0860*/ 	.short	0x010a
        /*0862*/ 	.byte	0x3f
	.zero		1


	//   ....[49]....
        /*0864*/ 	.word	0x00014840
        /*0868*/ 	.word	0x00000013
        /*086c*/ 	.word	0x00038830
        /*0870*/ 	.short	0x0107
        /*0872*/ 	.byte	0x3f
	.zero		1


	//   ....[50]....
        /*0874*/ 	.word	0x000148f0
        /*0878*/ 	.word	0x00000013
        /*087c*/ 	.word	0x00038830
        /*0880*/ 	.short	0x0101
        /*0882*/ 	.byte	0x3f
	.zero		1


	//   ....[51]....
        /*0884*/ 	.word	0x00014950
        /*0888*/ 	.word	0x00000004
        /*088c*/ 	.word	0x00038860
        /*0890*/ 	.short	0x010a
        /*0892*/ 	.byte	0x3f
	.zero		1


	//   ....[52]....
        /*0894*/ 	.word	0x00014e10
        /*0898*/ 	.word	0x00000004
        /*089c*/ 	.word	0x00038850
        /*08a0*/ 	.short	0x0107
        /*08a2*/ 	.byte	0x3f
	.zero		1


	//   ....[53]....
        /*08a4*/ 	.word	0x00014f80
        /*08a8*/ 	.word	0x00000004
        /*08ac*/ 	.word	0x00038850
        /*08b0*/ 	.short	0x0101
        /*08b2*/ 	.byte	0x3f
	.zero		1


	//   ....[54]....
        /*08b4*/ 	.word	0x00015110
        /*08b8*/ 	.word	0x00000000
        /*08bc*/ 	.word	0x00038860
        /*08c0*/ 	.short	0x010a
        /*08c2*/ 	.byte	0x3f
	.zero		1


	//   ....[55]....
        /*08c4*/ 	.word	0x00015660
        /*08c8*/ 	.word	0x00000000
        /*08cc*/ 	.word	0x00038850
        /*08d0*/ 	.short	0x0107
        /*08d2*/ 	.byte	0x3f
	.zero		1


	//   ....[56]....
        /*08d4*/ 	.word	0x00015720
        /*08d8*/ 	.word	0x00000000
        /*08dc*/ 	.word	0x00038850
        /*08e0*/ 	.short	0x0101
        /*08e2*/ 	.byte	0x3f
	.zero		1


	//   ....[57]....
        /*08e4*/ 	.word	0x000157b0
        /*08e8*/ 	.word	0x00000007
        /*08ec*/ 	.word	0x00038820
        /*08f0*/ 	.short	0x010a
        /*08f2*/ 	.byte	0x3f
	.zero		1


	//   ....[58]....
        /*08f4*/ 	.word	0x00015930
        /*08f8*/ 	.word	0x00000005
        /*08fc*/ 	.word	0x00038840
        /*0900*/ 	.short	0x010a
        /*0902*/ 	.byte	0x3f
	.zero		1


	//   ....[59]....
        /*0904*/ 	.word	0x000159d0
        /*0908*/ 	.word	0x00000003
        /*090c*/ 	.word	0x00038840
        /*0910*/ 	.short	0x010a
        /*0912*/ 	.byte	0x3f
	.zero		1


	//   ....[60]....
        /*0914*/ 	.word	0x00015a10
        /*0918*/ 	.word	0x00000005
        /*091c*/ 	.word	0x00038860
        /*0920*/ 	.short	0x010a
        /*0922*/ 	.byte	0x3f
	.zero		1


	//   ....[61]....
        /*0924*/ 	.word	0x00015a50
        /*0928*/ 	.word	0x00000003
        /*092c*/ 	.word	0x00038860
        /*0930*/ 	.short	0x010a
        /*0932*/ 	.byte	0x3f
	.zero		1


	//   ....[62]....
        /*0934*/ 	.word	0x00015ad0
        /*0938*/ 	.word	0x00000003
        /*093c*/ 	.word	0x00038800
        /*0940*/ 	.short	0x010a
        /*0942*/ 	.byte	0x3f
	.zero		1


	//   ....[63]....
        /*0944*/ 	.word	0x00015b40
        /*0948*/ 	.word	0x00000003
        /*094c*/ 	.word	0x00038830
        /*0950*/ 	.short	0x010a
        /*0952*/ 	.byte	0x3f
	.zero		1


	//   ....[64]....
        /*0954*/ 	.word	0x00015bb0
        /*0958*/ 	.word	0x00000006
        /*095c*/ 	.word	0x00038830
        /*0960*/ 	.short	0x010a
        /*0962*/ 	.byte	0x3f
	.zero		1


	//   ....[65]....
        /*0964*/ 	.word	0x00015c10
        /*0968*/ 	.word	0x00000003
        /*096c*/ 	.word	0x00038850
        /*0970*/ 	.short	0x010a
        /*0972*/ 	.byte	0x3f
	.zero		1


	//   ....[66]....
        /*0974*/ 	.word	0x00015c80
        /*0978*/ 	.word	0x00000006
        /*097c*/ 	.word	0x00038830
        /*0980*/ 	.short	0x010a
        /*0982*/ 	.byte	0x3f
	.zero		1


	//   ....[67]....
        /*0984*/ 	.word	0x00015ce0
        /*0988*/ 	.word	0x00000003
        /*098c*/ 	.word	0x00038850
        /*0990*/ 	.short	0x010a
        /*0992*/ 	.byte	0x3f
	.zero		1


	//   ....[68]....
        /*0994*/ 	.word	0x00015d40
        /*0998*/ 	.word	0x00000005
        /*099c*/ 	.word	0x00038850
        /*09a0*/ 	.short	0x010a
        /*09a2*/ 	.byte	0x3f
	.zero		1


	//   ....[69]....
        /*09a4*/ 	.word	0x00015e20
        /*09a8*/ 	.word	0x00000003
        /*09ac*/ 	.word	0x00038840
        /*09b0*/ 	.short	0x010a
        /*09b2*/ 	.byte	0x3f
	.zero		1


	//   ....[70]....
        /*09b4*/ 	.word	0x00017060
        /*09b8*/ 	.word	0x00000003
        /*09bc*/ 	.word	0x00038820
        /*09c0*/ 	.short	0x010a
        /*09c2*/ 	.byte	0x3f
	.zero		1


	//   ....[71]....
        /*09c4*/ 	.word	0x000170b0
        /*09c8*/ 	.word	0x00000013
        /*09cc*/ 	.word	0x00038840
        /*09d0*/ 	.short	0x010a
        /*09d2*/ 	.byte	0x3f
	.zero		1


	//   ....[72]....
        /*09d4*/ 	.word	0x00017830
        /*09d8*/ 	.word	0x00000004
        /*09dc*/ 	.word	0x00038860
        /*09e0*/ 	.short	0x010a
        /*09e2*/ 	.byte	0x3f
	.zero		1


	//   ....[73]....
        /*09e4*/ 	.word	0x00017fb0
        /*09e8*/ 	.word	0x00000000
        /*09ec*/ 	.word	0x00038860
        /*09f0*/ 	.short	0x010a
        /*09f2*/ 	.byte	0x3f
	.zero		1


	//   ....[74]....
        /*09f4*/ 	.word	0x000187c0
        /*09f8*/ 	.word	0x00000007
        /*09fc*/ 	.word	0x00038820
        /*0a00*/ 	.short	0x010a
        /*0a02*/ 	.byte	0x3f
	.zero		1


	//   ....[75]....
        /*0a04*/ 	.word	0x00018960
        /*0a08*/ 	.word	0x00000005
        /*0a0c*/ 	.word	0x00038840
        /*0a10*/ 	.short	0x010a
        /*0a12*/ 	.byte	0x3f
	.zero		1


	//   ....[76]....
        /*0a14*/ 	.word	0x000189b0
        /*0a18*/ 	.word	0x00000003
        /*0a1c*/ 	.word	0x00038840
        /*0a20*/ 	.short	0x010a
        /*0a22*/ 	.byte	0x3f
	.zero		1


	//   ....[77]....
        /*0a24*/ 	.word	0x00018a00
        /*0a28*/ 	.word	0x00000005
        /*0a2c*/ 	.word	0x00038860
        /*0a30*/ 	.short	0x010a
        /*0a32*/ 	.byte	0x3f
	.zero		1


	//----- nvinfo : EIATTR_NUM_MBARRIERS
	.align		4
.L_269:
        /*0a34*/ 	.byte	0x03, 0x38
        /*0a36*/ 	.short	0x0016


	//----- nvinfo : EIATTR_EXIT_INSTR_OFFSETS
	.align		4
        /*0a38*/ 	.byte	0x04, 0x1c
        /*0a3a*/ 	.short	(.L_271 - .L_270)


	//   ....[0]....
.L_270:
        /*0a3c*/ 	.word	0x00015aa0


	//----- nvinfo : EIATTR_MAX_THREADS
	.align		4
.L_271:
        /*0a40*/ 	.byte	0x04, 0x05
        /*0a42*/ 	.short	(.L_273 - .L_272)
.L_272:
        /*0a44*/ 	.word	0x00000180
        /*0a48*/ 	.word	0x00000001
        /*0a4c*/ 	.word	0x00000001


	//----- nvinfo : EIATTR_CRS_STACK_SIZE
	.align		4
.L_273:
        /*0a50*/ 	.byte	0x04, 0x1e
        /*0a52*/ 	.short	(.L_275 - .L_274)
.L_274:
        /*0a54*/ 	.word	0x00000000


	//----- nvinfo : EIATTR_CBANK_PARAM_SIZE
	.align		4
.L_275:
        /*0a58*/ 	.byte	0x03, 0x19
        /*0a5a*/ 	.short	0x0a70


	//----- nvinfo : EIATTR_PARAM_CBANK
	.align		4
        /*0a5c*/ 	.byte	0x04, 0x0a
        /*0a5e*/ 	.short	(.L_277 - .L_276)
	.align		4
.L_276:
        /*0a60*/ 	.word	index@(.nv.constant0._ZN7cutlass13device_kernelIN5flash11enable_sm90INS1_16FlashAttnFwdSm90INS1_25CollectiveMainloopFwdSm90ILi2EN4cute5tupleIJNS5_1CILi1EEES8_S8_EEENS6_IJNS7_ILi128EEENS7_ILi80EEENS7_ILi256EEEEEELi256ENS_10bfloat16_tEfNS_4arch4Sm90ELb1ELb0ELb1ELb0ELb1ELb0ELb0ELb1ELb1ELb1ELb1ELb0EEENS1_21CollectiveEpilogueFwdINS6_IJSA_SC_SB_EEES9_SE_SG_Li256ELb0ELb1ELb1ELb0EEENS1_19SingleTileSchedulerILb0ELb1ELb1ELi128EEEEEEEEEvNT_6ParamsE)
        /*0a64*/ 	.short	0x0210
        /*0a66*/ 	.short	0x0a70


	//----- nvinfo : EIATTR_SW_WAR
	.align		4
.L_277:
        /*0a68*/ 	.byte	0x04, 0x36
        /*0a6a*/ 	.short	(.L_279 - .L_278)
.L_278:
        /*0a6c*/ 	.word	0x00000008
.L_279:


//--------------------- .nv.info._ZN7cutlass13device_kernelIN5flash11enable_sm90INS1_16FlashAttnFwdSm90INS1_25CollectiveMainloopFwdSm90ILi2EN4cute5tupleIJNS5_1CILi1EEES8_S8_EEENS6_IJNS7_ILi128EEENS7_ILi80EEENS7_ILi256EEEEEELi256ENS_10bfloat16_tEfNS_4arch4Sm90ELb1ELb0ELb1ELb1ELb1ELb0ELb0ELb1ELb1ELb1ELb1ELb0EEENS1_21CollectiveEpilogueFwdINS6_IJSA_SC_SB_EEES9_SE_SG_Li256ELb1ELb1ELb1ELb0EEENS1_36VarlenDynamicPersistentTileSchedulerILi128ELi80ELi256ELi128ELb1ELb1ELb1ELb1ELb1ELb1EEEEEEEEEvNT_6ParamsE --------------------------
	.section	.nv.info._ZN7cutlass13device_kernelIN5flash11enable_sm90INS1_16FlashAttnFwdSm90INS1_25CollectiveMainloopFwdSm90ILi2EN4cute5tupleIJNS5_1CILi1EEES8_S8_EEENS6_IJNS7_ILi128EEENS7_ILi80EEENS7_ILi256EEEEEELi256ENS_10bfloat16_tEfNS_4arch4Sm90ELb1ELb0ELb1ELb1ELb1ELb0ELb0ELb1ELb1ELb1ELb1ELb0EEENS1_21CollectiveEpilogueFwdINS6_IJSA_SC_SB_EEES9_SE_SG_Li256ELb1ELb1ELb1ELb0EEENS1_36VarlenDynamicPersistentTileSchedulerILi128ELi80ELi256ELi128ELb1ELb1ELb1ELb1ELb1ELb1EEEEEEEEEvNT_6ParamsE,"",@"SHT_CUDA_INFO"
	.sectionflags	@""
	.align	4


	//----- nvinfo : EIATTR_CUDA_API_VERSION
	.align		4
        /*0000*/ 	.byte	0x04, 0x37
        /*0002*/ 	.short	(.L_281 - .L_280)
.L_280:
        /*0004*/ 	.word	0x00000082


	//----- nvinfo : EIATTR_KPARAM_INFO
	.align		4
.L_281:
        /*0008*/ 	.byte	0x04, 0x17
        /*000a*/ 	.short	(.L_283 - .L_282)
.L_282:
        /*000c*/ 	.word	0x00000000
        /*0010*/ 	.short	0x0000
        /*0012*/ 	.short	0x0070
        /*0014*/ 	.byte	0x00, 0xf0, 0x01, 0x2a


	//----- nvinfo : EIATTR_SPARSE_MMA_MASK
	.align		4
.L_283:
        /*0018*/ 	.byte	0x03, 0x50
        /*001a*/ 	.short	0x0000


	//----- nvinfo : EIATTR_MAXREG_COUNT
	.align		4
        /*001c*/ 	.byte	0x03, 0x1b
        /*001e*/ 	.short	0x00a8


	//----- nvinfo : EIATTR_NUM_BARRIERS
	.align		4
        /*0020*/ 	.byte	0x02, 0x4c
        /*0022*/ 	.byte	0x09
	.zero		1


	//----- nvinfo : EIATTR_EXTERNS
	.align		4
        /*0024*/ 	.byte	0x04, 0x0f
        /*0026*/ 	.short	(.L_285 - .L_284)


	//   ....[0]....
	.align		4
.L_284:
        /*0028*/ 	.word	index@(__assertfail)


	//----- nvinfo : EIATTR_ANNOTATIONS
	.align		4
.L_285:
        /*002c*/ 	.byte	0x04, 0x55
        /*002e*/ 	.short	(.L_287 - .L_286)


	//   ....[0]....
.L_286:
        /* <DEDUP_REMOVED lines=27> */


	//----- nvinfo : EIATTR_MERCURY_ISA_VERSION
	.align		4
.L_287:
        /*01c8*/ 	.byte	0x03, 0x5f
        /*01ca*/ 	.short	0x0101


	//----- nvinfo : EIATTR_UNUSED_LOAD_BYTE_OFFSET
	.align		4
        /*01cc*/ 	.byte	0x04, 0x44
        /*01ce*/ 	.short	(.L_289 - .L_288)


	//   ....[0]....
.L_288:
        /*01d0*/ 	.word	0x00000950
        /*01d4*/ 	.word	0x0000fff0


	//   ....[1]....
        /*01d8*/ 	.word	0x0000f940
        /*01dc*/ 	.word	0x0000fff0


	//----- nvinfo : EIATTR_INT_WARP_WIDE_INSTR_OFFSETS
	.align		4
.L_289:
        /*01e0*/ 	.byte	0x04, 0x31
        /*01e2*/ 	.short	(.L_291 - .L_290)


	//   ....[0]....
.L_290:
        /*01e4*/ 	.word	0x000000c0


	//   ....[1]....
        /*01e8*/ 	.word	0x000000d0


	//   ....[2]....
        /*01ec*/ 	.word	0x00000170


	//   ....[3]....
        /*01f0*/ 	.word	0x00015f80


	//   ....[4]....
        /*01f4*/ 	.word	0x00016010


	//   ....[5]....
        /*01f8*/ 	.word	0x00018f20


	//   ....[6]....
        /*01fc*/ 	.word	0x00018fb0


	//----- nvinfo : EIATTR_COOP_GROUP_MASK_REGIDS
	.align		4
.L_291:
        /*0200*/ 	.byte	0x04, 0x29
        /*0202*/ 	.short	(.L_293 - .L_292)


	//   ....[0]....
.L_292:
        /*0204*/ 	.word	0xffffffff


	//   ....[1]....
        /*0208*/ 	.word	0xffffffff


	//   ....[2]....
        /*020c*/ 	.word	0xffffffff


	//   ....[3]....
        /*0210*/ 	.word	0xffffffff


	//   ....[4]....
        /*0214*/ 	.word	0xffffffff


	//   ....[5]....
        /*0218*/ 	.word	0xffffffff


	//   ....[6]....
        /*021c*/ 	.word	0xffffffff


	//   ....[7]....
        /*0220*/ 	.word	0xffffffff


	//   ....[8]....
        /*0224*/ 	.word	0xffffffff


	//   ....[9]....
        /*0228*/ 	.word	0xffffffff


	//   ....[10]....
        /*022c*/ 	.word	0xffffffff


	//   ....[11]....
        /*0230*/ 	.word	0xffffffff


	//   ....[12]....
        /*0234*/ 	.word	0xffffffff


	//   ....[13]....
        /*0238*/ 	.word	0xffffffff


	//   ....[14]....
        /*023c*/ 	.word	0xffffffff


	//   ....[15]....
        /*0240*/ 	.word	0xffffffff


	//   ....[16]....
        /*0244*/ 	.word	0xffffffff


	//   ....[17]....
        /*0248*/ 	.word	0xffffffff


	//   ....[18]....
        /*024c*/ 	.word	0xffffffff


	//   ....[19]....
        /*0250*/ 	.word	0xffffffff


	//   ....[20]....
        /*0254*/ 	.word	0xffffffff


	//   ....[21]....
        /*0258*/ 	.word	0xffffffff


	//   ....[22]....
        /*025c*/ 	.word	0xffffffff


	//   ....[23]....
        /*0260*/ 	.word	0xffffffff


	//   ....[24]....
        /*0264*/ 	.word	0xffffffff


	//   ....[25]....
        /*0268*/ 	.word	0xffffffff


	//   ....[26]....
        /*026c*/ 	.word	0xffffffff


	//   ....[27]....
        /*0270*/ 	.word	0xffffffff


	//   ....[28]....
        /*0274*/ 	.word	0xffffffff


	//   ....[29]....
        /*0278*/ 	.word	0xffffffff


	//   ....[30]....
        /*027c*/ 	.word	0xffffffff


	//   ....[31]....
        /*0280*/ 	.word	0xffffffff


	//   ....[32]....
        /*0284*/ 	.word	0xffffffff


	//   ....[33]....
        /*0288*/ 	.word	0xffffffff


	//   ....[34]....
        /*028c*/ 	.word	0xffffffff


	//   ....[35]....
        /*0290*/ 	.word	0xffffffff


	//   ....[36]....
        /*0294*/ 	.word	0xffffffff


	//   ....[37]....
        /*0298*/ 	.word	0xffffffff


	//   ....[38]....
        /*029c*/ 	.word	0xffffffff


	//   ....[39]....
        /*02a0*/ 	.word	0xffffffff


	//   ....[40]....
        /*02a4*/ 	.word	0xffffffff


	//   ....[41]....
        /*02a8*/ 	.word	0xffffffff


	//   ....[42]....
        /*02ac*/ 	.word	0xffffffff


	//   ....[43]....
        /*02b0*/ 	.word	0xffffffff


	//   ....[44]....
        /*02b4*/ 	.word	0xffffffff


	//   ....[45]....
        /*02b8*/ 	.word	0xffffffff


	//   ....[46]....
        /*02bc*/ 	.word	0xffffffff


	//   ....[47]....
        /*02c0*/ 	.word	0xffffffff


	//   ....[48]....
        /*02c4*/ 	.word	0xffffffff


	//   ....[49]....
        /*02c8*/ 	.word	0xffffffff


	//   ....[50]....
        /*02cc*/ 	.word	0xffffffff


	//   ....[51]....
        /*02d0*/ 	.word	0xffffffff


	//   ....[52]....
        /*02d4*/ 	.word	0xffffffff


	//   ....[53]....
        /*02d8*/ 	.word	0xffffffff


	//   ....[54]....
        /*02dc*/ 	.word	0xffffffff


	//   ....[55]....
        /*02e0*/ 	.word	0xffffffff


	//   ....[56]....
        /*02e4*/ 	.word	0xffffffff


	//   ....[57]....
        /*02e8*/ 	.word	0xffffffff


	//   ....[58]....
        /*02ec*/ 	.word	0xffffffff


	//   ....[59]....
        /*02f0*/ 	.word	0xffffffff


	//   ....[60]....
        /*02f4*/ 	.word	0xffffffff


	//   ....[61]....
        /*02f8*/ 	.word	0xffffffff


	//   ....[62]....
        /*02fc*/ 	.word	0xffffffff


	//   ....[63]....
        /*0300*/ 	.word	0xffffffff


	//   ....[64]....
        /*0304*/ 	.word	0xffffffff


	//   ....[65]....
        /*0308*/ 	.word	0xffffffff


	//   ....[66]....
        /*030c*/ 	.word	0xffffffff


	//   ....[67]....
        /*0310*/ 	.word	0xffffffff


	//   ....[68]....
        /*0314*/ 	.word	0xffffffff


	//   ....[69]....
        /*0318*/ 	.word	0xffffffff


	//   ....[70]....
        /*031c*/ 	.word	0xffffffff


	//   ....[71]....
        /*0320*/ 	.word	0xffffffff


	//   ....[72]....
        /*0324*/ 	.word	0xffffffff


	//   ....[73]....
        /*0328*/ 	.word	0xffffffff


	//   ....[74]....
        /*032c*/ 	.word	0xffffffff


	//   ....[75]....
        /*0330*/ 	.word	0xffffffff


	//   ....[76]....
        /*0334*/ 	.word	0xffffffff


	//   ....[77]....
        /*0338*/ 	.word	0xffffffff


	//   ....[78]....
        /*033c*/ 	.word	0xffffffff


	//   ....[79]....
        /*0340*/ 	.word	0xffffffff


	//   ....[80]....
        /*0344*/ 	.word	0xffffffff


	//   ....[81]....
        /*0348*/ 	.word	0xffffffff


	//   ....[82]....
        /*034c*/ 	.word	0xffffffff


	//   ....[83]....
        /*0350*/ 	.word	0xffffffff


	//   ....[84]....
        /*0354*/ 	.word	0xffffffff


	//   ....[85]....
        /*0358*/ 	.word	0xffffffff


	//   ....[86]....
        /*035c*/ 	.word	0xffffffff


	//   ....[87]....
        /*0360*/ 	.word	0xffffffff


	//   ....[88]....
        /*0364*/ 	.word	0xffffffff


	//   ....[89]....
        /*0368*/ 	.word	0xffffffff


	//   ....[90]....
        /*036c*/ 	.word	0xffffffff


	//   ....[91]....
        /*0370*/ 	.word	0xffffffff


	//   ....[92]....
        /*0374*/ 	.word	0xffffffff


	//   ....[93]....
        /*0378*/ 	.word	0xffffffff


	//   ....[94]....
        /*037c*/ 	.word	0xffffffff


	//   ....[95]....
        /*0380*/ 	.word	0xffffffff


	//   ....[96]....
        /*0384*/ 	.word	0xffffffff


	//   ....[97]....
        /*0388*/ 	.word	0xffffffff


	//   ....[98]....
        /*038c*/ 	.word	0xffffffff


	//   ....[99]....
        /*0390*/ 	.word	0xffffffff


	//   ....[100]....
        /*0394*/ 	.word	0xffffffff


	//   ....[101]....
        /*0398*/ 	.word	0xffffffff


	//   ....[102]....
        /*039c*/ 	.word	0xffffffff


	//   ....[103]....
        /*03a0*/ 	.word	0xffffffff


	//   ....[104]....
        /*03a4*/ 	.word	0xffffffff


	//   ....[105]....
        /*03a8*/ 	.word	0xffffffff


	//   ....[106]....
        /*03ac*/ 	.word	0xffffffff


	//   ....[107]....
        /*03b0*/ 	.word	0xffffffff


	//   ....[108]....
        /*03b4*/ 	.word	0xffffffff


	//   ....[109]....
        /*03b8*/ 	.word	0xffffffff


	//   ....[110]....
        /*03bc*/ 	.word	0xffffffff


	//   ....[111]....
        /*03c0*/ 	.word	0xffffffff


	//   ....[112]....
        /*03c4*/ 	.word	0xffffffff


	//   ....[113]....
        /*03c8*/ 	.word	0xffffffff


	//   ....[114]....
        /*03cc*/ 	.word	0xffffffff


	//   ....[115]....
        /*03d0*/ 	.word	0xffffffff


	//   ....[116]....
        /*03d4*/ 	.word	0xffffffff


	//   ....[117]....
        /*03d8*/ 	.word	0xffffffff


	//   ....[118]....
        /*03dc*/ 	.word	0xffffffff


	//   ....[119]....
        /*03e0*/ 	.word	0xffffffff


	//   ....[120]....
        /*03e4*/ 	.word	0xffffffff


	//   ....[121]....
        /*03e8*/ 	.word	0xffffffff


	//   ....[122]....
        /*03ec*/ 	.word	0xffffffff


	//   ....[123]....
        /*03f0*/ 	.word	0xffffffff


	//   ....[124]....
        /*03f4*/ 	.word	0xffffffff


	//   ....[125]....
        /*03f8*/ 	.word	0xffffffff


	//   ....[126]....
        /*03fc*/ 	.word	0xffffffff


	//   ....[127]....
        /*0400*/ 	.word	0xffffffff


	//   ....[128]....
        /*0404*/ 	.word	0xffffffff


	//   ....[129]....
        /*0408*/ 	.word	0xffffffff


	//   ....[130]....
        /*040c*/ 	.word	0xffffffff


	//   ....[131]....
        /*0410*/ 	.word	0xffffffff


	//   ....[132]....
        /*0414*/ 	.word	0xffffffff


	//   ....[133]....
        /*0418*/ 	.word	0xffffffff


	//   ....[134]....
        /*041c*/ 	.word	0xffffffff


	//   ....[135]....
        /*0420*/ 	.word	0xffffffff


	//   ....[136]....
        /*0424*/ 	.word	0xffffffff


	//   ....[137]....
        /*0428*/ 	.word	0xffffffff


	//   ....[138]....
        /*042c*/ 	.word	0xffffffff


	//   ....[139]....
        /*0430*/ 	.word	0xffffffff


	//   ....[140]....
        /*0434*/ 	.word	0xffffffff


	//   ....[141]....
        /*0438*/ 	.word	0xffffffff


	//   ....[142]....
        /*043c*/ 	.word	0xffffffff


	//   ....[143]....
        /*0440*/ 	.word	0x0500000f


	//   ....[144]....
        /*0444*/ 	.word	0x0500000f


	//   ....[145]....
        /*0448*/ 	.word	0x0500000f


	//   ....[146]....
        /*044c*/ 	.word	0x0500000f


	//   ....[147]....
        /*0450*/ 	.word	0x0500000f


	//   ....[148]....
        /*0454*/ 	.word	0x0500000f


	//   ....[149]....
        /*0458*/ 	.word	0x0500000f


	//   ....[150]....
        /*045c*/ 	.word	0x0500000f


	//   ....[151]....
        /*0460*/ 	.word	0x0500000f


	//   ....[152]....
        /*0464*/ 	.word	0x0500000f


	//   ....[153]....
        /*0468*/ 	.word	0x0500000f


	//   ....[154]....
        /*046c*/ 	.word	0x0500000f


	//   ....[155]....
        /*0470*/ 	.word	0x0500000f


	//   ....[156]....
        /*0474*/ 	.word	0x0500000f


	//   ....[157]....
        /*0478*/ 	.word	0x0500000f


	//   ....[158]....
        /*047c*/ 	.word	0x0500000f


	//   ....[159]....
        /*0480*/ 	.word	0x0500000f


	//   ....[160]....
        /*0484*/ 	.word	0x0500000f


	//   ....[161]....
        /*0488*/ 	.word	0x0500000f


	//   ....[162]....
        /*048c*/ 	.word	0x0500000f


	//   ....[163]....
        /*0490*/ 	.word	0x0500000f


	//   ....[164]....
        /*0494*/ 	.word	0x0500000f


	//   ....[165]....
        /*0498*/ 	.word	0x0500000f


	//   ....[166]....
        /*049c*/ 	.word	0x0500000f


	//   ....[167]....
        /*04a0*/ 	.word	0x0500000f


	//   ....[168]....
        /*04a4*/ 	.word	0x0500000f


	//   ....[169]....
        /*04a8*/ 	.word	0x0500000f


	//   ....[170]....
        /*04ac*/ 	.word	0x0500000f


	//   ....[171]....
        /*04b0*/ 	.word	0x0500000f


	//   ....[172]....
        /*04b4*/ 	.word	0x0500000f


	//   ....[173]....
        /*04b8*/ 	.word	0x0500000f


	//   ....[174]....
        /*04bc*/ 	.word	0x0500000f


	//   ....[175]....
        /*04c0*/ 	.word	0x0500000f


	//   ....[176]....
        /*04c4*/ 	.word	0x0500000f


	//   ....[177]....
        /*04c8*/ 	.word	0x0500000f


	//   ....[178]....
        /*04cc*/ 	.word	0x0500000f


	//   ....[179]....
        /*04d0*/ 	.word	0x0500000f


	//   ....[180]....
        /*04d4*/ 	.word	0x0500000f


	//   ....[181]....
        /*04d8*/ 	.word	0x0500000f


	//   ....[182]....
        /*04dc*/ 	.word	0x0500000f


	//   ....[183]....
        /*04e0*/ 	.word	0x0500000f


	//   ....[184]....
        /*04e4*/ 	.word	0x0500000f


	//   ....[185]....
        /*04e8*/ 	.word	0x0500000f


	//   ....[186]....
        /*04ec*/ 	.word	0x0500000f


	//   ....[187]....
        /*04f0*/ 	.word	0x0500000f


	//   ....[188]....
        /*04f4*/ 	.word	0x0500000f


	//   ....[189]....
        /*04f8*/ 	.word	0x0500000f


	//   ....[190]....
        /*04fc*/ 	.word	0x0500000f


	//   ....[191]....
        /*0500*/ 	.word	0x0500000f


	//   ....[192]....
        /*0504*/ 	.word	0x0500000f


	//   ....[193]....
        /*0508*/ 	.word	0x0500000f


	//   ....[194]....
        /*050c*/ 	.word	0x0500000f


	//   ....[195]....
        /*0510*/ 	.word	0x0500000f


	//   ....[196]....
        /*0514*/ 	.word	0x0500000f


	//   ....[197]....
        /*0518*/ 	.word	0x0500000f


	//   ....[198]....
        /*051c*/ 	.word	0x0500000f


	//   ....[199]....
        /*0520*/ 	.word	0x0500000f


	//   ....[200]....
        /*0524*/ 	.word	0x0500000f


	//   ....[201]....
        /*0528*/ 	.word	0x0500000f


	//   ....[202]....
        /*052c*/ 	.word	0x0500000f


	//   ....[203]....
        /*0530*/ 	.word	0x0500000f


	//   ....[204]....
        /*0534*/ 	.word	0x0500000f


	//   ....[205]....
        /*0538*/ 	.word	0x0500000f


	//   ....[206]....
        /*053c*/ 	.word	0x0500000f


	//   ....[207]....
        /*0540*/ 	.word	0x0500000f


	//   ....[208]....
        /*0544*/ 	.word	0x0500000f


	//   ....[209]....
        /*0548*/ 	.word	0x0500000f


	//   ....[210]....
        /*054c*/ 	.word	0x0500000f


	//   ....[211]....
        /*0550*/ 	.word	0x0500000f


	//   ....[212]....
        /*0554*/ 	.word	0x0500000f


	//   ....[213]....
        /*0558*/ 	.word	0x0500000f


	//   ....[214]....
        /*055c*/ 	.word	0x0500000f


	//   ....[215]....
        /*0560*/ 	.word	0x0500000f


	//   ....[216]....
        /*0564*/ 	.word	0x0500000f


	//   ....[217]....
        /*0568*/ 	.word	0x0500000f


	//   ....[218]....
        /*056c*/ 	.word	0x0500000f


	//----- nvinfo : EIATTR_COOP_GROUP_INSTR_OFFSETS
	.align		4
.L_293:
        /*0570*/ 	.byte	0x04, 0x28
        /*0572*/ 	.short	(.L_295 - .L_294)


	//   ....[0]....
.L_294:
        /*0574*/ 	.word	0x00000070


	//   ....[1]....
        /*0578*/ 	.word	0x000000b0


	//   ....[2]....
        /*057c*/ 	.word	0x000002d0


	//   ....[3]....
        /*0580*/ 	.word	0x00000430


	//   ....[4]....
        /*0584*/ 	.word	0x00000550


	//   ....[5]....
        /*0588*/ 	.word	0x000006b0


	//   ....[6]....
        /*058c*/ 	.word	0x00002010


	//   ....[7]....
        /*0590*/ 	.word	0x000048f0


	//   ....[8]....
        /*0594*/ 	.word	0x00004990


	//   ....[9]....
        /*0598*/ 	.word	0x00005280


	//   ....[10]....
        /*059c*/ 	.word	0x000054e0


	//   ....[11]....
        /*05a0*/ 	.word	0x00005a60


	//   ....[12]....
        /*05a4*/ 	.word	0x00005af0


	//   ....[13]....
        /*05a8*/ 	.word	0x00008fd0


	//   ....[14]....
        /*05ac*/ 	.word	0x00009020


	//   ....[15]....
        /*05b0*/ 	.word	0x000096f0


	//   ....[16]....
        /*05b4*/ 	.word	0x00009800


	//   ....[17]....
        /*05b8*/ 	.word	0x00009d80


	//   ....[18]....
        /*05bc*/ 	.word	0x00009df0


	//   ....[19]....
        /*05c0*/ 	.word	0x0000d600


	//   ....[20]....
        /*05c4*/ 	.word	0x0000d660


	//   ....[21]....
        /*05c8*/ 	.word	0x0000d8c0


	//   ....[22]....
        /*05cc*/ 	.word	0x0000d8e0


	//   ....[23]....
        /*05d0*/ 	.word	0x0000ec30


	//   ....[24]....
        /*05d4*/ 	.word	0x0000ec60


	//   ....[25]....
        /*05d8*/ 	.word	0x0000ecf0


	//   ....[26]....
        /*05dc*/ 	.word	0x0000ed10


	//   ....[27]....
        /*05e0*/ 	.word	0x00010b10


	//   ....[28]....
        /*05e4*/ 	.word	0x00010b20


	//   ....[29]....
        /*05e8*/ 	.word	0x00010b30


	//   ....[30]....
        /*05ec*/ 	.word	0x00010b40


	//   ....[31]....
        /*05f0*/ 	.word	0x00011630


	//   ....[32]....
        /*05f4*/ 	.word	0x00011650


	//   ....[33]....
        /*05f8*/ 	.word	0x000117f0


	//   ....[34]....
        /*05fc*/ 	.word	0x00011810


	//   ....[35]....
        /*0600*/ 	.word	0x00011950


	//   ....[36]....
        /*0604*/ 	.word	0x00011970


	//   ....[37]....
        /*0608*/ 	.word	0x00011ac0


	//   ....[38]....
        /*060c*/ 	.word	0x00011ae0


	//   ....[39]....
        /*0610*/ 	.word	0x000120b0


	//   ....[40]....
        /*0614*/ 	.word	0x000120f0


	//   ....[41]....
        /*0618*/ 	.word	0x00012c20


	//   ....[42]....
        /*061c*/ 	.word	0x00012c30


	//   ....[43]....
        /*0620*/ 	.word	0x00013f70


	//   ....[44]....
        /*0624*/ 	.word	0x00013fa0


	//   ....[45]....
        /*0628*/ 	.word	0x00014100


	//   ....[46]....
        /*062c*/ 	.word	0x00014120


	//   ....[47]....
        /*0630*/ 	.word	0x00014260


	//   ....[48]....
        /*0634*/ 	.word	0x00014280


	//   ....[49]....
        /*0638*/ 	.word	0x000143d0


	//   ....[50]....
        /*063c*/ 	.word	0x000143f0


	//   ....[51]....
        /*0640*/ 	.word	0x000145d0


	//   ....[52]....
        /*0644*/ 	.word	0x000147c0


	//   ....[53]....
        /*0648*/ 	.word	0x000147f0


	//   ....[54]....
        /*064c*/ 	.word	0x00014820


	//   ....[55]....
        /*0650*/ 	.word	0x00014850


	//   ....[56]....
        /*0654*/ 	.word	0x00014880


	//   ....[57]....
        /*0658*/ 	.word	0x000148b0


	//   ....[58]....
        /*065c*/ 	.word	0x00014a20


	//   ....[59]....
        /*0660*/ 	.word	0x00014a50


	//   ....[60]....
        /*0664*/ 	.word	0x00014a80


	//   ....[61]....
        /*0668*/ 	.word	0x00014ab0


	//   ....[62]....
        /*066c*/ 	.word	0x00014ae0


	//   ....[63]....
        /*0670*/ 	.word	0x00014b10


	//   ....[64]....
        /*0674*/ 	.word	0x00014ba0


	//   ....[65]....
        /*0678*/ 	.word	0x00014bd0


	//   ....[66]....
        /*067c*/ 	.word	0x00014be0


	//   ....[67]....
        /*0680*/ 	.word	0x00014c20


	//   ....[68]....
        /*0684*/ 	.word	0x00016b50


	//   ....[69]....
        /*0688*/ 	.word	0x00016b90


	//   ....[70]....
        /*068c*/ 	.word	0x00016bc0


	//   ....[71]....
        /*0690*/ 	.word	0x00016c70


	//   ....[72]....
        /*0694*/ 	.word	0x00016cb0


	//   ....[73]....
        /*0698*/ 	.word	0x00016d10


	//   ....[74]....
        /*069c*/ 	.word	0x00016d50


	//   ....[75]....
        /*06a0*/ 	.word	0x00016db0


	//   ....[76]....
        /*06a4*/ 	.word	0x00016dd0


	//   ....[77]....
        /*06a8*/ 	.word	0x00016e00


	//   ....[78]....
        /*06ac*/ 	.word	0x000175f0


	//   ....[79]....
        /*06b0*/ 	.word	0x00017620


	//   ....[80]....
        /*06b4*/ 	.word	0x00017680


	//   ....[81]....
        /*06b8*/ 	.word	0x000176f0


	//   ....[82]....
        /*06bc*/ 	.word	0x00017740


	//   ....[83]....
        /*06c0*/ 	.word	0x000177b0


	//   ....[84]....
        /*06c4*/ 	.word	0x00017800


	//   ....[85]....
        /*06c8*/ 	.word	0x00017870


	//   ....[86]....
        /*06cc*/ 	.word	0x000178c0


	//   ....[87]....
        /*06d0*/ 	.word	0x00017930


	//   ....[88]....
        /*06d4*/ 	.word	0x00017980


	//   ....[89]....
        /*06d8*/ 	.word	0x000179f0


	//   ....[90]....
        /*06dc*/ 	.word	0x00017a30


	//   ....[91]....
        /*06e0*/ 	.word	0x00017aa0


	//   ....[92]....
        /*06e4*/ 	.word	0x00017ab0


	//   ....[93]....
        /*06e8*/ 	.word	0x00017b00


	//   ....[94]....
        /*06ec*/ 	.word	0x000182d0


	//   ....[95]....
        /*06f0*/ 	.word	0x00018300


	//   ....[96]....
        /*06f4*/ 	.word	0x00018330


	//   ....[97]....
        /*06f8*/ 	.word	0x000183f0


	//   ....[98]....
        /*06fc*/ 	.word	0x00018420


	//   ....[99]....
        /*0700*/ 	.word	0x00018470


	//   ....[100]....
        /*0704*/ 	.word	0x000184a0


	//   ....[101]....
        /*0708*/ 	.word	0x000184f0


	//   ....[102]....
        /*070c*/ 	.word	0x00018520


	//   ....[103]....
        /*0710*/ 	.word	0x00018590


	//   ....[104]....
        /*0714*/ 	.word	0x00018870


	//   ....[105]....
        /*0718*/ 	.word	0x00018890


	//   ....[106]....
        /*071c*/ 	.word	0x000188a0


	//   ....[107]....
        /*0720*/ 	.word	0x00018950


	//   ....[108]....
        /*0724*/ 	.word	0x00018960


	//   ....[109]....
        /*0728*/ 	.word	0x00018a10


	//   ....[110]....
        /*072c*/ 	.word	0x00018a20


	//   ....[111]....
        /*0730*/ 	.word	0x00018ad0


	//   ....[112]....
        /*0734*/ 	.word	0x00018ae0


	//   ....[113]....
        /*0738*/ 	.word	0x00018af0


	//   ....[114]....
        /*073c*/ 	.word	0x00019100


	//   ....[115]....
        /*0740*/ 	.word	0x00019140


	//   ....[116]....
        /*0744*/ 	.word	0x00019180


	//   ....[117]....
        /*0748*/ 	.word	0x000191a0


	//   ....[118]....
        /*074c*/ 	.word	0x000191c0


	//   ....[119]....
        /*0750*/ 	.word	0x00019270


	//   ....[120]....
        /*0754*/ 	.word	0x00019320


	//   ....[121]....
        /*0758*/ 	.word	0x00019350


	//   ....[122]....
        /*075c*/ 	.word	0x00019360


	//   ....[123]....
        /*0760*/ 	.word	0x000193f0


	//   ....[124]....
        /*0764*/ 	.word	0x00019860


	//   ....[125]....
        /*0768*/ 	.word	0x00019890


	//   ....[126]....
        /*076c*/ 	.word	0x000198f0


	//   ....[127]....
        /*0770*/ 	.word	0x00019920


	//   ....[128]....
        /*0774*/ 	.word	0x00019950


	//   ....[129]....
        /*0778*/ 	.word	0x00019980


	//   ....[130]....
        /*077c*/ 	.word	0x000199b0


	//   ....[131]....
        /*0780*/ 	.word	0x000199e0


	//   ....[132]....
        /*0784*/ 	.word	0x00019b80


	//   ....[133]....
        /*0788*/ 	.word	0x00019bb0


	//   ....[134]....
        /*078c*/ 	.word	0x00019be0


	//   ....[135]....
        /*0790*/ 	.word	0x00019c10


	//   ....[136]....
        /*0794*/ 	.word	0x00019c40


	//   ....[137]....
        /*0798*/ 	.word	0x00019c70


	//   ....[138]....
        /*079c*/ 	.word	0x00019d30


	//   ....[139]....
        /*07a0*/ 	.word	0x00019d50


	//   ....[140]....
        /*07a4*/ 	.word	0x00019d70


	//   ....[141]....
        /*07a8*/ 	.word	0x00019dd0


	//   ....[142]....
        /*07ac*/ 	.word	0x0001a7f0


	//   ....[143]....
        /*07b0*/ 	.word	0x0001adc0


	//   ....[144]....
        /*07b4*/ 	.word	0x0001aeb0


	//   ....[145]....
        /*07b8*/ 	.word	0x0001af80


	//   ....[146]....
        /*07bc*/ 	.word	0x0001aff0


	//   ....[147]....
        /*07c0*/ 	.word	0x0001b090


	//   ....[148]....
        /*07c4*/ 	.word	0x0001b170


	//   ....[149]....
        /*07c8*/ 	.word	0x0001b270


	//   ....[150]....
        /*07cc*/ 	.word	0x0001b2e0


	//   ....[151]....
        /*07d0*/ 	.word	0x0001b3d0


	//   ....[152]....
        /*07d4*/ 	.word	0x0001b440


	//   ....[153]....
        /*07d8*/ 	.word	0x0001b520


	//   ....[154]....
        /*07dc*/ 	.word	0x0001b5d0


	//   ....[155]....
        /*07e0*/ 	.word	0x0001b640


	//   ....[156]....
        /*07e4*/ 	.word	0x0001b6c0


	//   ....[157]....
        /*07e8*/ 	.word	0x0001b7a0


	//   ....[158]....
        /*07ec*/ 	.word	0x0001b820


	//   ....[159]....
        /*07f0*/ 	.word	0x0001b910


	//   ....[160]....
        /*07f4*/ 	.word	0x0001b990


	//   ....[161]....
        /*07f8*/ 	.word	0x0001ba80


	//   ....[162]....
        /*07fc*/ 	.word	0x0001bb00


	//   ....[163]....
        /*0800*/ 	.word	0x0001bbf0


	//   ....[164]....
        /*0804*/ 	.word	0x0001bc70


	//   ....[165]....
        /*0808*/ 	.word	0x0001bd60


	//   ....[166]....
        /*080c*/ 	.word	0x0001bde0


	//   ....[167]....
        /*0810*/ 	.word	0x0001bec0


	//   ....[168]....
        /*0814*/ 	.word	0x0001bf40


	//   ....[169]....
        /*0818*/ 	.word	0x0001c010


	//   ....[170]....
        /*081c*/ 	.word	0x0001c140


	//   ....[171]....
        /*0820*/ 	.word	0x0001c210


	//   ....[172]....
        /*0824*/ 	.word	0x0001c2e0


	//   ....[173]....
        /*0828*/ 	.word	0x0001c3c0


	//   ....[174]....
        /*082c*/ 	.word	0x0001c420


	//   ....[175]....
        /*0830*/ 	.word	0x0001c500


	//   ....[176]....
        /*0834*/ 	.word	0x0001c560


	//   ....[177]....
        /*0838*/ 	.word	0x0001c640


	//   ....[178]....
        /*083c*/ 	.word	0x0001c6a0


	//   ....[179]....
        /*0840*/ 	.word	0x0001c7b0


	//   ....[180]....
        /*0844*/ 	.word	0x0001c8a0


	//   ....[181]....
        /*0848*/ 	.word	0x0001c940


	//   ....[182]....
        /*084c*/ 	.word	0x0001c9a0


	//   ....[183]....
        /*0850*/ 	.word	0x0001cac0


	//   ....[184]....
        /*0854*/ 	.word	0x0001cb20


	//   ....[185]....
        /*0858*/ 	.word	0x0001cc40


	//   ....[186]....
        /*085c*/ 	.word	0x0001cca0


	//   ....[187]....
        /*0860*/ 	.word	0x0001cdc0


	//   ....[188]....
        /*0864*/ 	.word	0x0001ce20


	//   ....[189]....
        /*0868*/ 	.word	0x0001cef0


	//   ....[190]....
        /*086c*/ 	.word	0x0001d050


	//   ....[191]....
        /*0870*/ 	.word	0x0001d0f0


	//   ....[192]....
        /*0874*/ 	.word	0x0001d240


	//   ....[193]....
        /*0878*/ 	.word	0x0001d2f0


	//   ....[194]....
        /*087c*/ 	.word	0x0001d350


	//   ....[195]....
        /*0880*/ 	.word	0x0001d410


	//   ....[196]....
        /*0884*/ 	.word	0x0001d4f0


	//   ....[197]....
        /*0888*/ 	.word	0x0001d5b0


	//   ....[198]....
        /*088c*/ 	.word	0x0001d690


	//   ....[199]....
        /*0890*/ 	.word	0x0001d750


	//   ....[200]....
        /*0894*/ 	.word	0x0001d860


	//   ....[201]....
        /*0898*/ 	.word	0x0001d900


	//   ....[202]....
        /*089c*/ 	.word	0x0001da80


	//   ....[203]....
        /*08a0*/ 	.word	0x0001daf0


	//   ....[204]....
        /*08a4*/ 	.word	0x0001db60


	//   ....[205]....
        /*08a8*/ 	.word	0x0001dbd0


	//   ....[206]....
        /*08ac*/ 	.word	0x0001dc40


	//   ....[207]....
        /*08b0*/ 	.word	0x0001dcc0


	//   ....[208]....
        /*08b4*/ 	.word	0x0001dd40


	//   ....[209]....
        /*08b8*/ 	.word	0x0001ddd0


	//   ....[210]....
        /*08bc*/ 	.word	0x0001de40


	//   ....[211]....
        /*08c0*/ 	.word	0x0001deb0


	//   ....[212]....
        /*08c4*/ 	.word	0x0001df20


	//   ....[213]....
        /*08c8*/ 	.word	0x0001dfa0


	//   ....[214]....
        /*08cc*/ 	.word	0x0001e010


	//   ....[215]....
        /*08d0*/ 	.word	0x0001e0a0


	//   ....[216]....
        /*08d4*/ 	.word	0x0001e100


	//   ....[217]....
        /*08d8*/ 	.word	0x0001e190


	//   ....[218]....
        /*08dc*/ 	.word	0x0001e2c0


	//----- nvinfo : EIATTR_REG_RECONFIG
	.align		4
.L_295:
        /*08e0*/ 	.byte	0x01, 0x54
	.zero		2


	//----- nvinfo : EIATTR_SYSCALL_OFFSETS
	.align		4
        /*08e4*/ 	.byte	0x04, 0x46
        /*08e6*/ 	.short	(.L_297 - .L_296)


	//   ....[0]....
.L_296:
        /*08e8*/ 	.word	0x00002190


	//   ....[1]....
        /*08ec*/ 	.word	0x00016170


	//   ....[2]....
        /*08f0*/ 	.word	0x000162c0


	//   ....[3]....
        /*08f4*/ 	.word	0x000163b0


	//   ....[4]....
        /*08f8*/ 	.word	0x00017250


	//----- nvinfo : EIATTR_MBARRIER_INSTR_OFFSETS
	.align		4
.L_297:
        /*08fc*/ 	.byte	0x04, 0x39
        /*08fe*/ 	.short	(.L_299 - .L_298)


	//   ....[0]....
.L_298:
        /*0900*/ 	.word	0x00000180
        /*0904*/ 	.word	0x000000ff
        /*0908*/ 	.word	0x00038800
        /*090c*/ 	.short	0x0100
        /*090e*/ 	.byte	0x08
	.zero		1


	//   ....[1]....
        /*0910*/ 	.word	0x00000190
        /*0914*/ 	.word	0x000000ff
        /*0918*/ 	.word	0x00038820
        /*091c*/ 	.short	0x0100
        /*091e*/ 	.byte	0x08
	.zero		1


	//   ....[2]....
        /*0920*/ 	.word	0x00000280
        /*0924*/ 	.word	0x000000ff
        /*0928*/ 	.word	0x00038830
        /*092c*/ 	.short	0x0100
        /*092e*/ 	.byte	0x08
	.zero		1


	//   ....[3]....
        /*0930*/ 	.word	0x00000290
        /*0934*/ 	.word	0x000000ff
        /*0938*/ 	.word	0x00038840
        /*093c*/ 	.short	0x0100
        /*093e*/ 	.byte	0x08
	.zero		1


	//   ....[4]....
        /*0940*/ 	.word	0x000002a0
        /*0944*/ 	.word	0x000000ff
        /*0948*/ 	.word	0x00038838
        /*094c*/ 	.short	0x0100
        /*094e*/ 	.byte	0x08
	.zero		1


	//   ....[5]....
        /*0950*/ 	.word	0x000002b0
        /*0954*/ 	.word	0x000000ff
        /*0958*/ 	.word	0x00038848
        /*095c*/ 	.short	0x0100
        /*095e*/ 	.byte	0x08
	.zero		1


	//   ....[6]....
        /*0960*/ 	.word	0x000003e0
        /*0964*/ 	.word	0x000000ff
        /*0968*/ 	.word	0x00038850
        /*096c*/ 	.short	0x0100
        /*096e*/ 	.byte	0x08
	.zero		1


	//   ....[7]....
        /*0970*/ 	.word	0x000003f0
        /*0974*/ 	.word	0x000000ff
        /*0978*/ 	.word	0x00038860
        /*097c*/ 	.short	0x0100
        /*097e*/ 	.byte	0x08
	.zero		1


	//   ....[8]....
        /*0980*/ 	.word	0x00000400
        /*0984*/ 	.word	0x000000ff
        /*0988*/ 	.word	0x00038858
        /*098c*/ 	.short	0x0100
        /*098e*/ 	.byte	0x08
	.zero		1


	//   ....[9]....
        /*0990*/ 	.word	0x00000410
        /*0994*/ 	.word	0x000000ff
        /*0998*/ 	.word	0x00038868
        /*099c*/ 	.short	0x0100
        /*099e*/ 	.byte	0x08
	.zero		1


	//   ....[10]....
        /*09a0*/ 	.word	0x00000500
        /*09a4*/ 	.word	0x000000ff
        /*09a8*/ 	.word	0x00038870
        /*09ac*/ 	.short	0x0100
        /*09ae*/ 	.byte	0x06
	.zero		1


	//   ....[11]....
        /*09b0*/ 	.word	0x00000510
        /*09b4*/ 	.word	0x000000ff
        /*09b8*/ 	.word	0x00038880
        /*09bc*/ 	.short	0x0100
        /*09be*/ 	.byte	0x06
	.zero		1


	//   ....[12]....
        /*09c0*/ 	.word	0x00000520
        /*09c4*/ 	.word	0x000000ff
        /*09c8*/ 	.word	0x00038878
        /*09cc*/ 	.short	0x0100
        /*09ce*/ 	.byte	0x06
	.zero		1


	//   ....[13]....
        /*09d0*/ 	.word	0x00000530
        /*09d4*/ 	.word	0x000000ff
        /*09d8*/ 	.word	0x00038888
        /*09dc*/ 	.short	0x0100
        /*09de*/ 	.byte	0x06
	.zero		1


	//   ....[14]....
        /*09e0*/ 	.word	0x00000660
        /*09e4*/ 	.word	0x000000ff
        /*09e8*/ 	.word	0x00038890
        /*09ec*/ 	.short	0x0100
        /*09ee*/ 	.byte	0x08
	.zero		1


	//   ....[15]....
        /*09f0*/ 	.word	0x00000670
        /*09f4*/ 	.word	0x000000ff
        /*09f8*/ 	.word	0x000388a0
        /*09fc*/ 	.short	0x0100
        /*09fe*/ 	.byte	0x08
	.zero		1


	//   ....[16]....
        /*0a00*/ 	.word	0x00000680
        /*0a04*/ 	.word	0x000000ff
        /*0a08*/ 	.word	0x00038898
        /*0a0c*/ 	.short	0x0100
        /*0a0e*/ 	.byte	0x08
	.zero		1


	//   ....[17]....
        /*0a10*/ 	.word	0x00000690
        /*0a14*/ 	.word	0x000000ff
        /*0a18*/ 	.word	0x000388a8
        /*0a1c*/ 	.short	0x0100
        /*0a1e*/ 	.byte	0x08
	.zero		1


	//   ....[18]....
        /*0a20*/ 	.word	0x000007d0
        /*0a24*/ 	.word	0x000000ff
        /*0a28*/ 	.word	0x000388b0
        /*0a2c*/ 	.short	0x0100
        /*0a2e*/ 	.byte	0x08
	.zero		1


	//   ....[19]....
        /*0a30*/ 	.word	0x000007e0
        /*0a34*/ 	.word	0x000000ff
        /*0a38*/ 	.word	0x000388c0
        /*0a3c*/ 	.short	0x0100
        /*0a3e*/ 	.byte	0x08
	.zero		1


	//   ....[20]....
        /*0a40*/ 	.word	0x000007f0
        /*0a44*/ 	.word	0x000000ff
        /*0a48*/ 	.word	0x000388b8
        /*0a4c*/ 	.short	0x0100
        /*0a4e*/ 	.byte	0x08
	.zero		1


	//   ....[21]....
        /*0a50*/ 	.word	0x00000800
        /*0a54*/ 	.word	0x000000ff
        /*0a58*/ 	.word	0x000388c8
        /*0a5c*/ 	.short	0x0100
        /*0a5e*/ 	.byte	0x08
	.zero		1


	//   ....[22]....
        /*0a60*/ 	.word	0x00002260
        /*0a64*/ 	.word	0x000000ff
        /*0a68*/ 	.word	0x00038800
        /*0a6c*/ 	.short	0x010a
        /*0a6e*/ 	.byte	0x06
	.zero		1


	//   ....[23]....
        /*0a70*/ 	.word	0x00002300
        /*0a74*/ 	.word	0x00000000
        /*0a78*/ 	.word	0x00038830
        /*0a7c*/ 	.short	0x010a
        /*0a7e*/ 	.byte	0x3f
	.zero		1


	//   ....[24]....
        /*0a80*/ 	.word	0x00002340
        /*0a84*/ 	.word	0x00000000
        /*0a88*/ 	.word	0x00038830
        /*0a8c*/ 	.short	0x010a
        /*0a8e*/ 	.byte	0x3f
	.zero		1


	//   ....[25]....
        /*0a90*/ 	.word	0x00005420
        /*0a94*/ 	.word	0x000000ff
        /*0a98*/ 	.word	0x00000000
        /*0a9c*/ 	.short	0x0101
        /*0a9e*/ 	.byte	0x04
	.zero		1


	//   ....[26]....
        /*0aa0*/ 	.word	0x000064d0
        /*0aa4*/ 	.word	0x000000ff
        /*0aa8*/ 	.word	0x00038830
        /*0aac*/ 	.short	0x010a
        /*0aae*/ 	.byte	0x3d
	.zero		1


	//   ....[27]....
        /*0ab0*/ 	.word	0x00006510
        /*0ab4*/ 	.word	0x000000ff
        /*0ab8*/ 	.word	0x00038830
        /*0abc*/ 	.short	0x010a
        /*0abe*/ 	.byte	0x3d
	.zero		1


	//   ....[28]....
        /*0ac0*/ 	.word	0x00008a80
        /*0ac4*/ 	.word	0x000000ff
        /*0ac8*/ 	.word	0x00038850
        /*0acc*/ 	.short	0x010a
        /*0ace*/ 	.byte	0x04
	.zero		1


	//   ....[29]....
        /*0ad0*/ 	.word	0x00008ac0
        /*0ad4*/ 	.word	0x000000ff
        /*0ad8*/ 	.word	0x00038850
        /*0adc*/ 	.short	0x010a
        /*0ade*/ 	.byte	0x04
	.zero		1


	//   ....[30]....
        /*0ae0*/ 	.word	0x000092b0
        /*0ae4*/ 	.word	0x000000ff
        /*0ae8*/ 	.word	0x00000000
        /*0aec*/ 	.short	0x0101
        /*0aee*/ 	.byte	0x3d
	.zero		1


	//   ....[31]....
        /*0af0*/ 	.word	0x0000a5e0
        /*0af4*/ 	.word	0x000000ff
        /*0af8*/ 	.word	0x00000000
        /*0afc*/ 	.short	0x0101
        /*0afe*/ 	.byte	0x04
	.zero		1


	//   ....[32]....
        /*0b00*/ 	.word	0x0000a810
        /*0b04*/ 	.word	0x000000ff
        /*0b08*/ 	.word	0x00038830
        /*0b0c*/ 	.short	0x010a
        /*0b0e*/ 	.byte	0x04
	.zero		1


	//   ....[33]....
        /*0b10*/ 	.word	0x0000a850
        /*0b14*/ 	.word	0x000000ff
        /*0b18*/ 	.word	0x00038830
        /*0b1c*/ 	.short	0x010a
        /*0b1e*/ 	.byte	0x04
	.zero		1


	//   ....[34]....
        /*0b20*/ 	.word	0x0000cdc0
        /*0b24*/ 	.word	0x000000ff
        /*0b28*/ 	.word	0x00038850
        /*0b2c*/ 	.short	0x010a
        /*0b2e*/ 	.byte	0x04
	.zero		1


	//   ....[35]....
        /*0b30*/ 	.word	0x0000ce00
        /*0b34*/ 	.word	0x000000ff
        /*0b38*/ 	.word	0x00038850
        /*0b3c*/ 	.short	0x010a
        /*0b3e*/ 	.byte	0x04
	.zero		1


	//   ....[36]....
        /*0b40*/ 	.word	0x0000d470
        /*0b44*/ 	.word	0x000000ff
        /*0b48*/ 	.word	0x00000000
        /*0b4c*/ 	.short	0x0101
        /*0b4e*/ 	.byte	0x06
	.zero		1


	//   ....[37]....
        /*0b50*/ 	.word	0x0000e270
        /*0b54*/ 	.word	0x000000ff
        /*0b58*/ 	.word	0x00000000
        /*0b5c*/ 	.short	0x0101
        /*0b5e*/ 	.byte	0x04
	.zero		1


	//   ....[38]....
        /*0b60*/ 	.word	0x0000eba0
        /*0b64*/ 	.word	0x000000ff
        /*0b68*/ 	.word	0x00038850
        /*0b6c*/ 	.short	0x010a
        /*0b6e*/ 	.byte	0x08
	.zero		1


	//   ....[39]....
        /*0b70*/ 	.word	0x0000ebe0
        /*0b74*/ 	.word	0x000000ff
        /*0b78*/ 	.word	0x00038850
        /*0b7c*/ 	.short	0x010a
        /*0b7e*/ 	.byte	0x08
	.zero		1


	//   ....[40]....
        /*0b80*/ 	.word	0x0000f200
        /*0b84*/ 	.word	0x000000ff
        /*0b88*/ 	.word	0x00000000
        /*0b8c*/ 	.short	0x0101
        /*0b8e*/ 	.byte	0x04
	.zero		1


	//   ....[41]....
        /*0b90*/ 	.word	0x00011620
        /*0b94*/ 	.word	0x000000ff
        /*0b98*/ 	.word	0x00000000
        /*0b9c*/ 	.short	0x0101
        /*0b9e*/ 	.byte	0x08
	.zero		1


	//   ....[42]....
        /*0ba0*/ 	.word	0x00011ed0
        /*0ba4*/ 	.word	0x000000ff
        /*0ba8*/ 	.word	0x00000000
        /*0bac*/ 	.short	0x0101
        /*0bae*/ 	.byte	0x08
	.zero		1


	//   ....[43]....
        /*0bb0*/ 	.word	0x00016980
        /*0bb4*/ 	.word	0x00000005
        /*0bb8*/ 	.word	0x00038840
        /*0bbc*/ 	.short	0x010a
        /*0bbe*/ 	.byte	0x3f
	.zero		1


	//   ....[44]....
        /*0bc0*/ 	.word	0x00016f70
        /*0bc4*/ 	.word	0x00000005
        /*0bc8*/ 	.word	0x00038830
        /*0bcc*/ 	.short	0x0107
        /*0bce*/ 	.byte	0x3f
	.zero		1


	//   ....[45]....
        /*0bd0*/ 	.word	0x00017050
        /*0bd4*/ 	.word	0x00000005
        /*0bd8*/ 	.word	0x00038830
        /*0bdc*/ 	.short	0x0101
        /*0bde*/ 	.byte	0x3f
	.zero		1


	//   ....[46]....
        /*0be0*/ 	.word	0x00017c30
        /*0be4*/ 	.word	0x00000016
        /*0be8*/ 	.word	0x00038800
        /*0bec*/ 	.short	0x0107
        /*0bee*/ 	.byte	0x3f
	.zero		1


	//   ....[47]....
        /*0bf0*/ 	.word	0x00017d50
        /*0bf4*/ 	.word	0x00000016
        /*0bf8*/ 	.word	0x00038800
        /*0bfc*/ 	.short	0x0101
        /*0bfe*/ 	.byte	0x3f
	.zero		1


	//   ....[48]....
        /*0c00*/ 	.word	0x00017d70
        /*0c04*/ 	.word	0x00000016
        /*0c08*/ 	.word	0x00038820
        /*0c0c*/ 	.short	0x010a
        /*0c0e*/ 	.byte	0x3f
	.zero		1


	//   ....[49]....
        /*0c10*/ 	.word	0x00018140
        /*0c14*/ 	.word	0x00000006
        /*0c18*/ 	.word	0x00038840
        /*0c1c*/ 	.short	0x010a
        /*0c1e*/ 	.byte	0x3f
	.zero		1


	//   ....[50]....
        /*0c20*/ 	.word	0x000186a0
        /*0c24*/ 	.word	0x00000006
        /*0c28*/ 	.word	0x00038830
        /*0c2c*/ 	.short	0x0107
        /*0c2e*/ 	.byte	0x3f
	.zero		1


	//   ....[51]....
        /*0c30*/ 	.word	0x00018750
        /*0c34*/ 	.word	0x00000006
        /*0c38*/ 	.word	0x00038830
        /*0c3c*/ 	.short	0x0101
        /*0c3e*/ 	.byte	0x3f
	.zero		1


	//   ....[52]....
        /*0c40*/ 	.word	0x000187b0
        /*0c44*/ 	.word	0x00000006
        /*0c48*/ 	.word	0x00038860
        /*0c4c*/ 	.short	0x010a
        /*0c4e*/ 	.byte	0x3f
	.zero		1


	//   ....[53]....
        /*0c50*/ 	.word	0x00018cb0
        /*0c54*/ 	.word	0x00000006
        /*0c58*/ 	.word	0x00038850
        /*0c5c*/ 	.short	0x0107
        /*0c5e*/ 	.byte	0x3f
	.zero		1


	//   ....[54]....
        /*0c60*/ 	.word	0x00018e40
        /*0c64*/ 	.word	0x00000006
        /*0c68*/ 	.word	0x00038850
        /*0c6c*/ 	.short	0x0101
        /*0c6e*/ 	.byte	0x3f
	.zero		1


	//   ....[55]....
        /*0c70*/ 	.word	0x00019050
        /*0c74*/ 	.word	0x00000004
        /*0c78*/ 	.word	0x00038860
        /*0c7c*/ 	.short	0x010a
        /*0c7e*/ 	.byte	0x3f
	.zero		1


	//   ....[56]....
        /*0c80*/ 	.word	0x00019570
        /*0c84*/ 	.word	0x00000004
        /*0c88*/ 	.word	0x00038850
        /*0c8c*/ 	.short	0x0107
        /*0c8e*/ 	.byte	0x3f
	.zero		1


	//   ....[57]....
        /*0c90*/ 	.word	0x00019620
        /*0c94*/ 	.word	0x00000004
        /*0c98*/ 	.word	0x00038850
        /*0c9c*/ 	.short	0x0101
        /*0c9e*/ 	.byte	0x3f
	.zero		1


	//   ....[58]....
        /*0ca0*/ 	.word	0x0001a770
        /*0ca4*/ 	.word	0x00000004
        /*0ca8*/ 	.word	0x00038820
        /*0cac*/ 	.short	0x010a
        /*0cae*/ 	.byte	0x3f
	.zero		1


	//   ....[59]....
        /*0cb0*/ 	.word	0x0001a910
        /*0cb4*/ 	.word	0x00000005
        /*0cb8*/ 	.word	0x00038840
        /*0cbc*/ 	.short	0x010a
        /*0cbe*/ 	.byte	0x3f
	.zero		1


	//   ....[60]....
        /*0cc0*/ 	.word	0x0001a9b0
        /*0cc4*/ 	.word	0x0000001b
        /*0cc8*/ 	.word	0x00038840
        /*0ccc*/ 	.short	0x010a
        /*0cce*/ 	.byte	0x3f
	.zero		1


	//   ....[61]....
        /*0cd0*/ 	.word	0x0001a9f0
        /*0cd4*/ 	.word	0x00000005
        /*0cd8*/ 	.word	0x00038860
        /*0cdc*/ 	.short	0x010a
        /*0cde*/ 	.byte	0x3f
	.zero		1


	//   ....[62]....
        /*0ce0*/ 	.word	0x0001aa30
        /*0ce4*/ 	.word	0x0000001b
        /*0ce8*/ 	.word	0x00038860
        /*0cec*/ 	.short	0x010a
        /*0cee*/ 	.byte	0x3f
	.zero		1


	//   ....[63]....
        /*0cf0*/ 	.word	0x0001aab0
        /*0cf4*/ 	.word	0x00000003
        /*0cf8*/ 	.word	0x00038800
        /*0cfc*/ 	.short	0x010a
        /*0cfe*/ 	.byte	0x3f
	.zero		1


	//   ....[64]....
        /*0d00*/ 	.word	0x0001ab00
        /*0d04*/ 	.word	0x00000000
        /*0d08*/ 	.word	0x00038830
        /*0d0c*/ 	.short	0x010a
        /*0d0e*/ 	.byte	0x3f
	.zero		1


	//   ....[65]....
        /*0d10*/ 	.word	0x0001ab60
        /*0d14*/ 	.word	0x00000004
        /*0d18*/ 	.word	0x00038830
        /*0d1c*/ 	.short	0x010a
        /*0d1e*/ 	.byte	0x3f
	.zero		1


	//   ....[66]....
        /*0d20*/ 	.word	0x0001abc0
        /*0d24*/ 	.word	0x00000002
        /*0d28*/ 	.word	0x00038850
        /*0d2c*/ 	.short	0x010a
        /*0d2e*/ 	.byte	0x3f
	.zero		1


	//   ....[67]....
        /*0d30*/ 	.word	0x0001ac20
        /*0d34*/ 	.word	0x00000004
        /*0d38*/ 	.word	0x00038830
        /*0d3c*/ 	.short	0x010a
        /*0d3e*/ 	.byte	0x3f
	.zero		1


	//   ....[68]....
        /*0d40*/ 	.word	0x0001ac80
        /*0d44*/ 	.word	0x00000002
        /*0d48*/ 	.word	0x00038850
        /*0d4c*/ 	.short	0x010a
        /*0d4e*/ 	.byte	0x3f
	.zero		1


	//   ....[69]....
        /*0d50*/ 	.word	0x0001ace0
        /*0d54*/ 	.word	0x00000007
        /*0d58*/ 	.word	0x00038850
        /*0d5c*/ 	.short	0x010a
        /*0d5e*/ 	.byte	0x3f
	.zero		1


	//   ....[70]....
        /*0d60*/ 	.word	0x0001ae00
        /*0d64*/ 	.word	0x00000005
        /*0d68*/ 	.word	0x00038840
        /*0d6c*/ 	.short	0x010a
        /*0d6e*/ 	.byte	0x3f
	.zero		1


	//   ....[71]....
        /*0d70*/ 	.word	0x0001c040
        /*0d74*/ 	.word	0x00000016
        /*0d78*/ 	.word	0x00038820
        /*0d7c*/ 	.short	0x010a
        /*0d7e*/ 	.byte	0x3f
	.zero		1


	//   ....[72]....
        /*0d80*/ 	.word	0x0001c090
        /*0d84*/ 	.word	0x00000006
        /*0d88*/ 	.word	0x00038840
        /*0d8c*/ 	.short	0x010a
        /*0d8e*/ 	.byte	0x3f
	.zero		1


	//   ....[73]....
        /*0d90*/ 	.word	0x0001c7f0
        /*0d94*/ 	.word	0x00000006
        /*0d98*/ 	.word	0x00038860
        /*0d9c*/ 	.short	0x010a
        /*0d9e*/ 	.byte	0x3f
	.zero		1


	//   ....[74]....
        /*0da0*/ 	.word	0x0001cfa0
        /*0da4*/ 	.word	0x00000004
        /*0da8*/ 	.word	0x00038860
        /*0dac*/ 	.short	0x010a
        /*0dae*/ 	.byte	0x3f
	.zero		1


	//   ....[75]....
        /*0db0*/ 	.word	0x0001e1e0
        /*0db4*/ 	.word	0x00000004
        /*0db8*/ 	.word	0x00038820
        /*0dbc*/ 	.short	0x010a
        /*0dbe*/ 	.byte	0x3f
	.zero		1


	//   ....[76]....
        /*0dc0*/ 	.word	0x0001e380
        /*0dc4*/ 	.word	0x00000005
        /*0dc8*/ 	.word	0x00038840
        /*0dcc*/ 	.short	0x010a
        /*0dce*/ 	.byte	0x3f
	.zero		1


	//   ....[77]....
        /*0dd0*/ 	.word	0x0001e3d0
        /*0dd4*/ 	.word	0x0000001b
        /*0dd8*/ 	.word	0x00038840
        /*0ddc*/ 	.short	0x010a
        /*0dde*/ 	.byte	0x3f
	.zero		1


	//   ....[78]....
        /*0de0*/ 	.word	0x0001e420
        /*0de4*/ 	.word	0x00000005
        /*0de8*/ 	.word	0x00038860
        /*0dec*/ 	.short	0x010a
        /*0dee*/ 	.byte	0x3f
	.zero		1


	//----- nvinfo : EIATTR_NUM_MBARRIERS
	.align		4
.L_299:
        /*0df0*/ 	.byte	0x03, 0x38
        /*0df2*/ 	.short	0x0016


	//----- nvinfo : EIATTR_EXIT_INSTR_OFFSETS
	.align		4
        /*0df4*/ 	.byte	0x04, 0x1c
        /*0df6*/ 	.short	(.L_301 - .L_300)


	//   ....[0]....
.L_300:
        /*0df8*/ 	.word	0x00000990


	//   ....[1]....
        /*0dfc*/ 	.word	0x00014570


	//   ....[2]....
        /*0e00*/ 	.word	0x0001aa80


	//----- nvinfo : EIATTR_MAX_THREADS
	.align		4
.L_301:
        /*0e04*/ 	.byte	0x04, 0x05
        /*0e06*/ 	.short	(.L_303 - .L_302)
.L_302:
        /*0e08*/ 	.word	0x00000180
        /*0e0c*/ 	.word	0x00000001
        /*0e10*/ 	.word	0x00000001


	//----- nvinfo : EIATTR_CRS_STACK_SIZE
	.align		4
.L_303:
        /*0e14*/ 	.byte	0x04, 0x1e
        /*0e16*/ 	.short	(.L_305 - .L_304)
.L_304:
        /*0e18*/ 	.word	0x00000000


	//----- nvinfo : EIATTR_CBANK_PARAM_SIZE
	.align		4
.L_305:
        /*0e1c*/ 	.byte	0x03, 0x19
        /*0e1e*/ 	.short	0x0af0


	//----- nvinfo : EIATTR_PARAM_CBANK
	.align		4
        /*0e20*/ 	.byte	0x04, 0x0a
        /*0e22*/ 	.short	(.L_307 - .L_306)
	.align		4
.L_306:
        /*0e24*/ 	.word	index@(.nv.constant0._ZN7cutlass13device_kernelIN5flash11enable_sm90INS1_16FlashAttnFwdSm90INS1_25CollectiveMainloopFwdSm90ILi2EN4cute5tupleIJNS5_1CILi1EEES8_S8_EEENS6_IJNS7_ILi128EEENS7_ILi80EEENS7_ILi256EEEEEELi256ENS_10bfloat16_tEfNS_4arch4Sm90ELb1ELb0ELb1ELb1ELb1ELb0ELb0ELb1ELb1ELb1ELb1ELb0EEENS1_21CollectiveEpilogueFwdINS6_IJSA_SC_SB_EEES9_SE_SG_Li256ELb1ELb1ELb1ELb0EEENS1_36VarlenDynamicPersistentTileSchedulerILi128ELi80ELi256ELi128ELb1ELb1ELb1ELb1ELb1ELb1EEEEEEEEEvNT_6ParamsE)
        /*0e28*/ 	.short	0x0210
        /*0e2a*/ 	.short	0x0af0


	//----- nvinfo : EIATTR_SW_WAR
	.align		4
.L_307:
        /*0e2c*/ 	.byte	0x04, 0x36
        /*0e2e*/ 	.short	(.L_309 - .L_308)
.L_308:
        /*0e30*/ 	.word	0x00000008
.L_309:


//--------------------- .nv.info._ZN7cutlass13device_kernelIN5flash11enable_sm90INS1_16FlashAttnFwdSm90INS1_25CollectiveMainloopFwdSm90ILi2EN4cute5tupleIJNS5_1CILi1EEES8_S8_EEENS6_IJNS7_ILi128EEENS7_ILi80EEENS7_ILi256EEEEEELi256ENS_10bfloat16_tEfNS_4arch4Sm90ELb1ELb0ELb1ELb1ELb1ELb1ELb0ELb1ELb1ELb1ELb1ELb0EEENS1_21CollectiveEpilogueFwdINS6_IJSA_SC_SB_EEES9_SE_SG_Li256ELb1ELb1ELb1ELb0EEENS1_36VarlenDynamicPersistentTileSchedulerILi128ELi80ELi256ELi128ELb1ELb1ELb1ELb1ELb1ELb1EEEEEEEEEvNT_6ParamsE --------------------------
	.section	.nv.info._ZN7cutlass13device_kernelIN5flash11enable_sm90INS1_16FlashAttnFwdSm90INS1_25CollectiveMainloopFwdSm90ILi2EN4cute5tupleIJNS5_1CILi1EEES8_S8_EEENS6_IJNS7_ILi128EEENS7_ILi80EEENS7_ILi256EEEEEELi256ENS_10bfloat16_tEfNS_4arch4Sm90ELb1ELb0ELb1ELb1ELb1ELb1ELb0ELb1ELb1ELb1ELb1ELb0EEENS1_21CollectiveEpilogueFwdINS6_IJSA_SC_SB_EEES9_SE_SG_Li256ELb1ELb1ELb1ELb0EEENS1_36VarlenDynamicPersistentTileSchedulerILi128ELi80ELi256ELi128ELb1ELb1ELb1ELb1ELb1ELb1EEEEEEEEEvNT_6ParamsE,"",@"SHT_CUDA_INFO"
	.sectionflags	@""
	.align	4


	//----- nvinfo : EIATTR_CUDA_API_VERSION
	.align		4
        /*0000*/ 	.byte	0x04, 0x37
        /*0002*/ 	.short	(.L_311 - .L_310)
.L_310:
        /*0004*/ 	.word	0x00000082


	//----- nvinfo : EIATTR_KPARAM_INFO
	.align		4
.L_311:
        /*0008*/ 	.byte	0x04, 0x17
        /*000a*/ 	.short	(.L_313 - .L_312)
.L_312:
        /*000c*/ 	.word	0x00000000
        /*0010*/ 	.short	0x0000
        /*0012*/ 	.short	0x0070
        /*0014*/ 	.byte	0x00, 0xf0, 0x01, 0x2a


	//----- nvinfo : EIATTR_SPARSE_MMA_MASK
	.align		4
.L_313:
        /*0018*/ 	.byte	0x03, 0x50
        /*001a*/ 	.short	0x0000


	//----- nvinfo : EIATTR_MAXREG_COUNT
	.align		4
        /*001c*/ 	.byte	0x03, 0x1b
        /*001e*/ 	.short	0x00a8


	//----- nvinfo : EIATTR_NUM_BARRIERS
	.align		4
        /*0020*/ 	.byte	0x02, 0x4c
        /*0022*/ 	.byte	0x10
	.zero		1


	//----- nvinfo : EIATTR_EXTERNS
	.align		4
        /*0024*/ 	.byte	0x04, 0x0f
        /*0026*/ 	.short	(.L_315 - .L_314)


	//   ....[0]....
	.align		4
.L_314:
        /*0028*/ 	.word	index@(__assertfail)


	//----- nvinfo : EIATTR_ANNOTATIONS
	.align		4
.L_315:
        /*002c*/ 	.byte	0x04, 0x55
        /*002e*/ 	.short	(.L_317 - .L_316)


	//   ....[0]....
.L_316:
        /* <DEDUP_REMOVED lines=168> */


	//----- nvinfo : EIATTR_MERCURY_ISA_VERSION
	.align		4
.L_317:
        /*0aa0*/ 	.byte	0x03, 0x5f
        /*0aa2*/ 	.short	0x0101


	//----- nvinfo : EIATTR_UNUSED_LOAD_BYTE_OFFSET
	.align		4
        /*0aa4*/ 	.byte	0x04, 0x44
        /*0aa6*/ 	.short	(.L_319 - .L_318)


	//   ....[0]....
.L_318:
        /*0aa8*/ 	.word	0x00000a60
        /*0aac*/ 	.word	0x0000fff0


	//   ....[1]....
        /*0ab0*/ 	.word	0x00027060
        /*0ab4*/ 	.word	0x0000fff0


	//----- nvinfo : EIATTR_INT_WARP_WIDE_INSTR_OFFSETS
	.align		4
.L_319:
        /*0ab8*/ 	.byte	0x04, 0x31
        /*0aba*/ 	.short	(.L_321 - .L_320)


	//   ....[0]....
.L_320:
        /*0abc*/ 	.word	0x00000130


	//   ....[1]....
        /*0ac0*/ 	.word	0x00000170


	//   ....[2]....
        /*0ac4*/ 	.word	0x000001e0


	//   ....[3]....
        /*0ac8*/ 	.word	0x0002edb0


	//   ....[4]....
        /*0acc*/ 	.word	0x0002ee40


	//   ....[5]....
        /*0ad0*/ 	.word	0x00031d60


	//   ....[6]....
        /*0ad4*/ 	.word	0x00031df0


	//----- nvinfo : EIATTR_COOP_GROUP_MASK_REGIDS
	.align		4
.L_321:
        /*0ad8*/ 	.byte	0x04, 0x29
        /*0ada*/ 	.short	(.L_323 - .L_322)


	//   ....[0]....
.L_322:
        /*0adc*/ 	.word	0xffffffff


	//   ....[1]....
        /*0ae0*/ 	.word	0xffffffff


	//   ....[2]....
        /*0ae4*/ 	.word	0xffffffff


	//   ....[3]....
        /*0ae8*/ 	.word	0xffffffff


	//   ....[4]....
        /*0aec*/ 	.word	0xffffffff


	//   ....[5]....
        /*0af0*/ 	.word	0xffffffff


	//   ....[6]....
        /*0af4*/ 	.word	0xffffffff


	//   ....[7]....
        /*0af8*/ 	.word	0xffffffff


	//   ....[8]....
        /*0afc*/ 	.word	0xffffffff


	//   ....[9]....
        /*0b00*/ 	.word	0xffffffff


	//   ....[10]....
        /*0b04*/ 	.word	0xffffffff


	//   ....[11]....
        /*0b08*/ 	.word	0xffffffff


	//   ....[12]....
        /*0b0c*/ 	.word	0xffffffff


	//   ....[13]....
        /*0b10*/ 	.word	0xffffffff


	//   ....[14]....
        /*0b14*/ 	.word	0xffffffff


	//   ....[15]....
        /*0b18*/ 	.word	0xffffffff


	//   ....[16]....
        /*0b1c*/ 	.word	0xffffffff


	//   ....[17]....
        /*0b20*/ 	.word	0xffffffff


	//   ....[18]....
        /*0b24*/ 	.word	0xffffffff


	//   ....[19]....
        /*0b28*/ 	.word	0xffffffff


	//   ....[20]....
        /*0b2c*/ 	.word	0xffffffff


	//   ....[21]....
        /*0b30*/ 	.word	0xffffffff


	//   ....[22]....
        /*0b34*/ 	.word	0xffffffff


	//   ....[23]....
        /*0b38*/ 	.word	0xffffffff


	//   ....[24]....
        /*0b3c*/ 	.word	0xffffffff


	//   ....[25]....
        /*0b40*/ 	.word	0xffffffff


	//   ....[26]....
        /*0b44*/ 	.word	0xffffffff


	//   ....[27]....
        /*0b48*/ 	.word	0xffffffff


	//   ....[28]....
        /*0b4c*/ 	.word	0xffffffff


	//   ....[29]....
        /*0b50*/ 	.word	0xffffffff


	//   ....[30]....
        /*0b54*/ 	.word	0xffffffff


	//   ....[31]....
        /*0b58*/ 	.word	0xffffffff


	//   ....[32]....
        /*0b5c*/ 	.word	0xffffffff


	//   ....[33]....
        /*0b60*/ 	.word	0xffffffff


	//   ....[34]....
        /*0b64*/ 	.word	0xffffffff


	//   ....[35]....
        /*0b68*/ 	.word	0xffffffff


	//   ....[36]....
        /*0b6c*/ 	.word	0xffffffff


	//   ....[37]....
        /*0b70*/ 	.word	0xffffffff


	//   ....[38]....
        /*0b74*/ 	.word	0xffffffff


	//   ....[39]....
        /*0b78*/ 	.word	0xffffffff


	//   ....[40]....
        /*0b7c*/ 	.word	0xffffffff


	//   ....[41]....
        /*0b80*/ 	.word	0xffffffff


	//   ....[42]....
        /*0b84*/ 	.word	0xffffffff


	//   ....[43]....
        /*0b88*/ 	.word	0xffffffff


	//   ....[44]....
        /*0b8c*/ 	.word	0xffffffff


	//   ....[45]....
        /*0b90*/ 	.word	0xffffffff


	//   ....[46]....
        /*0b94*/ 	.word	0xffffffff


	//   ....[47]....
        /*0b98*/ 	.word	0xffffffff


	//   ....[48]....
        /*0b9c*/ 	.word	0xffffffff


	//   ....[49]....
        /*0ba0*/ 	.word	0xffffffff


	//   ....[50]....
        /*0ba4*/ 	.word	0xffffffff


	//   ....[51]....
        /*0ba8*/ 	.word	0xffffffff


	//   ....[52]....
        /*0bac*/ 	.word	0xffffffff


	//   ....[53]....
        /*0bb0*/ 	.word	0xffffffff


	//   ....[54]....
        /*0bb4*/ 	.word	0xffffffff


	//   ....[55]....
        /*0bb8*/ 	.word	0xffffffff


	//   ....[56]....
        /*0bbc*/ 	.word	0xffffffff


	//   ....[57]....
        /*0bc0*/ 	.word	0xffffffff


	//   ....[58]....
        /*0bc4*/ 	.word	0xffffffff


	//   ....[59]....
        /*0bc8*/ 	.word	0xffffffff


	//   ....[60]....
        /*0bcc*/ 	.word	0xffffffff


	//   ....[61]....
        /*0bd0*/ 	.word	0xffffffff


	//   ....[62]....
        /*0bd4*/ 	.word	0xffffffff


	//   ....[63]....
        /*0bd8*/ 	.word	0xffffffff


	//   ....[64]....
        /*0bdc*/ 	.word	0xffffffff


	//   ....[65]....
        /*0be0*/ 	.word	0xffffffff


	//   ....[66]....
        /*0be4*/ 	.word	0xffffffff


	//   ....[67]....
        /*0be8*/ 	.word	0xffffffff


	//   ....[68]....
        /*0bec*/ 	.word	0xffffffff


	//   ....[69]....
        /*0bf0*/ 	.word	0xffffffff


	//   ....[70]....
        /*0bf4*/ 	.word	0xffffffff


	//   ....[71]....
        /*0bf8*/ 	.word	0xffffffff


	//   ....[72]....
        /*0bfc*/ 	.word	0xffffffff


	//   ....[73]....
        /*0c00*/ 	.word	0xffffffff


	//   ....[74]....
        /*0c04*/ 	.word	0xffffffff


	//   ....[75]....
        /*0c08*/ 	.word	0xffffffff


	//   ....[76]....
        /*0c0c*/ 	.word	0xffffffff


	//   ....[77]....
        /*0c10*/ 	.word	0xffffffff


	//   ....[78]....
        /*0c14*/ 	.word	0xffffffff


	//   ....[79]....
        /*0c18*/ 	.word	0xffffffff


	//   ....[80]....
        /*0c1c*/ 	.word	0xffffffff


	//   ....[81]....
        /*0c20*/ 	.word	0xffffffff


	//   ....[82]....
        /*0c24*/ 	.word	0xffffffff


	//   ....[83]....
        /*0c28*/ 	.word	0xffffffff


	//   ....[84]....
        /*0c2c*/ 	.word	0xffffffff


	//   ....[85]....
        /*0c30*/ 	.word	0xffffffff


	//   ....[86]....
        /*0c34*/ 	.word	0xffffffff


	//   ....[87]....
        /*0c38*/ 	.word	0xffffffff


	//   ....[88]....
        /*0c3c*/ 	.word	0xffffffff


	//   ....[89]....
        /*0c40*/ 	.word	0xffffffff


	//   ....[90]....
        /*0c44*/ 	.word	0xffffffff


	//   ....[91]....
        /*0c48*/ 	.word	0xffffffff


	//   ....[92]....
        /*0c4c*/ 	.word	0xffffffff


	//   ....[93]....
        /*0c50*/ 	.word	0xffffffff


	//   ....[94]....
        /*0c54*/ 	.word	0xffffffff


	//   ....[95]....
        /*0c58*/ 	.word	0xffffffff


	//   ....[96]....
        /*0c5c*/ 	.word	0xffffffff


	//   ....[97]....
        /*0c60*/ 	.word	0xffffffff


	//   ....[98]....
        /*0c64*/ 	.word	0xffffffff


	//   ....[99]....
        /*0c68*/ 	.word	0xffffffff


	//   ....[100]....
        /*0c6c*/ 	.word	0xffffffff


	//   ....[101]....
        /*0c70*/ 	.word	0xffffffff


	//   ....[102]....
        /*0c74*/ 	.word	0xffffffff


	//   ....[103]....
        /*0c78*/ 	.word	0xffffffff


	//   ....[104]....
        /*0c7c*/ 	.word	0xffffffff


	//   ....[105]....
        /*0c80*/ 	.word	0xffffffff


	//   ....[106]....
        /*0c84*/ 	.word	0xffffffff


	//   ....[107]....
        /*0c88*/ 	.word	0xffffffff


	//   ....[108]....
        /*0c8c*/ 	.word	0xffffffff


	//   ....[109]....
        /*0c90*/ 	.word	0xffffffff


	//   ....[110]....
        /*0c94*/ 	.word	0xffffffff


	//   ....[111]....
        /*0c98*/ 	.word	0xffffffff


	//   ....[112]....
        /*0c9c*/ 	.word	0xffffffff


	//   ....[113]....
        /*0ca0*/ 	.word	0xffffffff


	//   ....[114]....
        /*0ca4*/ 	.word	0xffffffff


	//   ....[115]....
        /*0ca8*/ 	.word	0xffffffff


	//   ....[116]....
        /*0cac*/ 	.word	0xffffffff


	//   ....[117]....
        /*0cb0*/ 	.word	0xffffffff


	//   ....[118]....
        /*0cb4*/ 	.word	0xffffffff


	//   ....[119]....
        /*0cb8*/ 	.word	0xffffffff


	//   ....[120]....
        /*0cbc*/ 	.word	0xffffffff


	//   ....[121]....
        /*0cc0*/ 	.word	0xffffffff


	//   ....[122]....
        /*0cc4*/ 	.word	0xffffffff


	//   ....[123]....
        /*0cc8*/ 	.word	0xffffffff


	//   ....[124]....
        /*0ccc*/ 	.word	0xffffffff


	//   ....[125]....
        /*0cd0*/ 	.word	0xffffffff


	//   ....[126]....
        /*0cd4*/ 	.word	0xffffffff


	//   ....[127]....
        /*0cd8*/ 	.word	0xffffffff


	//   ....[128]....
        /*0cdc*/ 	.word	0xffffffff


	//   ....[129]....
        /*0ce0*/ 	.word	0xffffffff


	//   ....[130]....
        /*0ce4*/ 	.word	0xffffffff


	//   ....[131]....
        /*0ce8*/ 	.word	0xffffffff


	//   ....[132]....
        /*0cec*/ 	.word	0xffffffff


	//   ....[133]....
        /*0cf0*/ 	.word	0xffffffff


	//   ....[134]....
        /*0cf4*/ 	.word	0xffffffff


	//   ....[135]....
        /*0cf8*/ 	.word	0xffffffff


	//   ....[136]....
        /*0cfc*/ 	.word	0xffffffff


	//   ....[137]....
        /*0d00*/ 	.word	0xffffffff


	//   ....[138]....
        /*0d04*/ 	.word	0xffffffff


	//   ....[139]....
        /*0d08*/ 	.word	0xffffffff


	//   ....[140]....
        /*0d0c*/ 	.word	0xffffffff


	//   ....[141]....
        /*0d10*/ 	.word	0xffffffff


	//   ....[142]....
        /*0d14*/ 	.word	0xffffffff


	//   ....[143]....
        /*0d18*/ 	.word	0xffffffff


	//   ....[144]....
        /*0d1c*/ 	.word	0xffffffff


	//   ....[145]....
        /*0d20*/ 	.word	0xffffffff


	//   ....[146]....
        /*0d24*/ 	.word	0xffffffff


	//   ....[147]....
        /*0d28*/ 	.word	0xffffffff


	//   ....[148]....
        /*0d2c*/ 	.word	0xffffffff


	//   ....[149]....
        /*0d30*/ 	.word	0xffffffff


	//   ....[150]....
        /*0d34*/ 	.word	0xffffffff


	//   ....[151]....
        /*0d38*/ 	.word	0xffffffff


	//   ....[152]....
        /*0d3c*/ 	.word	0xffffffff


	//   ....[153]....
        /*0d40*/ 	.word	0xffffffff


	//   ....[154]....
        /*0d44*/ 	.word	0xffffffff


	//   ....[155]....
        /*0d48*/ 	.word	0xffffffff


	//   ....[156]....
        /*0d4c*/ 	.word	0xffffffff


	//   ....[157]....
        /*0d50*/ 	.word	0xffffffff


	//   ....[158]....
        /*0d54*/ 	.word	0xffffffff


	//   ....[159]....
        /*0d58*/ 	.word	0xffffffff


	//   ....[160]....
        /*0d5c*/ 	.word	0xffffffff


	//   ....[161]....
        /*0d60*/ 	.word	0xffffffff


	//   ....[162]....
        /*0d64*/ 	.word	0xffffffff


	//   ....[163]....
        /*0d68*/ 	.word	0xffffffff


	//   ....[164]....
        /*0d6c*/ 	.word	0xffffffff


	//   ....[165]....
        /*0d70*/ 	.word	0xffffffff


	//   ....[166]....
        /*0d74*/ 	.word	0xffffffff


	//   ....[167]....
        /*0d78*/ 	.word	0xffffffff


	//   ....[168]....
        /*0d7c*/ 	.word	0xffffffff


	//   ....[169]....
        /*0d80*/ 	.word	0xffffffff


	//   ....[170]....
        /*0d84*/ 	.word	0xffffffff


	//   ....[171]....
        /*0d88*/ 	.word	0xffffffff


	//   ....[172]....
        /*0d8c*/ 	.word	0xffffffff


	//   ....[173]....
        /*0d90*/ 	.word	0xffffffff


	//   ....[174]....
        /*0d94*/ 	.word	0xffffffff


	//   ....[175]....
        /*0d98*/ 	.word	0xffffffff


	//   ....[176]....
        /*0d9c*/ 	.word	0xffffffff


	//   ....[177]....
        /*0da0*/ 	.word	0xffffffff


	//   ....[178]....
        /*0da4*/ 	.word	0xffffffff


	//   ....[179]....
        /*0da8*/ 	.word	0xffffffff


	//   ....[180]....
        /*0dac*/ 	.word	0xffffffff


	//   ....[181]....
        /*0db0*/ 	.word	0xffffffff


	//   ....[182]....
        /*0db4*/ 	.word	0xffffffff


	//   ....[183]....
        /*0db8*/ 	.word	0xffffffff


	//   ....[184]....
        /*0dbc*/ 	.word	0xffffffff


	//   ....[185]....
        /*0dc0*/ 	.word	0xffffffff


	//   ....[186]....
        /*0dc4*/ 	.word	0xffffffff


	//   ....[187]....
        /*0dc8*/ 	.word	0xffffffff


	//   ....[188]....
        /*0dcc*/ 	.word	0xffffffff


	//   ....[189]....
        /*0dd0*/ 	.word	0xffffffff


	//   ....[190]....
        /*0dd4*/ 	.word	0xffffffff


	//   ....[191]....
        /*0dd8*/ 	.word	0xffffffff


	//   ....[192]....
        /*0ddc*/ 	.word	0xffffffff


	//   ....[193]....
        /*0de0*/ 	.word	0xffffffff


	//   ....[194]....
        /*0de4*/ 	.word	0xffffffff


	//   ....[195]....
        /*0de8*/ 	.word	0xffffffff


	//   ....[196]....
        /*0dec*/ 	.word	0xffffffff


	//   ....[197]....
        /*0df0*/ 	.word	0xffffffff


	//   ....[198]....
        /*0df4*/ 	.word	0xffffffff


	//   ....[199]....
        /*0df8*/ 	.word	0xffffffff


	//   ....[200]....
        /*0dfc*/ 	.word	0xffffffff


	//   ....[201]....
        /*0e00*/ 	.word	0x0500000f


	//   ....[202]....
        /*0e04*/ 	.word	0x0500000f


	//   ....[203]....
        /*0e08*/ 	.word	0x0500000f


	//   ....[204]....
        /*0e0c*/ 	.word	0x0500000f


	//   ....[205]....
        /*0e10*/ 	.word	0x0500000f


	//   ....[206]....
        /*0e14*/ 	.word	0x0500000f


	//   ....[207]....
        /*0e18*/ 	.word	0x0500000f


	//   ....[208]....
        /*0e1c*/ 	.word	0x0500000f


	//   ....[209]....
        /*0e20*/ 	.word	0x0500000f


	//   ....[210]....
        /*0e24*/ 	.word	0x0500000f


	//   ....[211]....
        /*0e28*/ 	.word	0x0500000f


	//   ....[212]....
        /*0e2c*/ 	.word	0x0500000f


	//   ....[213]....
        /*0e30*/ 	.word	0x0500000f


	//   ....[214]....
        /*0e34*/ 	.word	0x0500000f


	//   ....[215]....
        /*0e38*/ 	.word	0x0500000f


	//   ....[216]....
        /*0e3c*/ 	.word	0x0500000f


	//   ....[217]....
        /*0e40*/ 	.word	0x0500000f


	//   ....[218]....
        /*0e44*/ 	.word	0x0500000f


	//   ....[219]....
        /*0e48*/ 	.word	0x0500000f


	//   ....[220]....
        /*0e4c*/ 	.word	0x0500000f


	//   ....[221]....
        /*0e50*/ 	.word	0x0500000f


	//   ....[222]....
        /*0e54*/ 	.word	0x0500000f


	//   ....[223]....
        /*0e58*/ 	.word	0x0500000f


	//   ....[224]....
        /*0e5c*/ 	.word	0x0500000f


	//   ....[225]....
        /*0e60*/ 	.word	0x0500000f


	//   ....[226]....
        /*0e64*/ 	.word	0x0500000f


	//   ....[227]....
        /*0e68*/ 	.word	0x0500000f


	//   ....[228]....
        /*0e6c*/ 	.word	0x0500000f


	//   ....[229]....
        /*0e70*/ 	.word	0x0500000f


	//   ....[230]....
        /*0e74*/ 	.word	0x0500000f


	//   ....[231]....
        /*0e78*/ 	.word	0x0500000f


	//   ....[232]....
        /*0e7c*/ 	.word	0x0500000f


	//   ....[233]....
        /*0e80*/ 	.word	0x0500000f


	//   ....[234]....
        /*0e84*/ 	.word	0x0500000f


	//   ....[235]....
        /*0e88*/ 	.word	0x0500000f


	//   ....[236]....
        /*0e8c*/ 	.word	0x0500000f


	//   ....[237]....
        /*0e90*/ 	.word	0x0500000f


	//   ....[238]....
        /*0e94*/ 	.word	0x0500000f


	//   ....[239]....
        /*0e98*/ 	.word	0x0500000f


	//   ....[240]....
        /*0e9c*/ 	.word	0x0500000f


	//   ....[241]....
        /*0ea0*/ 	.word	0x0500000f


	//   ....[242]....
        /*0ea4*/ 	.word	0x0500000f


	//   ....[243]....
        /*0ea8*/ 	.word	0x0500000f


	//   ....[244]....
        /*0eac*/ 	.word	0x0500000f


	//   ....[245]....
        /*0eb0*/ 	.word	0x0500000f


	//   ....[246]....
        /*0eb4*/ 	.word	0x0500000f


	//   ....[247]....
        /*0eb8*/ 	.word	0x0500000f


	//   ....[248]....
        /*0ebc*/ 	.word	0x0500000f


	//   ....[249]....
        /*0ec0*/ 	.word	0x0500000f


	//   ....[250]....
        /*0ec4*/ 	.word	0x0500000f


	//   ....[251]....
        /*0ec8*/ 	.word	0x0500000f


	//   ....[252]....
        /*0ecc*/ 	.word	0x0500000f


	//   ....[253]....
        /*0ed0*/ 	.word	0x0500000f


	//   ....[254]....
        /*0ed4*/ 	.word	0x0500000f


	//   ....[255]....
        /*0ed8*/ 	.word	0x0500000f


	//   ....[0]....
        /*0edc*/ 	.word	0x0500000f


	//   ....[1]....
        /*0ee0*/ 	.word	0x0500000f


	//   ....[2]....
        /*0ee4*/ 	.word	0x0500000f


	//   ....[3]....
        /*0ee8*/ 	.word	0x0500000f


	//   ....[4]....
        /*0eec*/ 	.word	0x0500000f


	//   ....[5]....
        /*0ef0*/ 	.word	0x0500000f


	//   ....[6]....
        /*0ef4*/ 	.word	0x0500000f


	//   ....[7]....
        /*0ef8*/ 	.word	0x0500000f


	//   ....[8]....
        /*0efc*/ 	.word	0x0500000f


	//   ....[9]....
        /*0f00*/ 	.word	0x0500000f


	//   ....[10]....
        /*0f04*/ 	.word	0x0500000f


	//   ....[11]....
        /*0f08*/ 	.word	0x0500000f


	//   ....[12]....
        /*0f0c*/ 	.word	0x0500000f


	//   ....[13]....
        /*0f10*/ 	.word	0x0500000f


	//   ....[14]....
        /*0f14*/ 	.word	0x0500000f


	//   ....[15]....
        /*0f18*/ 	.word	0x0500000f


	//   ....[16]....
        /*0f1c*/ 	.word	0x0500000f


	//   ....[17]....
        /*0f20*/ 	.word	0x0500000f


	//   ....[18]....
        /*0f24*/ 	.word	0x0500000f


	//   ....[19]....
        /*0f28*/ 	.word	0x0500000f


	//   ....[20]....
        /*0f2c*/ 	.word	0x0500000f


	//   ....[21]....
        /*0f30*/ 	.word	0x0500000f


	//   ....[22]....
        /*0f34*/ 	.word	0x0500000f


	//   ....[23]....
        /*0f38*/ 	.word	0x0500000f


	//   ....[24]....
        /*0f3c*/ 	.word	0x0500000f


	//   ....[25]....
        /*0f40*/ 	.word	0x0500000f


	//   ....[26]....
        /*0f44*/ 	.word	0x0500000f


	//   ....[27]....
        /*0f48*/ 	.word	0x0500000f


	//   ....[28]....
        /*0f4c*/ 	.word	0x0500000f


	//   ....[29]....
        /*0f50*/ 	.word	0x0500000f


	//   ....[30]....
        /*0f54*/ 	.word	0x0500000f


	//   ....[31]....
        /*0f58*/ 	.word	0x0500000f


	//   ....[32]....
        /*0f5c*/ 	.word	0x0500000f


	//   ....[33]....
        /*0f60*/ 	.word	0x0500000f


	//   ....[34]....
        /*0f64*/ 	.word	0x0500000f


	//   ....[35]....
        /*0f68*/ 	.word	0x0500000f


	//   ....[36]....
        /*0f6c*/ 	.word	0x0500000f


	//   ....[37]....
        /*0f70*/ 	.word	0x0500000f


	//   ....[38]....
        /*0f74*/ 	.word	0x0500000f


	//   ....[39]....
        /*0f78*/ 	.word	0x0500000f


	//   ....[40]....
        /*0f7c*/ 	.word	0x0500000f


	//   ....[41]....
        /*0f80*/ 	.word	0x0500000f


	//   ....[42]....
        /*0f84*/ 	.word	0x0500000f


	//   ....[43]....
        /*0f88*/ 	.word	0x0500000f


	//   ....[44]....
        /*0f8c*/ 	.word	0x0500000f


	//   ....[45]....
        /*0f90*/ 	.word	0x0500000f


	//   ....[46]....
        /*0f94*/ 	.word	0x0500000f


	//   ....[47]....
        /*0f98*/ 	.word	0x0500000f


	//   ....[48]....
        /*0f9c*/ 	.word	0x0500000f


	//   ....[49]....
        /*0fa0*/ 	.word	0x0500000f


	//   ....[50]....
        /*0fa4*/ 	.word	0x0500000f


	//   ....[51]....
        /*0fa8*/ 	.word	0x0500000f


	//   ....[52]....
        /*0fac*/ 	.word	0x0500000f


	//   ....[53]....
        /*0fb0*/ 	.word	0x0500000f


	//   ....[54]....
        /*0fb4*/ 	.word	0x0500000f


	//   ....[55]....
        /*0fb8*/ 	.word	0x0500000f


	//   ....[56]....
        /*0fbc*/ 	.word	0x0500000f


	//   ....[57]....
        /*0fc0*/ 	.word	0x0500000f


	//   ....[58]....
        /*0fc4*/ 	.word	0x0500000f


	//   ....[59]....
        /*0fc8*/ 	.word	0x0500000f


	//   ....[60]....
        /*0fcc*/ 	.word	0x0500000f


	//   ....[61]....
        /*0fd0*/ 	.word	0x0500000f


	//   ....[62]....
        /*0fd4*/ 	.word	0x0500000f


	//   ....[63]....
        /*0fd8*/ 	.word	0x0500000f


	//   ....[64]....
        /*0fdc*/ 	.word	0x0500000f


	//   ....[65]....
        /*0fe0*/ 	.word	0x0500000f


	//   ....[66]....
        /*0fe4*/ 	.word	0x0500000f


	//   ....[67]....
        /*0fe8*/ 	.word	0x0500000f


	//   ....[68]....
        /*0fec*/ 	.word	0x0500000f


	//   ....[69]....
        /*0ff0*/ 	.word	0x0500000f


	//   ....[70]....
        /*0ff4*/ 	.word	0x0500000f


	//   ....[71]....
        /*0ff8*/ 	.word	0x0500000f


	//----- nvinfo : EIATTR_COOP_GROUP_INSTR_OFFSETS
	.align		4
.L_323:
        /*0ffc*/ 	.byte	0x04, 0x28
        /*0ffe*/ 	.short	(.L_325 - .L_324)


	//   ....[0]....
.L_324:
        /*1000*/ 	.word	0x00000060


	//   ....[1]....
        /*1004*/ 	.word	0x00000140


	//   ....[2]....
        /*1008*/ 	.word	0x00000190


	//   ....[3]....
        /*100c*/ 	.word	0x000003c0


	//   ....[4]....
        /*1010*/ 	.word	0x00000520


	//   ....[5]....
        /*1014*/ 	.word	0x00000640


	//   ....[6]....
        /*1018*/ 	.word	0x000007a0


	//   ....[7]....
        /*101c*/ 	.word	0x00004320


	//   ....[8]....
        /*1020*/ 	.word	0x00004330


	//   ....[9]....
        /*1024*/ 	.word	0x00005200


	//   ....[10]....
        /*1028*/ 	.word	0x00005210


	//   ....[11]....
        /*102c*/ 	.word	0x00006110


	//   ....[12]....
        /*1030*/ 	.word	0x00006120


	//   ....[13]....
        /*1034*/ 	.word	0x00007c40


	//   ....[14]....
        /*1038*/ 	.word	0x00007c50


	//   ....[15]....
        /*103c*/ 	.word	0x00008d10


	//   ....[16]....
        /*1040*/ 	.word	0x00008d20


	//   ....[17]....
        /*1044*/ 	.word	0x00009df0


	//   ....[18]....
        /*1048*/ 	.word	0x00009e00


	//   ....[19]....
        /*104c*/ 	.word	0x0000b130


	//   ....[20]....
        /*1050*/ 	.word	0x0000b140


	//   ....[21]....
        /*1054*/ 	.word	0x0000b2f0


	//   ....[22]....
        /*1058*/ 	.word	0x0000b300


	//   ....[23]....
        /*105c*/ 	.word	0x0000b4c0


	//   ....[24]....
        /*1060*/ 	.word	0x0000b4d0


	//   ....[25]....
        /*1064*/ 	.word	0x0000b900


	//   ....[26]....
        /*1068*/ 	.word	0x0000b910


	//   ....[27]....
        /*106c*/ 	.word	0x0000ba90


	//   ....[28]....
        /*1070*/ 	.word	0x0000bab0


	//   ....[29]....
        /*1074*/ 	.word	0x0000bc40


	//   ....[30]....
        /*1078*/ 	.word	0x0000bc60


	//   ....[31]....
        /*107c*/ 	.word	0x0000c780


	//   ....[32]....
        /*1080*/ 	.word	0x0000ce80


	//   ....[33]....
        /*1084*/ 	.word	0x0000ce90


	//   ....[34]....
        /*1088*/ 	.word	0x0000cea0


	//   ....[35]....
        /*108c*/ 	.word	0x0000ceb0


	//   ....[36]....
        /*1090*/ 	.word	0x0000d4b0


	//   ....[37]....
        /*1094*/ 	.word	0x0000d4c0


	//   ....[38]....
        /*1098*/ 	.word	0x0000d4d0


	//   ....[39]....
        /*109c*/ 	.word	0x0000d4e0


	//   ....[40]....
        /*10a0*/ 	.word	0x0000da50


	//   ....[41]....
        /*10a4*/ 	.word	0x0000da60


	//   ....[42]....
        /*10a8*/ 	.word	0x0000da70


	//   ....[43]....
        /*10ac*/ 	.word	0x0000da80


	//   ....[44]....
        /*10b0*/ 	.word	0x0000e010


	//   ....[45]....
        /*10b4*/ 	.word	0x0000e020


	//   ....[46]....
        /*10b8*/ 	.word	0x0000e030


	//   ....[47]....
        /*10bc*/ 	.word	0x0000e040


	//   ....[48]....
        /*10c0*/ 	.word	0x00011b30


	//   ....[49]....
        /*10c4*/ 	.word	0x00011b40


	//   ....[50]....
        /*10c8*/ 	.word	0x00011b50


	//   ....[51]....
        /*10cc*/ 	.word	0x00011b60


	//   ....[52]....
        /*10d0*/ 	.word	0x00012020


	//   ....[53]....
        /*10d4*/ 	.word	0x00012030


	//   ....[54]....
        /*10d8*/ 	.word	0x00012040


	//   ....[55]....
        /*10dc*/ 	.word	0x00012050


	//   ....[56]....
        /*10e0*/ 	.word	0x00012470


	//   ....[57]....
        /*10e4*/ 	.word	0x00012480


	//   ....[58]....
        /*10e8*/ 	.word	0x00012490


	//   ....[59]....
        /*10ec*/ 	.word	0x000124a0


	//   ....[60]....
        /*10f0*/ 	.word	0x000128e0


	//   ....[61]....
        /*10f4*/ 	.word	0x000128f0


	//   ....[62]....
        /*10f8*/ 	.word	0x00012900


	//   ....[63]....
        /*10fc*/ 	.word	0x00012910


	//   ....[64]....
        /*1100*/ 	.word	0x00019e40


	//   ....[65]....
        /*1104*/ 	.word	0x0001a2d0


	//   ....[66]....
        /*1108*/ 	.word	0x0001a2e0


	//   ....[67]....
        /*110c*/ 	.word	0x0001a350


	//   ....[68]....
        /*1110*/ 	.word	0x0001a8b0


	//   ....[69]....
        /*1114*/ 	.word	0x0001a8d0


	//   ....[70]....
        /*1118*/ 	.word	0x0001f510


	//   ....[71]....
        /*111c*/ 	.word	0x0001f520


	//   ....[72]....
        /*1120*/ 	.word	0x0001fa50


	//   ....[73]....
        /*1124*/ 	.word	0x0001fab0


	//   ....[74]....
        /*1128*/ 	.word	0x00020270


	//   ....[75]....
        /*112c*/ 	.word	0x00020290


	//   ....[76]....
        /*1130*/ 	.word	0x00024cf0


	//   ....[77]....
        /*1134*/ 	.word	0x00024d50


	//   ....[78]....
        /*1138*/ 	.word	0x00024fc0


	//   ....[79]....
        /*113c*/ 	.word	0x00024fe0


	//   ....[80]....
        /*1140*/ 	.word	0x00026320


	//   ....[81]....
        /*1144*/ 	.word	0x000263f0


	//   ....[82]....
        /*1148*/ 	.word	0x000265d0


	//   ....[83]....
        /*114c*/ 	.word	0x000265f0


	//   ....[84]....
        /*1150*/ 	.word	0x00028110


	//   ....[85]....
        /*1154*/ 	.word	0x00028120


	//   ....[86]....
        /*1158*/ 	.word	0x00028130


	//   ....[87]....
        /*115c*/ 	.word	0x00028140


	//   ....[88]....
        /*1160*/ 	.word	0x00028b40


	//   ....[89]....
        /*1164*/ 	.word	0x00028b50


	//   ....[90]....
        /*1168*/ 	.word	0x00028cb0


	//   ....[91]....
        /*116c*/ 	.word	0x00028cd0


	//   ....[92]....
        /*1170*/ 	.word	0x00028e10


	//   ....[93]....
        /*1174*/ 	.word	0x00028e30


	//   ....[94]....
        /*1178*/ 	.word	0x00028f80


	//   ....[95]....
        /*117c*/ 	.word	0x00028fa0


	//   ....[96]....
        /*1180*/ 	.word	0x00029780


	//   ....[97]....
        /*1184*/ 	.word	0x000297b0


	//   ....[98]....
        /*1188*/ 	.word	0x00029ff0


	//   ....[99]....
        /*118c*/ 	.word	0x0002a000


	//   ....[100]....
        /*1190*/ 	.word	0x0002b0c0


	//   ....[101]....
        /*1194*/ 	.word	0x0002b0f0


	//   ....[102]....
        /*1198*/ 	.word	0x0002b240


	//   ....[103]....
        /*119c*/ 	.word	0x0002b260


	//   ....[104]....
        /*11a0*/ 	.word	0x0002b3a0


	//   ....[105]....
        /*11a4*/ 	.word	0x0002b3c0


	//   ....[106]....
        /*11a8*/ 	.word	0x0002b510


	//   ....[107]....
        /*11ac*/ 	.word	0x0002b530


	//   ....[108]....
        /*11b0*/ 	.word	0x0002b700


	//   ....[109]....
        /*11b4*/ 	.word	0x0002b8f0


	//   ....[110]....
        /*11b8*/ 	.word	0x0002b920


	//   ....[111]....
        /*11bc*/ 	.word	0x0002b950


	//   ....[112]....
        /*11c0*/ 	.word	0x0002b980


	//   ....[113]....
        /*11c4*/ 	.word	0x0002b9b0


	//   ....[114]....
        /*11c8*/ 	.word	0x0002b9e0


	//   ....[115]....
        /*11cc*/ 	.word	0x0002bb70


	//   ....[116]....
        /*11d0*/ 	.word	0x0002bba0


	//   ....[117]....
        /*11d4*/ 	.word	0x0002bbd0


	//   ....[118]....
        /*11d8*/ 	.word	0x0002bc00


	//   ....[119]....
        /*11dc*/ 	.word	0x0002bc30


	//   ....[120]....
        /*11e0*/ 	.word	0x0002bc60


	//   ....[121]....
        /*11e4*/ 	.word	0x0002bcf0


	//   ....[122]....
        /*11e8*/ 	.word	0x0002bd20


	//   ....[123]....
        /*11ec*/ 	.word	0x0002bd30


	//   ....[124]....
        /*11f0*/ 	.word	0x0002bd70


	//   ....[125]....
        /*11f4*/ 	.word	0x0002d250


	//   ....[126]....
        /*11f8*/ 	.word	0x0002f960


	//   ....[127]....
        /*11fc*/ 	.word	0x0002f9a0


	//   ....[128]....
        /*1200*/ 	.word	0x0002f9d0


	//   ....[129]....
        /*1204*/ 	.word	0x0002fa80


	//   ....[130]....
        /*1208*/ 	.word	0x0002fac0


	//   ....[131]....
        /*120c*/ 	.word	0x0002fb20


	//   ....[132]....
        /*1210*/ 	.word	0x0002fb60


	//   ....[133]....
        /*1214*/ 	.word	0x0002fbc0


	//   ....[134]....
        /*1218*/ 	.word	0x0002fbe0


	//   ....[135]....
        /*121c*/ 	.word	0x0002fc10


	//   ....[136]....
        /*1220*/ 	.word	0x00030410


	//   ....[137]....
        /*1224*/ 	.word	0x00030440


	//   ....[138]....
        /*1228*/ 	.word	0x00030460


	//   ....[139]....
        /*122c*/ 	.word	0x00030500


	//   ....[140]....
        /*1230*/ 	.word	0x00030510


	//   ....[141]....
        /*1234*/ 	.word	0x000305c0


	//   ....[142]....
        /*1238*/ 	.word	0x000305d0


	//   ....[143]....
        /*123c*/ 	.word	0x00030680


	//   ....[144]....
        /*1240*/ 	.word	0x00030690


	//   ....[145]....
        /*1244*/ 	.word	0x00030740


	//   ....[146]....
        /*1248*/ 	.word	0x00030750


	//   ....[147]....
        /*124c*/ 	.word	0x00030800


	//   ....[148]....
        /*1250*/ 	.word	0x00030810


	//   ....[149]....
        /*1254*/ 	.word	0x000308c0


	//   ....[150]....
        /*1258*/ 	.word	0x000308d0


	//   ....[151]....
        /*125c*/ 	.word	0x00030920


	//   ....[152]....
        /*1260*/ 	.word	0x00031100


	//   ....[153]....
        /*1264*/ 	.word	0x00031130


	//   ....[154]....
        /*1268*/ 	.word	0x00031160


	//   ....[155]....
        /*126c*/ 	.word	0x00031220


	//   ....[156]....
        /*1270*/ 	.word	0x00031250


	//   ....[157]....
        /*1274*/ 	.word	0x000312a0


	//   ....[158]....
        /*1278*/ 	.word	0x000312d0


	//   ....[159]....
        /*127c*/ 	.word	0x00031320


	//   ....[160]....
        /*1280*/ 	.word	0x00031350


	//   ....[161]....
        /*1284*/ 	.word	0x000313c0


	//   ....[162]....
        /*1288*/ 	.word	0x000316a0


	//   ....[163]....
        /*128c*/ 	.word	0x000316c0


	//   ....[164]....
        /*1290*/ 	.word	0x00031780


	//   ....[165]....
        /*1294*/ 	.word	0x00031790


	//   ....[166]....
        /*1298*/ 	.word	0x00031840


	//   ....[167]....
        /*129c*/ 	.word	0x00031850


	//   ....[168]....
        /*12a0*/ 	.word	0x00031900


	//   ....[169]....
        /*12a4*/ 	.word	0x00031910


	//   ....[170]....
        /*12a8*/ 	.word	0x00031920


	//   ....[171]....
        /*12ac*/ 	.word	0x000319d0


	//   ....[172]....
        /*12b0*/ 	.word	0x00031f40


	//   ....[173]....
        /*12b4*/ 	.word	0x00031f80


	//   ....[174]....
        /*12b8*/ 	.word	0x00032000


	//   ....[175]....
        /*12bc*/ 	.word	0x00032030


	//   ....[176]....
        /*12c0*/ 	.word	0x000320c0


	//   ....[177]....
        /*12c4*/ 	.word	0x000320f0


	//   ....[178]....
        /*12c8*/ 	.word	0x00032180


	//   ....[179]....
        /*12cc*/ 	.word	0x000321b0


	//   ....[180]....
        /*12d0*/ 	.word	0x000321c0


	//   ....[181]....
        /*12d4*/ 	.word	0x00032250


	//   ....[182]....
        /*12d8*/ 	.word	0x000326c0


	//   ....[183]....
        /*12dc*/ 	.word	0x000326f0


	//   ....[184]....
        /*12e0*/ 	.word	0x00032750


	//   ....[185]....
        /*12e4*/ 	.word	0x00032780


	//   ....[186]....
        /*12e8*/ 	.word	0x000327b0


	//   ....[187]....
        /*12ec*/ 	.word	0x000327e0


	//   ....[188]....
        /*12f0*/ 	.word	0x00032810


	//   ....[189]....
        /*12f4*/ 	.word	0x00032840


	//   ....[190]....
        /*12f8*/ 	.word	0x000329e0


	//   ....[191]....
        /*12fc*/ 	.word	0x00032a10


	//   ....[192]....
        /*1300*/ 	.word	0x00032a40


	//   ....[193]....
        /*1304*/ 	.word	0x00032a70


	//   ....[194]....
        /*1308*/ 	.word	0x00032aa0


	//   ....[195]....
        /*130c*/ 	.word	0x00032ad0


	//   ....[196]....
        /*1310*/ 	.word	0x00032b90


	//   ....[197]....
        /*1314*/ 	.word	0x00032bb0


	//   ....[198]....
        /*1318*/ 	.word	0x00032bd0


	//   ....[199]....
        /*131c*/ 	.word	0x00032c30


	//   ....[200]....
        /*1320*/ 	.word	0x00033650


	//   ....[201]....
        /*1324*/ 	.word	0x00033990


	//   ....[202]....
        /*1328*/ 	.word	0x00033a20


	//   ....[203]....
        /*132c*/ 	.word	0x00033ac0


	//   ....[204]....
        /*1330*/ 	.word	0x00033b50


	//   ....[205]....
        /*1334*/ 	.word	0x00033bf0


	//   ....[206]....
        /*1338*/ 	.word	0x00033c80


	//   ....[207]....
        /*133c*/ 	.word	0x00033d70


	//   ....[208]....
        /*1340*/ 	.word	0x00033e00


	//   ....[209]....
        /*1344*/ 	.word	0x00033ea0


	//   ....[210]....
        /*1348*/ 	.word	0x00033f30


	//   ....[211]....
        /*134c*/ 	.word	0x00033fd0


	//   ....[212]....
        /*1350*/ 	.word	0x00034060


	//   ....[213]....
        /*1354*/ 	.word	0x00034150


	//   ....[214]....
        /*1358*/ 	.word	0x000341e0


	//   ....[215]....
        /*135c*/ 	.word	0x00034280


	//   ....[216]....
        /*1360*/ 	.word	0x00034310


	//   ....[217]....
        /*1364*/ 	.word	0x000343b0


	//   ....[218]....
        /*1368*/ 	.word	0x00034440


	//   ....[219]....
        /*136c*/ 	.word	0x00034530


	//   ....[220]....
        /*1370*/ 	.word	0x000345c0


	//   ....[221]....
        /*1374*/ 	.word	0x00034610


	//   ....[222]....
        /*1378*/ 	.word	0x00034660


	//   ....[223]....
        /*137c*/ 	.word	0x00034700


	//   ....[224]....
        /*1380*/ 	.word	0x00034790


	//   ....[225]....
        /*1384*/ 	.word	0x000347e0


	//   ....[226]....
        /*1388*/ 	.word	0x00034830


	//   ....[227]....
        /*138c*/ 	.word	0x000348d0


	//   ....[228]....
        /*1390*/ 	.word	0x00034960


	//   ....[229]....
        /*1394*/ 	.word	0x000349b0


	//   ....[230]....
        /*1398*/ 	.word	0x00034a00


	//   ....[231]....
        /*139c*/ 	.word	0x00034aa0


	//   ....[232]....
        /*13a0*/ 	.word	0x00034b30


	//   ....[233]....
        /*13a4*/ 	.word	0x00034b80


	//   ....[234]....
        /*13a8*/ 	.word	0x00034bd0


	//   ....[235]....
        /*13ac*/ 	.word	0x00034cc0


	//   ....[236]....
        /*13b0*/ 	.word	0x00034d50


	//   ....[237]....
        /*13b4*/ 	.word	0x00034da0


	//   ....[238]....
        /*13b8*/ 	.word	0x00034df0


	//   ....[239]....
        /*13bc*/ 	.word	0x00034e80


	//   ....[240]....
        /*13c0*/ 	.word	0x00034f10


	//   ....[241]....
        /*13c4*/ 	.word	0x00034f60


	//   ....[242]....
        /*13c8*/ 	.word	0x00034fb0


	//   ....[243]....
        /*13cc*/ 	.word	0x00035040


	//   ....[244]....
        /*13d0*/ 	.word	0x000350d0


	//   ....[245]....
        /*13d4*/ 	.word	0x00035120


	//   ....[246]....
        /*13d8*/ 	.word	0x00035170


	//   ....[247]....
        /*13dc*/ 	.word	0x00035210


	//   ....[248]....
        /*13e0*/ 	.word	0x000352a0


	//   ....[249]....
        /*13e4*/ 	.word	0x000352f0


	//   ....[250]....
        /*13e8*/ 	.word	0x00035340


	//   ....[251]....
        /*13ec*/ 	.word	0x00035640


	//   ....[252]....
        /*13f0*/ 	.word	0x00035920


	//   ....[253]....
        /*13f4*/ 	.word	0x00035a10


	//   ....[254]....
        /*13f8*/ 	.word	0x00035af0


	//   ....[255]....
        /*13fc*/ 	.word	0x00035b50


	//   ....[0]....
        /*1400*/ 	.word	0x00035bf0


	//   ....[1]....
        /*1404*/ 	.word	0x00035cd0


	//   ....[2]....
        /*1408*/ 	.word	0x00035dd0


	//   ....[3]....
        /*140c*/ 	.word	0x00035e40


	//   ....[4]....
        /*1410*/ 	.word	0x00035f30


	//   ....[5]....
        /*1414*/ 	.word	0x00035fa0


	//   ....[6]....
        /*1418*/ 	.word	0x00036080


	//   ....[7]....
        /*141c*/ 	.word	0x00036130


	//   ....[8]....
        /*1420*/ 	.word	0x00036190


	//   ....[9]....
        /*1424*/ 	.word	0x000361f0


	//   ....[10]....
        /*1428*/ 	.word	0x00036300


	//   ....[11]....
        /*142c*/ 	.word	0x00036360


	//   ....[12]....
        /*1430*/ 	.word	0x00036480


	//   ....[13]....
        /*1434*/ 	.word	0x000364e0


	//   ....[14]....
        /*1438*/ 	.word	0x00036600


	//   ....[15]....
        /*143c*/ 	.word	0x00036660


	//   ....[16]....
        /*1440*/ 	.word	0x00036780


	//   ....[17]....
        /*1444*/ 	.word	0x000367e0


	//   ....[18]....
        /*1448*/ 	.word	0x00036900


	//   ....[19]....
        /*144c*/ 	.word	0x00036960


	//   ....[20]....
        /*1450*/ 	.word	0x00036a80


	//   ....[21]....
        /*1454*/ 	.word	0x00036ae0


	//   ....[22]....
        /*1458*/ 	.word	0x00036be0


	//   ....[23]....
        /*145c*/ 	.word	0x00036d10


	//   ....[24]....
        /*1460*/ 	.word	0x00036de0


	//   ....[25]....
        /*1464*/ 	.word	0x00036eb0


	//   ....[26]....
        /*1468*/ 	.word	0x00036f90


	//   ....[27]....
        /*146c*/ 	.word	0x00036ff0


	//   ....[28]....
        /*1470*/ 	.word	0x000370d0


	//   ....[29]....
        /*1474*/ 	.word	0x00037130


	//   ....[30]....
        /*1478*/ 	.word	0x00037210


	//   ....[31]....
        /*147c*/ 	.word	0x00037270


	//   ....[32]....
        /*1480*/ 	.word	0x00037380


	//   ....[33]....
        /*1484*/ 	.word	0x00037470


	//   ....[34]....
        /*1488*/ 	.word	0x00037510


	//   ....[35]....
        /*148c*/ 	.word	0x00037570


	//   ....[36]....
        /*1490*/ 	.word	0x00037690


	//   ....[37]....
        /*1494*/ 	.word	0x000376f0


	//   ....[38]....
        /*1498*/ 	.word	0x00037810


	//   ....[39]....
        /*149c*/ 	.word	0x00037870


	//   ....[40]....
        /*14a0*/ 	.word	0x00037990


	//   ....[41]....
        /*14a4*/ 	.word	0x000379f0


	//   ....[42]....
        /*14a8*/ 	.word	0x00037ac0


	//   ....[43]....
        /*14ac*/ 	.word	0x00037c30


	//   ....[44]....
        /*14b0*/ 	.word	0x00037cf0


	//   ....[45]....
        /*14b4*/ 	.word	0x00037e40


	//   ....[46]....
        /*14b8*/ 	.word	0x00037ef0


	//   ....[47]....
        /*14bc*/ 	.word	0x00037f50


	//   ....[48]....
        /*14c0*/ 	.word	0x00038010


	//   ....[49]....
        /*14c4*/ 	.word	0x000380f0


	//   ....[50]....
        /*14c8*/ 	.word	0x00038200


	//   ....[51]....
        /*14cc*/ 	.word	0x00038260


	//   ....[52]....
        /*14d0*/ 	.word	0x00038320


	//   ....[53]....
        /*14d4*/ 	.word	0x00038430


	//   ....[54]....
        /*14d8*/ 	.word	0x000384d0


	//   ....[55]....
        /*14dc*/ 	.word	0x00038640


	//   ....[56]....
        /*14e0*/ 	.word	0x000386b0


	//   ....[57]....
        /*14e4*/ 	.word	0x00038720


	//   ....[58]....
        /*14e8*/ 	.word	0x00038790


	//   ....[59]....
        /*14ec*/ 	.word	0x00038800


	//   ....[60]....
        /*14f0*/ 	.word	0x00038880


	//   ....[61]....
        /*14f4*/ 	.word	0x00038900


	//   ....[62]....
        /*14f8*/ 	.word	0x00038990


	//   ....[63]....
        /*14fc*/ 	.word	0x00038a00


	//   ....[64]....
        /*1500*/ 	.word	0x00038a70


	//   ....[65]....
        /*1504*/ 	.word	0x00038ae0


	//   ....[66]....
        /*1508*/ 	.word	0x00038b60


	//   ....[67]....
        /*150c*/ 	.word	0x00038bd0


	//   ....[68]....
        /*1510*/ 	.word	0x00038c60


	//   ....[69]....
        /*1514*/ 	.word	0x00038cc0


	//   ....[70]....
        /*1518*/ 	.word	0x00038d50


	//   ....[71]....
        /*151c*/ 	.word	0x00038e80


	//----- nvinfo : EIATTR_REG_RECONFIG
	.align		4
.L_325:
        /*1520*/ 	.byte	0x01, 0x54
	.zero		2


	//----- nvinfo : EIATTR_SYSCALL_OFFSETS
	.align		4
        /*1524*/ 	.byte	0x04, 0x46
        /*1526*/ 	.short	(.L_327 - .L_326)


	//   ....[0]....
.L_326:
        /*1528*/ 	.word	0x000026e0


	//   ....[1]....
        /*152c*/ 	.word	0x00002830


	//   ....[2]....
        /*1530*/ 	.word	0x0000c8f0


	//   ....[3]....
        /*1534*/ 	.word	0x0000cc20


	//   ....[4]....
        /*1538*/ 	.word	0x0002efa0


	//   ....[5]....
        /*153c*/ 	.word	0x0002f0f0


	//   ....[6]....
        /*1540*/ 	.word	0x0002f1e0


	//   ....[7]....
        /*1544*/ 	.word	0x00030080


	//----- nvinfo : EIATTR_MBARRIER_INSTR_OFFSETS
	.align		4
.L_327:
        /*1548*/ 	.byte	0x04, 0x39
        /*154a*/ 	.short	(.L_329 - .L_328)


	//   ....[0]....
.L_328:
        /*154c*/ 	.word	0x00000270
        /*1550*/ 	.word	0x000000ff
        /*1554*/ 	.word	0x00038800
        /*1558*/ 	.short	0x0100
        /*155a*/ 	.byte	0x08
	.zero		1


	//   ....[1]....
        /*155c*/ 	.word	0x00000280
        /*1560*/ 	.word	0x000000ff
        /*1564*/ 	.word	0x00038820
        /*1568*/ 	.short	0x0100
        /*156a*/ 	.byte	0x08
	.zero		1


	//   ....[2]....
        /*156c*/ 	.word	0x00000370
        /*1570*/ 	.word	0x000000ff
        /*1574*/ 	.word	0x00038830
        /*1578*/ 	.short	0x0100
        /*157a*/ 	.byte	0x08
	.zero		1


	//   ....[3]....
        /*157c*/ 	.word	0x00000380
        /*1580*/ 	.word	0x000000ff
        /*1584*/ 	.word	0x00038840
        /*1588*/ 	.short	0x0100
        /*158a*/ 	.byte	0x08
	.zero		1


	//   ....[4]....
        /*158c*/ 	.word	0x00000390
        /*1590*/ 	.word	0x000000ff
        /*1594*/ 	.word	0x00038838
        /*1598*/ 	.short	0x0100
        /*159a*/ 	.byte	0x08
	.zero		1


	//   ....[5]....
        /*159c*/ 	.word	0x000003a0
        /*15a0*/ 	.word	0x000000ff
        /*15a4*/ 	.word	0x00038848
        /*15a8*/ 	.short	0x0100
        /*15aa*/ 	.byte	0x08
	.zero		1


	//   ....[6]....
        /*15ac*/ 	.word	0x000004d0
        /*15b0*/ 	.word	0x000000ff
        /*15b4*/ 	.word	0x00038850
        /*15b8*/ 	.short	0x0100
        /*15ba*/ 	.byte	0x08
	.zero		1


	//   ....[7]....
        /*15bc*/ 	.word	0x000004e0
        /*15c0*/ 	.word	0x000000ff
        /*15c4*/ 	.word	0x00038860
        /*15c8*/ 	.short	0x0100
        /*15ca*/ 	.byte	0x08
	.zero		1


	//   ....[8]....
        /*15cc*/ 	.word	0x000004f0
        /*15d0*/ 	.word	0x000000ff
        /*15d4*/ 	.word	0x00038858
        /*15d8*/ 	.short	0x0100
        /*15da*/ 	.byte	0x08
	.zero		1


	//   ....[9]....
        /*15dc*/ 	.word	0x00000500
        /*15e0*/ 	.word	0x000000ff
        /*15e4*/ 	.word	0x00038868
        /*15e8*/ 	.short	0x0100
        /*15ea*/ 	.byte	0x08
	.zero		1


	//   ....[10]....
        /*15ec*/ 	.word	0x000005f0
        /*15f0*/ 	.word	0x000000ff
        /*15f4*/ 	.word	0x00038870
        /*15f8*/ 	.short	0x0100
        /*15fa*/ 	.byte	0x06
	.zero		1


	//   ....[11]....
        /*15fc*/ 	.word	0x00000600
        /*1600*/ 	.word	0x000000ff
        /*1604*/ 	.word	0x00038880
        /*1608*/ 	.short	0x0100
        /*160a*/ 	.byte	0x06
	.zero		1


	//   ....[12]....
        /*160c*/ 	.word	0x00000610
        /*1610*/ 	.word	0x000000ff
        /*1614*/ 	.word	0x00038878
        /*1618*/ 	.short	0x0100
        /*161a*/ 	.byte	0x06
	.zero		1


	//   ....[13]....
        /*161c*/ 	.word	0x00000620
        /*1620*/ 	.word	0x000000ff
        /*1624*/ 	.word	0x00038888
        /*1628*/ 	.short	0x0100
        /*162a*/ 	.byte	0x06
	.zero		1


	//   ....[14]....
        /*162c*/ 	.word	0x00000750
        /*1630*/ 	.word	0x000000ff
        /*1634*/ 	.word	0x00038890
        /*1638*/ 	.short	0x0100
        /*163a*/ 	.byte	0x08
	.zero		1


	//   ....[15]....
        /*163c*/ 	.word	0x00000760
        /*1640*/ 	.word	0x000000ff
        /*1644*/ 	.word	0x000388a0
        /*1648*/ 	.short	0x0100
        /*164a*/ 	.byte	0x08
	.zero		1


	//   ....[16]....
        /*164c*/ 	.word	0x00000770
        /*1650*/ 	.word	0x000000ff
        /*1654*/ 	.word	0x00038898
        /*1658*/ 	.short	0x0100
        /*165a*/ 	.byte	0x08
	.zero		1


	//   ....[17]....
        /*165c*/ 	.word	0x00000780
        /*1660*/ 	.word	0x000000ff
        /*1664*/ 	.word	0x000388a8
        /*1668*/ 	.short	0x0100
        /*166a*/ 	.byte	0x08
	.zero		1


	//   ....[18]....
        /*166c*/ 	.word	0x000008b0
        /*1670*/ 	.word	0x000000ff
        /*1674*/ 	.word	0x000388b0
        /*1678*/ 	.short	0x0100
        /*167a*/ 	.byte	0x08
	.zero		1


	//   ....[19]....
        /*167c*/ 	.word	0x000008c0
        /*1680*/ 	.word	0x000000ff
        /*1684*/ 	.word	0x000388c0
        /*1688*/ 	.short	0x0100
        /*168a*/ 	.byte	0x08
	.zero		1


	//   ....[20]....
        /*168c*/ 	.word	0x000008d0
        /*1690*/ 	.word	0x000000ff
        /*1694*/ 	.word	0x000388b8
        /*1698*/ 	.short	0x0100
        /*169a*/ 	.byte	0x08
	.zero		1


	//   ....[21]....
        /*169c*/ 	.word	0x000008e0
        /*16a0*/ 	.word	0x000000ff
        /*16a4*/ 	.word	0x000388c8
        /*16a8*/ 	.short	0x0100
        /*16aa*/ 	.byte	0x08
	.zero		1


	//   ....[22]....
        /*16ac*/ 	.word	0x000042d0
        /*16b0*/ 	.word	0x00000058
        /*16b4*/ 	.word	0x00038890
        /*16b8*/ 	.short	0x010a
        /*16ba*/ 	.byte	0x3f
	.zero		1


	//   ....[23]....
        /*16bc*/ 	.word	0x00007bd0
        /*16c0*/ 	.word	0x00000058
        /*16c4*/ 	.word	0x00038890
        /*16c8*/ 	.short	0x010a
        /*16ca*/ 	.byte	0x3f
	.zero		1


	//   ....[24]....
        /*16cc*/ 	.word	0x0000af90
        /*16d0*/ 	.word	0x00000058
        /*16d4*/ 	.word	0x00038890
        /*16d8*/ 	.short	0x010a
        /*16da*/ 	.byte	0x3f
	.zero		1


	//   ....[25]....
        /*16dc*/ 	.word	0x0000b740
        /*16e0*/ 	.word	0x0000000b
        /*16e4*/ 	.word	0x00000000
        /*16e8*/ 	.short	0x0101
        /*16ea*/ 	.byte	0x3f
	.zero		1


	//   ....[26]....
        /*16ec*/ 	.word	0x0000b780
        /*16f0*/ 	.word	0x00000058
        /*16f4*/ 	.word	0x000388b0
        /*16f8*/ 	.short	0x010a
        /*16fa*/ 	.byte	0x3f
	.zero		1


	//   ....[27]....
        /*16fc*/ 	.word	0x0000bea0
        /*1700*/ 	.word	0x00000058
        /*1704*/ 	.word	0x00000000
        /*1708*/ 	.short	0x0101
        /*170a*/ 	.byte	0x3f
	.zero		1


	//   ....[28]....
        /*170c*/ 	.word	0x0000c980
        /*1710*/ 	.word	0x00000017
        /*1714*/ 	.word	0x00038800
        /*1718*/ 	.short	0x010a
        /*171a*/ 	.byte	0x3f
	.zero		1


	//   ....[29]....
        /*171c*/ 	.word	0x0000c9d0
        /*1720*/ 	.word	0x00000017
        /*1724*/ 	.word	0x00038800
        /*1728*/ 	.short	0x010a
        /*172a*/ 	.byte	0x3f
	.zero		1


	//   ....[30]....
        /*172c*/ 	.word	0x0000e470
        /*1730*/ 	.word	0x00000017
        /*1734*/ 	.word	0x00038800
        /*1738*/ 	.short	0x010a
        /*173a*/ 	.byte	0x3f
	.zero		1


	//   ....[31]....
        /*173c*/ 	.word	0x00012bf0
        /*1740*/ 	.word	0x00000017
        /*1744*/ 	.word	0x00038800
        /*1748*/ 	.short	0x010a
        /*174a*/ 	.byte	0x3f
	.zero		1


	//   ....[32]....
        /*174c*/ 	.word	0x00016950
        /*1750*/ 	.word	0x00000000
        /*1754*/ 	.word	0x00038830
        /*1758*/ 	.short	0x010a
        /*175a*/ 	.byte	0x3f
	.zero		1


	//   ....[33]....
        /*175c*/ 	.word	0x00016990
        /*1760*/ 	.word	0x00000000
        /*1764*/ 	.word	0x00038830
        /*1768*/ 	.short	0x010a
        /*176a*/ 	.byte	0x3f
	.zero		1


	//   ....[34]....
        /*176c*/ 	.word	0x0001acc0
        /*1770*/ 	.word	0x00000000
        /*1774*/ 	.word	0x00000000
        /*1778*/ 	.short	0x0101
        /*177a*/ 	.byte	0x3f
	.zero		1


	//   ....[35]....
        /*177c*/ 	.word	0x0001b7d0
        /*1780*/ 	.word	0x00000009
        /*1784*/ 	.word	0x00038830
        /*1788*/ 	.short	0x010a
        /*178a*/ 	.byte	0x3f
	.zero		1


	//   ....[36]....
        /*178c*/ 	.word	0x0001b860
        /*1790*/ 	.word	0x00000009
        /*1794*/ 	.word	0x00038830
        /*1798*/ 	.short	0x010a
        /*179a*/ 	.byte	0x3f
	.zero		1


	//   ....[37]....
        /*179c*/ 	.word	0x0001ef50
        /*17a0*/ 	.word	0x00000007
        /*17a4*/ 	.word	0x00038850
        /*17a8*/ 	.short	0x010a
        /*17aa*/ 	.byte	0x3f
	.zero		1


	//   ....[38]....
        /*17ac*/ 	.word	0x0001efa0
        /*17b0*/ 	.word	0x00000007
        /*17b4*/ 	.word	0x00038850
        /*17b8*/ 	.short	0x010a
        /*17ba*/ 	.byte	0x3f
	.zero		1


	//   ....[39]....
        /*17bc*/ 	.word	0x0001f570
        /*17c0*/ 	.word	0x00000009
        /*17c4*/ 	.word	0x00000000
        /*17c8*/ 	.short	0x0101
        /*17ca*/ 	.byte	0x3f
	.zero		1


	//   ....[40]....
        /*17cc*/ 	.word	0x00020a20
        /*17d0*/ 	.word	0x00000007
        /*17d4*/ 	.word	0x00000000
        /*17d8*/ 	.short	0x0101
        /*17da*/ 	.byte	0x3f
	.zero		1


	//   ....[41]....
        /*17dc*/ 	.word	0x00020cd0
        /*17e0*/ 	.word	0x00000004
        /*17e4*/ 	.word	0x00038830
        /*17e8*/ 	.short	0x010a
        /*17ea*/ 	.byte	0x3f
	.zero		1


	//   ....[42]....
        /*17ec*/ 	.word	0x00020d60
        /*17f0*/ 	.word	0x00000004
        /*17f4*/ 	.word	0x00038830
        /*17f8*/ 	.short	0x010a
        /*17fa*/ 	.byte	0x3f
	.zero		1


	//   ....[43]....
        /*17fc*/ 	.word	0x00024450
        /*1800*/ 	.word	0x00000006
        /*1804*/ 	.word	0x00038850
        /*1808*/ 	.short	0x010a
        /*180a*/ 	.byte	0x3f
	.zero		1


	//   ....[44]....
        /*180c*/ 	.word	0x000244a0
        /*1810*/ 	.word	0x00000006
        /*1814*/ 	.word	0x00038850
        /*1818*/ 	.short	0x010a
        /*181a*/ 	.byte	0x3f
	.zero		1


	//   ....[45]....
        /*181c*/ 	.word	0x00024f50
        /*1820*/ 	.word	0x00000004
        /*1824*/ 	.word	0x00000000
        /*1828*/ 	.short	0x0101
        /*182a*/ 	.byte	0x3f
	.zero		1


	//   ....[46]....
        /*182c*/ 	.word	0x000258b0
        /*1830*/ 	.word	0x00000006
        /*1834*/ 	.word	0x00000000
        /*1838*/ 	.short	0x0101
        /*183a*/ 	.byte	0x3f
	.zero		1


	//   ....[47]....
        /*183c*/ 	.word	0x00026270
        /*1840*/ 	.word	0x0000000a
        /*1844*/ 	.word	0x00038850
        /*1848*/ 	.short	0x010a
        /*184a*/ 	.byte	0x3f
	.zero		1


	//   ....[48]....
        /*184c*/ 	.word	0x000262c0
        /*1850*/ 	.word	0x0000000a
        /*1854*/ 	.word	0x00038850
        /*1858*/ 	.short	0x010a
        /*185a*/ 	.byte	0x3f
	.zero		1


	//   ....[49]....
        /*185c*/ 	.word	0x00026770
        /*1860*/ 	.word	0x0000000a
        /*1864*/ 	.word	0x00000000
        /*1868*/ 	.short	0x0101
        /*186a*/ 	.byte	0x3f
	.zero		1


	//   ....[50]....
        /*186c*/ 	.word	0x00028b20
        /*1870*/ 	.word	0x00000014
        /*1874*/ 	.word	0x00000000
        /*1878*/ 	.short	0x0101
        /*187a*/ 	.byte	0x3f
	.zero		1


	//   ....[51]....
        /*187c*/ 	.word	0x000297a0
        /*1880*/ 	.word	0x00000002
        /*1884*/ 	.word	0x00000000
        /*1888*/ 	.short	0x0101
        /*188a*/ 	.byte	0x3f
	.zero		1


	//   ....[52]....
        /*188c*/ 	.word	0x0002d330
        /*1890*/ 	.word	0x00000010
        /*1894*/ 	.word	0x00038820
        /*1898*/ 	.short	0x010a
        /*189a*/ 	.byte	0x3f
	.zero		1


	//   ....[53]....
        /*189c*/ 	.word	0x0002d3c0
        /*18a0*/ 	.word	0x0000000b
        /*18a4*/ 	.word	0x000388a0
        /*18a8*/ 	.short	0x010a
        /*18aa*/ 	.byte	0x3f
	.zero		1


	//   ....[54]....
        /*18ac*/ 	.word	0x0002d910
        /*18b0*/ 	.word	0x0000000b
        /*18b4*/ 	.word	0x000388c0
        /*18b8*/ 	.short	0x010a
        /*18ba*/ 	.byte	0x3f
	.zero		1


	//   ....[55]....
        /*18bc*/ 	.word	0x0002df20
        /*18c0*/ 	.word	0x0000000a
        /*18c4*/ 	.word	0x000388a0
        /*18c8*/ 	.short	0x010a
        /*18ca*/ 	.byte	0x3f
	.zero		1


	//   ....[56]....
        /*18cc*/ 	.word	0x0002e460
        /*18d0*/ 	.word	0x0000000a
        /*18d4*/ 	.word	0x000388c0
        /*18d8*/ 	.short	0x010a
        /*18da*/ 	.byte	0x3f
	.zero		1


	//   ....[57]....
        /*18dc*/ 	.word	0x0002f790
        /*18e0*/ 	.word	0x00000005
        /*18e4*/ 	.word	0x00038840
        /*18e8*/ 	.short	0x010a
        /*18ea*/ 	.byte	0x3f
	.zero		1


	//   ....[58]....
        /*18ec*/ 	.word	0x0002fd80
        /*18f0*/ 	.word	0x00000005
        /*18f4*/ 	.word	0x00038830
        /*18f8*/ 	.short	0x0107
        /*18fa*/ 	.byte	0x3f
	.zero		1


	//   ....[59]....
        /*18fc*/ 	.word	0x0002fe50
        /*1900*/ 	.word	0x00000005
        /*1904*/ 	.word	0x00038830
        /*1908*/ 	.short	0x0101
        /*190a*/ 	.byte	0x3f
	.zero		1


	//   ....[60]....
        /*190c*/ 	.word	0x00030a50
        /*1910*/ 	.word	0x00000010
        /*1914*/ 	.word	0x00038800
        /*1918*/ 	.short	0x0107
        /*191a*/ 	.byte	0x3f
	.zero		1


	//   ....[61]....
        /*191c*/ 	.word	0x00030b70
        /*1920*/ 	.word	0x00000010
        /*1924*/ 	.word	0x00038800
        /*1928*/ 	.short	0x0101
        /*192a*/ 	.byte	0x3f
	.zero		1


	//   ....[62]....
        /*192c*/ 	.word	0x00030b90
        /*1930*/ 	.word	0x00000010
        /*1934*/ 	.word	0x00038820
        /*1938*/ 	.short	0x010a
        /*193a*/ 	.byte	0x3f
	.zero		1


	//   ....[63]....
        /*193c*/ 	.word	0x00030f70
        /*1940*/ 	.word	0x00000006
        /*1944*/ 	.word	0x00038840
        /*1948*/ 	.short	0x010a
        /*194a*/ 	.byte	0x3f
	.zero		1


	//   ....[64]....
        /*194c*/ 	.word	0x000314d0
        /*1950*/ 	.word	0x00000006
        /*1954*/ 	.word	0x00038830
        /*1958*/ 	.short	0x0107
        /*195a*/ 	.byte	0x3f
	.zero		1


	//   ....[65]....
        /*195c*/ 	.word	0x00031580
        /*1960*/ 	.word	0x00000006
        /*1964*/ 	.word	0x00038830
        /*1968*/ 	.short	0x0101
        /*196a*/ 	.byte	0x3f
	.zero		1


	//   ....[66]....
        /*196c*/ 	.word	0x000315e0
        /*1970*/ 	.word	0x00000006
        /*1974*/ 	.word	0x00038860
        /*1978*/ 	.short	0x010a
        /*197a*/ 	.byte	0x3f
	.zero		1


	//   ....[67]....
        /*197c*/ 	.word	0x00031af0
        /*1980*/ 	.word	0x00000006
        /*1984*/ 	.word	0x00038850
        /*1988*/ 	.short	0x0107
        /*198a*/ 	.byte	0x3f
	.zero		1


	//   ....[68]....
        /*198c*/ 	.word	0x00031c80
        /*1990*/ 	.word	0x00000006
        /*1994*/ 	.word	0x00038850
        /*1998*/ 	.short	0x0101
        /*199a*/ 	.byte	0x3f
	.zero		1


	//   ....[69]....
        /*199c*/ 	.word	0x00031e90
        /*19a0*/ 	.word	0x00000004
        /*19a4*/ 	.word	0x00038860
        /*19a8*/ 	.short	0x010a
        /*19aa*/ 	.byte	0x3f
	.zero		1


	//   ....[70]....
        /*19ac*/ 	.word	0x000323d0
        /*19b0*/ 	.word	0x00000004
        /*19b4*/ 	.word	0x00038850
        /*19b8*/ 	.short	0x0107
        /*19ba*/ 	.byte	0x3f
	.zero		1


	//   ....[71]....
        /*19bc*/ 	.word	0x00032480
        /*19c0*/ 	.word	0x00000004
        /*19c4*/ 	.word	0x00038850
        /*19c8*/ 	.short	0x0101
        /*19ca*/ 	.byte	0x3f
	.zero		1


	//   ....[72]....
        /*19cc*/ 	.word	0x000335d0
        /*19d0*/ 	.word	0x00000005
        /*19d4*/ 	.word	0x00038820
        /*19d8*/ 	.short	0x010a
        /*19da*/ 	.byte	0x3f
	.zero		1


	//   ....[73]....
        /*19dc*/ 	.word	0x00033760
        /*19e0*/ 	.word	0x00000003
        /*19e4*/ 	.word	0x00038840
        /*19e8*/ 	.short	0x010a
        /*19ea*/ 	.byte	0x3f
	.zero		1


	//   ....[74]....
        /*19ec*/ 	.word	0x00033800
        /*19f0*/ 	.word	0x00000017
        /*19f4*/ 	.word	0x00038840
        /*19f8*/ 	.short	0x010a
        /*19fa*/ 	.byte	0x3f
	.zero		1


	//   ....[75]....
        /*19fc*/ 	.word	0x00033840
        /*1a00*/ 	.word	0x00000003
        /*1a04*/ 	.word	0x00038860
        /*1a08*/ 	.short	0x010a
        /*1a0a*/ 	.byte	0x3f
	.zero		1


	//   ....[76]....
        /*1a0c*/ 	.word	0x00033880
        /*1a10*/ 	.word	0x00000017
        /*1a14*/ 	.word	0x00038860
        /*1a18*/ 	.short	0x010a
        /*1a1a*/ 	.byte	0x3f
	.zero		1


	//   ....[77]....
        /*1a1c*/ 	.word	0x000338e0
        /*1a20*/ 	.word	0x00000058
        /*1a24*/ 	.word	0x00038890
        /*1a28*/ 	.short	0x010a
        /*1a2a*/ 	.byte	0x3f
	.zero		1


	//   ....[78]....
        /*1a2c*/ 	.word	0x00033cc0
        /*1a30*/ 	.word	0x00000058
        /*1a34*/ 	.word	0x00038890
        /*1a38*/ 	.short	0x010a
        /*1a3a*/ 	.byte	0x3f
	.zero		1


	//   ....[79]....
        /*1a3c*/ 	.word	0x000340a0
        /*1a40*/ 	.word	0x00000058
        /*1a44*/ 	.word	0x00038890
        /*1a48*/ 	.short	0x010a
        /*1a4a*/ 	.byte	0x3f
	.zero		1


	//   ....[80]....
        /*1a4c*/ 	.word	0x00034480
        /*1a50*/ 	.word	0x00000058
        /*1a54*/ 	.word	0x000388b0
        /*1a58*/ 	.short	0x010a
        /*1a5a*/ 	.byte	0x3f
	.zero		1


	//   ....[81]....
        /*1a5c*/ 	.word	0x00034c10
        /*1a60*/ 	.word	0x00000017
        /*1a64*/ 	.word	0x00038800
        /*1a68*/ 	.short	0x010a
        /*1a6a*/ 	.byte	0x3f
	.zero		1


	//   ....[82]....
        /*1a6c*/ 	.word	0x00035380
        /*1a70*/ 	.word	0x00000017
        /*1a74*/ 	.word	0x00038800
        /*1a78*/ 	.short	0x010a
        /*1a7a*/ 	.byte	0x3f
	.zero		1


	//   ....[83]....
        /*1a7c*/ 	.word	0x000353d0
        /*1a80*/ 	.word	0x00000000
        /*1a84*/ 	.word	0x00038830
        /*1a88*/ 	.short	0x010a
        /*1a8a*/ 	.byte	0x3f
	.zero		1


	//   ....[84]....
        /*1a8c*/ 	.word	0x00035420
        /*1a90*/ 	.word	0x00000009
        /*1a94*/ 	.word	0x00038830
        /*1a98*/ 	.short	0x010a
        /*1a9a*/ 	.byte	0x3f
	.zero		1


	//   ....[85]....
        /*1a9c*/ 	.word	0x00035470
        /*1aa0*/ 	.word	0x00000007
        /*1aa4*/ 	.word	0x00038850
        /*1aa8*/ 	.short	0x010a
        /*1aaa*/ 	.byte	0x3f
	.zero		1


	//   ....[86]....
        /*1aac*/ 	.word	0x000354c0
        /*1ab0*/ 	.word	0x00000004
        /*1ab4*/ 	.word	0x00038830
        /*1ab8*/ 	.short	0x010a
        /*1aba*/ 	.byte	0x3f
	.zero		1


	//   ....[87]....
        /*1abc*/ 	.word	0x00035510
        /*1ac0*/ 	.word	0x00000006
        /*1ac4*/ 	.word	0x00038850
        /*1ac8*/ 	.short	0x010a
        /*1aca*/ 	.byte	0x3f
	.zero		1


	//   ....[88]....
        /*1acc*/ 	.word	0x00035560
        /*1ad0*/ 	.word	0x0000000a
        /*1ad4*/ 	.word	0x00038850
        /*1ad8*/ 	.short	0x010a
        /*1ada*/ 	.byte	0x3f
	.zero		1


	//   ....[89]....
        /*1adc*/ 	.word	0x00035700
        /*1ae0*/ 	.word	0x00000010
        /*1ae4*/ 	.word	0x00038820
        /*1ae8*/ 	.short	0x010a
        /*1aea*/ 	.byte	0x3f
	.zero		1


	//   ....[90]....
        /*1aec*/ 	.word	0x00035750
        /*1af0*/ 	.word	0x0000000b
        /*1af4*/ 	.word	0x000388a0
        /*1af8*/ 	.short	0x010a
        /*1afa*/ 	.byte	0x3f
	.zero		1


	//   ....[91]....
        /*1afc*/ 	.word	0x000357a0
        /*1b00*/ 	.word	0x0000000b
        /*1b04*/ 	.word	0x000388c0
        /*1b08*/ 	.short	0x010a
        /*1b0a*/ 	.byte	0x3f
	.zero		1


	//   ....[92]....
        /*1b0c*/ 	.word	0x000357f0
        /*1b10*/ 	.word	0x0000000a
        /*1b14*/ 	.word	0x000388a0
        /*1b18*/ 	.short	0x010a
        /*1b1a*/ 	.byte	0x3f
	.zero		1


	//   ....[93]....
        /*1b1c*/ 	.word	0x00035840
        /*1b20*/ 	.word	0x0000000a
        /*1b24*/ 	.word	0x000388c0
        /*1b28*/ 	.short	0x010a
        /*1b2a*/ 	.byte	0x3f
	.zero		1


	//   ....[94]....
        /*1b2c*/ 	.word	0x00035960
        /*1b30*/ 	.word	0x00000005
        /*1b34*/ 	.word	0x00038840
        /*1b38*/ 	.short	0x010a
        /*1b3a*/ 	.byte	0x3f
	.zero		1


	//   ....[95]....
        /*1b3c*/ 	.word	0x00036c10
        /*1b40*/ 	.word	0x00000010
        /*1b44*/ 	.word	0x00038820
        /*1b48*/ 	.short	0x010a
        /*1b4a*/ 	.byte	0x3f
	.zero		1


	//   ....[96]....
        /*1b4c*/ 	.word	0x00036c60
        /*1b50*/ 	.word	0x00000006
        /*1b54*/ 	.word	0x00038840
        /*1b58*/ 	.short	0x010a
        /*1b5a*/ 	.byte	0x3f
	.zero		1


	//   ....[97]....
        /*1b5c*/ 	.word	0x000373c0
        /*1b60*/ 	.word	0x00000006
        /*1b64*/ 	.word	0x00038860
        /*1b68*/ 	.short	0x010a
        /*1b6a*/ 	.byte	0x3f
	.zero		1


	//   ....[98]....
        /*1b6c*/ 	.word	0x00037b80
        /*1b70*/ 	.word	0x00000004
        /*1b74*/ 	.word	0x00038860
        /*1b78*/ 	.short	0x010a
        /*1b7a*/ 	.byte	0x3f
	.zero		1


	//   ....[99]....
        /*1b7c*/ 	.word	0x00038da0
        /*1b80*/ 	.word	0x00000005
        /*1b84*/ 	.word	0x00038820
        /*1b88*/ 	.short	0x010a
        /*1b8a*/ 	.byte	0x3f
	.zero		1


	//   ....[100]....
        /*1b8c*/ 	.word	0x00038f40
        /*1b90*/ 	.word	0x00000003
        /*1b94*/ 	.word	0x00038840
        /*1b98*/ 	.short	0x010a
        /*1b9a*/ 	.byte	0x3f
	.zero		1


	//   ....[101]....
        /*1b9c*/ 	.word	0x00038f90
        /*1ba0*/ 	.word	0x00000017
        /*1ba4*/ 	.word	0x00038840
        /*1ba8*/ 	.short	0x010a
        /*1baa*/ 	.byte	0x3f
	.zero		1


	//   ....[102]....
        /*1bac*/ 	.word	0x00038fe0
        /*1bb0*/ 	.word	0x00000003
        /*1bb4*/ 	.word	0x00038860
        /*1bb8*/ 	.short	0x010a
        /*1bba*/ 	.byte	0x3f
	.zero		1


	//----- nvinfo : EIATTR_NUM_MBARRIERS
	.align		4
.L_329:
        /*1bbc*/ 	.byte	0x03, 0x38
        /*1bbe*/ 	.short	0x0016


	//----- nvinfo : EIATTR_EXIT_INSTR_OFFSETS
	.align		4
        /*1bc0*/ 	.byte	0x04, 0x1c
        /*1bc2*/ 	.short	(.L_331 - .L_330)


	//   ....[0]....
.L_330:
        /*1bc4*/ 	.word	0x000338d0


	//----- nvinfo : EIATTR_MAX_THREADS
	.align		4
.L_331:
        /*1bc8*/ 	.byte	0x04, 0x05
        /*1bca*/ 	.short	(.L_333 - .L_332)
.L_332:
        /*1bcc*/ 	.word	0x00000180
        /*1bd0*/ 	.word	0x00000001
        /*1bd4*/ 	.word	0x00000001


	//----- nvinfo : EIATTR_CRS_STACK_SIZE
	.align		4
.L_333:
        /*1bd8*/ 	.byte	0x04, 0x1e
        /*1bda*/ 	.short	(.L_335 - .L_334)
.L_334:
        /*1bdc*/ 	.word	0x00000000


	//----- nvinfo : EIATTR_CBANK_PARAM_SIZE
	.align		4
.L_335:
        /*1be0*/ 	.byte	0x03, 0x19
        /*1be2*/ 	.short	0x0af0


	//----- nvinfo : EIATTR_PARAM_CBANK
	.align		4
        /*1be4*/ 	.byte	0x04, 0x0a
        /*1be6*/ 	.short	(.L_337 - .L_336)
	.align		4
.L_336:
        /*1be8*/ 	.word	index@(.nv.constant0._ZN7cutlass13device_kernelIN5flash11enable_sm90INS1_16FlashAttnFwdSm90INS1_25CollectiveMainloopFwdSm90ILi2EN4cute5tupleIJNS5_1CILi1EEES8_S8_EEENS6_IJNS7_ILi128EEENS7_ILi80EEENS7_ILi256EEEEEELi256ENS_10bfloat16_tEfNS_4arch4Sm90ELb1ELb0ELb1ELb1ELb1ELb1ELb0ELb1ELb1ELb1ELb1ELb0EEENS1_21CollectiveEpilogueFwdINS6_IJSA_SC_SB_EEES9_SE_SG_Li256ELb1ELb1ELb1ELb0EEENS1_36VarlenDynamicPersistentTileSchedulerILi128ELi80ELi256ELi128ELb1ELb1ELb1ELb1ELb1ELb1EEEEEEEEEvNT_6ParamsE)
        /*1bec*/ 	.short	0x0210
        /*1bee*/ 	.short	0x0af0


	//----- nvinfo : EIATTR_SW_WAR
	.align		4
.L_337:
        /*1bf0*/ 	.byte	0x04, 0x36
        /*1bf2*/ 	.short	(.L_339 - .L_338)
.L_338:
        /*1bf4*/ 	.word	0x00000008
.L_339:


//--------------------- .nv.callgraph             --------------------------
	.section	.nv.callgraph,"",@"SHT_CUDA_CALLGRAPH"
	.align	4
	.sectionentsize	8
	.align		4
        /*0000*/ 	.word	0x00000000
	.align		4
        /*0004*/ 	.word	0xffffffff
	.align		4
        /*0008*/ 	.word	index@(_ZN7cutlass13device_kernelIN5flash11enable_sm90INS1_16FlashAttnFwdSm90INS1_25CollectiveMainloopFwdSm90ILi2EN4cute5tupleIJNS5_1CILi1EEES8_S8_EEENS6_IJNS7_ILi128EEENS7_ILi80EEENS7_ILi256EEEEEELi256ENS_10bfloat16_tEfNS_4arch4Sm90ELb0ELb0ELb1ELb0ELb1ELb0ELb0ELb1ELb1ELb1ELb1ELb0EEENS1_21CollectiveEpilogueFwdINS6_IJSA_SC_SB_EEES9_SE_SG_Li256ELb0ELb1ELb1ELb0EEENS1_19SingleTileSchedulerILb0ELb1ELb1ELi128EEEEEEEEEvNT_6ParamsE)
	.align		4
        /*000c*/ 	.word	index@(__assertfail)
	.align		4
        /*0010*/ 	.word	index@(_ZN7cutlass13device_kernelIN5flash11enable_sm90INS1_16FlashAttnFwdSm90INS1_25CollectiveMainloopFwdSm90ILi2EN4cute5tupleIJNS5_1CILi1EEES8_S8_EEENS6_IJNS7_ILi128EEENS7_ILi80EEENS7_ILi256EEEEEELi256ENS_10bfloat16_tEfNS_4arch4Sm90ELb0ELb0ELb1ELb1ELb1ELb0ELb0ELb1ELb1ELb1ELb1ELb0EEENS1_21CollectiveEpilogueFwdINS6_IJSA_SC_SB_EEES9_SE_SG_Li256ELb1ELb1ELb1ELb0EEENS1_36VarlenDynamicPersistentTileSchedulerILi128ELi80ELi256ELi128ELb1ELb1ELb1ELb0ELb1ELb1EEEEEEEEEvNT_6ParamsE)
	.align		4
        /*0014*/ 	.word	index@(__assertfail)
	.align		4
        /*0018*/ 	.word	index@(_ZN7cutlass13device_kernelIN5flash11enable_sm90INS1_16FlashAttnFwdSm90INS1_25CollectiveMainloopFwdSm90ILi2EN4cute5tupleIJNS5_1CILi1EEES8_S8_EEENS6_IJNS7_ILi128EEENS7_ILi80EEENS7_ILi256EEEEEELi256ENS_10bfloat16_tEfNS_4arch4Sm90ELb0ELb0ELb1ELb1ELb1ELb1ELb0ELb1ELb1ELb1ELb1ELb0EEENS1_21CollectiveEpilogueFwdINS6_IJSA_SC_SB_EEES9_SE_SG_Li256ELb1ELb1ELb1ELb0EEENS1_36VarlenDynamicPersistentTileSchedulerILi128ELi80ELi256ELi128ELb1ELb1ELb1ELb0ELb1ELb1EEEEEEEEEvNT_6ParamsE)
	.align		4
        /*001c*/ 	.word	index@(__assertfail)
	.align		4
        /*0020*/ 	.word	index@(_ZN7cutlass13device_kernelIN5flash11enable_sm90INS1_16FlashAttnFwdSm90INS1_25CollectiveMainloopFwdSm90ILi2EN4cute5tupleIJNS5_1CILi1EEES8_S8_EEENS6_IJNS7_ILi128EEENS7_ILi64EEENS7_ILi256EEEEEELi256ENS_10bfloat16_tEfNS_4arch4Sm90ELb0ELb1ELb1ELb0ELb1ELb0ELb0ELb1ELb1ELb1ELb1ELb0EEENS1_21CollectiveEpilogueFwdINS6_IJSA_SC_SB_EEES9_SE_SG_Li256ELb0ELb1ELb1ELb0EEENS1_19SingleTileSchedulerILb0ELb1ELb1ELi128EEEEEEEEEvNT_6ParamsE)
	.align		4
        /*0024*/ 	.word	index@(__assertfail)
	.align		4
        /*0028*/ 	.word	index@(_ZN7cutlass13device_kernelIN5flash11enable_sm90INS1_16FlashAttnFwdSm90INS1_25CollectiveMainloopFwdSm90ILi2EN4cute5tupleIJNS5_1CILi1EEES8_S8_EEENS6_IJNS7_ILi128EEENS7_ILi64EEENS7_ILi256EEEEEELi256ENS_10bfloat16_tEfNS_4arch4Sm90ELb0ELb1ELb1ELb1ELb1ELb0ELb0ELb1ELb1ELb1ELb1ELb0EEENS1_21CollectiveEpilogueFwdINS6_IJSA_SC_SB_EEES9_SE_SG_Li256ELb1ELb1ELb1ELb0EEENS1_36VarlenDynamicPersistentTileSchedulerILi128ELi64ELi256ELi128ELb1ELb1ELb1ELb1ELb0ELb1EEEEEEEEEvNT_6ParamsE)
	.align		4
        /*002c*/ 	.word	index@(__assertfail)
	.align		4
        /*0030*/ 	.word	index@(_ZN7cutlass13device_kernelIN5flash11enable_sm90INS1_16FlashAttnFwdSm90INS1_25CollectiveMainloopFwdSm90ILi2EN4cute5tupleIJNS5_1CILi1EEES8_S8_EEENS6_IJNS7_ILi128EEENS7_ILi64EEENS7_ILi256EEEEEELi256ENS_10bfloat16_tEfNS_4arch4Sm90ELb0ELb1ELb1ELb1ELb1ELb1ELb0ELb1ELb1ELb1ELb1ELb0EEENS1_21CollectiveEpilogueFwdINS6_IJSA_SC_SB_EEES9_SE_SG_Li256ELb1ELb1ELb1ELb0EEENS1_36VarlenDynamicPersistentTileSchedulerILi128ELi64ELi256ELi128ELb1ELb1ELb1ELb1ELb0ELb1EEEEEEEEEvNT_6ParamsE)
	.align		4
        /*0034*/ 	.word	index@(__assertfail)
	.align		4
        /*0038*/ 	.word	index@(_ZN7cutlass13device_kernelIN5flash11enable_sm90INS1_16FlashAttnFwdSm90INS1_25CollectiveMainloopFwdSm90ILi2EN4cute5tupleIJNS5_1CILi1EEES8_S8_EEENS6_IJNS7_ILi128EEENS7_ILi80EEENS7_ILi256EEEEEELi256ENS_10bfloat16_tEfNS_4arch4Sm90ELb1ELb0ELb1ELb0ELb1ELb0ELb0ELb1ELb1ELb1ELb1ELb0EEENS1_21CollectiveEpilogueFwdINS6_IJSA_SC_SB_EEES9_SE_SG_Li256ELb0ELb1ELb1ELb0EEENS1_19SingleTileSchedulerILb0ELb1ELb1ELi128EEEEEEEEEvNT_6ParamsE)
	.align		4
        /*003c*/ 	.word	index@(__assertfail)
	.align		4
        /*0040*/ 	.word	index@(_ZN7cutlass13device_kernelIN5flash11enable_sm90INS1_16FlashAttnFwdSm90INS1_25CollectiveMainloopFwdSm90ILi2EN4cute5tupleIJNS5_1CILi1EEES8_S8_EEENS6_IJNS7_ILi128EEENS7_ILi80EEENS7_ILi256EEEEEELi256ENS_10bfloat16_tEfNS_4arch4Sm90ELb1ELb0ELb1ELb1ELb1ELb0ELb0ELb1ELb1ELb1ELb1ELb0EEENS1_21CollectiveEpilogueFwdINS6_IJSA_SC_SB_EEES9_SE_SG_Li256ELb1ELb1ELb1ELb0EEENS1_36VarlenDynamicPersistentTileSchedulerILi128ELi80ELi256ELi128ELb1ELb1ELb1ELb1ELb1ELb1EEEEEEEEEvNT_6ParamsE)
	.align		4
        /*0044*/ 	.word	index@(__assertfail)
	.align		4
        /*0048*/ 	.word	index@(_ZN7cutlass13device_kernelIN5flash11enable_sm90INS1_16FlashAttnFwdSm90INS1_25CollectiveMainloopFwdSm90ILi2EN4cute5tupleIJNS5_1CILi1EEES8_S8_EEENS6_IJNS7_ILi128EEENS7_ILi80EEENS7_ILi256EEEEEELi256ENS_10bfloat16_tEfNS_4arch4Sm90ELb1ELb0ELb1ELb1ELb1ELb1ELb0ELb1ELb1ELb1ELb1ELb0EEENS1_21CollectiveEpilogueFwdINS6_IJSA_SC_SB_EEES9_SE_SG_Li256ELb1ELb1ELb1ELb0EEENS1_36VarlenDynamicPersistentTileSchedulerILi128ELi80ELi256ELi128ELb1ELb1ELb1ELb1ELb1ELb1EEEEEEEEEvNT_6ParamsE)
	.align		4
        /*004c*/ 	.word	index@(__assertfail)
	.align		4
        /*0050*/ 	.word	0x00000000
	.align		4
        /*0054*/ 	.word	0xfffffffe
	.align		4
        /*0058*/ 	.word	0x00000000
	.align		4
        /*005c*/ 	.word	0xfffffffd
	.align		4
        /*0060*/ 	.word	0x00000000
	.align		4
        /*0064*/ 	.word	0xfffffffc


//--------------------- .nv.constant4             --------------------------
	.section	.nv.constant4,"a",@progbits
	.align	8
	.align		8
.nv.constant4:
        /*0000*/ 	.dword	__assertfail
	.align		8
        /*0008*/ 	.dword	__unnamed_1
	.align		8
        /*0010*/ 	.dword	__unnamed_2
	.align		8
        /*0018*/ 	.dword	__unnamed_3
	.align		8
        /*0020*/ 	.dword	__unnamed_4
	.align		8
        /*0028*/ 	.dword	__unnamed_5
	.align		8
        /*0030*/ 	.dword	__unnamed_6
	.align		8
        /*0038*/ 	.dword	__unnamed_7
	.align		8
        /*0040*/ 	.dword	__unnamed_8
	.align		8
        /*0048*/ 	.dword	__unnamed_9
	.align		8
        /*0050*/ 	.dword	_ZN86_INTERNAL_1379c5dd_50_flash_fwd_hdim256_bf16_paged_split_softcap_sm90_cu_cf07d2ef_40224cuda3std3__45__cpo5beginE
	.align		8
        /*0058*/ 	.dword	_ZN86_INTERNAL_1379c5dd_50_flash_fwd_hdim256_bf16_paged_split_softcap_sm90_cu_cf07d2ef_40224cuda3std3__45__cpo3endE
	.align		8
        /*0060*/ 	.dword	_ZN86_INTERNAL_1379c5dd_50_flash_fwd_hdim256_bf16_paged_split_softcap_sm90_cu_cf07d2ef_40224cuda3std3__45__cpo6cbeginE
	.align		8
        /*0068*/ 	.dword	_ZN86_INTERNAL_1379c5dd_50_flash_fwd_hdim256_bf16_paged_split_softcap_sm90_cu_cf07d2ef_40224cuda3std3__45__cpo4cendE
	.align		8
        /*0070*/ 	.dword	_ZN86_INTERNAL_1379c5dd_50_flash_fwd_hdim256_bf16_paged_split_softcap_sm90_cu_cf07d2ef_40224cuda3std3__488_GLOBAL__N__1379c5dd_50_flash_fwd_hdim256_bf16_paged_split_softcap_sm90_cu_cf07d2ef_40226ignoreE
	.align		8
        /*0078*/ 	.dword	_ZN86_INTERNAL_1379c5dd_50_flash_fwd_hdim256_bf16_paged_split_softcap_sm90_cu_cf07d2ef_40224cuda3std3__419piecewise_constructE
	.align		8
        /*0080*/ 	.dword	_ZN86_INTERNAL_1379c5dd_50_flash_fwd_hdim256_bf16_paged_split_softcap_sm90_cu_cf07d2ef_40224cuda3std3__48in_placeE
	.align		8
        /*0088*/ 	.dword	_ZN86_INTERNAL_1379c5dd_50_flash_fwd_hdim256_bf16_paged_split_softcap_sm90_cu_cf07d2ef_40224cuda3std6ranges3__45__cpo4swapE
	.align		8
        /*0090*/ 	.dword	_ZN86_INTERNAL_1379c5dd_50_flash_fwd_hdim256_bf16_paged_split_softcap_sm90_cu_cf07d2ef_40224cuda3std6ranges3__45__cpo9iter_moveE
	.align		8
        /*0098*/ 	.dword	_ZN86_INTERNAL_1379c5dd_50_flash_fwd_hdim256_bf16_paged_split_softcap_sm90_cu_cf07d2ef_40224cute7productE
	.align		8
        /*00a0*/ 	.dword	_ZN86_INTERNAL_1379c5dd_50_flash_fwd_hdim256_bf16_paged_split_softcap_sm90_cu_cf07d2ef_40224cute1_E
	.align		8
        /*00a8*/ 	.dword	$str$23
	.align		8
        /*00b0*/ 	.dword	$str$24


//--------------------- .text._ZN7cutlass13device_kernelIN5flash11enable_sm90INS1_16FlashAttnFwdSm90INS1_25CollectiveMainloopFwdSm90ILi2EN4cute5tupleIJNS5_1CILi1EEES8_S8_EEENS6_IJNS7_ILi128EEENS7_ILi80EEENS7_ILi256EEEEEELi256ENS_10bfloat16_tEfNS_4arch4Sm90ELb0ELb0ELb1ELb0ELb1ELb0ELb0ELb1ELb1ELb1ELb1ELb0EEENS1_21CollectiveEpilogueFwdINS6_IJSA_SC_SB_EEES9_SE_SG_Li256ELb0ELb1ELb1ELb0EEENS1_19SingleTileSchedulerILb0ELb1ELb1ELi128EEEEEEEEEvNT_6ParamsE --------------------------
	.section	.text._ZN7cutlass13device_kernelIN5flash11enable_sm90INS1_16FlashAttnFwdSm90INS1_25CollectiveMainloopFwdSm90ILi2EN4cute5tupleIJNS5_1CILi1EEES8_S8_EEENS6_IJNS7_ILi128EEENS7_ILi80EEENS7_ILi256EEEEEELi256ENS_10bfloat16_tEfNS_4arch4Sm90ELb0ELb0ELb1ELb0ELb1ELb0ELb0ELb1ELb1ELb1ELb1ELb0EEENS1_21CollectiveEpilogueFwdINS6_IJSA_SC_SB_EEES9_SE_SG_Li256ELb0ELb1ELb1ELb0EEENS1_19SingleTileSchedulerILb0ELb1ELb1ELi128EEEEEEEEEvNT_6ParamsE,"ax",@progbits
	.align	128
.text._ZN7cutlass13device_kernelIN5flash11enable_sm90INS1_16FlashAttnFwdSm90INS1_25CollectiveMainloopFwdSm90ILi2EN4cute5tupleIJNS5_1CILi1EEES8_S8_EEENS6_IJNS7_ILi128EEENS7_ILi80EEENS7_ILi256EEEEEELi256ENS_10bfloat16_tEfNS_4arch4Sm90ELb0ELb0ELb1ELb0ELb1ELb0ELb0ELb1ELb1ELb1ELb1ELb0EEENS1_21CollectiveEpilogueFwdINS6_IJSA_SC_SB_EEES9_SE_SG_Li256ELb0ELb1ELb1ELb0EEENS1_19SingleTileSchedulerILb0ELb1ELb1ELi128EEEEEEEEEvNT_6ParamsE:
        .type           _ZN7cutlass13device_kernelIN5flash11enable_sm90INS1_16FlashAttnFwdSm90INS1_25CollectiveMainloopFwdSm90ILi2EN4cute5tupleIJNS5_1CILi1EEES8_S8_EEENS6_IJNS7_ILi128EEENS7_ILi80EEENS7_ILi256EEEEEELi256ENS_10bfloat16_tEfNS_4arch4Sm90ELb0ELb0ELb1ELb0ELb1ELb0ELb0ELb1ELb1ELb1ELb1ELb0EEENS1_21CollectiveEpilogueFwdINS6_IJSA_SC_SB_EEES9_SE_SG_Li256ELb0ELb1ELb1ELb0EEENS1_19SingleTileSchedulerILb0ELb1ELb1ELi128EEEEEEEEEvNT_6ParamsE,@function
        .size           _ZN7cutlass13device_kernelIN5flash11enable_sm90INS1_16FlashAttnFwdSm90INS1_25CollectiveMainloopFwdSm90ILi2EN4cute5tupleIJNS5_1CILi1EEES8_S8_EEENS6_IJNS7_ILi128EEENS7_ILi80EEENS7_ILi256EEEEEELi256ENS_10bfloat16_tEfNS_4arch4Sm90ELb0ELb0ELb1ELb0ELb1ELb0ELb0ELb1ELb1ELb1ELb1ELb0EEENS1_21CollectiveEpilogueFwdINS6_IJSA_SC_SB_EEES9_SE_SG_Li256ELb0ELb1ELb1ELb0EEENS1_19SingleTileSchedulerILb0ELb1ELb1ELi128EEEEEEEEEvNT_6ParamsE,(.L_x_3271 - _ZN7cutlass13device_kernelIN5flash11enable_sm90INS1_16FlashAttnFwdSm90INS1_25CollectiveMainloopFwdSm90ILi2EN4cute5tupleIJNS5_1CILi1EEES8_S8_EEENS6_IJNS7_ILi128EEENS7_ILi80EEENS7_ILi256EEEEEELi256ENS_10bfloat16_tEfNS_4arch4Sm90ELb0ELb0ELb1ELb0ELb1ELb0ELb0ELb1ELb1ELb1ELb1ELb0EEENS1_21CollectiveEpilogueFwdINS6_IJSA_SC_SB_EEES9_SE_SG_Li256ELb0ELb1ELb1ELb0EEENS1_19SingleTileSchedulerILb0ELb1ELb1ELi128EEEEEEEEEvNT_6ParamsE)
        .other          _ZN7cutlass13device_kernelIN5flash11enable_sm90INS1_16FlashAttnFwdSm90INS1_25CollectiveMainloopFwdSm90ILi2EN4cute5tupleIJNS5_1CILi1EEES8_S8_EEENS6_IJNS7_ILi128EEENS7_ILi80EEENS7_ILi256EEEEEELi256ENS_10bfloat16_tEfNS_4arch4Sm90ELb0ELb0ELb1ELb0ELb1ELb0ELb0ELb1ELb1ELb1ELb1ELb0EEENS1_21CollectiveEpilogueFwdINS6_IJSA_SC_SB_EEES9_SE_SG_Li256ELb0ELb1ELb1ELb0EEENS1_19SingleTileSchedulerILb0ELb1ELb1ELi128EEEEEEEEEvNT_6ParamsE,@"STO_CUDA_ENTRY STV_DEFAULT"
_ZN7cutlass13device_kernelIN5flash11enable_sm90INS1_16FlashAttnFwdSm90INS1_25CollectiveMainloopFwdSm90ILi2EN4cute5tupleIJNS5_1CILi1EEES8_S8_EEENS6_IJNS7_ILi128EEENS7_ILi80EEENS7_ILi256EEEEEELi256ENS_10bfloat16_tEfNS_4arch4Sm90ELb0ELb0ELb1ELb0ELb1ELb0ELb0ELb1ELb1ELb1ELb1ELb0EEENS1_21CollectiveEpilogueFwdINS6_IJSA_SC_SB_EEES9_SE_SG_Li256ELb0ELb1ELb1ELb0EEENS1_19SingleTileSchedulerILb0ELb1ELb1ELi128EEEEEEEEEvNT_6ParamsE:
[----:B------:R-:W0:Y:S02]  /*0000*/  LDC R1, c[0x0][0x28] ;  /* 0x00000a00ff017b82 */ /* 0x000e240000000800 */
[----:B0-----:R-:W-:Y:S01]  /*0010*/  VIADD R1, R1, 0xfffffff8 ;  /* 0xfffffff801017836 */ /* 0x001fe20000000000 */
[----:B------:R-:W0:Y:S01]  /*0020*/  S2R R25, SR_TID.X ;  /* 0x0000000000197919 */ /* 0x000e220000002100 */
[----:B------:R-:W-:Y:S01]  /*0030*/  ELECT P0, URZ, PT ;  /* 0x00000000003f782f */ /* 0x000fe20003800000 */
[----:B------:R-:W-:Y:S01]  /*0040*/  UMOV UR4, 0x80 ;  /* 0x0000008000047882 */ /* 0x000fe20000000000 */
[----:B------:R-:W-:Y:S01]  /*0050*/  UMOV UR7, 0x100 ;  /* 0x0000010000077882 */ /* 0x000fe20000000000 */
[----:B0-----:R-:W-:-:S05]  /*0060*/  SHF.R.U32.HI R0, RZ, 0x5, R25 ;  /* 0x00000005ff007819 */ /* 0x001fca0000011619 */
[----:B------:R-:W0:Y:S02]  /*0070*/  SHFL.IDX PT, R2, R0, RZ, 0x1f ;  /* 0x00001fff00027589 */ /* 0x000e2400000e0000 */
[C---:B0-----:R-:W-:Y:S02]  /*0080*/  ISETP.NE.OR P0, PT, R2.reuse, RZ, !P0 ;  /* 0x000000ff0200720c */ /* 0x041fe40004705670 */
[----:B------:R-:W-:Y:S02]  /*0090*/  ISETP.NE.AND P1, PT, R2, RZ, PT ;  /* 0x000000ff0200720c */ /* 0x000fe40003f25270 */
[----:B------:R-:W-:-:S06]  /*00a0*/  SHF.R.U32.HI R2, RZ, 0x7, R25 ;  /* 0x00000007ff027819 */ /* 0x000fcc0000011619 */
[----:B------:R-:W0:Y:S03]  /*00b0*/  SHFL.IDX PT, R2, R2, RZ, 0x1f ;  /* 0x00001fff02027589 */ /* 0x000e2600000e0000 */
[----:B------:R-:W-:Y:S01]  /*00c0*/  VOTEU.ALL UP0, P0 ;  /* 0x00000000003f7886 */ /* 0x000fe20000000000 */
[----:B------:R-:W-:-:S04]  /*00d0*/  VOTEU.ALL UP1, P0 ;  /* 0x00000000003f7886 */ /* 0x000fc80000020000 */
[----:B------:R-:W1:Y:S01]  /*00e0*/  @!UP0 S2UR UR8, SR_CgaCtaId ;  /* 0x00000000000889c3 */ /* 0x000e620000008800 */
[----:B------:R-:W-:Y:S01]  /*00f0*/  @!UP0 UMOV UR6, 0x400 ;  /* 0x0000040000068882 */ /* 0x000fe20000000000 */
[----:B------:R-:W-:-:S04]  /*0100*/  @!UP0 UIADD3 UR4, -UR4, 0x100000, URZ ;  /* 0x0010000004048890 */ /* 0x000fc8000fffe13f */
[----:B------:R-:W-:Y:S02]  /*0110*/  @!UP0 USHF.L.U32 UR5, UR4, 0xb, URZ ;  /* 0x0000000b04058899 */ /* 0x000fe4000800063f */
[----:B------:R-:W-:Y:S02]  /*0120*/  @!UP0 USHF.L.U32 UR4, UR4, 0x1, URZ ;  /* 0x0000000104048899 */ /* 0x000fe4000800063f */
[----:B-1----:R-:W-:Y:S02]  /*0130*/  @!UP0 ULEA UR8, UR8, UR6, 0x18 ;  /* 0x0000000608088291 */ /* 0x002fe4000f8ec03f */
[----:B------:R-:W-:-:S04]  /*0140*/  @!UP0 UIADD3 UR6, -UR7, 0x100000, URZ ;  /* 0x0010000007068890 */ /* 0x000fc8000fffe13f */
[----:B------:R-:W-:Y:S02]  /*0150*/  @!UP0 USHF.L.U32 UR7, UR6, 0xb, URZ ;  /* 0x0000000b06078899 */ /* 0x000fe4000800063f */
[----:B------:R-:W-:Y:S01]  /*0160*/  @!UP0 USHF.L.U32 UR6, UR6, 0x1, URZ ;  /* 0x0000000106068899 */ /* 0x000fe2000800063f */
[----:B------:R-:W-:-:S05]  /*0170*/  VOTEU.ALL UP0, P0 ;  /* 0x00000000003f7886 */ /* 0x000fca0000000000 */
[----:B------:R1:W2:Y:S06]  /*0180*/  @!UP0 SYNCS.EXCH.64 URZ, [UR8+0x38800], UR4 ;  /* 0x03880004083f85b2 */ /* 0x0002ac0008000100 */
[----:B------:R1:W3:Y:S02]  /*0190*/  @!UP1 SYNCS.EXCH.64 URZ, [UR8+0x38820], UR6 ;  /* 0x03882006083f95b2 */ /* 0x0002e40008000100 */
[----:B01----:R-:W-:Y:S05]  /*01a0*/  @P1 BRA `(.L_x_0) ;  /* 0x0000000000481947 */ /* 0x003fea0003800000 */
[----:B------:R-:W0:Y:S01]  /*01b0*/  S2UR UR5, SR_CgaCtaId ;  /* 0x00000000000579c3 */ /* 0x000e220000008800 */
[----:B------:R-:W-:Y:S01]  /*01c0*/  UMOV UR4, 0x400 ;  /* 0x0000040000047882 */ /* 0x000fe20000000000 */
[----:B------:R-:W-:Y:S01]  /*01d0*/  UMOV UR6, 0x80 ;  /* 0x0000008000067882 */ /* 0x000fe20000000000 */
[----:B------:R-:W-:Y:S01]  /*01e0*/  UMOV UR7, 0x100 ;  /* 0x0000010000077882 */ /* 0x000fe20000000000 */
[----:B------:R-:W-:Y:S01]  /*01f0*/  ELECT P0, URZ, PT ;  /* 0x00000000003f782f */ /* 0x000fe20003800000 */
[----:B0-----:R-:W-:Y:S02]  /*0200*/  ULEA UR8, UR5, UR4, 0x18 ;  /* 0x0000000405087291 */ /* 0x001fe4000f8ec03f */
[----:B------:R-:W-:-:S04]  /*0210*/  UIADD3 UR4, -UR6, 0x100000, URZ ;  /* 0x0010000006047890 */ /* 0x000fc8000fffe13f */
[----:B------:R-:W-:Y:S02]  /*0220*/  USHF.L.U32 UR5, UR4, 0xb, URZ ;  /* 0x0000000b04057899 */ /* 0x000fe4000800063f */
[----:B------:R-:W-:Y:S02]  /*0230*/  USHF.L.U32 UR4, UR4, 0x1, URZ ;  /* 0x0000000104047899 */ /* 0x000fe4000800063f */
[----:B------:R-:W-:-:S04]  /*0240*/  UIADD3 UR6, -UR7, 0x100000, URZ ;  /* 0x0010000007067890 */ /* 0x000fc8000fffe13f */
[----:B------:R-:W-:Y:S02]  /*0250*/  USHF.L.U32 UR7, UR6, 0xb, URZ ;  /* 0x0000000b06077899 */ /* 0x000fe4000800063f */
[----:B------:R-:W-:Y:S01]  /*0260*/  USHF.L.U32 UR6, UR6, 0x1, URZ ;  /* 0x0000000106067899 */ /* 0x000fe2000800063f */
[----:B------:R-:W0:Y:S03]  /*0270*/  FENCE.VIEW.ASYNC.S ;  /* 0x00000000000073c6 */ /* 0x000e260000000000 */
[----:B0-----:R0:W1:Y:S08]  /*0280*/  SYNCS.EXCH.64 URZ, [UR8+0x38830], UR4 ;  /* 0x03883004083f75b2 */ /* 0x0010700008000100 */
[----:B------:R0:W4:Y:S01]  /*0290*/  SYNCS.EXCH.64 URZ, [UR8+0x38840], UR6 ;  /* 0x03884006083f75b2 */ /* 0x0001220008000100 */
[----:B------:R0:W0:Y:S01]  /*02a0*/  SYNCS.EXCH.64 URZ, [UR8+0x38838], UR4 ;  /* 0x03883804083f75b2 */ /* 0x0000220008000100 */
[----:B------:R0:W0:Y:S01]  /*02b0*/  SYNCS.EXCH.64 URZ, [UR8+0x38848], UR6 ;  /* 0x03884806083f75b2 */ /* 0x0000220008000100 */
[----:B------:R-:W-:Y:S01]  /*02c0*/  NOP ;  /* 0x0000000000007918 */ /* 0x000fe20000000000 */
.L_x_0:
[----:B------:R-:W5:Y:S01]  /*02d0*/  SHFL.IDX PT, R3, R0, RZ, 0x1f ;  /* 0x00001fff00037589 */ /* 0x000f6200000e0000 */
[----:B------:R-:W-:Y:S01]  /*02e0*/  NOP ;  /* 0x0000000000007918 */ /* 0x000fe20000000000 */
[----:B-----5:R-:W-:-:S13]  /*02f0*/  ISETP.NE.AND P0, PT, R3, RZ, PT ;  /* 0x000000ff0300720c */ /* 0x020fda0003f05270 */
[----:B------:R-:W-:Y:S05]  /*0300*/  @P0 BRA `(.L_x_1) ;  /* 0x0000000000480947 */ /* 0x000fea0003800000 */
[----:B0-----:R-:W0:Y:S01]  /*0310*/  S2UR UR5, SR_CgaCtaId ;  /* 0x00000000000579c3 */ /* 0x001e220000008800 */
        /* <DEDUP_REMOVED lines=12> */
[----:B0-----:R0:W0:Y:S08]  /*03e0*/  SYNCS.EXCH.64 URZ, [UR8+0x38850], UR4 ;  /* 0x03885004083f75b2 */ /* 0x0010300008000100 */
[----:B------:R0:W0:Y:S01]  /*03f0*/  SYNCS.EXCH.64 URZ, [UR8+0x38860], UR6 ;  /* 0x03886006083f75b2 */ /* 0x0000220008000100 */
[----:B------:R0:W0:Y:S01]  /*0400*/  SYNCS.EXCH.64 URZ, [UR8+0x38858], UR4 ;  /* 0x03885804083f75b2 */ /* 0x0000220008000100 */
[----:B------:R0:W0:Y:S01]  /*0410*/  SYNCS.EXCH.64 URZ, [UR8+0x38868], UR6 ;  /* 0x03886806083f75b2 */ /* 0x0000220008000100 */
[----:B------:R-:W-:Y:S01]  /*0420*/  NOP ;  /* 0x0000000000007918 */ /* 0x000fe20000000000 */
.L_x_1:
[----:B------:R-:W5:Y:S01]  /*0430*/  SHFL.IDX PT, R3, R0, RZ, 0x1f ;  /* 0x00001fff00037589 */ /* 0x000f6200000e0000 */
[----:B------:R-:W-:Y:S01]  /*0440*/  NOP ;  /* 0x0000000000007918 */ /* 0x000fe20000000000 */
[----:B-----5:R-:W-:-:S13]  /*0450*/  ISETP.NE.AND P0, PT, R3, RZ, PT ;  /* 0x000000ff0300720c */ /* 0x020fda0003f05270 */
[----:B------:R-:W-:Y:S05]  /*0460*/  @P0 BRA `(.L_x_2) ;  /* 0x0000000000380947 */ /* 0x000fea0003800000 */
[----:B0-----:R-:W0:Y:S01]  /*0470*/  S2UR UR5, SR_CgaCtaId ;  /* 0x00000000000579c3 */ /* 0x001e220000008800 */
[----:B------:R-:W-:Y:S01]  /*0480*/  UMOV UR4, 0x400 ;  /* 0x0000040000047882 */ /* 0x000fe20000000000 */
[----:B------:R-:W-:Y:S01]  /*0490*/  UMOV UR7, 0x80 ;  /* 0x0000008000077882 */ /* 0x000fe20000000000 */
[----:B------:R-:W-:Y:S01]  /*04a0*/  ELECT P0, URZ, PT ;  /* 0x00000000003f782f */ /* 0x000fe20003800000 */
[----:B0-----:R-:W-:Y:S02]  /*04b0*/  ULEA UR6, UR5, UR4, 0x18 ;  /* 0x0000000405067291 */ /* 0x001fe4000f8ec03f */
[----:B------:R-:W-:-:S04]  /*04c0*/  UIADD3 UR4, -UR7, 0x100000, URZ ;  /* 0x0010000007047890 */ /* 0x000fc8000fffe13f */
[----:B------:R-:W-:Y:S02]  /*04d0*/  USHF.L.U32 UR5, UR4, 0xb, URZ ;  /* 0x0000000b04057899 */ /* 0x000fe4000800063f */
[----:B------:R-:W-:Y:S01]  /*04e0*/  USHF.L.U32 UR4, UR4, 0x1, URZ ;  /* 0x0000000104047899 */ /* 0x000fe2000800063f */
[----:B------:R-:W0:Y:S11]  /*04f0*/  FENCE.VIEW.ASYNC.S ;  /* 0x00000000000073c6 */ /* 0x000e360000000000 */
[----:B0-----:R0:W0:Y:S01]  /*0500*/  SYNCS.EXCH.64 URZ, [UR6+0x38870], UR4 ;  /* 0x03887004063f75b2 */ /* 0x0010220008000100 */
[----:B------:R0:W0:Y:S01]  /*0510*/  SYNCS.EXCH.64 URZ, [UR6+0x38880], UR4 ;  /* 0x03888004063f75b2 */ /* 0x0000220008000100 */
[----:B------:R0:W0:Y:S01]  /*0520*/  SYNCS.EXCH.64 URZ, [UR6+0x38878], UR4 ;  /* 0x03887804063f75b2 */ /* 0x0000220008000100 */
[----:B------:R0:W0:Y:S01]  /*0530*/  SYNCS.EXCH.64 URZ, [UR6+0x38888], UR4 ;  /* 0x03888804063f75b2 */ /* 0x0000220008000100 */
[----:B------:R-:W-:Y:S01]  /*0540*/  NOP ;  /* 0x0000000000007918 */ /* 0x000fe20000000000 */
.L_x_2:
        /* <DEDUP_REMOVED lines=22> */
.L_x_3:
[----:B------:R-:W5:Y:S01]  /*06b0*/  SHFL.IDX PT, R3, R0, RZ, 0x1f ;  /* 0x00001fff00037589 */ /* 0x000f6200000e0000 */
[----:B------:R-:W-:Y:S01]  /*06c0*/  R2UR UR9, R2 ;  /* 0x00000000020972ca */ /* 0x000fe200000e0000 */
        /* <DEDUP_REMOVED lines=21> */
.L_x_4:
[----:B------:R-:W-:Y:S01]  /*0820*/  UISETP.NE.AND UP0, UPT, UR9, URZ, UPT ;  /* 0x0000003f0900728c */ /* 0x000fe2000bf05270 */
[----:B------:R-:W-:Y:S01]  /*0830*/  NOP ;  /* 0x0000000000007918 */ /* 0x000fe20000000000 */
[----:B0-----:R-:W-:Y:S01]  /*0840*/  UMOV UR4, 0x1 ;  /* 0x0000000100047882 */ /* 0x001fe20000000000 */
[----:B------:R-:W-:Y:S01]  /*0850*/  BSSY B6, `(.L_x_5) ;  /* 0x00010d3000067945 */ /* 0x000fe20003800000 */
[----:B------:R-:W-:Y:S01]  /*0860*/  USEL UR4, UR4, 0x2, !UP0 ;  /* 0x0000000204047887 */ /* 0x000fe2000c000000 */
[----:B-1234-:R-:W-:Y:S01]  /*0870*/  BAR.SYNC.DEFER_BLOCKING 0x0 ;  /* 0x0000000000007b1d */ /* 0x01efe20000010000 */
[----:B------:R-:W-:-:S04]  /*0880*/  PLOP3.LUT P0, PT, PT, PT, UP0, 0x80, 0x0 ;  /* 0x000000000000781c */ /* 0x000fc80003f0f008 */
[----:B------:R-:W-:-:S05]  /*0890*/  IMAD.U32 R2, RZ, RZ, UR4 ;  /* 0x00000004ff027e24 */ /* 0x000fca000f8e00ff */
[----:B------:R0:W-:Y:S04]  /*08a0*/  STL [R1+0x4], R2 ;  /* 0x0000040201007387 */ /* 0x0001e80000100800 */
[----:B------:R-:W-:Y:S05]  /*08b0*/  @!P0 BRA `(.L_x_6) ;  /* 0x000000cc009c8947 */ /* 0x000fea0003800000 */
.L_x_7:
[----:B------:R-:W-:-:S08]  /*08c0*/  NOP ;  /* 0x0000000000007918 */ /* 0x000fd00000000000 */
[----:B------:R-:W1:Y:S02]  /*08d0*/  USETMAXREG.TRY_ALLOC.CTAPOOL UP0, 0xe8 ;  /* 0x000000e8000079c8 */ /* 0x000e640008000600 */
[----:B-1----:R-:W-:-:S13]  /*08e0*/  PLOP3.LUT P0, PT, PT, PT, UP0, 0x80, 0x0 ;  /* 0x000000000000781c */ /* 0x002fda0003f0f008 */
[----:B------:R-:W-:Y:S05]  /*08f0*/  @!P0 BRA `(.L_x_7) ;  /* 0xfffffffc00f08947 */ /* 0x000fea000383ffff */
[----:B------:R-:W1:Y:S01]  /*0900*/  S2UR UR6, SR_CTAID.Y ;  /* 0x00000000000679c3 */ /* 0x000e620000002600 */
[----:B------:R-:W-:Y:S02]  /*0910*/  ULDC UR7, c[0x0][0xc50] ;  /* 0x0003140000077ab9 */ /* 0x000fe40000000800 */
[----:B------:R-:W-:-:S05]  /*0920*/  UISETP.NE.AND UP0, UPT, UR7, 0x1, UPT ;  /* 0x000000010700788c */ /* 0x000fca000bf05270 */
[----:B------:R-:W2:Y:S06]  /*0930*/  S2UR UR8, SR_CTAID.Z ;  /* 0x00000000000879c3 */ /* 0x000eac0000002700 */
[----:B------:R-:W-:Y:S01]  /*0940*/  @UP0 ULDC UR4, c[0x0][0xc54] ;  /* 0x0003150000040ab9 */ /* 0x000fe20000000800 */
[----:B------:R-:W-:Y:S01]  /*0950*/  @UP0 ULDC UR9, c[0x0][0xc58] ;  /* 0x0003160000090ab9 */ /* 0x000fe20000000800 */
[----:B-1----:R-:W-:Y:S02]  /*0960*/  UIMAD.WIDE.U32 UR4, UR6, UR4, URZ ;  /* 0x00000004060472a5 */ /* 0x002fe4000f8e003f */
[----:B------:R-:W-:-:S02]  /*0970*/  UMOV UR10, UR6 ;  /* 0x00000006000a7c82 */ /* 0x000fc40008000000 */
[----:B------:R-:W-:Y:S01]  /*0980*/  @UP0 USHF.R.U32.HI UR10, URZ, UR9, UR5 ;  /* 0x000000093f0a0299 */ /* 0x000fe20008011605 */
[----:B------:R-:W-:Y:S06]  /*0990*/  BAR.ARV 0x8, 0x180 ;  /* 0x0206000000007b1d */ /* 0x000fec0000002000 */
[----:B--2---:R-:W-:Y:S01]  /*09a0*/  ISETP.LE.AND P0, PT, RZ, UR8, PT ;  /* 0x00000008ff007c0c */ /* 0x004fe2000bf03270 */
[----:B------:R-:W-:Y:S02]  /*09b0*/  UIADD3 UR4, -UR10, URZ, URZ ;  /* 0x0000003f0a047290 */ /* 0x000fe4000fffe13f */
[----:B------:R-:W-:-:S02]  /*09c0*/  IMAD.U32 R18, RZ, RZ, UR10 ;  /* 0x0000000aff127e24 */ /* 0x000fc4000f8e00ff */
[----:B------:R-:W-:-:S08]  /*09d0*/  UIMAD UR7, UR7, UR4, UR6 ;  /* 0x00000004070772a4 */ /* 0x000fd0000f8e0206 */
[----:B------:R-:W-:Y:S05]  /*09e0*/  @!P0 BRA `(.L_x_8) ;  /* 0x0000010800e48947 */ /* 0x000fea0003800000 */
[----:B------:R-:W-:Y:S01]  /*09f0*/  ULDC.64 UR4, c[0x0][0x418] ;  /* 0x0001060000047ab9 */ /* 0x000fe20000000a00 */
[----:B------:R-:W-:Y:S01]  /*0a00*/  ULDC UR61, c[0x0][0x424] ;  /* 0x00010900003d7ab9 */ /* 0x000fe20000000800 */
[----:B------:R-:W-:Y:S02]  /*0a10*/  UISETP.NE.U32.AND UP0, UPT, UR4, URZ, UPT ;  /* 0x0000003f0400728c */ /* 0x000fe4000bf05070 */
[----:B------:R-:W-:Y:S02]  /*0a20*/  ULOP3.LUT UR9, UR7, 0xffff, URZ, 0xc0, !UPT ;  /* 0x0000ffff07097892 */ /* 0x000fe4000f8ec03f */
[----:B------:R-:W-:Y:S01]  /*0a30*/  UISETP.NE.AND.EX UP0, UPT, UR5, URZ, UPT, UP0 ;  /* 0x0000003f0500728c */ /* 0x000fe2000bf05300 */
[----:B------:R-:W-:-:S03]  /*0a40*/  ULDC UR4, c[0x0][0x2f0] ;  /* 0x0000bc0000047ab9 */ /* 0x000fc60000000800 */
[----:B------:R-:W-:-:S04]  /*0a50*/  USEL UR61, UR61, 0x1, UP0 ;  /* 0x000000013d3d7887 */ /* 0x000fc80008000000 */
[----:B------:R-:W-:-:S04]  /*0a60*/  UIMAD UR61, UR61, UR4, URZ ;  /* 0x000000043d3d72a4 */ /* 0x000fc8000f8e023f */
[----:B------:R-:W-:Y:S02]  /*0a70*/  UISETP.GE.AND UP0, UPT, UR61, 0x1, UPT ;  /* 0x000000013d00788c */ /* 0x000fe4000bf06270 */
[----:B------:R-:W-:-:S04]  /*0a80*/  UIADD3 UR4, UR61, 0x4f, URZ ;  /* 0x0000004f3d047890 */ /* 0x000fc8000fffe03f */
[----:B------:R-:W-:Y:S01]  /*0a90*/  PLOP3.LUT P0, PT, PT, PT, UP0, 0x80, 0x0 ;  /* 0x000000000000781c */ /* 0x000fe20003f0f008 */
[----:B------:R-:W-:-:S04]  /*0aa0*/  UIMAD.WIDE UR4, UR4, 0x66666667, URZ ;  /* 0x66666667040478a5 */ /* 0x000fc8000f8e023f */
[----:B------:R-:W-:-:S03]  /*0ab0*/  USHF.R.U32.HI UR6, URZ, 0x1f, UR5 ;  /* 0x0000001f3f067899 */ /* 0x000fc60008011605 */
[----:B------:R-:W-:Y:S01]  /*0ac0*/  UMOV UR4, URZ ;  /* 0x0000003f00047c82 */ /* 0x000fe20008000000 */
[----:B------:R-:W-:-:S04]  /*0ad0*/  ULEA.HI.SX32 UR6, UR5, UR6, 0x1b ;  /* 0x0000000605067291 */ /* 0x000fc8000f8fda3f */
[----:B------:R-:W-:Y:S08]  /*0ae0*/  @!P0 BRA `(.L_x_9) ;  /* 0x0000000000908947 */ /* 0x000ff00003800000 */
[----:B------:R-:W-:Y:S01]  /*0af0*/  USHF.R.U32.HI UR7, URZ, 0x10, UR7 ;  /* 0x000000103f077899 */ /* 0x000fe20008011607 */
[----:B------:R-:W-:-:S03]  /*0b00*/  UMOV UR4, URZ ;  /* 0x0000003f00047c82 */ /* 0x000fc60008000000 */
[----:B------:R-:W-:-:S11]  /*0b10*/  UISETP.NE.AND UP0, UPT, UR7, URZ, UPT ;  /* 0x0000003f0700728c */ /* 0x000fd6000bf05270 */
[----:B------:R-:W-:Y:S02]  /*0b20*/  @!UP0 ULDC UR7, c[0x0][0x9f0] ;  /* 0x00027c0000078ab9 */ /* 0x000fe40000000800 */
[----:B------:R-:W-:Y:S01]  /*0b30*/  MOV R3, UR7 ;  /* 0x0000000700037c02 */ /* 0x000fe20008000f00 */
[----:B------:R-:W-:-:S03]  /*0b40*/  UIADD3 UR8, UR6, -0x1, UR7 ;  /* 0xffffffff06087890 */ /* 0x000fc6000fffe007 */
[-C--:B------:R-:W-:Y:S02]  /*0b50*/  IABS R0, R3.reuse ;  /* 0x0000000300007213 */ /* 0x080fe40000000000 */
[----:B------:R-:W-:Y:S01]  /*0b60*/  IABS R5, R3 ;  /* 0x0000000300057213 */ /* 0x000fe20000000000 */
[----:B------:R-:W-:Y:S01]  /*0b70*/  IMAD.U32 R4, RZ, RZ, UR8 ;  /* 0x00000008ff047e24 */ /* 0x000fe2000f8e00ff */
[----:B------:R-:W-:Y:S01]  /*0b80*/  R2UR UR12, R0 ;  /* 0x00000000000c72ca */ /* 0x000fe200000e0000 */
[----:B------:R-:W-:-:S03]  /*0b90*/  ULOP3.LUT UR8, UR8, UR7, URZ, 0x3c, !UPT ;  /* 0x0000000708087292 */ /* 0x000fc6000f8e3c3f */
[----:B------:R-:W-:-:S05]  /*0ba0*/  IABS R4, R4 ;  /* 0x0000000400047213 */ /* 0x000fca0000000000 */
[----:B------:R-:W-:-:S04]  /*0bb0*/  IMAD.MOV.U32 R3, RZ, RZ, R4 ;  /* 0x000000ffff037224 */ /* 0x000fc800078e0004 */
[----:B------:R-:W1:Y:S01]  /*0bc0*/  I2F.RP R0, UR12 ;  /* 0x0000000c00007d06 */ /* 0x000e620008209400 */
[----:B------:R-:W-:-:S07]  /*0bd0*/  R2UR UR11, R3 ;  /* 0x00000000030b72ca */ /* 0x000fce00000e0000 */
[----:B-1----:R-:W0:Y:S02]  /*0be0*/  MUFU.RCP R0, R0 ;  /* 0x0000000000007308 */ /* 0x002e240000001000 */
[----:B0-----:R-:W-:Y:S01]  /*0bf0*/  VIADD R2, R0, 0xffffffe ;  /* 0x0ffffffe00027836 */ /* 0x001fe20000000000 */
[----:B------:R-:W-:-:S05]  /*0c00*/  IADD3 R0, RZ, -R5, RZ ;  /* 0x80000005ff007210 */ /* 0x000fca0007ffe0ff */
[----:B------:R-:W0:Y:S02]  /*0c10*/  F2I.FTZ.U32.TRUNC.NTZ R2, R2 ;  /* 0x0000000200027305 */ /* 0x000e24000021f000 */
[----:B0-----:R-:W-:-:S13]  /*0c20*/  R2UR UR5, R2 ;  /* 0x00000000020572ca */ /* 0x001fda00000e0000 */
[----:B------:R-:W-:-:S04]  /*0c30*/  UIADD3 UR10, URZ, -UR5, URZ ;  /* 0x800000053f0a7290 */ /* 0x000fc8000fffe03f */
[----:B------:R-:W-:-:S04]  /*0c40*/  UIMAD UR10, UR10, UR12, URZ ;  /* 0x0000000c0a0a72a4 */ /* 0x000fc8000f8e023f */
[----:B------:R-:W-:-:S03]  /*0c50*/  UIMAD.WIDE.U32 UR4, UR5, UR10, UR4 ;  /* 0x0000000a050472a5 */ /* 0x000fc6000f8e0004 */
[----:B------:R-:W-:Y:S01]  /*0c60*/  R2UR UR10, R0 ;  /* 0x00000000000a72ca */ /* 0x000fe200000e0000 */
[----:B------:R-:W-:-:S12]  /*0c70*/  UIMAD.WIDE.U32 UR4, UR5, UR11, URZ ;  /* 0x0000000b050472a5 */ /* 0x000fd8000f8e003f */
[----:B------:R-:W-:-:S04]  /*0c80*/  UIMAD UR4, UR5, UR10, UR11 ;  /* 0x0000000a050472a4 */ /* 0x000fc8000f8e020b */
[----:B------:R-:W-:-:S11]  /*0c90*/  UISETP.GT.U32.AND UP0, UPT, UR12, UR4, UPT ;  /* 0x000000040c00728c */ /* 0x000fd6000bf04070 */
[----:B------:R-:W-:Y:S02]  /*0ca0*/  @!UP0 UIADD3 UR4, UR4, -UR12, URZ ;  /* 0x8000000c04048290 */ /* 0x000fe4000fffe03f */
[----:B------:R-:W-:Y:S02]  /*0cb0*/  @!UP0 UIADD3 UR5, UR5, 0x1, URZ ;  /* 0x0000000105058890 */ /* 0x000fe4000fffe03f */
[----:B------:R-:W-:Y:S02]  /*0cc0*/  UISETP.GE.U32.AND UP1, UPT, UR4, UR12, UPT ;  /* 0x0000000c0400728c */ /* 0x000fe4000bf26070 */
[----:B------:R-:W-:-:S09]  /*0cd0*/  UISETP.GE.AND UP0, UPT, UR8, URZ, UPT ;  /* 0x0000003f0800728c */ /* 0x000fd2000bf06270 */
[----:B------:R-:W-:Y:S02]  /*0ce0*/  @UP1 UIADD3 UR5, UR5, 0x1, URZ ;  /* 0x0000000105051890 */ /* 0x000fe4000fffe03f */
[----:B------:R-:W-:-:S05]  /*0cf0*/  UISETP.NE.AND UP1, UPT, UR7, URZ, UPT ;  /* 0x0000003f0700728c */ /* 0x000fca000bf25270 */
[----:B------:R-:W-:Y:S02]  /*0d00*/  UMOV UR4, UR5 ;  /* 0x0000000500047c82 */ /* 0x000fe40008000000 */
[----:B------:R-:W-:-:S04]  /*0d10*/  @!UP0 UIADD3 UR4, -UR4, URZ, URZ ;  /* 0x0000003f04048290 */ /* 0x000fc8000fffe13f */
[----:B------:R-:W-:-:S12]  /*0d20*/  @!UP1 ULOP3.LUT UR4, URZ, UR7, URZ, 0x33, !UPT ;  /* 0x000000073f049292 */ /* 0x000fd8000f8e333f */
.L_x_9:
[----:B------:R-:W-:Y:S01]  /*0d30*/  UIMAD UR5, UR9, UR4, URZ ;  /* 0x00000004090572a4 */ /* 0x000fe2000f8e023f */
[----:B------:R-:W-:Y:S01]  /*0d40*/  IMAD.U32 R0, RZ, RZ, UR6 ;  /* 0x00000006ff007e24 */ /* 0x000fe2000f8e00ff */
[----:B------:R-:W-:Y:S01]  /*0d50*/  IADD3 R19, R25, -0x80, RZ ;  /* 0xffffff8019137810 */ /* 0x000fe20007ffe0ff */
[----:B------:R-:W-:Y:S01]  /*0d60*/  IMAD.U32 R3, RZ, RZ, UR4 ;  /* 0x00000004ff037e24 */ /* 0x000fe2000f8e00ff */
[----:B------:R-:W-:Y:S01]  /*0d70*/  PLOP3.LUT P0, PT, PT, PT, PT, 0x80, 0x0 ;  /* 0x000000000000781c */ /* 0x000fe20003f0f070 */
[----:B0-----:R-:W-:Y:S01]  /*0d80*/  IMAD.MOV.U32 R2, RZ, RZ, RZ ;  /* 0x000000ffff027224 */ /* 0x001fe200078e00ff */
[----:B------:R-:W-:Y:S01]  /*0d90*/  CS2R R150, SRZ ;  /* 0x0000000000967805 */ /* 0x000fe2000001ff00 */
[----:B------:R-:W-:Y:S01]  /*0da0*/  IMAD.U32 R17, RZ, RZ, UR5 ;  /* 0x00000005ff117e24 */ /* 0x000fe2000f8e00ff */
[----:B------:R-:W-:Y:S02]  /*0db0*/  VIADDMNMX R0, R3, UR5, R0, PT ;  /* 0x0000000503007c46 */ /* 0x000fe4000b800100 */
[----:B------:R-:W-:-:S02]  /*0dc0*/  CS2R R148, SRZ ;  /* 0x0000000000947805 */ /* 0x000fc4000001ff00 */
[----:B------:R-:W-:Y:S02]  /*0dd0*/  CS2R R146, SRZ ;  /* 0x0000000000927805 */ /* 0x000fe4000001ff00 */
[----:B------:R-:W-:Y:S02]  /*0de0*/  CS2R R144, SRZ ;  /* 0x0000000000907805 */ /* 0x000fe4000001ff00 */
[----:B------:R-:W-:Y:S01]  /*0df0*/  R2UR UR60, R0 ;  /* 0x00000000003c72ca */ /* 0x000fe200000e0000 */
[----:B------:R-:W-:Y:S01]  /*0e00*/  IMAD.MOV.U32 R0, RZ, RZ, RZ ;  /* 0x000000ffff007224 */ /* 0x000fe200078e00ff */
[----:B------:R-:W-:Y:S02]  /*0e10*/  CS2R R142, SRZ ;  /* 0x00000000008e7805 */ /* 0x000fe4000001ff00 */
[----:B------:R-:W-:Y:S02]  /*0e20*/  CS2R R140, SRZ ;  /* 0x00000000008c7805 */ /* 0x000fe4000001ff00 */
[----:B------:R-:W-:-:S02]  /*0e30*/  CS2R R138, SRZ ;  /* 0x00000000008a7805 */ /* 0x000fc4000001ff00 */
[----:B------:R-:W-:Y:S02]  /*0e40*/  CS2R R136, SRZ ;  /* 0x0000000000887805 */ /* 0x000fe4000001ff00 */
[----:B------:R-:W-:Y:S02]  /*0e50*/  CS2R R134, SRZ ;  /* 0x0000000000867805 */ /* 0x000fe4000001ff00 */
[----:B------:R-:W-:Y:S02]  /*0e60*/  CS2R R132, SRZ ;  /* 0x0000000000847805 */ /* 0x000fe4000001ff00 */
[----:B------:R-:W-:Y:S02]  /*0e70*/  CS2R R130, SRZ ;  /* 0x0000000000827805 */ /* 0x000fe4000001ff00 */
[----:B------:R-:W-:Y:S02]  /*0e80*/  CS2R R128, SRZ ;  /* 0x0000000000807805 */ /* 0x000fe4000001ff00 */
[----:B------:R-:W-:-:S02]  /*0e90*/  CS2R R126, SRZ ;  /* 0x00000000007e7805 */ /* 0x000fc4000001ff00 */
[----:B------:R-:W-:Y:S02]  /*0ea0*/  CS2R R124, SRZ ;  /* 0x00000000007c7805 */ /* 0x000fe4000001ff00 */
[----:B------:R-:W-:Y:S01]  /*0eb0*/  CS2R R122, SRZ ;  /* 0x00000000007a7805 */ /* 0x000fe2000001ff00 */
[----:B------:R-:W-:Y:S01]  /*0ec0*/  UISETP.GT.AND UP0, UPT, UR60, UR5, UPT ;  /* 0x000000053c00728c */ /* 0x000fe2000bf04270 */
[----:B------:R-:W-:Y:S02]  /*0ed0*/  CS2R R120, SRZ ;  /* 0x0000000000787805 */ /* 0x000fe4000001ff00 */
[----:B------:R-:W-:Y:S02]  /*0ee0*/  CS2R R118, SRZ ;  /* 0x0000000000767805 */ /* 0x000fe4000001ff00 */
[----:B------:R-:W-:Y:S02]  /*0ef0*/  CS2R R116, SRZ ;  /* 0x0000000000747805 */ /* 0x000fe4000001ff00 */
[----:B------:R-:W-:-:S02]  /*0f00*/  CS2R R114, SRZ ;  /* 0x0000000000727805 */ /* 0x000fc4000001ff00 */
[----:B------:R-:W-:Y:S02]  /*0f10*/  CS2R R112, SRZ ;  /* 0x0000000000707805 */ /* 0x000fe4000001ff00 */
[----:B------:R-:W-:Y:S02]  /*0f20*/  PLOP3.LUT P1, PT, PT, PT, UP0, 0x80, 0x0 ;  /* 0x000000000000781c */ /* 0x000fe40003f2f008 */
[----:B------:R-:W-:Y:S02]  /*0f30*/  CS2R R110, SRZ ;  /* 0x00000000006e7805 */ /* 0x000fe4000001ff00 */
        /* <DEDUP_REMOVED lines=42> */
[----:B------:R-:W-:Y:S01]  /*11e0*/  CS2R R24, SRZ ;  /* 0x0000000000187805 */ /* 0x000fe2000001ff00 */
[----:B------:R-:W-:Y:S06]  /*11f0*/  @!P1 BRA `(.L_x_10) ;  /* 0x0000009c00f09947 */ /* 0x000fec0003800000 */
[----:B------:R-:W-:Y:S01]  /*1200*/  SHF.R.S32.HI R0, RZ, 0x1f, R19 ;  /* 0x0000001fff007819 */ /* 0x000fe20000011413 */
[----:B------:R-:W0:Y:S01]  /*1210*/  S2UR UR7, SR_CgaCtaId ;  /* 0x00000000000779c3 */ /* 0x000e220000008800 */
[----:B------:R-:W-:Y:S02]  /*1220*/  UMOV UR6, 0x400 ;  /* 0x0000040000067882 */ /* 0x000fe40000000000 */
[----:B------:R-:W-:-:S04]  /*1230*/  LEA.HI R22, R0, R19, RZ, 0x7 ;  /* 0x0000001300167211 */ /* 0x000fc800078f38ff */
[----:B------:R-:W-:-:S06]  /*1240*/  SHF.R.S32.HI R0, RZ, 0x7, R22 ;  /* 0x00000007ff007819 */ /* 0x000fcc0000011416 */
[----:B------:R-:W1:Y:S01]  /*1250*/  SHFL.IDX PT, R0, R0, RZ, 0x1f ;  /* 0x00001fff00007589 */ /* 0x000e6200000e0000 */
[----:B0-----:R-:W-:-:S04]  /*1260*/  ULEA UR8, UR7, UR6, 0x18 ;  /* 0x0000000607087291 */ /* 0x001fc8000f8ec03f */
[----:B------:R-:W-:Y:S02]  /*1270*/  UIADD3 UR6, UR8, 0x14400, URZ ;  /* 0x0001440008067890 */ /* 0x000fe4000fffe03f */
[----:B------:R-:W-:Y:S02]  /*1280*/  IMAD.U32 R16, RZ, RZ, UR8 ;  /* 0x00000008ff107e24 */ /* 0x000fe4000f8e00ff */
[----:B------:R-:W-:Y:S01]  /*1290*/  ULOP3.LUT UP0, URZ, UR6, 0x9f, URZ, 0xc0, !UPT ;  /* 0x0000009f063f7892 */ /* 0x000fe2000f80c03f */
[----:B-1----:R-:W-:-:S05]  /*12a0*/  R2UR UR4, R0 ;  /* 0x00000000000472ca */ /* 0x002fca00000e0000 */
[----:B------:R-:W-:-:S08]  /*12b0*/  PLOP3.LUT P0, PT, PT, PT, UP0, 0x80, 0x0 ;  /* 0x000000000000781c */ /* 0x000fd00003f0f008 */
[----:B------:R-:W-:-:S04]  /*12c0*/  ULEA.HI UR5, UR4, UR4, URZ, 0x1 ;  /* 0x0000000404057291 */ /* 0x000fc8000f8f083f */
[----:B------:R-:W-:-:S04]  /*12d0*/  ULOP3.LUT UR5, UR5, 0x1e, URZ, 0xc0, !UPT ;  /* 0x0000001e05057892 */ /* 0x000fc8000f8ec03f */
[----:B------:R-:W-:-:S04]  /*12e0*/  UIADD3 UR5, UR4, -UR5, URZ ;  /* 0x8000000504057290 */ /* 0x000fc8000fffe03f */
[----:B------:R-:W-:-:S04]  /*12f0*/  ULEA UR5, UR5, UR6, 0xd ;  /* 0x0000000605057291 */ /* 0x000fc8000f8e683f */
[----:B------:R-:W-:-:S04]  /*1300*/  USHF.R.U32.HI UR5, URZ, 0x4, UR5 ;  /* 0x000000043f057899 */ /* 0x000fc80008011605 */
[----:B------:R-:W-:Y:S01]  /*1310*/  ULOP3.LUT UR36, UR5, 0x3fff, URZ, 0xc0, !UPT ;  /* 0x00003fff05247892 */ /* 0x000fe2000f8ec03f */
[----:B------:R-:W-:Y:S11]  /*1320*/  @!P0 BRA `(.L_x_11) ;  /* 0x0000000000408947 */ /* 0x000ff60003800000 */
[----:B------:R-:W-:Y:S01]  /*1330*/  MOV R0, 0x0 ;  /* 0x0000000000007802 */ /* 0x000fe20000000f00 */
[----:B------:R-:W-:Y:S01]  /*1340*/  ULDC.64 UR4, c[0x4][0xa8] ;  /* 0x01002a0000047ab9 */ /* 0x000fe20000000a00 */
[----:B------:R-:W-:Y:S01]  /*1350*/  ULDC.64 UR6, c[0x4][0x28] ;  /* 0x01000a0000067ab9 */ /* 0x000fe20000000a00 */
[----:B------:R-:W-:Y:S01]  /*1360*/  MOV R4, UR4 ;  /* 0x0000000400047c02 */ /* 0x000fe20008000f00 */
[----:B------:R0:W1:Y:S01]  /*1370*/  LDC.64 R2, c[0x4][R0] ;  /* 0x0100000000027b82 */ /* 0x0000620000000a00 */
[----:B------:R-:W-:Y:S01]  /*1380*/  IMAD.U32 R5, RZ, RZ, UR5 ;  /* 0x00000005ff057e24 */ /* 0x000fe2000f8e00ff */
[----:B------:R-:W-:Y:S01]  /*1390*/  ULDC.64 UR4, c[0x4][0xb0] ;  /* 0x01002c0000047ab9 */ /* 0x000fe20000000a00 */
[----:B------:R-:W-:Y:S01]  /*13a0*/  MOV R10, UR6 ;  /* 0x00000006000a7c02 */ /* 0x000fe20008000f00 */
[----:B------:R-:W-:Y:S01]  /*13b0*/  IMAD.U32 R6, RZ, RZ, UR4 ;  /* 0x00000004ff067e24 */ /* 0x000fe2000f8e00ff */
[----:B------:R-:W-:Y:S01]  /*13c0*/  MOV R13, RZ ;  /* 0x000000ff000d7202 */ /* 0x000fe20000000f00 */
[----:B------:R-:W-:-:S02]  /*13d0*/  IMAD.U32 R7, RZ, RZ, UR5 ;  /* 0x00000005ff077e24 */ /* 0x000fc4000f8e00ff */
[----:B------:R-:W-:Y:S02]  /*13e0*/  IMAD.U32 R11, RZ, RZ, UR7 ;  /* 0x00000007ff0b7e24 */ /* 0x000fe4000f8e00ff */
[----:B------:R-:W-:Y:S02]  /*13f0*/  IMAD.MOV.U32 R8, RZ, RZ, 0x70 ;  /* 0x00000070ff087424 */ /* 0x000fe400078e00ff */
[----:B0-----:R-:W-:-:S07]  /*1400*/  IMAD.MOV.U32 R12, RZ, RZ, 0x1 ;  /* 0x00000001ff0c7424 */ /* 0x001fce00078e00ff */
[----:B------:R-:W-:-:S07]  /*1410*/  LEPC R20, `(.L_x_11) ;  /* 0x000000001014794e */ /* 0x000fce0000000000 */
[----:B-1----:R-:W-:Y:S05]  /*1420*/  CALL.ABS.NOINC R2 ;  /* 0x0000000002007343 */ /* 0x002fea0003c00000 */
.L_x_11:
[----:B------:R-:W-:Y:S02]  /*1430*/  R2UR UR4, R16 ;  /* 0x00000000100472ca */ /* 0x000fe400000e0000 */
[----:B------:R-:W-:-:S11]  /*1440*/  SHF.L.U32 R0, RZ, 0x1f, RZ ;  /* 0x0000001fff007819 */ /* 0x000fd600000006ff */
[----:B------:R-:W0:Y:S02]  /*1450*/  SYNCS.PHASECHK.TRANS64.TRYWAIT P0, [UR4+0x38800], R0 ;  /* 0x03880000ff0075a7 */ /* 0x000e240008000144 */
[----:B0-----:R-:W-:Y:S05]  /*1460*/  @!P0 BRA `(.L_x_12) ;  /* 0x00000100004c8947 */ /* 0x001fea0003800000 */
.L_x_87:
[----:B------:R-:W2:Y:S02]  /*1470*/  LDL R2, [R1+0x4] ;  /* 0x0000040001027983 */ /* 0x000ea40000100800 */
[----:B--2---:R-:W-:-:S13]  /*1480*/  R2UR UR4, R2 ;  /* 0x00000000020472ca */ /* 0x004fda00000e0000 */
[----:B------:R-:W-:-:S06]  /*1490*/  ULOP3.LUT UR4, UR4, 0x1, URZ, 0xfc, !UPT ;  /* 0x0000000104047892 */ /* 0x000fcc000f8efc3f */
[----:B------:R-:W-:-:S05]  /*14a0*/  IMAD.U32 R2, RZ, RZ, UR4 ;  /* 0x00000004ff027e24 */ /* 0x000fca000f8e00ff */
[----:B------:R-:W-:-:S13]  /*14b0*/  ISETP.NE.AND P0, PT, R2, 0x3, PT ;  /* 0x000000030200780c */ /* 0x000fda0003f05270 */
[----:B------:R-:W-:Y:S05]  /*14c0*/  @!P0 BRA `(.L_x_13) ;  /* 0x0000000000048947 */ /* 0x000fea0003800000 */
[----:B------:R-:W-:Y:S01]  /*14d0*/  BPT.TRAP 0x1 ;  /* 0x000000040000795c */ /* 0x000fe20000300000 */
.L_x_13:
[----:B------:R-:W-:-:S13]  /*14e0*/  R2UR UR4, R16 ;  /* 0x00000000100472ca */ /* 0x000fda00000e0000 */
[----:B------:R1:W2:Y:S01]  /*14f0*/  SYNCS.PHASECHK.TRANS64.TRYWAIT P1, [UR4+0x38830], R0 ;  /* 0x03883000ff0075a7 */ /* 0x0002a20008020144 */
[----:B------:R-:W-:Y:S05]  /*1500*/  @!P0 BRA `(.L_x_14) ;  /* 0x0000000000048947 */ /* 0x000fea0003800000 */
[----:B------:R-:W-:Y:S01]  /*1510*/  BPT.TRAP 0x1 ;  /* 0x000000040000795c */ /* 0x000fe20000300000 */
.L_x_14:
[----:B------:R-:W-:Y:S02]  /*1520*/  IMAD.U32 R4, RZ, RZ, UR36 ;  /* 0x00000024ff047e24 */ /* 0x000fe4000f8e00ff */
[----:B------:R-:W-:Y:S01]  /*1530*/  IMAD.MOV.U32 R8, RZ, RZ, RZ ;  /* 0x000000ffff087224 */ /* 0x000fe200078e00ff */
[----:B--2---:R-:W-:Y:S06]  /*1540*/  @P1 BRA `(.L_x_15) ;  /* 0x00000000000c1947 */ /* 0x004fec0003800000 */
[----:B------:R-:W-:-:S13]  /*1550*/  R2UR UR4, R16 ;  /* 0x00000000100472ca */ /* 0x000fda00000e0000 */
[----:B------:R-:W2:Y:S02]  /*1560*/  SYNCS.PHASECHK.TRANS64.TRYWAIT P1, [UR4+0x38830], R0 ;  /* 0x03883000ff0075a7 */ /* 0x000ea40008020144 */
[----:B--2---:R-:W-:Y:S05]  /*1570*/  @!P1 BRA `(.L_x_16) ;  /* 0x0000010000249947 */ /* 0x004fea0003800000 */
.L_x_15:
[----:B------:R-:W-:Y:S05]  /*1580*/  WARPSYNC.ALL ;  /* 0x0000000000007948 */ /* 0x000fea0003800000 */
[----:B------:R-:W-:Y:S01]  /*1590*/  MOV R151, RZ ;  /* 0x000000ff00977202 */ /* 0x000fe20000000f00 */
[----:B------:R-:W-:Y:S01]  /*15a0*/  IMAD.MOV.U32 R5, RZ, RZ, 0x40000040 ;  /* 0x40000040ff057424 */ /* 0x000fe200078e00ff */
[----:B------:R-:W-:Y:S02]  /*15b0*/  LOP3.LUT R4, R4, 0x10000, RZ, 0xfc, !PT ;  /* 0x0001000004047812 */ /* 0x000fe400078efcff */
[----:B------:R-:W-:Y:S01]  /*15c0*/  R2UR UR4, R16 ;  /* 0x00000000100472ca */ /* 0x000fe200000e0000 */
[----:B------:R-:W-:Y:S01]  /*15d0*/  WARPGROUP.ARRIVE ;  /* 0x00000000000079c5 */ /* 0x000fe20000000000 */
[C---:B------:R-:W-:Y:S01]  /*15e0*/  R2UR UR8, R4.reuse ;  /* 0x00000000040872ca */ /* 0x040fe200000e0000 */
[----:B------:R-:W-:Y:S01]  /*15f0*/  UMOV UR11, 0x40000040 ;  /* 0x40000040000b7882 */ /* 0x000fe20000000000 */
        /* <DEDUP_REMOVED lines=9> */
[----:B------:R-:W-:Y:S01]  /*1690*/  UIADD3 UR4, UR4, 0x24400, URZ ;  /* 0x0002440004047890 */ /* 0x000fe2000fffe03f */
[C---:B------:R-:W-:Y:S01]  /*16a0*/  R2UR UR20, R4.reuse ;  /* 0x00000000041472ca */ /* 0x040fe200000e0000 */
[----:B------:R-:W-:Y:S01]  /*16b0*/  UMOV UR31, 0x40000040 ;  /* 0x40000040001f7882 */ /* 0x000fe20000000000 */
[C---:B------:R-:W-:Y:S01]  /*16c0*/  R2UR UR21, R5.reuse ;  /* 0x00000000051572ca */ /* 0x040fe200000e0000 */
[----:B------:R-:W-:Y:S01]  /*16d0*/  USHF.R.U32.HI UR4, URZ, 0x4, UR4 ;  /* 0x000000043f047899 */ /* 0x000fe20008011604 */
[C---:B------:R-:W-:Y:S01]  /*16e0*/  R2UR UR16, R4.reuse ;  /* 0x00000000041072ca */ /* 0x040fe200000e0000 */
[----:B------:R-:W-:Y:S01]  /*16f0*/  IMAD.U32 R13, RZ, RZ, UR31 ;  /* 0x0000001fff0d7e24 */ /* 0x000fe2000f8e00ff */
[----:B------:R-:W-:Y:S01]  /*1700*/  R2UR UR17, R5 ;  /* 0x00000000051172ca */ /* 0x000fe200000e0000 */
[----:B------:R-:W-:Y:S01]  /*1710*/  ULOP3.LUT UR4, UR4, 0x3fff, URZ, 0xc0, !UPT ;  /* 0x00003fff04047892 */ /* 0x000fe2000f8ec03f */
[----:B------:R-:W-:Y:S01]  /*1720*/  R2UR UR6, R4 ;  /* 0x00000000040672ca */ /* 0x000fe200000e0000 */
[----:B------:R-:W-:Y:S01]  /*1730*/  UMOV UR35, 0x40000040 ;  /* 0x4000004000237882 */ /* 0x000fe20000000000 */
[----:B------:R-:W-:Y:S01]  /*1740*/  UMOV UR39, 0x40000040 ;  /* 0x4000004000277882 */ /* 0x000fe20000000000 */
[----:B------:R-:W-:Y:S01]  /*1750*/  ULOP3.LUT UR28, UR4, 0x10000, URZ, 0xfc, !UPT ;  /* 0x00010000041c7892 */ /* 0x000fe2000f8efc3f */
[----:B------:R-:W-:Y:S01]  /*1760*/  UMOV UR43, 0x40000040 ;  /* 0x40000040002b7882 */ /* 0x000fe20000000000 */
[----:B------:R-:W-:-:S02]  /*1770*/  UMOV UR47, 0x40000040 ;  /* 0x40000040002f7882 */ /* 0x000fc40000000000 */
[----:B------:R-:W-:Y:S02]  /*1780*/  UIADD3 UR4, UR28, 0x80, URZ ;  /* 0x000000801c047890 */ /* 0x000fe4000fffe03f */
[----:B------:R-:W-:Y:S02]  /*1790*/  UIADD3 UR26, UR28, 0x100, URZ ;  /* 0x000001001c1a7890 */ /* 0x000fe4000fffe03f */
[----:B------:R-:W-:Y:S01]  /*17a0*/  IMAD.U32 R15, RZ, RZ, UR28 ;  /* 0x0000001cff0f7e24 */ /* 0x000fe2000f8e00ff */
[----:B------:R-:W-:Y:S01]  /*17b0*/  UMOV UR10, UR28 ;  /* 0x0000001c000a7c82 */ /* 0x000fe20008000000 */
[----:B------:R-:W-:Y:S01]  /*17c0*/  UIADD3 UR22, UR28, 0x180, URZ ;  /* 0x000001801c167890 */ /* 0x000fe2000fffe03f */
[----:B------:R-:W-:Y:S01]  /*17d0*/  HGMMA.64x16x16.F32.BF16 R56, gdesc[UR8], RZ, !UPT, gsb0 ;  /* 0x00200000083879f0 */ /* 0x000fe2000c0018ff */
[----:B------:R-:W-:Y:S01]  /*17e0*/  UMOV UR14, UR4 ;  /* 0x00000004000e7c82 */ /* 0x000fe20008000000 */
[----:B------:R-:W-:Y:S02]  /*17f0*/  UIADD3 UR18, UR28, 0x200, URZ ;  /* 0x000002001c127890 */ /* 0x000fe4000fffe03f */
[----:B------:R-:W-:-:S02]  /*1800*/  UIADD3 UR4, UR6, 0x2, URZ ;  /* 0x0000000206047890 */ /* 0x000fc4000fffe03f */
[----:B------:R-:W-:Y:S01]  /*1810*/  UIADD3 UR10, UR28, 0x102, URZ ;  /* 0x000001021c0a7890 */ /* 0x000fe2000fffe03f */
[----:B------:R-:W-:Y:S01]  /*1820*/  UMOV UR9, UR31 ;  /* 0x0000001f00097c82 */ /* 0x000fe20008000000 */
[----:B------:R-:W-:Y:S01]  /*1830*/  UMOV UR11, 0x40000040 ;  /* 0x40000040000b7882 */ /* 0x000fe20000000000 */
[----:B------:R-:W-:Y:S02]  /*1840*/  UIADD3 UR5, UR28, 0x202, URZ ;  /* 0x000002021c057890 */ /* 0x000fe4000fffe03f */
[----:B------:R-:W-:Y:S01]  /*1850*/  UMOV UR30, UR4 ;  /* 0x00000004001e7c82 */ /* 0x000fe20008000000 */
[----:B------:R-:W-:Y:S01]  /*1860*/  UIADD3 UR4, UR28, 0x182, URZ ;  /* 0x000001821c047890 */ /* 0x000fe2000fffe03f */
[----:B------:R-:W-:Y:S01]  /*1870*/  MOV R12, UR30 ;  /* 0x0000001e000c7c02 */ /* 0x000fe20008000f00 */
[----:B------:R-:W-:Y:S01]  /*1880*/  UMOV UR8, UR30 ;  /* 0x0000001e00087c82 */ /* 0x000fe20008000000 */
[----:B------:R-:W-:Y:S01]  /*1890*/  UIADD3 UR7, UR28, 0x184, URZ ;  /* 0x000001841c077890 */ /* 0x000fe2000fffe03f */
[----:B------:R-:W-:Y:S01]  /*18a0*/  UMOV UR51, 0x40000040 ;  /* 0x4000004000337882 */ /* 0x000fe20000000000 */
[----:B------:R-:W-:Y:S01]  /*18b0*/  UMOV UR55, 0x40000040 ;  /* 0x4000004000377882 */ /* 0x000fe20000000000 */
[----:B------:R-:W-:Y:S01]  /*18c0*/  UMOV UR59, 0x40000040 ;  /* 0x40000040003b7882 */ /* 0x000fe20000000000 */
[----:B------:R-:W-:-:S02]  /*18d0*/  WARPGROUP.DEPBAR.LE gsb0, 0x0 ;  /* 0x00008000000079c5 */ /* 0x000fc40000010000 */
[----:B------:R-:W-:-:S06]  /*18e0*/  WARPGROUP.ARRIVE ;  /* 0x00000000000079c5 */ /* 0x000fcc0000000000 */
[----:B------:R-:W-:Y:S01]  /*18f0*/  HGMMA.64x16x16.F32.BF16 R48, gdesc[UR12], RZ, !UPT, gsb0 ;  /* 0x002000000c3079f0 */ /* 0x000fe2000c0018ff */
[----:B------:R-:W-:Y:S01]  /*1900*/  UIADD3 UR14, UR28, 0x2, URZ ;  /* 0x000000021c0e7890 */ /* 0x000fe2000fffe03f */
[----:B------:R-:W-:Y:S01]  /*1910*/  UMOV UR12, UR30 ;  /* 0x0000001e000c7c82 */ /* 0x000fe20008000000 */
[----:B------:R-:W-:Y:S01]  /*1920*/  UMOV UR13, UR31 ;  /* 0x0000001f000d7c82 */ /* 0x000fe20008000000 */
[----:B------:R-:W-:Y:S01]  /*1930*/  UMOV UR15, 0x40000040 ;  /* 0x40000040000f7882 */ /* 0x000fe20000000000 */
[----:B------:R-:W-:Y:S02]  /*1940*/  WARPGROUP.DEPBAR.LE gsb0, 0x0 ;  /* 0x00008000000079c5 */ /* 0x000fe40000010000 */
[----:B------:R-:W-:-:S06]  /*1950*/  WARPGROUP.ARRIVE ;  /* 0x00000000000079c5 */ /* 0x000fcc0000000000 */
[----:B------:R-:W-:Y:S01]  /*1960*/  HGMMA.64x16x16.F32.BF16 R40, gdesc[UR24], RZ, !UPT, gsb0 ;  /* 0x00200000182879f0 */ /* 0x000fe2000c0018ff */
[----:B------:R-:W-:Y:S02]  /*1970*/  UMOV UR27, 0x40000040 ;  /* 0x40000040001b7882 */ /* 0x000fe40000000000 */
[----:B------:R-:W-:Y:S02]  /*1980*/  WARPGROUP.DEPBAR.LE gsb0, 0x0 ;  /* 0x00008000000079c5 */ /* 0x000fe40000010000 */
[----:B------:R-:W-:-:S06]  /*1990*/  WARPGROUP.ARRIVE ;  /* 0x00000000000079c5 */ /* 0x000fcc0000000000 */
[----:B------:R-:W-:Y:S01]  /*19a0*/  HGMMA.64x16x16.F32.BF16 R32, gdesc[UR20], RZ, !UPT, gsb0 ;  /* 0x00200000142079f0 */ /* 0x000fe2000c0018ff */
[----:B------:R-:W-:Y:S02]  /*19b0*/  UMOV UR23, 0x40000040 ;  /* 0x4000004000177882 */ /* 0x000fe40000000000 */
[----:B------:R-:W-:Y:S02]  /*19c0*/  WARPGROUP.DEPBAR.LE gsb0, 0x0 ;  /* 0x00008000000079c5 */ /* 0x000fe40000010000 */
        /* <DEDUP_REMOVED lines=8> */
[----:B------:R-:W-:Y:S01]  /*1a50*/  HGMMA.64x16x16.F32.BF16 R56, gdesc[UR12], R56, gsb0 ;  /* 0x002000000c3879f0 */ /* 0x000fe20008001838 */
[----:B------:R-:W-:Y:S01]  /*1a60*/  UIADD3 UR14, UR28, 0x84, URZ ;  /* 0x000000841c0e7890 */ /* 0x000fe2000fffe03f */
        /* <DEDUP_REMOVED lines=9> */
[----:B------:R-:W-:Y:S01]  /*1b00*/  UMOV UR8, UR30 ;  /* 0x0000001e00087c82 */ /* 0x000fe20008000000 */
[----:B------:R-:W-:Y:S01]  /*1b10*/  UMOV UR9, UR31 ;  /* 0x0000001f00097c82 */ /* 0x000fe20008000000 */
[----:B------:R-:W-:Y:S01]  /*1b20*/  UMOV UR10, UR4 ;  /* 0x00000004000a7c82 */ /* 0x000fe20008000000 */
[----:B------:R-:W-:Y:S01]  /*1b30*/  UMOV UR11, 0x40000040 ;  /* 0x40000040000b7882 */ /* 0x000fe20000000000 */
[----:B------:R-:W-:-:S07]  /*1b40*/  UIADD3 UR4, UR6, 0x4, URZ ;  /* 0x0000000406047890 */ /* 0x000fce000fffe03f */
[----:B------:R-:W-:Y:S01]  /*1b50*/  UMOV UR16, UR4 ;  /* 0x0000000400107c82 */ /* 0x000fe20008000000 */
[----:B------:R-:W-:Y:S01]  /*1b60*/  UMOV UR12, UR4 ;  /* 0x00000004000c7c82 */ /* 0x000fe20008000000 */
[----:B------:R-:W-:Y:S02]  /*1b70*/  WARPGROUP.DEPBAR.LE gsb0, 0x0 ;  /* 0x00008000000079c5 */ /* 0x000fe40000010000 */
[----:B------:R-:W-:-:S06]  /*1b80*/  WARPGROUP.ARRIVE ;  /* 0x00000000000079c5 */ /* 0x000fcc0000000000 */
[----:B------:R-:W-:Y:S01]  /*1b90*/  HGMMA.64x16x16.F32.BF16 R32, gdesc[UR8], R32, gsb0 ;  /* 0x00200000082079f0 */ /* 0x000fe20008001820 */
[----:B------:R-:W-:Y:S01]  /*1ba0*/  UMOV UR8, UR30 ;  /* 0x0000001e00087c82 */ /* 0x000fe20008000000 */
[----:B------:R-:W-:Y:S01]  /*1bb0*/  UMOV UR9, UR31 ;  /* 0x0000001f00097c82 */ /* 0x000fe20008000000 */
[----:B------:R-:W-:Y:S01]  /*1bc0*/  UMOV UR10, UR5 ;  /* 0x00000005000a7c82 */ /* 0x000fe20008000000 */
[----:B------:R-:W-:Y:S01]  /*1bd0*/  UMOV UR11, 0x40000040 ;  /* 0x40000040000b7882 */ /* 0x000fe20000000000 */
[----:B------:R-:W-:Y:S01]  /*1be0*/  UMOV UR5, 0x40000040 ;  /* 0x4000004000057882 */ /* 0x000fe20000000000 */
[----:B------:R-:W-:Y:S01]  /*1bf0*/  UMOV UR31, 0x40000040 ;  /* 0x40000040001f7882 */ /* 0x000fe20000000000 */
[----:B------:R-:W-:Y:S01]  /*1c00*/  UMOV UR17, UR5 ;  /* 0x0000000500117c82 */ /* 0x000fe20008000000 */
[----:B------:R-:W-:Y:S01]  /*1c10*/  UMOV UR13, UR5 ;  /* 0x00000005000d7c82 */ /* 0x000fe20008000000 */
[----:B------:R-:W-:Y:S02]  /*1c20*/  WARPGROUP.DEPBAR.LE gsb0, 0x0 ;  /* 0x00008000000079c5 */ /* 0x000fe40000010000 */
[----:B------:R-:W-:-:S06]  /*1c30*/  WARPGROUP.ARRIVE ;  /* 0x00000000000079c5 */ /* 0x000fcc0000000000 */
[----:B------:R-:W-:Y:S01]  /*1c40*/  HGMMA.64x16x16.F32.BF16 R24, gdesc[UR8], R24, gsb0 ;  /* 0x00200000081879f0 */ /* 0x000fe20008001818 */
        /* <DEDUP_REMOVED lines=12> */
[----:B------:R-:W-:Y:S02]  /*1d10*/  UIADD3 UR12, UR28, 0x204, URZ ;  /* 0x000002041c0c7890 */ /* 0x000fe4000fffe03f */
        /* <DEDUP_REMOVED lines=9> */
[----:B------:R-:W-:Y:S01]  /*1db0*/  UIADD3 UR7, UR28, 0x206, URZ ;  /* 0x000002061c077890 */ /* 0x000fe2000fffe03f */
[----:B------:R-:W-:Y:S02]  /*1dc0*/  WARPGROUP.DEPBAR.LE gsb0, 0x0 ;  /* 0x00008000000079c5 */ /* 0x000fe40000010000 */
[----:B------:R-:W-:-:S06]  /*1dd0*/  WARPGROUP.ARRIVE ;  /* 0x00000000000079c5 */ /* 0x000fcc0000000000 */
[----:B------:R-:W-:Y:S01]  /*1de0*/  HGMMA.64x16x16.F32.BF16 R32, gdesc[UR8], R32, gsb0 ;  /* 0x00200000082079f0 */ /* 0x000fe20008001820 */
[----:B------:R-:W-:Y:S01]  /*1df0*/  UMOV UR8, UR4 ;  /* 0x0000000400087c82 */ /* 0x000fe20008000000 */
[----:B------:R-:W-:Y:S01]  /*1e00*/  UMOV UR9, UR5 ;  /* 0x0000000500097c82 */ /* 0x000fe20008000000 */
[----:B------:R-:W-:Y:S01]  /*1e10*/  UMOV UR10, UR12 ;  /* 0x0000000c000a7c82 */ /* 0x000fe20008000000 */
[----:B------:R-:W-:Y:S01]  /*1e20*/  UMOV UR11, 0x40000040 ;  /* 0x40000040000b7882 */ /* 0x000fe20000000000 */
[----:B------:R-:W-:Y:S02]  /*1e30*/  WARPGROUP.DEPBAR.LE gsb0, 0x0 ;  /* 0x00008000000079c5 */ /* 0x000fe40000010000 */
[----:B------:R-:W-:-:S06]  /*1e40*/  WARPGROUP.ARRIVE ;  /* 0x00000000000079c5 */ /* 0x000fcc0000000000 */
[----:B------:R-:W-:Y:S01]  /*1e50*/  HGMMA.64x16x16.F32.BF16 R24, gdesc[UR8], R24, gsb0 ;  /* 0x00200000081879f0 */ /* 0x000fe20008001818 */
[----:B------:R-:W-:Y:S02]  /*1e60*/  UIADD3 UR8, UR6, 0x6, URZ ;  /* 0x0000000606087890 */ /* 0x000fe4000fffe03f */
[----:B------:R-:W-:Y:S01]  /*1e70*/  UIADD3 UR10, UR28, 0x6, URZ ;  /* 0x000000061c0a7890 */ /* 0x000fe2000fffe03f */
[----:B------:R-:W-:Y:S01]  /*1e80*/  UMOV UR9, 0x40000040 ;  /* 0x4000004000097882 */ /* 0x000fe20000000000 */
[----:B------:R-:W-:Y:S01]  /*1e90*/  UMOV UR11, 0x40000040 ;  /* 0x40000040000b7882 */ /* 0x000fe20000000000 */
[----:B------:R-:W-:Y:S02]  /*1ea0*/  UMOV UR13, UR9 ;  /* 0x00000009000d7c82 */ /* 0x000fe40008000000 */
[----:B------:R-:W-:Y:S01]  /*1eb0*/  UMOV UR12, UR8 ;  /* 0x00000008000c7c82 */ /* 0x000fe20008000000 */
[----:B------:R-:W-:Y:S01]  /*1ec0*/  UMOV UR16, UR8 ;  /* 0x0000000800107c82 */ /* 0x000fe20008000000 */
[----:B------:R-:W-:Y:S01]  /*1ed0*/  UMOV UR17, UR9 ;  /* 0x0000000900117c82 */ /* 0x000fe20008000000 */
[----:B------:R-:W-:-:S02]  /*1ee0*/  WARPGROUP.DEPBAR.LE gsb0, 0x0 ;  /* 0x00008000000079c5 */ /* 0x000fc40000010000 */
        /* <DEDUP_REMOVED lines=9> */
[----:B------:R-:W-:Y:S01]  /*1f80*/  UMOV UR15, 0x40000040 ;  /* 0x40000040000f7882 */ /* 0x000fe20000000000 */
[----:B------:R-:W-:-:S04]  /*1f90*/  UMOV UR21, UR13 ;  /* 0x0000000d00157c82 */ /* 0x000fc80008000000 */
[----:B------:R-:W-:Y:S01]  /*1fa0*/  UMOV UR20, UR12 ;  /* 0x0000000c00147c82 */ /* 0x000fe20008000000 */
[----:B------:R-:W-:Y:S02]  /*1fb0*/  WARPGROUP.DEPBAR.LE gsb0, 0x0 ;  /* 0x00008000000079c5 */ /* 0x000fe40000010000 */
[----:B------:R-:W-:-:S06]  /*1fc0*/  WARPGROUP.ARRIVE ;  /* 0x00000000000079c5 */ /* 0x000fcc0000000000 */
[----:B------:R-:W-:Y:S01]  /*1fd0*/  HGMMA.64x16x16.F32.BF16 R40, gdesc[UR16], R40, gsb0 ;  /* 0x00200000102879f0 */ /* 0x000fe20008001828 */
[----:B------:R-:W-:Y:S01]  /*1fe0*/  UMOV UR16, UR12 ;  /* 0x0000000c00107c82 */ /* 0x000fe20008000000 */
[----:B------:R-:W-:Y:S01]  /*1ff0*/  UMOV UR17, UR13 ;  /* 0x0000000d00117c82 */ /* 0x000fe20008000000 */
[----:B------:R-:W-:Y:S01]  /*2000*/  UMOV UR19, 0x40000040 ;  /* 0x4000004000137882 */ /* 0x000fe20000000000 */
[----:B------:R-:W-:Y:S02]  /*2010*/  WARPGROUP.DEPBAR.LE gsb0, 0x0 ;  /* 0x00008000000079c5 */ /* 0x000fe40000010000 */
[----:B------:R-:W-:-:S06]  /*2020*/  WARPGROUP.ARRIVE ;  /* 0x00000000000079c5 */ /* 0x000fcc0000000000 */
[----:B------:R-:W-:Y:S01]  /*2030*/  HGMMA.64x16x16.F32.BF16 R32, gdesc[UR8], R32, gsb0 ;  /* 0x00200000082079f0 */ /* 0x000fe20008001820 */
[----:B------:R-:W-:Y:S01]  /*2040*/  UMOV UR10, UR7 ;  /* 0x00000007000a7c82 */ /* 0x000fe20008000000 */
[----:B------:R-:W-:Y:S01]  /*2050*/  UMOV UR11, 0x40000040 ;  /* 0x40000040000b7882 */ /* 0x000fe20000000000 */
[----:B------:R-:W-:Y:S02]  /*2060*/  WARPGROUP.DEPBAR.LE gsb0, 0x0 ;  /* 0x00008000000079c5 */ /* 0x000fe40000010000 */
[----:B------:R-:W-:-:S06]  /*2070*/  WARPGROUP.ARRIVE ;  /* 0x00000000000079c5 */ /* 0x000fcc0000000000 */
[----:B------:R-:W-:Y:S01]  /*2080*/  HGMMA.64x16x16.F32.BF16 R24, gdesc[UR8], R24, gsb0 ;  /* 0x00200000081879f0 */ /* 0x000fe20008001818 */
[----:B------:R-:W-:Y:S02]  /*2090*/  UMOV UR11, UR28 ;  /* 0x0000001c000b7c82 */ /* 0x000fe40008000000 */
[----:B------:R-:W-:Y:S02]  /*20a0*/  UIADD3 UR14, UR11, 0x280, URZ ;  /* 0x000002800b0e7890 */ /* 0x000fe4000fffe03f */
[----:B------:R-:W-:Y:S02]  /*20b0*/  UIADD3 UR18, UR11, 0x300, URZ ;  /* 0x000003000b127890 */ /* 0x000fe4000fffe03f */
[----:B------:R-:W-:Y:S02]  /*20c0*/  UIADD3 UR22, UR11, 0x380, URZ ;  /* 0x000003800b167890 */ /* 0x000fe4000fffe03f */
[----:B------:R-:W-:Y:S02]  /*20d0*/  UIADD3 UR7, UR11, 0x480, URZ ;  /* 0x000004800b077890 */ /* 0x000fe4000fffe03f */
[----:B------:R-:W-:-:S02]  /*20e0*/  UIADD3 UR26, UR11, 0x382, URZ ;  /* 0x000003820b1a7890 */ /* 0x000fc4000fffe03f */
[----:B------:R-:W-:Y:S02]  /*20f0*/  UIADD3 UR30, UR11, 0x384, URZ ;  /* 0x000003840b1e7890 */ /* 0x000fe4000fffe03f */
[----:B------:R-:W-:Y:S02]  /*2100*/  UIADD3 UR34, UR11, 0x386, URZ ;  /* 0x000003860b227890 */ /* 0x000fe4000fffe03f */
[----:B------:R-:W-:Y:S02]  /*2110*/  UIADD3 UR38, UR11, 0x600, URZ ;  /* 0x000006000b267890 */ /* 0x000fe4000fffe03f */
[----:B------:R-:W-:Y:S02]  /*2120*/  UIADD3 UR42, UR11, 0x602, URZ ;  /* 0x000006020b2a7890 */ /* 0x000fe4000fffe03f */
[----:B------:R-:W-:Y:S02]  /*2130*/  UIADD3 UR46, UR11, 0x604, URZ ;  /* 0x000006040b2e7890 */ /* 0x000fe4000fffe03f */
[----:B------:R-:W-:-:S02]  /*2140*/  UIADD3 UR50, UR11, 0x506, URZ ;  /* 0x000005060b327890 */ /* 0x000fc4000fffe03f */
[----:B------:R-:W-:Y:S02]  /*2150*/  UIADD3 UR10, UR11, 0x706, URZ ;  /* 0x000007060b0a7890 */ /* 0x000fe4000fffe03f */
[----:B------:R-:W-:Y:S02]  /*2160*/  UIADD3 UR54, UR11, 0x780, URZ ;  /* 0x000007800b367890 */ /* 0x000fe4000fffe03f */
[----:B------:R-:W-:Y:S01]  /*2170*/  UIADD3 UR58, UR11, 0x782, URZ ;  /* 0x000007820b3a7890 */ /* 0x000fe2000fffe03f */
        /* <DEDUP_REMOVED lines=14> */
[----:B0-----:R-:W-:Y:S02]  /*2260*/  MOV R3, UR17 ;  /* 0x0000001100037c02 */ /* 0x001fe40008000f00 */
[----:B------:R-:W-:Y:S01]  /*2270*/  MOV R6, UR16 ;  /* 0x0000001000067c02 */ /* 0x000fe20008000f00 */
[----:B------:R-:W-:-:S02]  /*2280*/  WARPGROUP.DEPBAR.LE gsb0, 0x0 ;  /* 0x00008000000079c5 */ /* 0x000fc40000010000 */
        /* <DEDUP_REMOVED lines=11> */
[----:B------:R-:W-:Y:S01]  /*2340*/  UIADD3 UR7, UR11, 0x482, URZ ;  /* 0x000004820b077890 */ /* 0x000fe2000fffe03f */
[----:B------:R-:W-:Y:S02]  /*2350*/  WARPGROUP.DEPBAR.LE gsb0, 0x0 ;  /* 0x00008000000079c5 */ /* 0x000fe40000010000 */
[----:B------:R-:W-:-:S06]  /*2360*/  WARPGROUP.ARRIVE ;  /* 0x00000000000079c5 */ /* 0x000fcc0000000000 */
[----:B------:R-:W-:Y:S01]  /*2370*/  HGMMA.64x16x16.F32.BF16 R24, gdesc[UR12], R24, gsb0 ;  /* 0x002000000c1879f0 */ /* 0x000fe20008001818 */
[----:B------:R-:W-:Y:S02]  /*2380*/  UMOV UR15, 0x40000040 ;  /* 0x40000040000f7882 */ /* 0x000fe40000000000 */
[----:B------:R-:W-:Y:S01]  /*2390*/  MOV R11, UR15 ;  /* 0x0000000f000b7c02 */ /* 0x000fe20008000f00 */
        /* <DEDUP_REMOVED lines=14> */
[----:B-1----:R-:W-:Y:S02]  /*2480*/  MOV R0, UR21 ;  /* 0x0000001500007c02 */ /* 0x002fe40008000f00 */
        /* <DEDUP_REMOVED lines=79> */
[----:B------:R-:W-:Y:S03]  /*2980*/  HGMMA.64x16x16.F32.BF16 R24, gdesc[UR24], R24, gsb0 ;  /* 0x00200000181879f0 */ /* 0x000fe60008001818 */
        /* <DEDUP_REMOVED lines=70> */
[----:B------:R-:W-:Y:S01]  /*2df0*/  UIADD3 UR42, UR11, 0x586, URZ ;  /* 0x000005860b2a7890 */ /* 0x000fe2000fffe03f */
[----:B------:R-:W-:Y:S01]  /*2e00*/  UMOV UR49, UR41 ;  /* 0x0000002900317c82 */ /* 0x000fe20008000000 */
[----:B------:R-:W-:-:S03]  /*2e10*/  UMOV UR43, 0x40000040 ;  /* 0x40000040002b7882 */ /* 0x000fc60000000000 */
        /* <DEDUP_REMOVED lines=31> */
[----:B------:R-:W-:Y:S01]  /*3010*/  UIADD3 UR44, UR6, 0xc00, URZ ;  /* 0x00000c00062c7890 */ /* 0x000fe2000fffe03f */
[----:B------:R-:W-:Y:S01]  /*3020*/  UMOV UR45, 0x40000040 ;  /* 0x40000040002d7882 */ /* 0x000fe20000000000 */
[----:B------:R-:W-:Y:S01]  /*3030*/  UIADD3 UR46, UR11, 0x880, URZ ;  /* 0x000008800b2e7890 */ /* 0x000fe2000fffe03f */
[----:B------:R-:W-:Y:S01]  /*3040*/  UMOV UR53, UR45 ;  /* 0x0000002d00357c82 */ /* 0x000fe20008000000 */
[----:B------:R-:W-:-:S03]  /*3050*/  UMOV UR49, UR45 ;  /* 0x0000002d00317c82 */ /* 0x000fc60008000000 */
        /* <DEDUP_REMOVED lines=59> */
[----:B------:R-:W-:-:S07]  /*3410*/  UIADD3 UR6, UR6, 0xc06, URZ ;  /* 0x00000c0606067890 */ /* 0x000fce000fffe03f */
[----:B------:R-:W-:Y:S01]  /*3420*/  UMOV UR14, UR6 ;  /* 0x00000006000e7c82 */ /* 0x000fe20008000000 */
[----:B------:R-:W-:Y:S01]  /*3430*/  UIADD3 UR6, UR11, 0x786, URZ ;  /* 0x000007860b067890 */ /* 0x000fe2000fffe03f */
[----:B------:R-:W-:Y:S01]  /*3440*/  IMAD.U32 R10, RZ, RZ, UR14 ;  /* 0x0000000eff0a7e24 */ /* 0x000fe2000f8e00ff */
[----:B------:R-:W-:-:S05]  /*3450*/  UMOV UR20, UR14 ;  /* 0x0000000e00147c82 */ /* 0x000fca0008000000 */
[----:B------:R-:W-:Y:S01]  /*3460*/  UMOV UR22, UR6 ;  /* 0x0000000600167c82 */ /* 0x000fe20008000000 */
[----:B------:R-:W-:Y:S01]  /*3470*/  UIADD3 UR6, UR11, 0x906, URZ ;  /* 0x000009060b067890 */ /* 0x000fe2000fffe03f */
[----:B------:R-:W-:Y:S02]  /*3480*/  WARPGROUP.DEPBAR.LE gsb0, 0x0 ;  /* 0x00008000000079c5 */ /* 0x000fe40000010000 */
[----:B------:R-:W-:-:S06]  /*3490*/  WARPGROUP.ARRIVE ;  /* 0x00000000000079c5 */ /* 0x000fcc0000000000 */
[----:B------:R-:W-:Y:S01]  /*34a0*/  HGMMA.64x16x16.F32.BF16 R40, gdesc[UR48], R40, gsb0 ;  /* 0x00200000302879f0 */ /* 0x000fe20008001828 */
[----:B------:R-:W-:Y:S01]  /*34b0*/  UMOV UR50, UR7 ;  /* 0x0000000700327c82 */ /* 0x000fe20008000000 */
[----:B------:R-:W-:Y:S01]  /*34c0*/  UMOV UR51, 0x40000040 ;  /* 0x4000004000337882 */ /* 0x000fe20000000000 */
[----:B------:R-:W-:-:S07]  /*34d0*/  UIADD3 UR7, UR11, 0x784, URZ ;  /* 0x000007840b077890 */ /* 0x000fce000fffe03f */
[----:B------:R-:W-:Y:S01]  /*34e0*/  UMOV UR18, UR7 ;  /* 0x0000000700127c82 */ /* 0x000fe20008000000 */
        /* <DEDUP_REMOVED lines=38> */
[----:B------:R-:W-:Y:S03]  /*3750*/  HGMMA.64x16x16.F32.BF16 R24, gdesc[UR52], R24, gsb0 ;  /* 0x00200000341879f0 */ /* 0x000fe60008001818 */
[----:B------:R-:W-:Y:S02]  /*3760*/  WARPGROUP.DEPBAR.LE gsb0, 0x0 ;  /* 0x00008000000079c5 */ /* 0x000fe40000010000 */
[----:B------:R-:W-:-:S06]  /*3770*/  WARPGROUP.ARRIVE ;  /* 0x00000000000079c5 */ /* 0x000fcc0000000000 */
[----:B------:R-:W-:Y:S01]  /*3780*/  HGMMA.64x16x16.F32.BF16 R56, gdesc[UR20], R56, gsb0 ;  /* 0x00200000143879f0 */ /* 0x000fe20008001838 */
[----:B------:R-:W-:Y:S02]  /*3790*/  R2UR UR21, R0 ;  /* 0x00000000001572ca */ /* 0x000fe400000e0000 */
[----:B------:R-:W-:Y:S01]  /*37a0*/  R2UR UR20, R2 ;  /* 0x00000000021472ca */ /* 0x000fe200000e0000 */
        /* <DEDUP_REMOVED lines=21> */
[----:B------:R-:W-:Y:S03]  /*3900*/  HGMMA.64x16x16.F32.BF16 R24, gdesc[UR56], R24, gsb0 ;  /* 0x00200000381879f0 */ /* 0x000fe60008001818 */
[----:B------:R-:W-:Y:S02]  /*3910*/  WARPGROUP.DEPBAR.LE gsb0, 0x0 ;  /* 0x00008000000079c5 */ /* 0x000fe40000010000 */
[----:B------:R-:W-:Y:S05]  /*3920*/  @!P0 BRA `(.L_x_17) ;  /* 0x0000000000048947 */ /* 0x000fea0003800000 */
[----:B------:R-:W-:Y:S01]  /*3930*/  BPT.TRAP 0x1 ;  /* 0x000000040000795c */ /* 0x000fe20000300000 */
.L_x_17:
[----:B------:R-:W-:Y:S01]  /*3940*/  LOP3.LUT R22, R22, 0xffffff80, RZ, 0xc0, !PT ;  /* 0xffffff8016167812 */ /* 0x000fe200078ec0ff */
[----:B------:R-:W-:Y:S01]  /*3950*/  ULDC UR6, c[0x0][0x9d8] ;  /* 0x0002760000067ab9 */ /* 0x000fe20000000800 */
[----:B------:R-:W-:Y:S01]  /*3960*/  MOV R0, 0xfffffffe ;  /* 0xfffffffe00007802 */ /* 0x000fe20000000f00 */
[----:B------:R-:W-:Y:S01]  /*3970*/  FMUL.FTZ R58, R58, UR6 ;  /* 0x000000063a3a7c20 */ /* 0x000fe20008410000 */
[----:B------:R-:W-:Y:S01]  /*3980*/  FMUL.FTZ R59, R59, UR6 ;  /* 0x000000063b3b7c20 */ /* 0x000fe20008410000 */
[----:B------:R-:W-:Y:S02]  /*3990*/  IMAD.IADD R22, R19, 0x1, -R22 ;  /* 0x0000000113167824 */ /* 0x000fe400078e0a16 */
[----:B------:R-:W-:Y:S01]  /*39a0*/  FMUL.FTZ R62, R62, UR6 ;  /* 0x000000063e3e7c20 */ /* 0x000fe20008410000 */
[----:B------:R-:W-:Y:S01]  /*39b0*/  FMUL.FTZ R63, R63, UR6 ;  /* 0x000000063f3f7c20 */ /* 0x000fe20008410000 */
[----:B------:R-:W-:Y:S01]  /*39c0*/  FMUL.FTZ R50, R50, UR6 ;  /* 0x0000000632327c20 */ /* 0x000fe20008410000 */
[----:B------:R-:W0:Y:S01]  /*39d0*/  MUFU.TANH R58, R58 ;  /* 0x0000003a003a7308 */ /* 0x000e220000002400 */
[----:B------:R-:W-:Y:S01]  /*39e0*/  SHF.R.S32.HI R3, RZ, 0x1f, R22 ;  /* 0x0000001fff037819 */ /* 0x000fe20000011416 */
[----:B------:R-:W-:Y:S01]  /*39f0*/  FMUL.FTZ R56, R56, UR6 ;  /* 0x0000000638387c20 */ /* 0x000fe20008410000 */
[----:B------:R-:W-:Y:S01]  /*3a00*/  FMUL.FTZ R51, R51, UR6 ;  /* 0x0000000633337c20 */ /* 0x000fe20008410000 */
[----:B------:R-:W-:Y:S01]  /*3a10*/  FMUL.FTZ R57, R57, UR6 ;  /* 0x0000000639397c20 */ /* 0x000fe20008410000 */
[----:B------:R-:W-:Y:S01]  /*3a20*/  LEA.HI R3, R3, R22, RZ, 0x2 ;  /* 0x0000001603037211 */ /* 0x000fe200078f10ff */
[----:B------:R-:W-:Y:S01]  /*3a30*/  FMUL.FTZ R54, R54, UR6 ;  /* 0x0000000636367c20 */ /* 0x000fe20008410000 */
[----:B------:R-:W-:Y:S01]  /*3a40*/  FMUL.FTZ R60, R60, UR6 ;  /* 0x000000063c3c7c20 */ /* 0x000fe20008410000 */
[----:B------:R-:W1:Y:S01]  /*3a50*/  MUFU.TANH R59, R59 ;  /* 0x0000003b003b7308 */ /* 0x000e620000002400 */
[----:B------:R-:W-:Y:S01]  /*3a60*/  LOP3.LUT R3, R3, 0x7ffffffc, RZ, 0xc0, !PT ;  /* 0x7ffffffc03037812 */ /* 0x000fe200078ec0ff */
[----:B------:R-:W-:Y:S01]  /*3a70*/  FMUL.FTZ R55, R55, UR6 ;  /* 0x0000000637377c20 */ /* 0x000fe20008410000 */
[----:B------:R-:W-:Y:S01]  /*3a80*/  FMUL.FTZ R61, R61, UR6 ;  /* 0x000000063d3d7c20 */ /* 0x000fe20008410000 */
[----:B------:R-:W-:Y:S01]  /*3a90*/  FMUL.FTZ R42, R42, UR6 ;  /* 0x000000062a2a7c20 */ /* 0x000fe20008410000 */
[----:B------:R-:W-:Y:S01]  /*3aa0*/  FMUL.FTZ R48, R48, UR6 ;  /* 0x0000000630307c20 */ /* 0x000fe20008410000 */
[----:B------:R-:W-:-:S02]  /*3ab0*/  IMAD.IADD R3, R22, 0x1, -R3 ;  /* 0x0000000116037824 */ /* 0x000fc400078e0a03 */
[----:B------:R-:W-:Y:S01]  /*3ac0*/  FMUL.FTZ R43, R43, UR6 ;  /* 0x000000062b2b7c20 */ /* 0x000fe20008410000 */
[----:B------:R-:W2:Y:S01]  /*3ad0*/  MUFU.TANH R62, R62 ;  /* 0x0000003e003e7308 */ /* 0x000ea20000002400 */
[----:B------:R-:W-:Y:S01]  /*3ae0*/  FMUL.FTZ R49, R49, UR6 ;  /* 0x0000000631317c20 */ /* 0x000fe20008410000 */
[----:B------:R-:W-:Y:S02]  /*3af0*/  IMAD R3, R3, R0, 0x50 ;  /* 0x0000005003037424 */ /* 0x000fe400078e0200 */
[----:B------:R-:W-:Y:S01]  /*3b00*/  FMUL.FTZ R46, R46, UR6 ;  /* 0x000000062e2e7c20 */ /* 0x000fe20008410000 */
[----:B------:R-:W-:Y:S02]  /*3b10*/  IMAD.U32 R0, RZ, RZ, UR60 ;  /* 0x0000003cff007e24 */ /* 0x000fe4000f8e00ff */
[----:B------:R-:W-:Y:S01]  /*3b20*/  FMUL.FTZ R52, R52, UR6 ;  /* 0x0000000634347c20 */ /* 0x000fe20008410000 */
[----:B------:R-:W-:Y:S02]  /*3b30*/  VIADD R3, R3, UR61 ;  /* 0x0000003d03037c36 */ /* 0x000fe40008000000 */
[----:B------:R-:W-:Y:S01]  /*3b40*/  FMUL.FTZ R47, R47, UR6 ;  /* 0x000000062f2f7c20 */ /* 0x000fe20008410000 */
[----:B------:R-:W3:Y:S01]  /*3b50*/  MUFU.TANH R63, R63 ;  /* 0x0000003f003f7308 */ /* 0x000ee20000002400 */
[----:B------:R-:W-:Y:S01]  /*3b60*/  FMUL.FTZ R53, R53, UR6 ;  /* 0x0000000635357c20 */ /* 0x000fe20008410000 */
[----:B------:R-:W-:-:S02]  /*3b70*/  IMAD R3, R0, -0x50, R3 ;  /* 0xffffffb000037824 */ /* 0x000fc400078e0203 */
[----:B------:R-:W-:Y:S01]  /*3b80*/  FMUL.FTZ R34, R34, UR6 ;  /* 0x0000000622227c20 */ /* 0x000fe20008410000 */
[----:B------:R-:W-:Y:S01]  /*3b90*/  FMUL.FTZ R40, R40, UR6 ;  /* 0x0000000628287c20 */ /* 0x000fe20008410000 */
[----:B------:R-:W-:Y:S01]  /*3ba0*/  FMUL.FTZ R35, R35, UR6 ;  /* 0x0000000623237c20 */ /* 0x000fe20008410000 */
[----:B------:R-:W-:Y:S01]  /*3bb0*/  FMUL.FTZ R41, R41, UR6 ;  /* 0x0000000629297c20 */ /* 0x000fe20008410000 */
[C---:B------:R-:W-:Y:S01]  /*3bc0*/  ISETP.GT.AND P2, PT, R3.reuse, RZ, PT ;  /* 0x000000ff0300720c */ /* 0x040fe20003f44270 */
[----:B------:R-:W4:Y:S01]  /*3bd0*/  MUFU.TANH R50, R50 ;  /* 0x0000003200327308 */ /* 0x000f220000002400 */
[C---:B------:R-:W-:Y:S01]  /*3be0*/  ISETP.GT.AND P1, PT, R3.reuse, 0x1, PT ;  /* 0x000000010300780c */ /* 0x040fe20003f24270 */
[----:B------:R-:W-:Y:S01]  /*3bf0*/  FMUL.FTZ R38, R38, UR6 ;  /* 0x0000000626267c20 */ /* 0x000fe20008410000 */
[----:B------:R-:W-:Y:S01]  /*3c00*/  ISETP.GT.AND P6, PT, R3, 0x8, PT ;  /* 0x000000080300780c */ /* 0x000fe20003fc4270 */
[----:B------:R-:W-:Y:S01]  /*3c10*/  FMUL.FTZ R44, R44, UR6 ;  /* 0x000000062c2c7c20 */ /* 0x000fe20008410000 */
[----:B0-----:R-:W-:Y:S01]  /*3c20*/  FSEL R58, R58, -INF , P2 ;  /* 0xff8000003a3a7808 */ /* 0x001fe20001000000 */
[----:B------:R-:W-:Y:S01]  /*3c30*/  FMUL.FTZ R39, R39, UR6 ;  /* 0x0000000627277c20 */ /* 0x000fe20008410000 */
[----:B-1----:R-:W-:Y:S01]  /*3c40*/  FSEL R59, R59, -INF , P1 ;  /* 0xff8000003b3b7808 */ /* 0x002fe20000800000 */
[----:B------:R-:W0:Y:S01]  /*3c50*/  MUFU.TANH R56, R56 ;  /* 0x0000003800387308 */ /* 0x000e220000002400 */
[----:B------:R-:W-:Y:S01]  /*3c60*/  ISETP.GT.AND P5, PT, R3, 0x9, PT ;  /* 0x000000090300780c */ /* 0x000fe20003fa4270 */
[----:B------:R-:W-:Y:S01]  /*3c70*/  FMUL.FTZ R45, R45, UR6 ;  /* 0x000000062d2d7c20 */ /* 0x000fe20008410000 */
[----:B--2---:R-:W-:Y:S01]  /*3c80*/  FSEL R62, R62, -INF , P6 ;  /* 0xff8000003e3e7808 */ /* 0x004fe20003000000 */
[----:B------:R-:W-:Y:S01]  /*3c90*/  FMUL.FTZ R26, R26, UR6 ;  /* 0x000000061a1a7c20 */ /* 0x000fe20008410000 */
[----:B------:R-:W-:Y:S01]  /*3ca0*/  FMNMX.FTZ R7, R58, R59, !PT ;  /* 0x0000003b3a077209 */ /* 0x000fe20007810000 */
[----:B------:R-:W-:Y:S01]  /*3cb0*/  FMUL.FTZ R32, R32, UR6 ;  /* 0x0000000620207c20 */ /* 0x000fe20008410000 */
[----:B------:R-:W-:Y:S01]  /*3cc0*/  ISETP.GT.AND P4, PT, R3, 0x10, PT ;  /* 0x000000100300780c */ /* 0x000fe20003f84270 */
[----:B------:R-:W1:Y:S01]  /*3cd0*/  MUFU.TANH R51, R51 ;  /* 0x0000003300337308 */ /* 0x000e620000002400 */
[----:B---3--:R-:W-:Y:S01]  /*3ce0*/  FSEL R63, R63, -INF , P5 ;  /* 0xff8000003f3f7808 */ /* 0x008fe20002800000 */
[----:B------:R-:W-:Y:S01]  /*3cf0*/  FMUL.FTZ R27, R27, UR6 ;  /* 0x000000061b1b7c20 */ /* 0x000fe20008410000 */
[----:B------:R-:W-:Y:S01]  /*3d00*/  FMNMX.FTZ R0, R62, R7, !PT ;  /* 0x000000073e007209 */ /* 0x000fe20007810000 */
[----:B------:R-:W-:Y:S01]  /*3d10*/  FMUL.FTZ R33, R33, UR6 ;  /* 0x0000000621217c20 */ /* 0x000fe20008410000 */
[----:B------:R-:W-:Y:S01]  /*3d20*/  ISETP.GT.AND P3, PT, R3, 0x11, PT ;  /* 0x000000110300780c */ /* 0x000fe20003f64270 */
[----:B------:R-:W-:Y:S01]  /*3d30*/  FMUL.FTZ R30, R30, UR6 ;  /* 0x000000061e1e7c20 */ /* 0x000fe20008410000 */
[----:B----4-:R-:W-:Y:S01]  /*3d40*/  FSEL R50, R50, -INF , P4 ;  /* 0xff80000032327808 */ /* 0x010fe20002000000 */
[----:B------:R-:W2:Y:S01]  /*3d50*/  MUFU.TANH R57, R57 ;  /* 0x0000003900397308 */ /* 0x000ea20000002400 */
[----:B------:R-:W-:Y:S01]  /*3d60*/  FMNMX.FTZ R7, R63, R0, !PT ;  /* 0x000000003f077209 */ /* 0x000fe20007810000 */
[----:B------:R-:W-:Y:S01]  /*3d70*/  FMUL.FTZ R31, R31, UR6 ;  /* 0x000000061f1f7c20 */ /* 0x000fe20008410000 */
[----:B0-----:R-:W-:Y:S01]  /*3d80*/  FSEL R56, R56, -INF , P2 ;  /* 0xff80000038387808 */ /* 0x001fe20001000000 */
[----:B------:R-:W-:Y:S01]  /*3d90*/  FMUL.FTZ R36, R36, UR6 ;  /* 0x0000000624247c20 */ /* 0x000fe20008410000 */
[----:B------:R-:W-:Y:S01]  /*3da0*/  ISETP.GT.AND P2, PT, R3, 0x18, PT ;  /* 0x000000180300780c */ /* 0x000fe20003f44270 */
[----:B------:R-:W-:Y:S01]  /*3db0*/  FMUL.FTZ R37, R37, UR6 ;  /* 0x0000000625257c20 */ /* 0x000fe20008410000 */
[----:B------:R-:W-:Y:S01]  /*3dc0*/  FMNMX.FTZ R0, R50, R7, !PT ;  /* 0x0000000732007209 */ /* 0x000fe20007810000 */
[----:B------:R-:W0:Y:S01]  /*3dd0*/  MUFU.TANH R54, R54 ;  /* 0x0000003600367308 */ /* 0x000e220000002400 */
[----:B-1----:R-:W-:Y:S01]  /*3de0*/  FSEL R51, R51, -INF , P3 ;  /* 0xff80000033337808 */ /* 0x002fe20001800000 */
[----:B------:R-:W-:Y:S01]  /*3df0*/  FMUL.FTZ R24, R24, UR6 ;  /* 0x0000000618187c20 */ /* 0x000fe20008410000 */
[----:B------:R-:W-:Y:S01]  /*3e00*/  FMUL.FTZ R25, R25, UR6 ;  /* 0x0000000619197c20 */ /* 0x000fe20008410000 */
[----:B------:R-:W-:Y:S01]  /*3e10*/  FMUL.FTZ R28, R28, UR6 ;  /* 0x000000061c1c7c20 */ /* 0x000fe20008410000 */
[----:B------:R-:W-:Y:S01]  /*3e20*/  FMNMX.FTZ R7, R51, R0, !PT ;  /* 0x0000000033077209 */ /* 0x000fe20007810000 */
[----:B------:R-:W-:Y:S01]  /*3e30*/  FMUL.FTZ R29, R29, UR6 ;  /* 0x000000061d1d7c20 */ /* 0x000fe20008410000 */
[----:B------:R-:W-:Y:S01]  /*3e40*/  ULDC UR7, c[0x0][0x988] ;  /* 0x0002620000077ab9 */ /* 0x000fe20000000800 */
[----:B------:R-:W1:Y:S01]  /*3e50*/  MUFU.TANH R60, R60 ;  /* 0x0000003c003c7308 */ /* 0x000e620000002400 */
[----:B--2---:R-:W-:Y:S01]  /*3e60*/  FSEL R57, R57, -INF , P1 ;  /* 0xff80000039397808 */ /* 0x004fe20000800000 */
[----:B------:R-:W2:Y:S01]  /*3e70*/  S2UR UR11, SR_CgaCtaId ;  /* 0x00000000000b79c3 */ /* 0x000ea20000008800 */
[C---:B------:R-:W-:Y:S01]  /*3e80*/  ISETP.GT.AND P1, PT, R3.reuse, 0x19, PT ;  /* 0x000000190300780c */ /* 0x040fe20003f24270 */
[----:B------:R-:W-:Y:S01]  /*3e90*/  UIADD3 UR60, UR60, -0x2, URZ ;  /* 0xfffffffe3c3c7890 */ /* 0x000fe2000fffe03f */
[----:B------:R-:W-:Y:S01]  /*3ea0*/  P2R R9, PR, RZ, 0x1 ;  /* 0x00000001ff097803 */ /* 0x000fe20000000000 */
[--C-:B------:R-:W-:Y:S01]  /*3eb0*/  IMAD.MOV.U32 R150, RZ, RZ, R151.reuse ;  /* 0x000000ffff967224 */ /* 0x100fe200078e0097 */
[----:B------:R-:W-:Y:S01]  /*3ec0*/  R2UR UR10, R16 ;  /* 0x00000000100a72ca */ /* 0x000fe200000e0000 */
[----:B------:R-:W3:Y:S01]  /*3ed0*/  MUFU.TANH R55, R55 ;  /* 0x0000003700377308 */ /* 0x000ee20000002400 */
[----:B0-----:R-:W-:Y:S01]  /*3ee0*/  FSEL R54, R54, -INF , P2 ;  /* 0xff80000036367808 */ /* 0x001fe20001000000 */
[--C-:B------:R-:W-:Y:S01]  /*3ef0*/  IMAD.MOV.U32 R148, RZ, RZ, R151.reuse ;  /* 0x000000ffff947224 */ /* 0x100fe200078e0097 */
[----:B------:R-:W-:Y:S01]  /*3f00*/  MOV R149, R151 ;  /* 0x0000009700957202 */ /* 0x000fe20000000f00 */
[--C-:B------:R-:W-:Y:S01]  /*3f10*/  IMAD.MOV.U32 R147, RZ, RZ, R151.reuse ;  /* 0x000000ffff937224 */ /* 0x100fe200078e0097 */
[----:B------:R-:W-:Y:S01]  /*3f20*/  FMNMX.FTZ R0, R54, R7, !PT ;  /* 0x0000000736007209 */ /* 0x000fe20007810000 */
[--C-:B------:R-:W-:Y:S01]  /*3f30*/  IMAD.MOV.U32 R145, RZ, RZ, R151.reuse ;  /* 0x000000ffff917224 */ /* 0x100fe200078e0097 */
[-C--:B------:R-:W-:Y:S01]  /*3f40*/  MOV R146, R151.reuse ;  /* 0x0000009700927202 */ /* 0x080fe20000000f00 */
[----:B------:R-:W0:Y:S01]  /*3f50*/  MUFU.TANH R61, R61 ;  /* 0x0000003d003d7308 */ /* 0x000e220000002400 */
[----:B-1----:R-:W-:Y:S01]  /*3f60*/  FSEL R60, R60, -INF , P6 ;  /* 0xff8000003c3c7808 */ /* 0x002fe20003000000 */
[--C-:B------:R-:W-:Y:S01]  /*3f70*/  IMAD.MOV.U32 R144, RZ, RZ, R151.reuse ;  /* 0x000000ffff907224 */ /* 0x100fe200078e0097 */
[----:B------:R-:W-:Y:S01]  /*3f80*/  ISETP.GT.AND P6, PT, R3, 0x20, PT ;  /* 0x000000200300780c */ /* 0x000fe20003fc4270 */
[----:B------:R-:W-:Y:S01]  /*3f90*/  UIADD3 UR6, UR10, 0x38840, URZ ;  /* 0x000388400a067890 */ /* 0x000fe2000fffe03f */
[----:B------:R-:W-:Y:S01]  /*3fa0*/  R2UR UR10, R17 ;  /* 0x00000000110a72ca */ /* 0x000fe200000e0000 */
[--C-:B------:R-:W-:Y:S01]  /*3fb0*/  IMAD.MOV.U32 R142, RZ, RZ, R151.reuse ;  /* 0x000000ffff8e7224 */ /* 0x100fe200078e0097 */
[-C--:B------:R-:W-:Y:S01]  /*3fc0*/  MOV R143, R151.reuse ;  /* 0x00000097008f7202 */ /* 0x080fe20000000f00 */
[----:B------:R-:W1:Y:S01]  /*3fd0*/  MUFU.TANH R42, R42 ;  /* 0x0000002a002a7308 */ /* 0x000e620000002400 */
[----:B---3--:R-:W-:Y:S01]  /*3fe0*/  FSEL R55, R55, -INF , P1 ;  /* 0xff80000037377808 */ /* 0x008fe20000800000 */
[----:B--2---:R-:W-:Y:S01]  /*3ff0*/  UPRMT UR6, UR11, 0x654, UR6 ;  /* 0x000006540b067896 */ /* 0x004fe20008000006 */
[--C-:B------:R-:W-:Y:S01]  /*4000*/  IMAD.MOV.U32 R141, RZ, RZ, R151.reuse ;  /* 0x000000ffff8d7224 */ /* 0x100fe200078e0097 */
[-C--:B------:R-:W-:Y:S01]  /*4010*/  MOV R140, R151.reuse ;  /* 0x00000097008c7202 */ /* 0x080fe20000000f00 */
[--C-:B------:R-:W-:Y:S01]  /*4020*/  IMAD.MOV.U32 R139, RZ, RZ, R151.reuse ;  /* 0x000000ffff8b7224 */ /* 0x100fe200078e0097 */
[----:B------:R-:W-:Y:S01]  /*4030*/  FMNMX.FTZ R7, R55, R0, !PT ;  /* 0x0000000037077209 */ /* 0x000fe20007810000 */
[--C-:B------:R-:W-:Y:S01]  /*4040*/  IMAD.MOV.U32 R138, RZ, RZ, R151.reuse ;  /* 0x000000ffff8a7224 */ /* 0x100fe200078e0097 */
[----:B------:R-:W2:Y:S01]  /*4050*/  MUFU.TANH R48, R48 ;  /* 0x0000003000307308 */ /* 0x000ea20000002400 */
[----:B0-----:R-:W-:Y:S01]  /*4060*/  FSEL R61, R61, -INF , P5 ;  /* 0xff8000003d3d7808 */ /* 0x001fe20002800000 */
[----:B------:R-:W-:Y:S01]  /*4070*/  UISETP.GE.AND UP0, UPT, UR60, UR10, UPT ;  /* 0x0000000a3c00728c */ /* 0x000fe2000bf06270 */
[C---:B------:R-:W-:Y:S01]  /*4080*/  ISETP.GT.AND P5, PT, R3.reuse, 0x21, PT ;  /* 0x000000210300780c */ /* 0x040fe20003fa4270 */
[----:B------:R-:W-:Y:S01]  /*4090*/  SYNCS.ARRIVE.TRANS64.RED.A1T0 RZ, [UR6], RZ ;  /* 0x000000ffffff79a7 */ /* 0x000fe20008100406 */
[----:B------:R-:W-:Y:S01]  /*40a0*/  UMOV UR6, URZ ;  /* 0x0000003f00067c82 */ /* 0x000fe20008000000 */
[-C--:B------:R-:W-:Y:S01]  /*40b0*/  MOV R137, R151.reuse ;  /* 0x0000009700897202 */ /* 0x080fe20000000f00 */
[--C-:B------:R-:W-:Y:S01]  /*40c0*/  IMAD.MOV.U32 R136, RZ, RZ, R151.reuse ;  /* 0x000000ffff887224 */ /* 0x100fe200078e0097 */
[----:B------:R-:W0:Y:S01]  /*40d0*/  MUFU.TANH R43, R43 ;  /* 0x0000002b002b7308 */ /* 0x000e220000002400 */
[----:B-1----:R-:W-:Y:S01]  /*40e0*/  FSEL R42, R42, -INF , P6 ;  /* 0xff8000002a2a7808 */ /* 0x002fe20003000000 */
[--C-:B------:R-:W-:Y:S01]  /*40f0*/  IMAD.MOV.U32 R135, RZ, RZ, R151.reuse ;  /* 0x000000ffff877224 */ /* 0x100fe200078e0097 */
[----:B------:R-:W-:Y:S01]  /*4100*/  MOV R134, R151 ;  /* 0x0000009700867202 */ /* 0x000fe20000000f00 */
[--C-:B------:R-:W-:Y:S01]  /*4110*/  IMAD.MOV.U32 R133, RZ, RZ, R151.reuse ;  /* 0x000000ffff857224 */ /* 0x100fe200078e0097 */
[----:B------:R-:W-:Y:S01]  /*4120*/  FMNMX.FTZ R0, R42, R7, !PT ;  /* 0x000000072a007209 */ /* 0x000fe20007810000 */
[--C-:B------:R-:W-:Y:S01]  /*4130*/  IMAD.MOV.U32 R132, RZ, RZ, R151.reuse ;  /* 0x000000ffff847224 */ /* 0x100fe200078e0097 */
[-C--:B------:R-:W-:Y:S01]  /*4140*/  MOV R131, R151.reuse ;  /* 0x0000009700837202 */ /* 0x080fe20000000f00 */
[----:B------:R-:W1:Y:S01]  /*4150*/  MUFU.TANH R49, R49 ;  /* 0x0000003100317308 */ /* 0x000e620000002400 */
[----:B--2---:R-:W-:Y:S01]  /*4160*/  FSEL R48, R48, -INF , P4 ;  /* 0xff80000030307808 */ /* 0x004fe20002000000 */
[--C-:B------:R-:W-:Y:S01]  /*4170*/  IMAD.MOV.U32 R130, RZ, RZ, R151.reuse ;  /* 0x000000ffff827224 */ /* 0x100fe200078e0097 */
[----:B------:R-:W-:Y:S01]  /*4180*/  ISETP.GT.AND P4, PT, R3, 0x28, PT ;  /* 0x000000280300780c */ /* 0x000fe20003f84270 */
[--C-:B------:R-:W-:Y:S01]  /*4190*/  IMAD.MOV.U32 R129, RZ, RZ, R151.reuse ;  /* 0x000000ffff817224 */ /* 0x100fe200078e0097 */
[-C--:B------:R-:W-:Y:S01]  /*41a0*/  MOV R128, R151.reuse ;  /* 0x0000009700807202 */ /* 0x080fe20000000f00 */
[--C-:B------:R-:W-:Y:S01]  /*41b0*/  IMAD.MOV.U32 R127, RZ, RZ, R151.reuse ;  /* 0x000000ffff7f7224 */ /* 0x100fe200078e0097 */
[-C--:B------:R-:W-:Y:S01]  /*41c0*/  MOV R125, R151.reuse ;  /* 0x00000097007d7202 */ /* 0x080fe20000000f00 */
[----:B------:R-:W2:Y:S01]  /*41d0*/  MUFU.TANH R46, R46 ;  /* 0x0000002e002e7308 */ /* 0x000ea20000002400 */
[----:B0-----:R-:W-:Y:S01]  /*41e0*/  FSEL R43, R43, -INF , P5 ;  /* 0xff8000002b2b7808 */ /* 0x001fe20002800000 */
[--C-:B------:R-:W-:Y:S01]  /*41f0*/  IMAD.MOV.U32 R126, RZ, RZ, R151.reuse ;  /* 0x000000ffff7e7224 */ /* 0x100fe200078e0097 */
[-C--:B------:R-:W-:Y:S01]  /*4200*/  MOV R122, R151.reuse ;  /* 0x00000097007a7202 */ /* 0x080fe20000000f00 */
[--C-:B------:R-:W-:Y:S01]  /*4210*/  IMAD.MOV.U32 R124, RZ, RZ, R151.reuse ;  /* 0x000000ffff7c7224 */ /* 0x100fe200078e0097 */
[----:B------:R-:W-:Y:S01]  /*4220*/  FMNMX.FTZ R7, R43, R0, !PT ;  /* 0x000000002b077209 */ /* 0x000fe20007810000 */
[--C-:B------:R-:W-:Y:S01]  /*4230*/  IMAD.MOV.U32 R123, RZ, RZ, R151.reuse ;  /* 0x000000ffff7b7224 */ /* 0x100fe200078e0097 */
[-C--:B------:R-:W-:Y:S01]  /*4240*/  MOV R119, R151.reuse ;  /* 0x0000009700777202 */ /* 0x080fe20000000f00 */
[----:B------:R-:W0:Y:S01]  /*4250*/  MUFU.TANH R52, R52 ;  /* 0x0000003400347308 */ /* 0x000e220000002400 */
[----:B-1----:R-:W-:Y:S01]  /*4260*/  FSEL R49, R49, -INF , P3 ;  /* 0xff80000031317808 */ /* 0x002fe20001800000 */
[--C-:B------:R-:W-:Y:S01]  /*4270*/  IMAD.MOV.U32 R121, RZ, RZ, R151.reuse ;  /* 0x000000ffff797224 */ /* 0x100fe200078e0097 */
[C---:B------:R-:W-:Y:S01]  /*4280*/  ISETP.GT.AND P3, PT, R3.reuse, 0x29, PT ;  /* 0x000000290300780c */ /* 0x040fe20003f64270 */
[--C-:B------:R-:W-:Y:S01]  /*4290*/  IMAD.MOV.U32 R120, RZ, RZ, R151.reuse ;  /* 0x000000ffff787224 */ /* 0x100fe200078e0097 */
[-C--:B------:R-:W-:Y:S01]  /*42a0*/  MOV R116, R151.reuse ;  /* 0x0000009700747202 */ /* 0x080fe20000000f00 */
[--C-:B------:R-:W-:Y:S01]  /*42b0*/  IMAD.MOV.U32 R118, RZ, RZ, R151.reuse ;  /* 0x000000ffff767224 */ /* 0x100fe200078e0097 */
[-C--:B------:R-:W-:Y:S01]  /*42c0*/  MOV R113, R151.reuse ;  /* 0x0000009700717202 */ /* 0x080fe20000000f00 */
[----:B------:R-:W1:Y:S01]  /*42d0*/  MUFU.TANH R47, R47 ;  /* 0x0000002f002f7308 */ /* 0x000e620000002400 */
[----:B--2---:R-:W-:Y:S01]  /*42e0*/  FSEL R46, R46, -INF , P4 ;  /* 0xff8000002e2e7808 */ /* 0x004fe20002000000 */
[--C-:B------:R-:W-:Y:S01]  /*42f0*/  IMAD.MOV.U32 R117, RZ, RZ, R151.reuse ;  /* 0x000000ffff757224 */ /* 0x100fe200078e0097 */
[----:B------:R-:W-:Y:S01]  /*4300*/  MOV R110, R151 ;  /* 0x00000097006e7202 */ /* 0x000fe20000000f00 */
[--C-:B------:R-:W-:Y:S01]  /*4310*/  IMAD.MOV.U32 R115, RZ, RZ, R151.reuse ;  /* 0x000000ffff737224 */ /* 0x100fe200078e0097 */
[----:B------:R-:W-:Y:S01]  /*4320*/  FMNMX.FTZ R0, R46, R7, !PT ;  /* 0x000000072e007209 */ /* 0x000fe20007810000 */
[--C-:B------:R-:W-:Y:S01]  /*4330*/  IMAD.MOV.U32 R114, RZ, RZ, R151.reuse ;  /* 0x000000ffff727224 */ /* 0x100fe200078e0097 */
[-C--:B------:R-:W-:Y:S01]  /*4340*/  MOV R107, R151.reuse ;  /* 0x00000097006b7202 */ /* 0x080fe20000000f00 */
[----:B------:R-:W2:Y:S01]  /*4350*/  MUFU.TANH R53, R53 ;  /* 0x0000003500357308 */ /* 0x000ea20000002400 */
[----:B0-----:R-:W-:Y:S01]  /*4360*/  FSEL R52, R52, -INF , P2 ;  /* 0xff80000034347808 */ /* 0x001fe20001000000 */
[--C-:B------:R-:W-:Y:S01]  /*4370*/  IMAD.MOV.U32 R112, RZ, RZ, R151.reuse ;  /* 0x000000ffff707224 */ /* 0x100fe200078e0097 */
[----:B------:R-:W-:Y:S01]  /*4380*/  ISETP.GT.AND P2, PT, R3, 0x30, PT ;  /* 0x000000300300780c */ /* 0x000fe20003f44270 */
[--C-:B------:R-:W-:Y:S01]  /*4390*/  IMAD.MOV.U32 R111, RZ, RZ, R151.reuse ;  /* 0x000000ffff6f7224 */ /* 0x100fe200078e0097 */
[-C--:B------:R-:W-:Y:S01]  /*43a0*/  MOV R104, R151.reuse ;  /* 0x0000009700687202 */ /* 0x080fe20000000f00 */
[--C-:B------:R-:W-:Y:S01]  /*43b0*/  IMAD.MOV.U32 R109, RZ, RZ, R151.reuse ;  /* 0x000000ffff6d7224 */ /* 0x100fe200078e0097 */
[-C--:B------:R-:W-:Y:S01]  /*43c0*/  MOV R101, R151.reuse ;  /* 0x0000009700657202 */ /* 0x080fe20000000f00 */
[----:B------:R-:W0:Y:S01]  /*43d0*/  MUFU.TANH R34, R34 ;  /* 0x0000002200227308 */ /* 0x000e220000002400 */
[----:B-1----:R-:W-:Y:S01]  /*43e0*/  FSEL R47, R47, -INF , P3 ;  /* 0xff8000002f2f7808 */ /* 0x002fe20001800000 */
[--C-:B------:R-:W-:Y:S01]  /*43f0*/  IMAD.MOV.U32 R108, RZ, RZ, R151.reuse ;  /* 0x000000ffff6c7224 */ /* 0x100fe200078e0097 */
[-C--:B------:R-:W-:Y:S01]  /*4400*/  MOV R98, R151.reuse ;  /* 0x0000009700627202 */ /* 0x080fe20000000f00 */
[--C-:B------:R-:W-:Y:S01]  /*4410*/  IMAD.MOV.U32 R106, RZ, RZ, R151.reuse ;  /* 0x000000ffff6a7224 */ /* 0x100fe200078e0097 */
[----:B------:R-:W-:Y:S01]  /*4420*/  FMNMX.FTZ R7, R47, R0, !PT ;  /* 0x000000002f077209 */ /* 0x000fe20007810000 */
[--C-:B------:R-:W-:Y:S01]  /*4430*/  IMAD.MOV.U32 R105, RZ, RZ, R151.reuse ;  /* 0x000000ffff697224 */ /* 0x100fe200078e0097 */
[-C--:B------:R-:W-:Y:S01]  /*4440*/  MOV R95, R151.reuse ;  /* 0x00000097005f7202 */ /* 0x080fe20000000f00 */
[----:B------:R-:W1:Y:S01]  /*4450*/  MUFU.TANH R40, R40 ;  /* 0x0000002800287308 */ /* 0x000e620000002400 */
[----:B--2---:R-:W-:Y:S01]  /*4460*/  FSEL R53, R53, -INF , P1 ;  /* 0xff80000035357808 */ /* 0x004fe20000800000 */
[--C-:B------:R-:W-:Y:S01]  /*4470*/  IMAD.MOV.U32 R103, RZ, RZ, R151.reuse ;  /* 0x000000ffff677224 */ /* 0x100fe200078e0097 */
[C---:B------:R-:W-:Y:S01]  /*4480*/  ISETP.GT.AND P1, PT, R3.reuse, 0x31, PT ;  /* 0x000000310300780c */ /* 0x040fe20003f24270 */
[--C-:B------:R-:W-:Y:S01]  /*4490*/  IMAD.MOV.U32 R102, RZ, RZ, R151.reuse ;  /* 0x000000ffff667224 */ /* 0x100fe200078e0097 */
[-C--:B------:R-:W-:Y:S01]  /*44a0*/  MOV R92, R151.reuse ;  /* 0x00000097005c7202 */ /* 0x080fe20000000f00 */
[--C-:B------:R-:W-:Y:S01]  /*44b0*/  IMAD.MOV.U32 R100, RZ, RZ, R151.reuse ;  /* 0x000000ffff647224 */ /* 0x100fe200078e0097 */
[-C--:B------:R-:W-:Y:S01]  /*44c0*/  MOV R89, R151.reuse ;  /* 0x0000009700597202 */ /* 0x080fe20000000f00 */
[----:B------:R-:W2:Y:S01]  /*44d0*/  MUFU.TANH R35, R35 ;  /* 0x0000002300237308 */ /* 0x000ea20000002400 */
        /* <DEDUP_REMOVED lines=11> */
[--C-:B------:R-:W-:Y:S01]  /*4590*/  IMAD.MOV.U32 R93, RZ, RZ, R151.reuse ;  /* 0x000000ffff5d7224 */ /* 0x100fe200078e0097 */
[-C--:B------:R-:W-:Y:S01]  /*45a0*/  MOV R80, R151.reuse ;  /* 0x0000009700507202 */ /* 0x080fe20000000f00 */
[--C-:B------:R-:W-:Y:S01]  /*45b0*/  IMAD.MOV.U32 R91, RZ, RZ, R151.reuse ;  /* 0x000000ffff5b7224 */ /* 0x100fe200078e0097 */
[-C--:B------:R-:W-:Y:S01]  /*45c0*/  MOV R77, R151.reuse ;  /* 0x00000097004d7202 */ /* 0x080fe20000000f00 */
[----:B------:R-:W1:Y:S01]  /*45d0*/  MUFU.TANH R38, R38 ;  /* 0x0000002600267308 */ /* 0x000e620000002400 */
[----:B--2---:R-:W-:Y:S01]  /*45e0*/  FSEL R35, R35, -INF , P1 ;  /* 0xff80000023237808 */ /* 0x004fe20000800000 */
[--C-:B------:R-:W-:Y:S01]  /*45f0*/  IMAD.MOV.U32 R90, RZ, RZ, R151.reuse ;  /* 0x000000ffff5a7224 */ /* 0x100fe200078e0097 */
[-C--:B------:R-:W-:Y:S01]  /*4600*/  MOV R74, R151.reuse ;  /* 0x00000097004a7202 */ /* 0x080fe20000000f00 */
        /* <DEDUP_REMOVED lines=11> */
[----:B------:R-:W-:Y:S01]  /*46c0*/  MOV R65, R151 ;  /* 0x0000009700417202 */ /* 0x000fe20000000f00 */
[----:B------:R-:W0:Y:S01]  /*46d0*/  MUFU.TANH R39, R39 ;  /* 0x0000002700277308 */ /* 0x000e220000002400 */
[----:B-1----:R-:W-:Y:S01]  /*46e0*/  FSEL R38, R38, -INF , P6 ;  /* 0xff80000026267808 */ /* 0x002fe20003000000 */
[----:B------:R-:W-:-:S02]  /*46f0*/  IMAD.MOV.U32 R81, RZ, RZ, R151 ;  /* 0x000000ffff517224 */ /* 0x000fc400078e0097 */
[--C-:B------:R-:W-:Y:S01]  /*4700*/  IMAD.MOV.U32 R79, RZ, RZ, R151.reuse ;  /* 0x000000ffff4f7224 */ /* 0x100fe200078e0097 */
[----:B------:R-:W-:Y:S01]  /*4710*/  FMNMX.FTZ R0, R38, R7, !PT ;  /* 0x0000000726007209 */ /* 0x000fe20007810000 */
[--C-:B------:R-:W-:Y:S02]  /*4720*/  IMAD.MOV.U32 R78, RZ, RZ, R151.reuse ;  /* 0x000000ffff4e7224 */ /* 0x100fe400078e0097 */
[----:B------:R-:W1:Y:S01]  /*4730*/  MUFU.TANH R45, R45 ;  /* 0x0000002d002d7308 */ /* 0x000e620000002400 */
[----:B--2---:R-:W-:Y:S01]  /*4740*/  FSEL R44, R44, -INF , P4 ;  /* 0xff8000002c2c7808 */ /* 0x004fe20002000000 */
[--C-:B------:R-:W-:Y:S01]  /*4750*/  IMAD.MOV.U32 R76, RZ, RZ, R151.reuse ;  /* 0x000000ffff4c7224 */ /* 0x100fe200078e0097 */
[----:B------:R-:W-:Y:S01]  /*4760*/  ISETP.GT.AND P4, PT, R3, 0x40, PT ;  /* 0x000000400300780c */ /* 0x000fe20003f84270 */
[--C-:B------:R-:W-:Y:S02]  /*4770*/  IMAD.MOV.U32 R75, RZ, RZ, R151.reuse ;  /* 0x000000ffff4b7224 */ /* 0x100fe400078e0097 */
[----:B------:R-:W-:-:S02]  /*4780*/  IMAD.MOV.U32 R73, RZ, RZ, R151 ;  /* 0x000000ffff497224 */ /* 0x000fc400078e0097 */
[----:B------:R-:W2:Y:S01]  /*4790*/  MUFU.TANH R26, R26 ;  /* 0x0000001a001a7308 */ /* 0x000ea20000002400 */
[----:B0-----:R-:W-:Y:S01]  /*47a0*/  FSEL R39, R39, -INF , P5 ;  /* 0xff80000027277808 */ /* 0x001fe20002800000 */
[--C-:B------:R-:W-:Y:S02]  /*47b0*/  IMAD.MOV.U32 R72, RZ, RZ, R151.reuse ;  /* 0x000000ffff487224 */ /* 0x100fe400078e0097 */
[--C-:B------:R-:W-:Y:S01]  /*47c0*/  IMAD.MOV.U32 R70, RZ, RZ, R151.reuse ;  /* 0x000000ffff467224 */ /* 0x100fe200078e0097 */
[----:B------:R-:W-:Y:S01]  /*47d0*/  FMNMX.FTZ R7, R39, R0, !PT ;  /* 0x0000000027077209 */ /* 0x000fe20007810000 */
[--C-:B------:R-:W-:Y:S02]  /*47e0*/  IMAD.MOV.U32 R69, RZ, RZ, R151.reuse ;  /* 0x000000ffff457224 */ /* 0x100fe400078e0097 */
[----:B------:R-:W0:Y:S01]  /*47f0*/  MUFU.TANH R32, R32 ;  /* 0x0000002000207308 */ /* 0x000e220000002400 */
[----:B-1----:R-:W-:Y:S01]  /*4800*/  FSEL R45, R45, -INF , P3 ;  /* 0xff8000002d2d7808 */ /* 0x002fe20001800000 */
[--C-:B------:R-:W-:Y:S01]  /*4810*/  IMAD.MOV.U32 R67, RZ, RZ, R151.reuse ;  /* 0x000000ffff437224 */ /* 0x100fe200078e0097 */
[----:B------:R-:W-:Y:S01]  /*4820*/  ISETP.GT.AND P3, PT, R3, 0x41, PT ;  /* 0x000000410300780c */ /* 0x000fe20003f64270 */
[----:B------:R-:W-:-:S02]  /*4830*/  IMAD.MOV.U32 R66, RZ, RZ, R151 ;  /* 0x000000ffff427224 */ /* 0x000fc400078e0097 */
[----:B------:R-:W-:Y:S02]  /*4840*/  IMAD.MOV.U32 R64, RZ, RZ, R151 ;  /* 0x000000ffff407224 */ /* 0x000fe400078e0097 */
[----:B------:R-:W1:Y:S01]  /*4850*/  MUFU.TANH R27, R27 ;  /* 0x0000001b001b7308 */ /* 0x000e620000002400 */
[----:B--2---:R-:W-:-:S04]  /*4860*/  FSEL R26, R26, -INF , P4 ;  /* 0xff8000001a1a7808 */ /* 0x004fc80002000000 */
[----:B------:R-:W-:-:S03]  /*4870*/  FMNMX.FTZ R0, R26, R7, !PT ;  /* 0x000000071a007209 */ /* 0x000fc60007810000 */
[----:B------:R-:W2:Y:S01]  /*4880*/  MUFU.TANH R33, R33 ;  /* 0x0000002100217308 */ /* 0x000ea20000002400 */
[----:B0-----:R-:W-:Y:S02]  /*4890*/  FSEL R32, R32, -INF , P2 ;  /* 0xff80000020207808 */ /* 0x001fe40001000000 */
[----:B------:R-:W-:-:S05]  /*48a0*/  ISETP.GT.AND P2, PT, R3, 0x48, PT ;  /* 0x000000480300780c */ /* 0x000fca0003f44270 */
[----:B------:R-:W0:Y:S01]  /*48b0*/  MUFU.TANH R30, R30 ;  /* 0x0000001e001e7308 */ /* 0x000e220000002400 */
[----:B-1----:R-:W-:-:S07]  /*48c0*/  FSEL R27, R27, -INF , P3 ;  /* 0xff8000001b1b7808 */ /* 0x002fce0001800000 */
[----:B------:R-:W1:Y:S01]  /*48d0*/  MUFU.TANH R31, R31 ;  /* 0x0000001f001f7308 */ /* 0x000e620000002400 */
[----:B--2---:R-:W-:Y:S02]  /*48e0*/  FSEL R33, R33, -INF , P1 ;  /* 0xff80000021217808 */ /* 0x004fe40000800000 */
[----:B------:R-:W-:Y:S02]  /*48f0*/  ISETP.GT.AND P1, PT, R3, 0x49, PT ;  /* 0x000000490300780c */ /* 0x000fe40003f24270 */
[----:B------:R-:W-:-:S03]  /*4900*/  FMNMX.FTZ R3, R27, R0, !PT ;  /* 0x000000001b037209 */ /* 0x000fc60007810000 */
[----:B------:R-:W2:Y:S01]  /*4910*/  MUFU.TANH R36, R36 ;  /* 0x0000002400247308 */ /* 0x000ea20000002400 */
[----:B0-----:R-:W-:-:S04]  /*4920*/  FSEL R30, R30, -INF , P2 ;  /* 0xff8000001e1e7808 */ /* 0x001fc80001000000 */
[----:B------:R-:W-:-:S03]  /*4930*/  FMNMX.FTZ R0, R30, R3, !PT ;  /* 0x000000031e007209 */ /* 0x000fc60007810000 */
[----:B------:R-:W0:Y:S01]  /*4940*/  MUFU.TANH R37, R37 ;  /* 0x0000002500257308 */ /* 0x000e220000002400 */
[----:B-1----:R-:W-:-:S04]  /*4950*/  FSEL R31, R31, -INF , P1 ;  /* 0xff8000001f1f7808 */ /* 0x002fc80000800000 */
[----:B------:R-:W-:-:S03]  /*4960*/  FMNMX.FTZ R0, R31, R0, !PT ;  /* 0x000000001f007209 */ /* 0x000fc60007810000 */
[----:B------:R-:W1:Y:S01]  /*4970*/  MUFU.TANH R24, R24 ;  /* 0x0000001800187308 */ /* 0x000e620000002400 */
[----:B--2---:R-:W-:Y:S01]  /*4980*/  FSEL R36, R36, -INF , P6 ;  /* 0xff80000024247808 */ /* 0x004fe20003000000 */
[----:B------:R-:W2:Y:S06]  /*4990*/  SHFL.BFLY PT, R3, R0, 0x2, 0x1f ;  /* 0x0c401f0000037f89 */ /* 0x000eac00000e0000 */
[----:B------:R-:W3:Y:S01]  /*49a0*/  MUFU.TANH R25, R25 ;  /* 0x0000001900197308 */ /* 0x000ee20000002400 */
[----:B0-----:R-:W-:-:S07]  /*49b0*/  FSEL R37, R37, -INF , P5 ;  /* 0xff80000025257808 */ /* 0x001fce0002800000 */
[----:B------:R-:W0:Y:S01]  /*49c0*/  MUFU.TANH R28, R28 ;  /* 0x0000001c001c7308 */ /* 0x000e220000002400 */
[----:B-1----:R-:W-:-:S07]  /*49d0*/  FSEL R24, R24, -INF , P4 ;  /* 0xff80000018187808 */ /* 0x002fce0002000000 */
[----:B------:R-:W1:Y:S01]  /*49e0*/  MUFU.TANH R29, R29 ;  /* 0x0000001d001d7308 */ /* 0x000e620000002400 */
[----:B---3--:R-:W-:Y:S02]  /*49f0*/  FSEL R25, R25, -INF , P3 ;  /* 0xff80000019197808 */ /* 0x008fe40001800000 */
[----:B--2---:R-:W-:-:S05]  /*4a00*/  FMNMX.FTZ R3, R0, R3, !PT ;  /* 0x0000000300037209 */ /* 0x004fca0007810000 */
[----:B------:R-:W2:Y:S01]  /*4a10*/  SHFL.BFLY PT, R6, R3, 0x1, 0x1f ;  /* 0x0c201f0003067f89 */ /* 0x000ea200000e0000 */
[----:B0-----:R-:W-:Y:S02]  /*4a20*/  FSEL R28, R28, -INF , P2 ;  /* 0xff8000001c1c7808 */ /* 0x001fe40001000000 */
[----:B-1----:R-:W-:Y:S02]  /*4a30*/  FSEL R29, R29, -INF , P1 ;  /* 0xff8000001d1d7808 */ /* 0x002fe40000800000 */
[----:B--2---:R-:W-:Y:S02]  /*4a40*/  FMNMX.FTZ R6, R3, R6, !PT ;  /* 0x0000000603067209 */ /* 0x004fe40007810000 */
[----:B------:R-:W-:Y:S02]  /*4a50*/  FMNMX.FTZ R3, R56, R57, !PT ;  /* 0x0000003938037209 */ /* 0x000fe40007810000 */
[C---:B------:R-:W-:Y:S01]  /*4a60*/  FSETP.NEU.FTZ.AND P0, PT, R6.reuse, -INF , PT ;  /* 0xff8000000600780b */ /* 0x040fe20003f1d000 */
[----:B------:R-:W-:Y:S01]  /*4a70*/  FMUL.FTZ R2, R6, UR7 ;  /* 0x0000000706027c20 */ /* 0x000fe20008410000 */
[----:B------:R-:W-:-:S04]  /*4a80*/  FMNMX.FTZ R0, R60, R3, !PT ;  /* 0x000000033c007209 */ /* 0x000fc80007810000 */
[----:B------:R-:W-:Y:S02]  /*4a90*/  FMNMX.FTZ R3, R61, R0, !PT ;  /* 0x000000003d037209 */ /* 0x000fe40007810000 */
[----:B------:R-:W-:Y:S02]  /*4aa0*/  FSEL R7, R2, RZ, P0 ;  /* 0x000000ff02077208 */ /* 0x000fe40000000000 */
[----:B------:R-:W-:Y:S02]  /*4ab0*/  FMNMX.FTZ R0, R48, R3, !PT ;  /* 0x0000000330007209 */ /* 0x000fe40007810000 */
[----:B------:R-:W-:Y:S01]  /*4ac0*/  ISETP.NE.AND P0, PT, R9, RZ, PT ;  /* 0x000000ff0900720c */ /* 0x000fe20003f05270 */
[--C-:B------:R-:W-:Y:S01]  /*4ad0*/  FFMA.FTZ R58, R58, UR7, -R7.reuse ;  /* 0x000000073a3a7c23 */ /* 0x100fe20008010807 */
[----:B------:R-:W-:Y:S01]  /*4ae0*/  FMNMX.FTZ R3, R49, R0, !PT ;  /* 0x0000000031037209 */ /* 0x000fe20007810000 */
[--C-:B------:R-:W-:Y:S01]  /*4af0*/  FFMA.FTZ R59, R59, UR7, -R7.reuse ;  /* 0x000000073b3b7c23 */ /* 0x100fe20008010807 */
[--C-:B------:R-:W-:Y:S01]  /*4b00*/  FFMA.FTZ R62, R62, UR7, -R7.reuse ;  /* 0x000000073e3e7c23 */ /* 0x100fe20008010807 */
[--C-:B------:R-:W-:Y:S01]  /*4b10*/  FFMA.FTZ R63, R63, UR7, -R7.reuse ;  /* 0x000000073f3f7c23 */ /* 0x100fe20008010807 */
[----:B------:R-:W-:Y:S01]  /*4b20*/  FMNMX.FTZ R0, R52, R3, !PT ;  /* 0x0000000334007209 */ /* 0x000fe20007810000 */
[----:B------:R-:W-:Y:S01]  /*4b30*/  MUFU.EX2 R58, R58 ;  /* 0x0000003a003a7308 */ /* 0x000fe20000000800 */
[--C-:B------:R-:W-:Y:S01]  /*4b40*/  FFMA.FTZ R50, R50, UR7, -R7.reuse ;  /* 0x0000000732327c23 */ /* 0x100fe20008010807 */
[--C-:B------:R-:W-:Y:S01]  /*4b50*/  FFMA.FTZ R51, R51, UR7, -R7.reuse ;  /* 0x0000000733337c23 */ /* 0x100fe20008010807 */
[----:B------:R-:W-:Y:S01]  /*4b60*/  FMNMX.FTZ R3, R53, R0, !PT ;  /* 0x0000000035037209 */ /* 0x000fe20007810000 */
[--C-:B------:R-:W-:Y:S01]  /*4b70*/  FFMA.FTZ R54, R54, UR7, -R7.reuse ;  /* 0x0000000736367c23 */ /* 0x100fe20008010807 */
[--C-:B------:R-:W-:Y:S01]  /*4b80*/  FFMA.FTZ R55, R55, UR7, -R7.reuse ;  /* 0x0000000737377c23 */ /* 0x100fe20008010807 */
[--C-:B------:R-:W-:Y:S01]  /*4b90*/  FFMA.FTZ R42, R42, UR7, -R7.reuse ;  /* 0x000000072a2a7c23 */ /* 0x100fe20008010807 */
[----:B------:R-:W-:Y:S01]  /*4ba0*/  FMNMX.FTZ R0, R40, R3, !PT ;  /* 0x0000000328007209 */ /* 0x000fe20007810000 */
[----:B------:R-:W0:Y:S01]  /*4bb0*/  MUFU.EX2 R59, R59 ;  /* 0x0000003b003b7308 */ /* 0x000e220000000800 */
[--C-:B------:R-:W-:Y:S01]  /*4bc0*/  FFMA.FTZ R43, R43, UR7, -R7.reuse ;  /* 0x000000072b2b7c23 */ /* 0x100fe20008010807 */
        /* <DEDUP_REMOVED lines=14> */
[----:B------:R-:W1:Y:S01]  /*4cb0*/  MUFU.EX2 R63, R63 ;  /* 0x0000003f003f7308 */ /* 0x000e620000000800 */
[----:B------:R-:W-:Y:S01]  /*4cc0*/  FFMA.FTZ R7, R31, UR7, -R7 ;  /* 0x000000071f077c23 */ /* 0x000fe20008010807 */
[----:B0-----:R-:W-:Y:S01]  /*4cd0*/  F2FP.BF16.F32.PACK_AB R209, R59, R58 ;  /* 0x0000003a3bd1723e */ /* 0x001fe200000010ff */
[----:B------:R-:W-:Y:S01]  /*4ce0*/  IMAD.MOV.U32 R31, RZ, RZ, R151 ;  /* 0x000000ffff1f7224 */ /* 0x000fe200078e0097 */
[----:B------:R-:W-:-:S04]  /*4cf0*/  FMNMX.FTZ R3, R33, R0, !PT ;  /* 0x0000000021037209 */ /* 0x000fc80007810000 */
[----:B------:R-:W-:Y:S01]  /*4d00*/  FMNMX.FTZ R0, R36, R3, !PT ;  /* 0x0000000324007209 */ /* 0x000fe20007810000 */
[----:B------:R-:W-:Y:S03]  /*4d10*/  MUFU.EX2 R50, R50 ;  /* 0x0000003200327308 */ /* 0x000fe60000000800 */
[----:B------:R-:W-:-:S04]  /*4d20*/  FMNMX.FTZ R3, R37, R0, !PT ;  /* 0x0000000025037209 */ /* 0x000fc80007810000 */
[----:B------:R-:W-:Y:S01]  /*4d30*/  FMNMX.FTZ R0, R24, R3, !PT ;  /* 0x0000000318007209 */ /* 0x000fe20007810000 */
[----:B------:R-:W0:Y:S01]  /*4d40*/  MUFU.EX2 R51, R51 ;  /* 0x0000003300337308 */ /* 0x000e220000000800 */
[----:B-1----:R-:W-:Y:S02]  /*4d50*/  F2FP.BF16.F32.PACK_AB R211, R63, R62 ;  /* 0x0000003e3fd3723e */ /* 0x002fe400000010ff */
[----:B------:R-:W-:-:S04]  /*4d60*/  FMNMX.FTZ R3, R25, R0, !PT ;  /* 0x0000000019037209 */ /* 0x000fc80007810000 */
[----:B------:R-:W-:Y:S01]  /*4d70*/  FMNMX.FTZ R0, R28, R3, !PT ;  /* 0x000000031c007209 */ /* 0x000fe20007810000 */
[----:B------:R1:W-:Y:S03]  /*4d80*/  MUFU.EX2 R195, R7 ;  /* 0x0000000700c37308 */ /* 0x0003e60000000800 */
[----:B------:R-:W-:-:S05]  /*4d90*/  FMNMX.FTZ R0, R29, R0, !PT ;  /* 0x000000001d007209 */ /* 0x000fca0007810000 */
[----:B------:R-:W2:Y:S01]  /*4da0*/  SHFL.BFLY PT, R3, R0, 0x2, 0x1f ;  /* 0x0c401f0000037f89 */ /* 0x000ea200000e0000 */
[----:B-1----:R-:W-:Y:S01]  /*4db0*/  FADD.FTZ R7, R58, R59 ;  /* 0x0000003b3a077221 */ /* 0x002fe20000010000 */
[----:B------:R-:W-:Y:S01]  /*4dc0*/  MUFU.EX2 R54, R54 ;  /* 0x0000003600367308 */ /* 0x000fe20000000800 */
[----:B0-----:R-:W-:Y:S01]  /*4dd0*/  F2FP.BF16.F32.PACK_AB R205, R51, R50 ;  /* 0x0000003233cd723e */ /* 0x001fe200000010ff */
[----:B------:R-:W-:Y:S01]  /*4de0*/  IMAD.MOV.U32 R58, RZ, RZ, R151 ;  /* 0x000000ffff3a7224 */ /* 0x000fe200078e0097 */
[----:B------:R-:W-:-:S05]  /*4df0*/  MOV R59, R151 ;  /* 0x00000097003b7202 */ /* 0x000fca0000000f00 */
[----:B------:R-:W0:Y:S08]  /*4e00*/  MUFU.EX2 R55, R55 ;  /* 0x0000003700377308 */ /* 0x000e300000000800 */
[----:B------:R-:W-:Y:S01]  /*4e10*/  MUFU.EX2 R42, R42 ;  /* 0x0000002a002a7308 */ /* 0x000fe20000000800 */
[----:B--2---:R-:W-:-:S07]  /*4e20*/  FMNMX.FTZ R2, R0, R3, !PT ;  /* 0x0000000300027209 */ /* 0x004fce0007810000 */
[----:B------:R-:W1:Y:S01]  /*4e30*/  MUFU.EX2 R43, R43 ;  /* 0x0000002b002b7308 */ /* 0x000e620000000800 */
[----:B0-----:R-:W-:Y:S01]  /*4e40*/  F2FP.BF16.F32.PACK_AB R207, R55, R54 ;  /* 0x0000003637cf723e */ /* 0x001fe200000010ff */
[----:B------:R-:W0:Y:S06]  /*4e50*/  SHFL.BFLY PT, R3, R2, 0x1, 0x1f ;  /* 0x0c201f0002037f89 */ /* 0x000e2c00000e0000 */
[----:B------:R-:W-:Y:S08]  /*4e60*/  MUFU.EX2 R46, R46 ;  /* 0x0000002e002e7308 */ /* 0x000ff00000000800 */
[----:B------:R-:W2:Y:S01]  /*4e70*/  MUFU.EX2 R47, R47 ;  /* 0x0000002f002f7308 */ /* 0x000ea20000000800 */
[----:B-1----:R-:W-:-:S07]  /*4e80*/  F2FP.BF16.F32.PACK_AB R201, R43, R42 ;  /* 0x0000002a2bc9723e */ /* 0x002fce00000010ff */
[----:B------:R-:W-:Y:S01]  /*4e90*/  MUFU.EX2 R34, R34 ;  /* 0x0000002200227308 */ /* 0x000fe20000000800 */
[----:B0-----:R-:W-:Y:S01]  /*4ea0*/  FMNMX.FTZ R3, R2, R3, !PT ;  /* 0x0000000302037209 */ /* 0x001fe20007810000 */
[----:B------:R-:W-:Y:S01]  /*4eb0*/  FADD.FTZ R2, R62, R7 ;  /* 0x000000073e027221 */ /* 0x000fe20000010000 */
[----:B------:R-:W-:Y:S02]  /*4ec0*/  MOV R62, R151 ;  /* 0x00000097003e7202 */ /* 0x000fe40000000f00 */
[C---:B------:R-:W-:Y:S01]  /*4ed0*/  FSETP.NEU.FTZ.AND P1, PT, R3.reuse, -INF , PT ;  /* 0xff8000000300780b */ /* 0x040fe20003f3d000 */
[----:B------:R-:W-:Y:S01]  /*4ee0*/  FMUL.FTZ R0, R3, UR7 ;  /* 0x0000000703007c20 */ /* 0x000fe20008410000 */
[----:B------:R-:W-:Y:S01]  /*4ef0*/  FADD.FTZ R7, R63, R2 ;  /* 0x000000023f077221 */ /* 0x000fe20000010000 */
[----:B------:R-:W0:Y:S01]  /*4f00*/  MUFU.EX2 R35, R35 ;  /* 0x0000002300237308 */ /* 0x000e220000000800 */
[----:B--2---:R-:W-:Y:S01]  /*4f10*/  F2FP.BF16.F32.PACK_AB R203, R47, R46 ;  /* 0x0000002e2fcb723e */ /* 0x004fe200000010ff */
[----:B------:R-:W-:Y:S01]  /*4f20*/  IMAD.MOV.U32 R63, RZ, RZ, R151 ;  /* 0x000000ffff3f7224 */ /* 0x000fe200078e0097 */
[----:B------:R-:W-:Y:S01]  /*4f30*/  FSEL R0, R0, RZ, P1 ;  /* 0x000000ff00007208 */ /* 0x000fe20000800000 */
[----:B------:R-:W-:Y:S01]  /*4f40*/  FADD.FTZ R2, R50, R7 ;  /* 0x0000000732027221 */ /* 0x000fe20000010000 */
[----:B------:R-:W-:-:S02]  /*4f50*/  PLOP3.LUT P1, PT, PT, PT, UP0, 0x80, 0x0 ;  /* 0x000000000000781c */ /* 0x000fc40003f2f008 */
[-C--:B------:R-:W-:Y:S01]  /*4f60*/  MOV R50, R151.reuse ;  /* 0x0000009700327202 */ /* 0x080fe20000000f00 */
[--C-:B------:R-:W-:Y:S01]  /*4f70*/  FFMA.FTZ R56, R56, UR7, -R0.reuse ;  /* 0x0000000738387c23 */ /* 0x100fe20008010800 */
[--C-:B------:R-:W-:Y:S01]  /*4f80*/  FFMA.FTZ R57, R57, UR7, -R0.reuse ;  /* 0x0000000739397c23 */ /* 0x100fe20008010800 */
[--C-:B------:R-:W-:Y:S01]  /*4f90*/  FFMA.FTZ R60, R60, UR7, -R0.reuse ;  /* 0x000000073c3c7c23 */ /* 0x100fe20008010800 */
[--C-:B------:R-:W-:Y:S01]  /*4fa0*/  FFMA.FTZ R61, R61, UR7, -R0.reuse ;  /* 0x000000073d3d7c23 */ /* 0x100fe20008010800 */
[--C-:B------:R-:W-:Y:S01]  /*4fb0*/  FFMA.FTZ R48, R48, UR7, -R0.reuse ;  /* 0x0000000730307c23 */ /* 0x100fe20008010800 */
[--C-:B------:R-:W-:Y:S01]  /*4fc0*/  FFMA.FTZ R49, R49, UR7, -R0.reuse ;  /* 0x0000000731317c23 */ /* 0x100fe20008010800 */
[----:B------:R-:W-:Y:S01]  /*4fd0*/  MUFU.EX2 R56, R56 ;  /* 0x0000003800387308 */ /* 0x000fe20000000800 */
[--C-:B------:R-:W-:Y:S01]  /*4fe0*/  FFMA.FTZ R52, R52, UR7, -R0.reuse ;  /* 0x0000000734347c23 */ /* 0x100fe20008010800 */
[----:B------:R-:W-:Y:S01]  /*4ff0*/  FFMA.FTZ R53, R53, UR7, -R0 ;  /* 0x0000000735357c23 */ /* 0x000fe20008010800 */
[----:B------:R-:W-:Y:S01]  /*5000*/  FADD.FTZ R9, R51, R2 ;  /* 0x0000000233097221 */ /* 0x000fe20000010000 */
[--C-:B------:R-:W-:Y:S01]  /*5010*/  FFMA.FTZ R40, R40, UR7, -R0.reuse ;  /* 0x0000000728287c23 */ /* 0x100fe20008010800 */
[--C-:B------:R-:W-:Y:S01]  /*5020*/  FFMA.FTZ R41, R41, UR7, -R0.reuse ;  /* 0x0000000729297c23 */ /* 0x100fe20008010800 */
[--C-:B------:R-:W-:Y:S01]  /*5030*/  FFMA.FTZ R44, R44, UR7, -R0.reuse ;  /* 0x000000072c2c7c23 */ /* 0x100fe20008010800 */
[----:B------:R-:W-:Y:S01]  /*5040*/  FADD.FTZ R14, R54, R9 ;  /* 0x00000009360e7221 */ /* 0x000fe20000010000 */
[----:B------:R-:W1:Y:S01]  /*5050*/  MUFU.EX2 R57, R57 ;  /* 0x0000003900397308 */ /* 0x000e620000000800 */
[--C-:B------:R-:W-:Y:S01]  /*5060*/  FFMA.FTZ R45, R45, UR7, -R0.reuse ;  /* 0x000000072d2d7c23 */ /* 0x100fe20008010800 */
[----:B------:R-:W-:Y:S01]  /*5070*/  FFMA.FTZ R32, R32, UR7, -R0 ;  /* 0x0000000720207c23 */ /* 0x000fe20008010800 */
[----:B------:R-:W-:Y:S01]  /*5080*/  FADD.FTZ R9, R55, R14 ;  /* 0x0000000e37097221 */ /* 0x000fe20000010000 */
[--C-:B------:R-:W-:Y:S01]  /*5090*/  FFMA.FTZ R33, R33, UR7, -R0.reuse ;  /* 0x0000000721217c23 */ /* 0x100fe20008010800 */
[--C-:B------:R-:W-:Y:S01]  /*50a0*/  FFMA.FTZ R36, R36, UR7, -R0.reuse ;  /* 0x0000000724247c23 */ /* 0x100fe20008010800 */
[--C-:B------:R-:W-:Y:S01]  /*50b0*/  FFMA.FTZ R37, R37, UR7, -R0.reuse ;  /* 0x0000000725257c23 */ /* 0x100fe20008010800 */
[----:B------:R-:W-:Y:S01]  /*50c0*/  FADD.FTZ R14, R42, R9 ;  /* 0x000000092a0e7221 */ /* 0x000fe20000010000 */
[----:B------:R-:W2:Y:S01]  /*50d0*/  MUFU.EX2 R60, R60 ;  /* 0x0000003c003c7308 */ /* 0x000ea20000000800 */
[--C-:B------:R-:W-:Y:S01]  /*50e0*/  FFMA.FTZ R24, R24, UR7, -R0.reuse ;  /* 0x0000000718187c23 */ /* 0x100fe20008010800 */
[----:B------:R-:W-:Y:S01]  /*50f0*/  FFMA.FTZ R25, R25, UR7, -R0 ;  /* 0x0000000719197c23 */ /* 0x000fe20008010800 */
[----:B------:R-:W-:Y:S01]  /*5100*/  FADD.FTZ R9, R43, R14 ;  /* 0x0000000e2b097221 */ /* 0x000fe20000010000 */
[--C-:B------:R-:W-:Y:S01]  /*5110*/  FFMA.FTZ R28, R28, UR7, -R0.reuse ;  /* 0x000000071c1c7c23 */ /* 0x100fe20008010800 */
[----:B------:R-:W-:Y:S01]  /*5120*/  FFMA.FTZ R0, R29, UR7, -R0 ;  /* 0x000000071d007c23 */ /* 0x000fe20008010800 */
[----:B0-----:R-:W-:Y:S01]  /*5130*/  F2FP.BF16.F32.PACK_AB R197, R35, R34 ;  /* 0x0000002223c5723e */ /* 0x001fe200000010ff */
[----:B------:R-:W-:Y:S01]  /*5140*/  FADD.FTZ R14, R46, R9 ;  /* 0x000000092e0e7221 */ /* 0x000fe20000010000 */
[----:B------:R-:W0:Y:S01]  /*5150*/  MUFU.EX2 R61, R61 ;  /* 0x0000003d003d7308 */ /* 0x000e220000000800 */
[----:B-1----:R-:W-:Y:S01]  /*5160*/  FADD.FTZ R7, R56, R57 ;  /* 0x0000003938077221 */ /* 0x002fe20000010000 */
[----:B------:R-:W-:Y:S01]  /*5170*/  F2FP.BF16.F32.PACK_AB R208, R57, R56 ;  /* 0x0000003839d0723e */ /* 0x000fe200000010ff */
[----:B------:R-:W-:Y:S01]  /*5180*/  FADD.FTZ R9, R47, R14 ;  /* 0x0000000e2f097221 */ /* 0x000fe20000010000 */
[--C-:B------:R-:W-:Y:S01]  /*5190*/  IMAD.MOV.U32 R57, RZ, RZ, R151.reuse ;  /* 0x000000ffff397224 */ /* 0x100fe200078e0097 */
[----:B------:R-:W-:Y:S01]  /*51a0*/  MOV R56, R151 ;  /* 0x0000009700387202 */ /* 0x000fe20000000f00 */
[----:B------:R-:W-:-:S02]  /*51b0*/  IMAD.MOV.U32 R55, RZ, RZ, R151 ;  /* 0x000000ffff377224 */ /* 0x000fc400078e0097 */
[----:B------:R-:W-:Y:S01]  /*51c0*/  FADD.FTZ R14, R34, R9 ;  /* 0x00000009220e7221 */ /* 0x000fe20000010000 */
[----:B------:R-:W1:Y:S01]  /*51d0*/  MUFU.EX2 R48, R48 ;  /* 0x0000003000307308 */ /* 0x000e620000000800 */
[----:B--2---:R-:W-:Y:S01]  /*51e0*/  FADD.FTZ R2, R60, R7 ;  /* 0x000000073c027221 */ /* 0x004fe20000010000 */
[--C-:B------:R-:W-:Y:S02]  /*51f0*/  IMAD.MOV.U32 R54, RZ, RZ, R151.reuse ;  /* 0x000000ffff367224 */ /* 0x100fe400078e0097 */
[----:B------:R-:W-:Y:S01]  /*5200*/  FADD.FTZ R9, R35, R14 ;  /* 0x0000000e23097221 */ /* 0x000fe20000010000 */
[--C-:B------:R-:W-:Y:S01]  /*5210*/  IMAD.MOV.U32 R51, RZ, RZ, R151.reuse ;  /* 0x000000ffff337224 */ /* 0x100fe200078e0097 */
[-C--:B------:R-:W-:Y:S01]  /*5220*/  MOV R47, R151.reuse ;  /* 0x00000097002f7202 */ /* 0x080fe20000000f00 */
[--C-:B------:R-:W-:Y:S01]  /*5230*/  IMAD.MOV.U32 R46, RZ, RZ, R151.reuse ;  /* 0x000000ffff2e7224 */ /* 0x100fe200078e0097 */
[-C--:B------:R-:W-:Y:S01]  /*5240*/  MOV R35, R151.reuse ;  /* 0x0000009700237202 */ /* 0x080fe20000000f00 */
[----:B------:R-:W2:Y:S01]  /*5250*/  MUFU.EX2 R49, R49 ;  /* 0x0000003100317308 */ /* 0x000ea20000000800 */
[C---:B0-----:R-:W-:Y:S01]  /*5260*/  FADD.FTZ R7, R61.reuse, R2 ;  /* 0x000000023d077221 */ /* 0x041fe20000010000 */
[----:B------:R-:W-:Y:S01]  /*5270*/  F2FP.BF16.F32.PACK_AB R210, R61, R60 ;  /* 0x0000003c3dd2723e */ /* 0x000fe200000010ff */
[--C-:B------:R-:W-:Y:S01]  /*5280*/  IMAD.MOV.U32 R61, RZ, RZ, R151.reuse ;  /* 0x000000ffff3d7224 */ /* 0x100fe200078e0097 */
[----:B------:R-:W-:Y:S01]  /*5290*/  MOV R29, R151 ;  /* 0x00000097001d7202 */ /* 0x000fe20000000f00 */
[----:B------:R-:W-:-:S02]  /*52a0*/  IMAD.MOV.U32 R60, RZ, RZ, R151 ;  /* 0x000000ffff3c7224 */ /* 0x000fc400078e0097 */
[----:B------:R-:W-:Y:S01]  /*52b0*/  IMAD.MOV.U32 R43, RZ, RZ, R151 ;  /* 0x000000ffff2b7224 */ /* 0x000fe200078e0097 */
[----:B------:R-:W0:Y:S01]  /*52c0*/  MUFU.EX2 R52, R52 ;  /* 0x0000003400347308 */ /* 0x000e220000000800 */
[----:B-1----:R-:W-:Y:S01]  /*52d0*/  FADD.FTZ R2, R48, R7 ;  /* 0x0000000730027221 */ /* 0x002fe20000010000 */
[--C-:B------:R-:W-:Y:S02]  /*52e0*/  IMAD.MOV.U32 R42, RZ, RZ, R151.reuse ;  /* 0x000000ffff2a7224 */ /* 0x100fe400078e0097 */
[----:B------:R-:W-:-:S04]  /*52f0*/  IMAD.MOV.U32 R34, RZ, RZ, R151 ;  /* 0x000000ffff227224 */ /* 0x000fc800078e0097 */
[----:B------:R-:W1:Y:S01]  /*5300*/  MUFU.EX2 R53, R53 ;  /* 0x0000003500357308 */ /* 0x000e620000000800 */
[C---:B--2---:R-:W-:Y:S01]  /*5310*/  FADD.FTZ R7, R49.reuse, R2 ;  /* 0x0000000231077221 */ /* 0x044fe20000010000 */
[----:B------:R-:W-:Y:S01]  /*5320*/  F2FP.BF16.F32.PACK_AB R204, R49, R48 ;  /* 0x0000003031cc723e */ /* 0x000fe200000010ff */
[--C-:B------:R-:W-:Y:S02]  /*5330*/  IMAD.MOV.U32 R49, RZ, RZ, R151.reuse ;  /* 0x000000ffff317224 */ /* 0x100fe400078e0097 */
[----:B------:R-:W-:-:S03]  /*5340*/  IMAD.MOV.U32 R48, RZ, RZ, R151 ;  /* 0x000000ffff307224 */ /* 0x000fc600078e0097 */
[----:B------:R-:W2:Y:S01]  /*5350*/  MUFU.EX2 R40, R40 ;  /* 0x0000002800287308 */ /* 0x000ea20000000800 */
[----:B0-----:R-:W-:-:S07]  /*5360*/  FADD.FTZ R2, R52, R7 ;  /* 0x0000000734027221 */ /* 0x001fce0000010000 */
[----:B------:R-:W0:Y:S01]  /*5370*/  MUFU.EX2 R41, R41 ;  /* 0x0000002900297308 */ /* 0x000e220000000800 */
[C---:B-1----:R-:W-:Y:S01]  /*5380*/  FADD.FTZ R7, R53.reuse, R2 ;  /* 0x0000000235077221 */ /* 0x042fe20000010000 */
[----:B------:R-:W-:Y:S01]  /*5390*/  F2FP.BF16.F32.PACK_AB R206, R53, R52 ;  /* 0x0000003435ce723e */ /* 0x000fe200000010ff */
[----:B------:R-:W-:Y:S01]  /*53a0*/  IMAD.MOV.U32 R52, RZ, RZ, R151 ;  /* 0x000000ffff347224 */ /* 0x000fe200078e0097 */
[----:B------:R-:W-:-:S04]  /*53b0*/  MOV R53, R151 ;  /* 0x0000009700357202 */ /* 0x000fc80000000f00 */
[----:B------:R-:W1:Y:S01]  /*53c0*/  MUFU.EX2 R44, R44 ;  /* 0x0000002c002c7308 */ /* 0x000e620000000800 */
[----:B--2---:R-:W-:-:S07]  /*53d0*/  FADD.FTZ R2, R40, R7 ;  /* 0x0000000728027221 */ /* 0x004fce0000010000 */
[----:B------:R-:W2:Y:S01]  /*53e0*/  MUFU.EX2 R45, R45 ;  /* 0x0000002d002d7308 */ /* 0x000ea20000000800 */
[C---:B0-----:R-:W-:Y:S01]  /*53f0*/  FADD.FTZ R7, R41.reuse, R2 ;  /* 0x0000000229077221 */ /* 0x041fe20000010000 */
[----:B------:R-:W-:Y:S01]  /*5400*/  F2FP.BF16.F32.PACK_AB R200, R41, R40 ;  /* 0x0000002829c8723e */ /* 0x000fe200000010ff */
[----:B------:R-:W-:Y:S01]  /*5410*/  IMAD.MOV.U32 R40, RZ, RZ, R151 ;  /* 0x000000ffff287224 */ /* 0x000fe200078e0097 */
[----:B------:R-:W-:-:S04]  /*5420*/  MOV R41, R151 ;  /* 0x0000009700297202 */ /* 0x000fc80000000f00 */
[----:B------:R-:W0:Y:S01]  /*5430*/  MUFU.EX2 R32, R32 ;  /* 0x0000002000207308 */ /* 0x000e220000000800 */
[----:B-1----:R-:W-:-:S07]  /*5440*/  FADD.FTZ R2, R44, R7 ;  /* 0x000000072c027221 */ /* 0x002fce0000010000 */
[----:B------:R-:W1:Y:S01]  /*5450*/  MUFU.EX2 R38, R38 ;  /* 0x0000002600267308 */ /* 0x000e620000000800 */
[C---:B--2---:R-:W-:Y:S01]  /*5460*/  FADD.FTZ R7, R45.reuse, R2 ;  /* 0x000000022d077221 */ /* 0x044fe20000010000 */
[----:B------:R-:W-:Y:S01]  /*5470*/  F2FP.BF16.F32.PACK_AB R202, R45, R44 ;  /* 0x0000002c2dca723e */ /* 0x000fe200000010ff */
[----:B------:R-:W-:Y:S01]  /*5480*/  IMAD.MOV.U32 R45, RZ, RZ, R151 ;  /* 0x000000ffff2d7224 */ /* 0x000fe200078e0097 */
[----:B------:R-:W-:-:S04]  /*5490*/  MOV R44, R151 ;  /* 0x00000097002c7202 */ /* 0x000fc80000000f00 */
[----:B------:R-:W2:Y:S01]  /*54a0*/  MUFU.EX2 R33, R33 ;  /* 0x0000002100217308 */ /* 0x000ea20000000800 */
[----:B0-----:R-:W-:-:S07]  /*54b0*/  FADD.FTZ R2, R32, R7 ;  /* 0x0000000720027221 */ /* 0x001fce0000010000 */
        /* <DEDUP_REMOVED lines=15> */
[----:B--2---:R-:W-:-:S07]  /*55b0*/  FADD.FTZ R14, R26, R9 ;  /* 0x000000091a0e7221 */ /* 0x004fce0000010000 */
[----:B------:R-:W2:Y:S01]  /*55c0*/  MUFU.EX2 R24, R24 ;  /* 0x0000001800187308 */ /* 0x000ea20000000800 */
[C---:B0-----:R-:W-:Y:S01]  /*55d0*/  FADD.FTZ R19, R37.reuse, R2 ;  /* 0x0000000225137221 */ /* 0x041fe20000010000 */
[----:B------:R-:W-:Y:S01]  /*55e0*/  F2FP.BF16.F32.PACK_AB R198, R37, R36 ;  /* 0x0000002425c6723e */ /* 0x000fe200000010ff */
[--C-:B------:R-:W-:Y:S02]  /*55f0*/  IMAD.MOV.U32 R37, RZ, RZ, R151.reuse ;  /* 0x000000ffff257224 */ /* 0x100fe400078e0097 */
[----:B------:R-:W-:-:S03]  /*5600*/  IMAD.MOV.U32 R36, RZ, RZ, R151 ;  /* 0x000000ffff247224 */ /* 0x000fc600078e0097 */
        /* <DEDUP_REMOVED lines=8> */
[----:B0-----:R-:W-:-:S04]  /*5690*/  FADD.FTZ R14, R30, R9 ;  /* 0x000000091e0e7221 */ /* 0x001fc80000010000 */
[C---:B------:R-:W-:Y:S01]  /*56a0*/  FADD.FTZ R9, R195.reuse, R14 ;  /* 0x0000000ec3097221 */ /* 0x040fe20000010000 */
[----:B------:R-:W-:Y:S01]  /*56b0*/  F2FP.BF16.F32.PACK_AB R195, R195, R30 ;  /* 0x0000001ec3c3723e */ /* 0x000fe200000010ff */
[--C-:B------:R-:W-:Y:S01]  /*56c0*/  IMAD.MOV.U32 R30, RZ, RZ, R151.reuse ;  /* 0x000000ffff1e7224 */ /* 0x100fe200078e0097 */
[----:B------:R0:W3:Y:S01]  /*56d0*/  MUFU.EX2 R7, R0 ;  /* 0x0000000000077308 */ /* 0x0000e20000000800 */
[C---:B-1----:R-:W-:Y:S01]  /*56e0*/  FADD.FTZ R19, R25.reuse, R2 ;  /* 0x0000000219137221 */ /* 0x042fe20000010000 */
[----:B------:R-:W-:Y:S01]  /*56f0*/  F2FP.BF16.F32.PACK_AB R192, R25, R24 ;  /* 0x0000001819c0723e */ /* 0x000fe200000010ff */
[--C-:B------:R-:W-:Y:S01]  /*5700*/  IMAD.MOV.U32 R25, RZ, RZ, R151.reuse ;  /* 0x000000ffff197224 */ /* 0x100fe200078e0097 */
[----:B------:R-:W-:Y:S01]  /*5710*/  MOV R2, 0x3f800000 ;  /* 0x3f80000000027802 */ /* 0x000fe20000000f00 */
[----:B------:R-:W-:Y:S02]  /*5720*/  IMAD.MOV.U32 R24, RZ, RZ, R151 ;  /* 0x000000ffff187224 */ /* 0x000fe400078e0097 */
[----:B--2---:R-:W-:Y:S01]  /*5730*/  FADD.FTZ R14, R28, R19 ;  /* 0x000000131c0e7221 */ /* 0x004fe20000010000 */
[----:B0-----:R-:W-:-:S03]  /*5740*/  IMAD.MOV.U32 R0, RZ, RZ, 0x3f800000 ;  /* 0x3f800000ff007424 */ /* 0x001fc600078e00ff */
[C---:B---3--:R-:W-:Y:S01]  /*5750*/  FADD.FTZ R14, R7.reuse, R14 ;  /* 0x0000000e070e7221 */ /* 0x048fe20000010000 */
[----:B------:R-:W-:Y:S01]  /*5760*/  F2FP.BF16.F32.PACK_AB R194, R7, R28 ;  /* 0x0000001c07c2723e */ /* 0x000fe200000010ff */
[----:B------:R-:W-:Y:S01]  /*5770*/  IMAD.MOV.U32 R28, RZ, RZ, R151 ;  /* 0x000000ffff1c7224 */ /* 0x000fe200078e0097 */
[----:B------:R-:W-:Y:S01]  /*5780*/  MOV R7, UR6 ;  /* 0x0000000600077c02 */ /* 0x000fe20008000f00 */
[----:B------:R-:W-:Y:S06]  /*5790*/  @!P1 BRA `(.L_x_18) ;  /* 0x00000044002c9947 */ /* 0x000fec0003800000 */
[----:B------:R-:W-:Y:S01]  /*57a0*/  UMOV UR6, URZ ;  /* 0x0000003f00067c82 */ /* 0x000fe20008000000 */
[----:B------:R-:W-:Y:S01]  /*57b0*/  IMAD.U32 R212, RZ, RZ, UR60 ;  /* 0x0000003cffd47e24 */ /* 0x000fe2000f8e00ff */
[----:B------:R-:W-:Y:S01]  /*57c0*/  MOV R20, R3 ;  /* 0x0000000300147202 */ /* 0x000fe20000000f00 */
[----:B------:R-:W-:Y:S01]  /*57d0*/  IMAD.MOV.U32 R19, RZ, RZ, R6 ;  /* 0x000000ffff137224 */ /* 0x000fe200078e0006 */
[----:B------:R-:W-:Y:S01]  /*57e0*/  CS2R R150, SRZ ;  /* 0x0000000000967805 */ /* 0x000fe2000001ff00 */
[----:B------:R-:W-:Y:S01]  /*57f0*/  IMAD.U32 R216, RZ, RZ, UR6 ;  /* 0x00000006ffd87e24 */ /* 0x000fe2000f8e00ff */
[----:B------:R-:W-:Y:S01]  /*5800*/  MOV R21, UR6 ;  /* 0x0000000600157c02 */ /* 0x000fe20008000f00 */
[----:B------:R-:W-:Y:S01]  /*5810*/  IMAD.MOV.U32 R2, RZ, RZ, 0x3f800000 ;  /* 0x3f800000ff027424 */ /* 0x000fe200078e00ff */
        /* <DEDUP_REMOVED lines=62> */
[----:B------:R-:W-:Y:S01]  /*5c00*/  CS2R R24, SRZ ;  /* 0x0000000000187805 */ /* 0x000fe2000001ff00 */
[----:B------:R-:W-:-:S06]  /*5c10*/  ULDC UR61, c[0x0][0x9d8] ;  /* 0x00027600003d7ab9 */ /* 0x000fcc0000000800 */
.L_x_29:
[----:B------:R-:W-:Y:S02]  /*5c20*/  R2UR UR6, R21 ;  /* 0x00000000150672ca */ /* 0x000fe400000e0000 */
[----:B------:R-:W-:-:S11]  /*5c30*/  R2UR UR7, R216 ;  /* 0x00000000d80772ca */ /* 0x000fd600000e0000 */
[----:B------:R-:W-:-:S04]  /*5c40*/  UISETP.NE.AND UP0, UPT, UR6, 0x1, UPT ;  /* 0x000000010600788c */ /* 0x000fc8000bf05270 */
[----:B------:R-:W-:-:S04]  /*5c50*/  USEL UR6, URZ, 0x1, UP0 ;  /* 0x000000013f067887 */ /* 0x000fc80008000000 */
[----:B------:R-:W-:-:S06]  /*5c60*/  ULOP3.LUT UR6, UR7, UR6, URZ, 0x3c, !UPT ;  /* 0x0000000607067292 */ /* 0x000fcc000f8e3c3f */
[----:B------:R-:W-:Y:S01]  /*5c70*/  IMAD.U32 R7, RZ, RZ, UR6 ;  /* 0x00000006ff077e24 */ /* 0x000fe2000f8e00ff */
[----:B------:R-:W-:Y:S06]  /*5c80*/  @!P0 BRA `(.L_x_19) ;  /* 0x0000000000048947 */ /* 0x000fec0003800000 */
[----:B------:R-:W-:Y:S01]  /*5c90*/  BPT.TRAP 0x1 ;  /* 0x000000040000795c */ /* 0x000fe20000300000 */
.L_x_19:
[----:B------:R-:W-:Y:S02]  /*5ca0*/  R2UR UR6, R21 ;  /* 0x00000000150672ca */ /* 0x000fe400000e0000 */
[----:B------:R-:W-:Y:S02]  /*5cb0*/  R2UR UR7, R16 ;  /* 0x00000000100772ca */ /* 0x000fe400000e0000 */
[----:B------:R-:W-:-:S09]  /*5cc0*/  R2UR UR10, R7 ;  /* 0x00000000070a72ca */ /* 0x000fd200000e0000 */
[----:B------:R-:W-:-:S04]  /*5cd0*/  UIADD3 UR6, UR6, 0x1, URZ ;  /* 0x0000000106067890 */ /* 0x000fc8000fffe03f */
[----:B------:R-:W-:Y:S01]  /*5ce0*/  UISETP.NE.AND UP0, UPT, UR6, 0x2, UPT ;  /* 0x000000020600788c */ /* 0x000fe2000bf05270 */
[----:B------:R-:W-:-:S03]  /*5cf0*/  IMAD.U32 R3, RZ, RZ, UR10 ;  /* 0x0000000aff037e24 */ /* 0x000fc6000f8e00ff */
[----:B------:R-:W-:Y:S02]  /*5d00*/  USEL UR6, UR6, URZ, UP0 ;  /* 0x0000003f06067287 */ /* 0x000fe40008000000 */
[----:B------:R-:W-:Y:S02]  /*5d10*/  SHF.L.U32 R3, R3, 0x1f, RZ ;  /* 0x0000001f03037819 */ /* 0x000fe400000006ff */
[----:B------:R-:W-:Y:S02]  /*5d20*/  ULEA UR7, UR6, UR7, 0x3 ;  /* 0x0000000706077291 */ /* 0x000fe4000f8e183f */
[----:B------:R-:W-:-:S04]  /*5d30*/  IMAD.U32 R8, RZ, RZ, UR6 ;  /* 0x00000006ff087e24 */ /* 0x000fc8000f8e00ff */
[----:B------:R-:W-:-:S03]  /*5d40*/  MOV R213, UR7 ;  /* 0x0000000700d57c02 */ /* 0x000fc60008000f00 */
[----:B------:R0:W1:Y:S01]  /*5d50*/  SYNCS.PHASECHK.TRANS64.TRYWAIT P1, [UR7+0x38830], R3 ;  /* 0x03883003ff0075a7 */ /* 0x0000620008020147 */
[----:B------:R-:W-:Y:S05]  /*5d60*/  @!P0 BRA `(.L_x_20) ;  /* 0x0000000000048947 */ /* 0x000fea0003800000 */
[----:B------:R-:W-:Y:S01]  /*5d70*/  BPT.TRAP 0x1 ;  /* 0x000000040000795c */ /* 0x000fe20000300000 */
.L_x_20:
[----:B-1----:R-:W-:Y:S05]  /*5d80*/  @P1 BRA `(.L_x_21) ;  /* 0x00000000000c1947 */ /* 0x002fea0003800000 */
[----:B------:R-:W-:-:S13]  /*5d90*/  R2UR UR6, R213 ;  /* 0x00000000d50672ca */ /* 0x000fda00000e0000 */
[----:B------:R-:W1:Y:S02]  /*5da0*/  SYNCS.PHASECHK.TRANS64.TRYWAIT P1, [UR6+0x38830], R3 ;  /* 0x03883003ff0075a7 */ /* 0x000e640008020146 */
[----:B-1----:R-:W-:Y:S05]  /*5db0*/  @!P1 BRA `(.L_x_22) ;  /* 0x000000b800309947 */ /* 0x002fea0003800000 */
.L_x_21:
[----:B------:R-:W-:Y:S01]  /*5dc0*/  R2UR UR6, R15 ;  /* 0x000000000f0672ca */ /* 0x000fe200000e0000 */
[----:B------:R-:W-:Y:S01]  /*5dd0*/  WARPGROUP.ARRIVE ;  /* 0x00000000000079c5 */ /* 0x000fe20000000000 */
[----:B------:R-:W-:Y:S01]  /*5de0*/  R2UR UR60, R8 ;  /* 0x00000000083c72ca */ /* 0x000fe200000e0000 */
[----:B------:R-:W-:Y:S01]  /*5df0*/  UMOV UR59, 0x40000040 ;  /* 0x40000040003b7882 */ /* 0x000fe20000000000 */
[C---:B------:R-:W-:Y:S01]  /*5e00*/  R2UR UR56, R4.reuse ;  /* 0x00000000043872ca */ /* 0x040fe200000e0000 */
[----:B------:R-:W-:Y:S01]  /*5e10*/  UMOV UR43, 0x40000040 ;  /* 0x40000040002b7882 */ /* 0x000fe20000000000 */
[C---:B------:R-:W-:Y:S01]  /*5e20*/  R2UR UR57, R5.reuse ;  /* 0x00000000053972ca */ /* 0x040fe200000e0000 */
[----:B------:R-:W-:Y:S01]  /*5e30*/  UMOV UR47, 0x40000040 ;  /* 0x40000040002f7882 */ /* 0x000fe20000000000 */
[----:B01----:R-:W-:Y:S01]  /*5e40*/  MOV R3, UR41 ;  /* 0x0000002900037c02 */ /* 0x003fe20008000f00 */
[----:B------:R-:W-:Y:S01]  /*5e50*/  UMOV UR51, 0x40000040 ;  /* 0x4000004000337882 */ /* 0x000fe20000000000 */
[----:B------:R-:W-:Y:S01]  /*5e60*/  MOV R6, UR40 ;  /* 0x0000002800067c02 */ /* 0x000fe20008000f00 */
[----:B------:R-:W-:Y:S01]  /*5e70*/  UMOV UR55, 0x40000040 ;  /* 0x4000004000377882 */ /* 0x000fe20000000000 */
[C---:B------:R-:W-:Y:S01]  /*5e80*/  R2UR UR40, R4.reuse ;  /* 0x00000000042872ca */ /* 0x040fe200000e0000 */
[----:B------:R-:W-:Y:S01]  /*5e90*/  UMOV UR15, 0x40000040 ;  /* 0x40000040000f7882 */ /* 0x000fe20000000000 */
[C---:B------:R-:W-:Y:S01]  /*5ea0*/  R2UR UR41, R5.reuse ;  /* 0x00000000052972ca */ /* 0x040fe200000e0000 */
[----:B------:R-:W-:Y:S01]  /*5eb0*/  UIMAD UR60, UR60, 0xa00, UR6 ;  /* 0x00000a003c3c78a4 */ /* 0x000fe2000f8e0206 */
[----:B------:R-:W-:Y:S01]  /*5ec0*/  MOV R22, UR45 ;  /* 0x0000002d00167c02 */ /* 0x000fe20008000f00 */
[----:B------:R-:W-:Y:S01]  /*5ed0*/  UMOV UR19, 0x40000040 ;  /* 0x4000004000137882 */ /* 0x000fe20000000000 */
[----:B------:R-:W-:Y:S01]  /*5ee0*/  MOV R23, UR44 ;  /* 0x0000002c00177c02 */ /* 0x000fe20008000f00 */
[----:B------:R-:W-:Y:S01]  /*5ef0*/  UIADD3 UR6, UR60, 0x80, URZ ;  /* 0x000000803c067890 */ /* 0x000fe2000fffe03f */
[C---:B------:R-:W-:Y:S01]  /*5f00*/  R2UR UR44, R4.reuse ;  /* 0x00000000042c72ca */ /* 0x040fe200000e0000 */
[----:B------:R-:W-:Y:S01]  /*5f10*/  UIADD3 UR7, UR60, 0x100, URZ ;  /* 0x000001003c077890 */ /* 0x000fe2000fffe03f */
[C---:B------:R-:W-:Y:S01]  /*5f20*/  R2UR UR45, R5.reuse ;  /* 0x00000000052d72ca */ /* 0x040fe200000e0000 */
[----:B------:R-:W-:Y:S01]  /*5f30*/  UMOV UR58, UR60 ;  /* 0x0000003c003a7c82 */ /* 0x000fe20008000000 */
[----:B------:R-:W-:Y:S01]  /*5f40*/  MOV R152, UR49 ;  /* 0x0000003100987c02 */ /* 0x000fe20008000f00 */
[----:B------:R-:W-:Y:S01]  /*5f50*/  HGMMA.64x16x16.F32.BF16 R184, gdesc[UR56], RZ, !UPT, gsb0 ;  /* 0x0020000038b879f0 */ /* 0x000fe2000c0018ff */
[----:B------:R-:W-:Y:S01]  /*5f60*/  UMOV UR42, UR6 ;  /* 0x00000006002a7c82 */ /* 0x000fe20008000000 */
[----:B------:R-:W-:Y:S01]  /*5f70*/  MOV R153, UR48 ;  /* 0x0000003000997c02 */ /* 0x000fe20008000f00 */
[----:B------:R-:W-:Y:S01]  /*5f80*/  UMOV UR46, UR7 ;  /* 0x00000007002e7c82 */ /* 0x000fe20008000000 */
[C---:B------:R-:W-:Y:S01]  /*5f90*/  R2UR UR48, R4.reuse ;  /* 0x00000000043072ca */ /* 0x040fe200000e0000 */
[----:B------:R-:W-:Y:S01]  /*5fa0*/  UIADD3 UR6, UR60, 0x180, URZ ;  /* 0x000001803c067890 */ /* 0x000fe2000fffe03f */
[C---:B------:R-:W-:Y:S01]  /*5fb0*/  R2UR UR49, R5.reuse ;  /* 0x00000000053172ca */ /* 0x040fe200000e0000 */
[----:B------:R-:W-:Y:S01]  /*5fc0*/  UIADD3 UR58, UR60, 0x200, URZ ;  /* 0x000002003c3a7890 */ /* 0x000fe2000fffe03f */
[----:B------:R-:W-:Y:S01]  /*5fd0*/  R2UR UR56, R4 ;  /* 0x00000000043872ca */ /* 0x000fe200000e0000 */
[----:B------:R-:W-:Y:S01]  /*5fe0*/  UMOV UR59, 0x40000040 ;  /* 0x40000040003b7882 */ /* 0x000fe20000000000 */
[----:B------:R-:W-:Y:S01]  /*5ff0*/  R2UR UR57, R5 ;  /* 0x00000000053972ca */ /* 0x000fe200000e0000 */
[----:B------:R-:W-:Y:S01]  /*6000*/  UIADD3 UR7, UR60, 0x182, URZ ;  /* 0x000001823c077890 */ /* 0x000fe2000fffe03f */
[----:B------:R-:W-:Y:S01]  /*6010*/  MOV R214, UR53 ;  /* 0x0000003500d67c02 */ /* 0x000fe20008000f00 */
[----:B------:R-:W-:Y:S01]  /*6020*/  UMOV UR50, UR6 ;  /* 0x0000000600327c82 */ /* 0x000fe20008000000 */
[----:B------:R-:W-:Y:S01]  /*6030*/  MOV R215, UR52 ;  /* 0x0000003400d77c02 */ /* 0x000fe20008000f00 */
[----:B------:R-:W-:Y:S01]  /*6040*/  UIADD3 UR6, UR60, 0x2, URZ ;  /* 0x000000023c067890 */ /* 0x000fe2000fffe03f */
[----:B------:R-:W-:Y:S01]  /*6050*/  R2UR UR52, R12 ;  /* 0x000000000c3472ca */ /* 0x000fe200000e0000 */
[----:B------:R-:W-:Y:S01]  /*6060*/  UIADD3 UR14, UR60, 0x280, URZ ;  /* 0x000002803c0e7890 */ /* 0x000fe2000fffe03f */
[----:B------:R-:W-:Y:S01]  /*6070*/  R2UR UR53, R13 ;  /* 0x000000000d3572ca */ /* 0x000fe200000e0000 */
[----:B------:R-:W-:Y:S01]  /*6080*/  UIADD3 UR18, UR60, 0x282, URZ ;  /* 0x000002823c127890 */ /* 0x000fe2000fffe03f */
[-C--:B------:R-:W-:Y:S01]  /*6090*/  FMUL.FTZ R24, R24, R0.reuse ;  /* 0x0000000018187220 */ /* 0x080fe20000410000 */
[----:B------:R-:W-:Y:S01]  /*60a0*/  UIADD3 UR22, UR60, 0x284, URZ ;  /* 0x000002843c167890 */ /* 0x000fe2000fffe03f */
[-C--:B------:R-:W-:Y:S01]  /*60b0*/  FMUL.FTZ R25, R25, R0.reuse ;  /* 0x0000000019197220 */ /* 0x080fe20000410000 */
[----:B------:R-:W-:Y:S01]  /*60c0*/  UMOV UR54, UR6 ;  /* 0x0000000600367c82 */ /* 0x000fe20008000000 */
[----:B------:R-:W-:Y:S01]  /*60d0*/  UIADD3 UR6, UR60, 0x102, URZ ;  /* 0x000001023c067890 */ /* 0x000fe2000fffe03f */
[-C--:B------:R-:W-:Y:S01]  /*60e0*/  FMUL.FTZ R28, R28, R0.reuse ;  /* 0x000000001c1c7220 */ /* 0x080fe20000410000 */
[----:B------:R-:W-:Y:S01]  /*60f0*/  UMOV UR23, 0x40000040 ;  /* 0x4000004000177882 */ /* 0x000fe20000000000 */
[----:B------:R-:W-:Y:S01]  /*6100*/  UIADD3 UR26, UR60, 0x286, URZ ;  /* 0x000002863c1a7890 */ /* 0x000fe2000fffe03f */
[-C--:B------:R-:W-:Y:S01]  /*6110*/  FMUL.FTZ R29, R29, R0.reuse ;  /* 0x000000001d1d7220 */ /* 0x080fe20000410000 */
[----:B------:R-:W-:Y:S01]  /*6120*/  UMOV UR10, UR52 ;  /* 0x00000034000a7c82 */ /* 0x000fe20008000000 */
[----:B------:R-:W-:Y:S01]  /*6130*/  UMOV UR27, 0x40000040 ;  /* 0x40000040001b7882 */ /* 0x000fe20000000000 */
[----:B------:R-:W-:Y:S01]  /*6140*/  UMOV UR11, UR53 ;  /* 0x00000035000b7c82 */ /* 0x000fe20008000000 */
[----:B------:R-:W-:Y:S01]  /*6150*/  UIADD3 UR30, UR60, 0x500, URZ ;  /* 0x000005003c1e7890 */ /* 0x000fe2000fffe03f */
[-C--:B------:R-:W-:Y:S01]  /*6160*/  FMUL.FTZ R32, R32, R0.reuse ;  /* 0x0000000020207220 */ /* 0x080fe20000410000 */
[----:B------:R-:W-:Y:S01]  /*6170*/  UMOV UR31, 0x40000040 ;  /* 0x40000040001f7882 */ /* 0x000fe20000000000 */
[----:B------:R-:W-:Y:S01]  /*6180*/  UIADD3 UR34, UR60, 0x502, URZ ;  /* 0x000005023c227890 */ /* 0x000fe2000fffe03f */
[-C--:B------:R-:W-:Y:S01]  /*6190*/  FMUL.FTZ R33, R33, R0.reuse ;  /* 0x0000000021217220 */ /* 0x080fe20000410000 */
[----:B------:R-:W-:Y:S01]  /*61a0*/  UMOV UR35, 0x40000040 ;  /* 0x4000004000237882 */ /* 0x000fe20000000000 */
[----:B------:R-:W-:Y:S01]  /*61b0*/  UIADD3 UR38, UR60, 0x504, URZ ;  /* 0x000005043c267890 */ /* 0x000fe2000fffe03f */
[-C--:B------:R-:W-:Y:S01]  /*61c0*/  FMUL.FTZ R36, R36, R0.reuse ;  /* 0x0000000024247220 */ /* 0x080fe20000410000 */
[----:B------:R-:W-:Y:S01]  /*61d0*/  UMOV UR39, 0x40000040 ;  /* 0x4000004000277882 */ /* 0x000fe20000000000 */
[-C--:B------:R-:W-:Y:S01]  /*61e0*/  FMUL.FTZ R37, R37, R0.reuse ;  /* 0x0000000025257220 */ /* 0x080fe20000410000 */
        /* <DEDUP_REMOVED lines=9> */
[----:B------:R-:W-:Y:S01]  /*6280*/  FMUL.FTZ R57, R57, R0 ;  /* 0x0000000039397220 */ /* 0x000fe20000410000 */
[----:B------:R-:W-:-:S02]  /*6290*/  WARPGROUP.DEPBAR.LE gsb0, 0x0 ;  /* 0x00008000000079c5 */ /* 0x000fc40000010000 */
[----:B------:R-:W-:Y:S01]  /*62a0*/  WARPGROUP.ARRIVE ;  /* 0x00000000000079c5 */ /* 0x000fe20000000000 */
[-C--:B------:R-:W-:Y:S01]  /*62b0*/  FMUL.FTZ R60, R60, R0.reuse ;  /* 0x000000003c3c7220 */ /* 0x080fe20000410000 */
[-C--:B------:R-:W-:Y:S01]  /*62c0*/  FMUL.FTZ R61, R61, R0.reuse ;  /* 0x000000003d3d7220 */ /* 0x080fe20000410000 */
[-C--:B------:R-:W-:Y:S01]  /*62d0*/  FMUL.FTZ R64, R64, R0.reuse ;  /* 0x0000000040407220 */ /* 0x080fe20000410000 */
[-C--:B------:R-:W-:Y:S01]  /*62e0*/  FMUL.FTZ R65, R65, R0.reuse ;  /* 0x0000000041417220 */ /* 0x080fe20000410000 */
[-C--:B------:R-:W-:Y:S01]  /*62f0*/  FMUL.FTZ R68, R68, R0.reuse ;  /* 0x0000000044447220 */ /* 0x080fe20000410000 */
[----:B------:R-:W-:Y:S01]  /*6300*/  HGMMA.64x16x16.F32.BF16 R176, gdesc[UR40], RZ, !UPT, gsb0 ;  /* 0x0020000028b079f0 */ /* 0x000fe2000c0018ff */
[----:B------:R-:W-:Y:S01]  /*6310*/  R2UR UR41, R3 ;  /* 0x00000000032972ca */ /* 0x000fe200000e0000 */
[----:B------:R-:W-:Y:S01]  /*6320*/  UIADD3 UR42, UR60, 0x506, URZ ;  /* 0x000005063c2a7890 */ /* 0x000fe2000fffe03f */
[----:B------:R-:W-:Y:S01]  /*6330*/  R2UR UR40, R6 ;  /* 0x00000000062872ca */ /* 0x000fe200000e0000 */
[----:B------:R-:W-:Y:S01]  /*6340*/  UMOV UR43, 0x40000040 ;  /* 0x40000040002b7882 */ /* 0x000fe20000000000 */
[----:B------:R-:W-:Y:S01]  /*6350*/  MOV R3, UR9 ;  /* 0x0000000900037c02 */ /* 0x000fe20008000f00 */
[-C--:B------:R-:W-:Y:S01]  /*6360*/  FMUL.FTZ R69, R69, R0.reuse ;  /* 0x0000000045457220 */ /* 0x080fe20000410000 */
[----:B------:R-:W-:Y:S01]  /*6370*/  MOV R6, UR8 ;  /* 0x0000000800067c02 */ /* 0x000fe20008000f00 */
        /* <DEDUP_REMOVED lines=117> */
[----:B------:R-:W-:Y:S01]  /*6ad0*/  FMUL.FTZ R151, R151, R2 ;  /* 0x0000000297977220 */ /* 0x000fe20000410000 */
        /* <DEDUP_REMOVED lines=10> */
[----:B------:R-:W-:Y:S01]  /*6b80*/  R2UR UR53, R214 ;  /* 0x00000000d63572ca */ /* 0x000fe200000e0000 */
[----:B------:R-:W-:Y:S01]  /*6b90*/  UIADD3 UR54, UR60, 0x784, URZ ;  /* 0x000007843c367890 */ /* 0x000fe2000fffe03f */
[----:B------:R-:W-:Y:S01]  /*6ba0*/  R2UR UR52, R215 ;  /* 0x00000000d73472ca */ /* 0x000fe200000e0000 */
        /* <DEDUP_REMOVED lines=24> */
[----:B------:R-:W-:Y:S02]  /*6d30*/  UIADD3 UR6, UR60, 0x4, URZ ;  /* 0x000000043c067890 */ /* 0x000fe4000fffe03f */
[----:B------:R-:W-:Y:S02]  /*6d40*/  UIADD3 UR10, UR60, 0x84, URZ ;  /* 0x000000843c0a7890 */ /* 0x000fe4000fffe03f */
[----:B------:R-:W-:Y:S01]  /*6d50*/  UIADD3 UR11, UR60, 0x104, URZ ;  /* 0x000001043c0b7890 */ /* 0x000fe2000fffe03f */
        /* <DEDUP_REMOVED lines=28> */
[----:B------:R-:W-:Y:S01]  /*6f20*/  UMOV UR11, 0x40000040 ;  /* 0x40000040000b7882 */ /* 0x000fe20000000000 */
[----:B------:R-:W-:Y:S02]  /*6f30*/  WARPGROUP.DEPBAR.LE gsb0, 0x0 ;  /* 0x00008000000079c5 */ /* 0x000fe40000010000 */
[----:B------:R-:W-:-:S06]  /*6f40*/  WARPGROUP.ARRIVE ;  /* 0x00000000000079c5 */ /* 0x000fcc0000000000 */
[----:B------:R-:W-:Y:S01]  /*6f50*/  HGMMA.64x16x16.F32.BF16 R152, gdesc[UR4], R152, gsb0 ;  /* 0x00200000049879f0 */ /* 0x000fe20008001898 */
[----:B------:R-:W-:Y:S02]  /*6f60*/  UIADD3 UR6, UR60, 0x86, URZ ;  /* 0x000000863c067890 */ /* 0x000fe4000fffe03f */
        /* <DEDUP_REMOVED lines=28> */
[----:B------:R-:W-:Y:S01]  /*7130*/  R2UR UR8, R10 ;  /* 0x000000000a0872ca */ /* 0x000fe200000e0000 */
[----:B------:R-:W-:Y:S01]  /*7140*/  UMOV UR11, 0x40000040 ;  /* 0x40000040000b7882 */ /* 0x000fe20000000000 */
[----:B------:R-:W-:Y:S01]  /*7150*/  R2UR UR9, R11 ;  /* 0x000000000b0972ca */ /* 0x000fe200000e0000 */
        /* <DEDUP_REMOVED lines=295> */
[----:B------:R-:W-:Y:S02]  /*83d0*/  UIADD3 UR7, UR60, 0x906, URZ ;  /* 0x000009063c077890 */ /* 0x000fe4000fffe03f */
        /* <DEDUP_REMOVED lines=9> */
[----:B------:R-:W-:Y:S01]  /*8470*/  UMOV UR56, UR10 ;  /* 0x0000000a00387c82 */ /* 0x000fe20008000000 */
[----:B------:R-:W-:Y:S01]  /*8480*/  UMOV UR57, UR11 ;  /* 0x0000000b00397c82 */ /* 0x000fe20008000000 */
        /* <DEDUP_REMOVED lines=29> */
.L_x_23:
[----:B------:R-:W-:Y:S02]  /*8660*/  R2UR UR10, R16 ;  /* 0x00000000100a72ca */ /* 0x000fe400000e0000 */
[----:B------:R-:W-:Y:S02]  /*8670*/  R2UR UR6, R21 ;  /* 0x00000000150672ca */ /* 0x000fe400000e0000 */
[----:B------:R-:W-:-:S11]  /*8680*/  R2UR UR7, R216 ;  /* 0x00000000d80772ca */ /* 0x000fd600000e0000 */
[----:B------:R-:W-:Y:S02]  /*8690*/  ULEA UR6, UR6, UR10, 0x3 ;  /* 0x0000000a06067291 */ /* 0x000fe4000f8e183f */
[----:B------:R-:W-:-:S05]  /*86a0*/  IMAD.U32 R0, RZ, RZ, UR7 ;  /* 0x00000007ff007e24 */ /* 0x000fca000f8e00ff */
[----:B------:R-:W-:-:S04]  /*86b0*/  SHF.L.U32 R0, R0, 0x1f, RZ ;  /* 0x0000001f00007819 */ /* 0x000fc800000006ff */
[----:B------:R0:W1:Y:S01]  /*86c0*/  SYNCS.PHASECHK.TRANS64.TRYWAIT P1, [UR6+0x38850], R0 ;  /* 0x03885000ff0075a7 */ /* 0x0000620008020146 */
[----:B------:R-:W-:Y:S05]  /*86d0*/  @!P0 BRA `(.L_x_24) ;  /* 0x0000000000048947 */ /* 0x000fea0003800000 */
[----:B------:R-:W-:Y:S01]  /*86e0*/  BPT.TRAP 0x1 ;  /* 0x000000040000795c */ /* 0x000fe20000300000 */
.L_x_24:
[----:B-1----:R-:W-:Y:S05]  /*86f0*/  @P1 BRA `(.L_x_25) ;  /* 0x0000000000081947 */ /* 0x002fea0003800000 */
[----:B------:R-:W1:Y:S02]  /*8700*/  SYNCS.PHASECHK.TRANS64.TRYWAIT P1, [UR6+0x38850], R0 ;  /* 0x03885000ff0075a7 */ /* 0x000e640008020146 */
[----:B-1----:R-:W-:Y:S05]  /*8710*/  @!P1 BRA `(.L_x_26) ;  /* 0x0000008c00f49947 */ /* 0x002fea0003800000 */
.L_x_25:
[----:B------:R-:W-:Y:S01]  /*8720*/  R2UR UR7, R16 ;  /* 0x00000000100772ca */ /* 0x000fe200000e0000 */
[----:B------:R-:W-:Y:S01]  /*8730*/  WARPGROUP.ARRIVE ;  /* 0x00000000000079c5 */ /* 0x000fe20000000000 */
[----:B------:R-:W-:Y:S01]  /*8740*/  R2UR UR10, R21 ;  /* 0x00000000150a72ca */ /* 0x000fe200000e0000 */
[----:B------:R-:W-:-:S10]  /*8750*/  UMOV UR11, 0x40000040 ;  /* 0x40000040000b7882 */ /* 0x000fd40000000000 */
[----:B------:R-:W-:-:S04]  /*8760*/  UIADD3 UR7, UR7, 0x400, URZ ;  /* 0x0000040007077890 */ /* 0x000fc8000fffe03f */
[----:B------:R-:W-:-:S04]  /*8770*/  USHF.R.U32.HI UR7, URZ, 0x4, UR7 ;  /* 0x000000043f077899 */ /* 0x000fc80008011607 */
[----:B------:R-:W-:-:S04]  /*8780*/  ULOP3.LUT UR7, UR7, 0x3fff, URZ, 0xc0, !UPT ;  /* 0x00003fff07077892 */ /* 0x000fc8000f8ec03f */
[----:B------:R-:W-:-:S04]  /*8790*/  ULOP3.LUT UR7, UR7, 0x2800000, URZ, 0xfc, !UPT ;  /* 0x0280000007077892 */ /* 0x000fc8000f8efc3f */
[----:B------:R-:W-:-:S07]  /*87a0*/  UIMAD UR7, UR10, 0xa00, UR7 ;  /* 0x00000a000a0778a4 */ /* 0x000fce000f8e0207 */
[----:B------:R-:W-:Y:S02]  /*87b0*/  UMOV UR10, UR7 ;  /* 0x00000007000a7c82 */ /* 0x000fe40008000000 */
[----:B------:R-:W-:Y:S01]  /*87c0*/  HGMMA.64x256x16.F32.BF16 R24, R208, gdesc[UR8].tnspB, R24, gsb0 ;  /* 0x43e00008d0187df0 */ /* 0x000fe20008001818 */
[----:B------:R-:W-:Y:S01]  /*87d0*/  UIADD3 UR10, UR7, 0x80, URZ ;  /* 0x00000080070a7890 */ /* 0x000fe2000fffe03f */
[----:B------:R-:W-:Y:S01]  /*87e0*/  UMOV UR11, 0x40000040 ;  /* 0x40000040000b7882 */ /* 0x000fe20000000000 */
[----:B------:R-:W-:Y:S02]  /*87f0*/  WARPGROUP.DEPBAR.LE gsb0, 0x0 ;  /* 0x00008000000079c5 */ /* 0x000fe40000010000 */
[----:B------:R-:W-:-:S15]  /*8800*/  WARPGROUP.ARRIVE ;  /* 0x00000000000079c5 */ /* 0x000fde0000000000 */
[----:B------:R-:W-:-:S08]  /*8810*/  NOP ;  /* 0x0000000000007918 */ /* 0x000fd00000000000 */
        /* <DEDUP_REMOVED lines=18> */
[----:B------:R-:W-:Y:S03]  /*8940*/  HGMMA.64x256x16.F32.BF16 R24, R192, gdesc[UR8].tnspB, R24, gsb0 ;  /* 0x43e00008c0187df0 */ /* 0x000fe60008001818 */
[----:B------:R-:W-:Y:S02]  /*8950*/  WARPGROUP.DEPBAR.LE gsb0, 0x0 ;  /* 0x00008000000079c5 */ /* 0x000fe40000010000 */
[----:B------:R-:W-:Y:S05]  /*8960*/  @!P0 BRA `(.L_x_27) ;  /* 0x0000000000048947 */ /* 0x000fea0003800000 */
[----:B------:R-:W-:Y:S01]  /*8970*/  BPT.TRAP 0x1 ;  /* 0x000000040000795c */ /* 0x000fe20000300000 */
.L_x_27:
[----:B------:R-:W-:Y:S01]  /*8980*/  FMUL.FTZ R21, R184, UR61 ;  /* 0x0000003db8157c20 */ /* 0x000fe20008410000 */
[----:B------:R-:W-:Y:S01]  /*8990*/  FMUL.FTZ R184, R186, UR61 ;  /* 0x0000003dbab87c20 */ /* 0x000fe20008410000 */
[----:B------:R-:W-:Y:S01]  /*89a0*/  FMUL.FTZ R22, R185, UR61 ;  /* 0x0000003db9167c20 */ /* 0x000fe20008410000 */
[----:B------:R-:W-:Y:S01]  /*89b0*/  FMUL.FTZ R23, R187, UR61 ;  /* 0x0000003dbb177c20 */ /* 0x000fe20008410000 */
[----:B------:R-:W-:Y:S01]  /*89c0*/  FMUL.FTZ R187, R188, UR61 ;  /* 0x0000003dbcbb7c20 */ /* 0x000fe20008410000 */
[----:B------:R-:W-:Y:S01]  /*89d0*/  FMUL.FTZ R185, R190, UR61 ;  /* 0x0000003dbeb97c20 */ /* 0x000fe20008410000 */
[----:B------:R-:W1:Y:S01]  /*89e0*/  MUFU.TANH R21, R21 ;  /* 0x0000001500157308 */ /* 0x000e620000002400 */
[----:B------:R-:W-:Y:S01]  /*89f0*/  FMUL.FTZ R188, R189, UR61 ;  /* 0x0000003dbdbc7c20 */ /* 0x000fe20008410000 */
[----:B------:R-:W-:Y:S01]  /*8a00*/  FMUL.FTZ R186, R191, UR61 ;  /* 0x0000003dbfba7c20 */ /* 0x000fe20008410000 */
[----:B------:R-:W-:Y:S01]  /*8a10*/  FMUL.FTZ R189, R176, UR61 ;  /* 0x0000003db0bd7c20 */ /* 0x000fe20008410000 */
[----:B------:R-:W-:Y:S01]  /*8a20*/  FMUL.FTZ R176, R178, UR61 ;  /* 0x0000003db2b07c20 */ /* 0x000fe20008410000 */
[----:B------:R-:W-:Y:S01]  /*8a30*/  FMUL.FTZ R190, R177, UR61 ;  /* 0x0000003db1be7c20 */ /* 0x000fe20008410000 */
[----:B------:R-:W-:Y:S01]  /*8a40*/  FMUL.FTZ R177, R179, UR61 ;  /* 0x0000003db3b17c20 */ /* 0x000fe20008410000 */
[----:B------:R-:W-:Y:S01]  /*8a50*/  FMUL.FTZ R180, R180, UR61 ;  /* 0x0000003db4b47c20 */ /* 0x000fe20008410000 */
[----:B------:R-:W0:Y:S01]  /*8a60*/  MUFU.TANH R184, R184 ;  /* 0x000000b800b87308 */ /* 0x000e220000002400 */
[----:B------:R-:W-:Y:S01]  /*8a70*/  FMUL.FTZ R179, R183, UR61 ;  /* 0x0000003db7b37c20 */ /* 0x000fe20008410000 */
[----:B------:R-:W-:Y:S01]  /*8a80*/  FMUL.FTZ R183, R169, UR61 ;  /* 0x0000003da9b77c20 */ /* 0x000fe20008410000 */
[----:B------:R-:W-:Y:S01]  /*8a90*/  FMUL.FTZ R181, R181, UR61 ;  /* 0x0000003db5b57c20 */ /* 0x000fe20008410000 */
[----:B------:R-:W-:Y:S01]  /*8aa0*/  FMUL.FTZ R169, R171, UR61 ;  /* 0x0000003daba97c20 */ /* 0x000fe20008410000 */
[----:B------:R-:W-:Y:S01]  /*8ab0*/  FMUL.FTZ R171, R175, UR61 ;  /* 0x0000003dafab7c20 */ /* 0x000fe20008410000 */
[----:B------:R-:W-:Y:S01]  /*8ac0*/  FMUL.FTZ R175, R161, UR61 ;  /* 0x0000003da1af7c20 */ /* 0x000fe20008410000 */
[----:B------:R-:W-:Y:S01]  /*8ad0*/  FMUL.FTZ R178, R182, UR61 ;  /* 0x0000003db6b27c20 */ /* 0x000fe20008410000 */
[----:B------:R-:W2:Y:S01]  /*8ae0*/  MUFU.TANH R22, R22 ;  /* 0x0000001600167308 */ /* 0x000ea20000002400 */
[----:B-1----:R-:W-:Y:S01]  /*8af0*/  FMNMX.FTZ R3, R21, R20, !PT ;  /* 0x0000001415037209 */ /* 0x002fe20007810000 */
[----:B------:R-:W-:Y:S01]  /*8b00*/  FMUL.FTZ R161, R163, UR61 ;  /* 0x0000003da3a17c20 */ /* 0x000fe20008410000 */
[----:B------:R-:W-:Y:S01]  /*8b10*/  FMUL.FTZ R182, R168, UR61 ;  /* 0x0000003da8b67c20 */ /* 0x000fe20008410000 */
[----:B------:R-:W-:Y:S01]  /*8b20*/  FMUL.FTZ R163, R167, UR61 ;  /* 0x0000003da7a37c20 */ /* 0x000fe20008410000 */
[----:B------:R-:W-:Y:S01]  /*8b30*/  FMUL.FTZ R167, R153, UR61 ;  /* 0x0000003d99a77c20 */ /* 0x000fe20008410000 */
[----:B------:R-:W-:Y:S01]  /*8b40*/  FMUL.FTZ R168, R170, UR61 ;  /* 0x0000003daaa87c20 */ /* 0x000fe20008410000 */
[----:B------:R-:W-:Y:S01]  /*8b50*/  FMUL.FTZ R172, R172, UR61 ;  /* 0x0000003dacac7c20 */ /* 0x000fe20008410000 */
[----:B------:R-:W1:Y:S01]  /*8b60*/  MUFU.TANH R23, R23 ;  /* 0x0000001700177308 */ /* 0x000e620000002400 */
[----:B0-----:R-:W-:Y:S01]  /*8b70*/  FMNMX.FTZ R0, R184, R19, !PT ;  /* 0x00000013b8007209 */ /* 0x001fe20007810000 */
[----:B------:R-:W-:Y:S01]  /*8b80*/  FMUL.FTZ R173, R173, UR61 ;  /* 0x0000003dadad7c20 */ /* 0x000fe20008410000 */
[----:B------:R-:W-:Y:S01]  /*8b90*/  FMUL.FTZ R170, R174, UR61 ;  /* 0x0000003daeaa7c20 */ /* 0x000fe20008410000 */
[----:B------:R-:W-:Y:S01]  /*8ba0*/  FMUL.FTZ R174, R160, UR61 ;  /* 0x0000003da0ae7c20 */ /* 0x000fe20008410000 */
[----:B------:R-:W-:Y:S01]  /*8bb0*/  FMUL.FTZ R160, R162, UR61 ;  /* 0x0000003da2a07c20 */ /* 0x000fe20008410000 */
[----:B------:R-:W-:Y:S01]  /*8bc0*/  FMUL.FTZ R164, R164, UR61 ;  /* 0x0000003da4a47c20 */ /* 0x000fe20008410000 */
[----:B------:R-:W-:Y:S01]  /*8bd0*/  FMUL.FTZ R165, R165, UR61 ;  /* 0x0000003da5a57c20 */ /* 0x000fe20008410000 */
[----:B------:R-:W0:Y:S01]  /*8be0*/  MUFU.TANH R187, R187 ;  /* 0x000000bb00bb7308 */ /* 0x000e220000002400 */
[----:B--2---:R-:W-:Y:S01]  /*8bf0*/  FMNMX.FTZ R2, R22, R3, !PT ;  /* 0x0000000316027209 */ /* 0x004fe20007810000 */
        /* <DEDUP_REMOVED lines=8> */
[----:B------:R-:W-:Y:S01]  /*8c80*/  ULDC UR7, c[0x0][0x988] ;  /* 0x0002620000077ab9 */ /* 0x000fe20000000800 */
[----:B------:R-:W1:Y:S01]  /*8c90*/  S2UR UR11, SR_CgaCtaId ;  /* 0x00000000000b79c3 */ /* 0x000e620000008800 */
[----:B------:R-:W-:-:S04]  /*8ca0*/  R2UR UR10, R213 ;  /* 0x00000000d50a72ca */ /* 0x000fc800000e0000 */
[----:B------:R-:W3:Y:S01]  /*8cb0*/  MUFU.TANH R188, R188 ;  /* 0x000000bc00bc7308 */ /* 0x000ee20000002400 */
[----:B0-----:R-:W-:-:S07]  /*8cc0*/  FMNMX.FTZ R3, R187, R2, !PT ;  /* 0x00000002bb037209 */ /* 0x001fce0007810000 */
[----:B------:R-:W0:Y:S01]  /*8cd0*/  MUFU.TANH R186, R186 ;  /* 0x000000ba00ba7308 */ /* 0x000e220000002400 */
[----:B--2---:R-:W-:Y:S01]  /*8ce0*/  FMNMX.FTZ R153, R185, R0, !PT ;  /* 0x00000000b9997209 */ /* 0x004fe20007810000 */
[----:B------:R-:W-:-:S06]  /*8cf0*/  UIADD3 UR10, UR10, 0x38840, URZ ;  /* 0x000388400a0a7890 */ /* 0x000fcc000fffe03f */
[----:B------:R-:W2:Y:S01]  /*8d00*/  MUFU.TANH R189, R189 ;  /* 0x000000bd00bd7308 */ /* 0x000ea20000002400 */
[----:B---3--:R-:W-:Y:S01]  /*8d10*/  FMNMX.FTZ R0, R188, R3, !PT ;  /* 0x00000003bc007209 */ /* 0x008fe20007810000 */
[----:B-1----:R-:W-:-:S06]  /*8d20*/  UPRMT UR10, UR11, 0x654, UR10 ;  /* 0x000006540b0a7896 */ /* 0x002fcc000800000a */
[----:B------:R-:W1:Y:S01]  /*8d30*/  MUFU.TANH R176, R176 ;  /* 0x000000b000b07308 */ /* 0x000e620000002400 */
[----:B0-----:R-:W-:Y:S02]  /*8d40*/  FMNMX.FTZ R153, R186, R153, !PT ;  /* 0x00000099ba997209 */ /* 0x001fe40007810000 */
[----:B------:R-:W-:Y:S05]  /*8d50*/  SYNCS.ARRIVE.TRANS64.RED.A1T0 RZ, [UR10], RZ ;  /* 0x000000ffffff79a7 */ /* 0x000fea000810040a */
[----:B------:R-:W0:Y:S01]  /*8d60*/  MUFU.TANH R190, R190 ;  /* 0x000000be00be7308 */ /* 0x000e220000002400 */
[----:B--2---:R-:W-:-:S07]  /*8d70*/  FMNMX.FTZ R3, R189, R0, !PT ;  /* 0x00000000bd037209 */ /* 0x004fce0007810000 */
[----:B------:R-:W2:Y:S01]  /*8d80*/  MUFU.TANH R177, R177 ;  /* 0x000000b100b17308 */ /* 0x000ea20000002400 */
[----:B-1----:R-:W-:Y:S01]  /*8d90*/  FMNMX.FTZ R0, R176, R153, !PT ;  /* 0x00000099b0007209 */ /* 0x002fe20007810000 */
[----:B------:R-:W-:-:S06]  /*8da0*/  FMUL.FTZ R153, R155, UR61 ;  /* 0x0000003d9b997c20 */ /* 0x000fcc0008410000 */
[----:B------:R-:W1:Y:S01]  /*8db0*/  MUFU.TANH R180, R180 ;  /* 0x000000b400b47308 */ /* 0x000e620000002400 */
[----:B0-----:R-:W-:-:S07]  /*8dc0*/  FMNMX.FTZ R3, R190, R3, !PT ;  /* 0x00000003be037209 */ /* 0x001fce0007810000 */
[----:B------:R-:W0:Y:S01]  /*8dd0*/  MUFU.TANH R181, R181 ;  /* 0x000000b500b57308 */ /* 0x000e220000002400 */
[----:B--2---:R-:W-:-:S07]  /*8de0*/  FMNMX.FTZ R191, R177, R0, !PT ;  /* 0x00000000b1bf7209 */ /* 0x004fce0007810000 */
[----:B------:R-:W2:Y:S01]  /*8df0*/  MUFU.TANH R178, R178 ;  /* 0x000000b200b27308 */ /* 0x000ea20000002400 */
[----:B-1----:R-:W-:-:S07]  /*8e00*/  FMNMX.FTZ R0, R180, R3, !PT ;  /* 0x00000003b4007209 */ /* 0x002fce0007810000 */
        /* <DEDUP_REMOVED lines=27> */
[----:B--2---:R-:W-:Y:S01]  /*8fc0*/  FMNMX.FTZ R2, R160, R155, !PT ;  /* 0x0000009ba0027209 */ /* 0x004fe20007810000 */
[----:B------:R-:W-:-:S06]  /*8fd0*/  FMUL.FTZ R155, R159, UR61 ;  /* 0x0000003d9f9b7c20 */ /* 0x000fcc0008410000 */
        /* <DEDUP_REMOVED lines=21> */
[----:B0-----:R-:W-:-:S05]  /*9130*/  FMNMX.FTZ R0, R157, R0, !PT ;  /* 0x000000009d007209 */ /* 0x001fca0007810000 */
[----:B------:R-:W0:Y:S01]  /*9140*/  SHFL.BFLY PT, R3, R0, 0x2, 0x1f ;  /* 0x0c401f0000037f89 */ /* 0x000e2200000e0000 */
[----:B--2---:R-:W-:-:S04]  /*9150*/  FMNMX.FTZ R2, R154, R159, !PT ;  /* 0x0000009f9a027209 */ /* 0x004fc80007810000 */
[----:B-1----:R-:W-:-:S05]  /*9160*/  FMNMX.FTZ R2, R155, R2, !PT ;  /* 0x000000029b027209 */ /* 0x002fca0007810000 */
[----:B------:R-:W1:Y:S01]  /*9170*/  SHFL.BFLY PT, R159, R2, 0x2, 0x1f ;  /* 0x0c401f00029f7f89 */ /* 0x000e6200000e0000 */
[----:B0-----:R-:W-:-:S05]  /*9180*/  FMNMX.FTZ R158, R0, R3, !PT ;  /* 0x00000003009e7209 */ /* 0x001fca0007810000 */
[----:B------:R-:W0:Y:S01]  /*9190*/  SHFL.BFLY PT, R3, R158, 0x1, 0x1f ;  /* 0x0c201f009e037f89 */ /* 0x000e2200000e0000 */
[----:B-1----:R-:W-:-:S05]  /*91a0*/  FMNMX.FTZ R159, R2, R159, !PT ;  /* 0x0000009f029f7209 */ /* 0x002fca0007810000 */
[----:B------:R-:W1:Y:S01]  /*91b0*/  SHFL.BFLY PT, R6, R159, 0x1, 0x1f ;  /* 0x0c201f009f067f89 */ /* 0x000e6200000e0000 */
[----:B0-----:R-:W-:-:S05]  /*91c0*/  FMNMX.FTZ R3, R158, R3, !PT ;  /* 0x000000039e037209 */ /* 0x001fca0007810000 */
[C---:B------:R-:W-:Y:S01]  /*91d0*/  FADD.FTZ R20, -R3.reuse, R20 ;  /* 0x0000001403147221 */ /* 0x040fe20000010100 */
[----:B------:R-:W-:-:S03]  /*91e0*/  FMUL.FTZ R191, R3, UR7 ;  /* 0x0000000703bf7c20 */ /* 0x000fc60008410000 */
[----:B------:R-:W-:Y:S01]  /*91f0*/  FMUL.FTZ R20, R20, UR7 ;  /* 0x0000000714147c20 */ /* 0x000fe20008410000 */
[--C-:B------:R-:W-:Y:S01]  /*9200*/  FFMA.FTZ R208, R22, UR7, -R191.reuse ;  /* 0x0000000716d07c23 */ /* 0x100fe200080108bf */
[--C-:B------:R-:W-:Y:S01]  /*9210*/  FFMA.FTZ R210, R187, UR7, -R191.reuse ;  /* 0x00000007bbd27c23 */ /* 0x100fe200080108bf */
[--C-:B------:R-:W-:Y:S01]  /*9220*/  FFMA.FTZ R194, R156, UR7, -R191.reuse ;  /* 0x000000079cc27c23 */ /* 0x100fe200080108bf */
[----:B------:R0:W-:Y:S01]  /*9230*/  MUFU.EX2 R0, R20 ;  /* 0x0000001400007308 */ /* 0x0001e20000000800 */
[--C-:B------:R-:W-:Y:S01]  /*9240*/  FFMA.FTZ R204, R189, UR7, -R191.reuse ;  /* 0x00000007bdcc7c23 */ /* 0x100fe200080108bf */
[--C-:B------:R-:W-:Y:S01]  /*9250*/  FFMA.FTZ R206, R180, UR7, -R191.reuse ;  /* 0x00000007b4ce7c23 */ /* 0x100fe200080108bf */
[----:B-1----:R-:W-:Y:S01]  /*9260*/  FMNMX.FTZ R6, R159, R6, !PT ;  /* 0x000000069f067209 */ /* 0x002fe20007810000 */
[--C-:B------:R-:W-:Y:S01]  /*9270*/  FFMA.FTZ R159, R190, UR7, -R191.reuse ;  /* 0x00000007be9f7c23 */ /* 0x100fe200080108bf */
[--C-:B------:R-:W-:Y:S01]  /*9280*/  FFMA.FTZ R181, R181, UR7, -R191.reuse ;  /* 0x00000007b5b57c23 */ /* 0x100fe200080108bf */
[--C-:B------:R-:W-:Y:S01]  /*9290*/  FFMA.FTZ R198, R164, UR7, -R191.reuse ;  /* 0x00000007a4c67c23 */ /* 0x100fe200080108bf */
[----:B------:R-:W-:Y:S01]  /*92a0*/  FFMA.FTZ R200, R182, UR7, -R191 ;  /* 0x00000007b6c87c23 */ /* 0x000fe200080108bf */
[C---:B------:R-:W-:Y:S01]  /*92b0*/  FADD.FTZ R19, -R6.reuse, R19 ;  /* 0x0000001306137221 */ /* 0x040fe20000010100 */
[----:B0-----:R-:W-:Y:S01]  /*92c0*/  FMUL.FTZ R20, R6, UR7 ;  /* 0x0000000706147c20 */ /* 0x001fe20008410000 */
[----:B------:R-:W-:Y:S01]  /*92d0*/  MUFU.EX2 R208, R208 ;  /* 0x000000d000d07308 */ /* 0x000fe20000000800 */
[--C-:B------:R-:W-:Y:S01]  /*92e0*/  FFMA.FTZ R183, R183, UR7, -R191.reuse ;  /* 0x00000007b7b77c23 */ /* 0x100fe200080108bf */
[----:B------:R-:W-:Y:S01]  /*92f0*/  FMUL.FTZ R2, R19, UR7 ;  /* 0x0000000713027c20 */ /* 0x000fe20008410000 */
[--C-:B------:R-:W-:Y:S01]  /*9300*/  FFMA.FTZ R19, R21, UR7, -R191.reuse ;  /* 0x0000000715137c23 */ /* 0x100fe200080108bf */
[--C-:B------:R-:W-:Y:S01]  /*9310*/  FFMA.FTZ R209, R184, UR7, -R20.reuse ;  /* 0x00000007b8d17c23 */ /* 0x100fe20008010814 */
[--C-:B------:R-:W-:Y:S01]  /*9320*/  FFMA.FTZ R22, R23, UR7, -R20.reuse ;  /* 0x0000000717167c23 */ /* 0x100fe20008010814 */
[--C-:B------:R-:W-:Y:S01]  /*9330*/  FFMA.FTZ R211, R185, UR7, -R20.reuse ;  /* 0x00000007b9d37c23 */ /* 0x100fe20008010814 */
[--C-:B------:R-:W-:Y:S01]  /*9340*/  FFMA.FTZ R21, R188, UR7, -R191.reuse ;  /* 0x00000007bc157c23 */ /* 0x100fe200080108bf */
[----:B------:R-:W-:Y:S01]  /*9350*/  MUFU.EX2 R2, R2 ;  /* 0x0000000200027308 */ /* 0x000fe20000000800 */
[--C-:B------:R-:W-:Y:S01]  /*9360*/  FFMA.FTZ R156, R186, UR7, -R20.reuse ;  /* 0x00000007ba9c7c23 */ /* 0x100fe20008010814 */
[--C-:B------:R-:W-:Y:S01]  /*9370*/  FFMA.FTZ R205, R176, UR7, -R20.reuse ;  /* 0x00000007b0cd7c23 */ /* 0x100fe20008010814 */
[--C-:B------:R-:W-:Y:S01]  /*9380*/  FFMA.FTZ R158, R177, UR7, -R20.reuse ;  /* 0x00000007b19e7c23 */ /* 0x100fe20008010814 */
[--C-:B------:R-:W-:Y:S01]  /*9390*/  FFMA.FTZ R207, R178, UR7, -R20.reuse ;  /* 0x00000007b2cf7c23 */ /* 0x100fe20008010814 */
[--C-:B------:R-:W-:Y:S01]  /*93a0*/  FFMA.FTZ R164, R179, UR7, -R20.reuse ;  /* 0x00000007b3a47c23 */ /* 0x100fe20008010814 */
[--C-:B------:R-:W-:Y:S01]  /*93b0*/  FFMA.FTZ R203, R170, UR7, -R20.reuse ;  /* 0x00000007aacb7c23 */ /* 0x100fe20008010814 */
[--C-:B------:R-:W-:Y:S01]  /*93c0*/  FFMA.FTZ R201, R168, UR7, -R20.reuse ;  /* 0x00000007a8c97c23 */ /* 0x100fe20008010814 */
[----:B------:R-:W0:Y:S01]  /*93d0*/  MUFU.EX2 R19, R19 ;  /* 0x0000001300137308 */ /* 0x000e220000000800 */
[--C-:B------:R-:W-:Y:S01]  /*93e0*/  FFMA.FTZ R192, R166, UR7, -R191.reuse ;  /* 0x00000007a6c07c23 */ /* 0x100fe200080108bf */
[--C-:B------:R-:W-:Y:S01]  /*93f0*/  FFMA.FTZ R166, R169, UR7, -R20.reuse ;  /* 0x00000007a9a67c23 */ /* 0x100fe20008010814 */
[--C-:B------:R-:W-:Y:S01]  /*9400*/  FFMA.FTZ R199, R162, UR7, -R20.reuse ;  /* 0x00000007a2c77c23 */ /* 0x100fe20008010814 */
[--C-:B------:R-:W-:Y:S01]  /*9410*/  FFMA.FTZ R202, R172, UR7, -R191.reuse ;  /* 0x00000007acca7c23 */ /* 0x100fe200080108bf */
[--C-:B------:R-:W-:Y:S01]  /*9420*/  FFMA.FTZ R173, R173, UR7, -R191.reuse ;  /* 0x00000007adad7c23 */ /* 0x100fe200080108bf */
[--C-:B------:R-:W-:Y:S01]  /*9430*/  FFMA.FTZ R168, R171, UR7, -R20.reuse ;  /* 0x00000007aba87c23 */ /* 0x100fe20008010814 */
[--C-:B------:R-:W-:Y:S01]  /*9440*/  FFMA.FTZ R196, R174, UR7, -R191.reuse ;  /* 0x00000007aec47c23 */ /* 0x100fe200080108bf */
[----:B------:R-:W1:Y:S01]  /*9450*/  MUFU.EX2 R209, R209 ;  /* 0x000000d100d17308 */ /* 0x000e620000000800 */
[--C-:B------:R-:W-:Y:S01]  /*9460*/  FFMA.FTZ R197, R160, UR7, -R20.reuse ;  /* 0x00000007a0c57c23 */ /* 0x100fe20008010814 */
[--C-:B------:R-:W-:Y:S01]  /*9470*/  FFMA.FTZ R175, R175, UR7, -R191.reuse ;  /* 0x00000007afaf7c23 */ /* 0x100fe200080108bf */
[--C-:B------:R-:W-:Y:S01]  /*9480*/  FFMA.FTZ R160, R161, UR7, -R20.reuse ;  /* 0x00000007a1a07c23 */ /* 0x100fe20008010814 */
[--C-:B------:R-:W-:Y:S01]  /*9490*/  FFMA.FTZ R193, R152, UR7, -R20.reuse ;  /* 0x0000000798c17c23 */ /* 0x100fe20008010814 */
[--C-:B------:R-:W-:Y:S01]  /*94a0*/  FFMA.FTZ R165, R165, UR7, -R191.reuse ;  /* 0x00000007a5a57c23 */ /* 0x100fe200080108bf */
[----:B------:R-:W-:Y:S01]  /*94b0*/  FFMA.FTZ R167, R167, UR7, -R191 ;  /* 0x00000007a7a77c23 */ /* 0x000fe200080108bf */
[--C-:B------:R-:W-:Y:S01]  /*94c0*/  FFMA.FTZ R153, R153, UR7, -R20.reuse ;  /* 0x0000000799997c23 */ /* 0x100fe20008010814 */
[----:B------:R-:W2:Y:S01]  /*94d0*/  MUFU.EX2 R22, R22 ;  /* 0x0000001600167308 */ /* 0x000ea20000000800 */
[----:B0-----:R-:W-:Y:S01]  /*94e0*/  FFMA.FTZ R23, R0, R14, R19 ;  /* 0x0000000e00177223 */ /* 0x001fe20000010013 */
[----:B------:R-:W-:Y:S01]  /*94f0*/  FFMA.FTZ R154, R154, UR7, -R20 ;  /* 0x000000079a9a7c23 */ /* 0x000fe20008010814 */
[----:B------:R-:W-:-:S02]  /*9500*/  FFMA.FTZ R157, R157, UR7, -R191 ;  /* 0x000000079d9d7c23 */ /* 0x000fc400080108bf */
[----:B------:R-:W-:-:S03]  /*9510*/  FADD.FTZ R23, R208, R23 ;  /* 0x00000017d0177221 */ /* 0x000fc60000010000 */
[----:B------:R-:W0:Y:S01]  /*9520*/  MUFU.EX2 R210, R210 ;  /* 0x000000d200d27308 */ /* 0x000e220000000800 */
[----:B-1----:R-:W-:-:S07]  /*9530*/  FFMA.FTZ R9, R2, R9, R209 ;  /* 0x0000000902097223 */ /* 0x002fce00000100d1 */
[----:B------:R-:W1:Y:S01]  /*9540*/  MUFU.EX2 R211, R211 ;  /* 0x000000d300d37308 */ /* 0x000e620000000800 */
[----:B--2---:R-:W-:-:S07]  /*9550*/  FADD.FTZ R14, R22, R9 ;  /* 0x00000009160e7221 */ /* 0x004fce0000010000 */
[----:B------:R-:W2:Y:S01]  /*9560*/  MUFU.EX2 R21, R21 ;  /* 0x0000001500157308 */ /* 0x000ea20000000800 */
[----:B0-----:R-:W-:-:S07]  /*9570*/  FADD.FTZ R170, R210, R23 ;  /* 0x00000017d2aa7221 */ /* 0x001fce0000010000 */
[----:B------:R-:W0:Y:S01]  /*9580*/  MUFU.EX2 R156, R156 ;  /* 0x0000009c009c7308 */ /* 0x000e220000000800 */
[----:B-1----:R-:W-:-:S07]  /*9590*/  FADD.FTZ R9, R211, R14 ;  /* 0x0000000ed3097221 */ /* 0x002fce0000010000 */
        /* <DEDUP_REMOVED lines=9> */
[----:B0-----:R-:W-:Y:S01]  /*9630*/  FADD.FTZ R23, R159, R162 ;  /* 0x000000a29f177221 */ /* 0x001fe20000010000 */
[--C-:B------:R-:W-:Y:S01]  /*9640*/  FFMA.FTZ R162, R163, UR7, -R20.reuse ;  /* 0x00000007a3a27c23 */ /* 0x100fe20008010814 */
[----:B------:R-:W-:-:S05]  /*9650*/  FFMA.FTZ R20, R155, UR7, -R20 ;  /* 0x000000079b147c23 */ /* 0x000fca0008010814 */
        /* <DEDUP_REMOVED lines=54> */
[----:B-1----:R-:W-:-:S03]  /*99c0*/  FADD.FTZ R14, R157, R152 ;  /* 0x000000989d0e7221 */ /* 0x002fc60000010000 */
[----:B--2---:R-:W-:Y:S01]  /*99d0*/  FADD.FTZ R9, R20, R9 ;  /* 0x0000000914097221 */ /* 0x004fe20000010000 */
[----:B------:R-:W-:Y:S06]  /*99e0*/  @!P0 BRA `(.L_x_28) ;  /* 0x0000000000048947 */ /* 0x000fec0003800000 */
[----:B------:R-:W-:Y:S01]  /*99f0*/  BPT.TRAP 0x1 ;  /* 0x000000040000795c */ /* 0x000fe20000300000 */
.L_x_28:
[----:B------:R-:W0:Y:S01]  /*9a00*/  S2UR UR14, SR_CgaCtaId ;  /* 0x00000000000e79c3 */ /* 0x000e220000008800 */
[----:B------:R-:W-:Y:S01]  /*9a10*/  UIADD3 UR6, UR6, 0x38860, URZ ;  /* 0x0003886006067890 */ /* 0x000fe2000fffe03f */
[----:B------:R-:W-:Y:S02]  /*9a20*/  R2UR UR11, R17 ;  /* 0x00000000110b72ca */ /* 0x000fe400000e0000 */
[----:B------:R-:W-:Y:S02]  /*9a30*/  R2UR UR10, R212 ;  /* 0x00000000d40a72ca */ /* 0x000fe400000e0000 */
[----:B------:R-:W-:Y:S02]  /*9a40*/  F2FP.BF16.F32.PACK_AB R210, R21, R210 ;  /* 0x000000d215d2723e */ /* 0x000fe400000010ff */
[----:B------:R-:W-:Y:S01]  /*9a50*/  F2FP.BF16.F32.PACK_AB R208, R208, R19 ;  /* 0x00000013d0d0723e */ /* 0x000fe200000010ff */
[----:B------:R-:W-:Y:S01]  /*9a60*/  IMAD.MOV.U32 R19, RZ, RZ, R6 ;  /* 0x000000ffff137224 */ /* 0x000fe200078e0006 */
[----:B------:R-:W-:Y:S01]  /*9a70*/  F2FP.BF16.F32.PACK_AB R195, R20, R195 ;  /* 0x000000c314c3723e */ /* 0x000fe200000010ff */
[----:B------:R-:W-:Y:S01]  /*9a80*/  IMAD.MOV.U32 R20, RZ, RZ, R3 ;  /* 0x000000ffff147224 */ /* 0x000fe200078e0003 */
[----:B------:R-:W-:-:S02]  /*9a90*/  F2FP.BF16.F32.PACK_AB R209, R22, R209 ;  /* 0x000000d116d1723e */ /* 0x000fc400000010ff */
[----:B------:R-:W-:Y:S02]  /*9aa0*/  F2FP.BF16.F32.PACK_AB R211, R156, R211 ;  /* 0x000000d39cd3723e */ /* 0x000fe400000010ff */
[----:B------:R-:W-:Y:S01]  /*9ab0*/  F2FP.BF16.F32.PACK_AB R204, R159, R204 ;  /* 0x000000cc9fcc723e */ /* 0x000fe200000010ff */
[----:B------:R-:W-:Y:S01]  /*9ac0*/  UISETP.GT.AND UP0, UPT, UR10, UR11, UPT ;  /* 0x0000000b0a00728c */ /* 0x000fe2000bf04270 */
[----:B------:R-:W-:Y:S02]  /*9ad0*/  F2FP.BF16.F32.PACK_AB R205, R158, R205 ;  /* 0x000000cd9ecd723e */ /* 0x000fe400000010ff */
[----:B------:R-:W-:Y:S02]  /*9ae0*/  F2FP.BF16.F32.PACK_AB R206, R181, R206 ;  /* 0x000000ceb5ce723e */ /* 0x000fe400000010ff */
[----:B------:R-:W-:Y:S01]  /*9af0*/  F2FP.BF16.F32.PACK_AB R207, R164, R207 ;  /* 0x000000cfa4cf723e */ /* 0x000fe200000010ff */
[----:B0-----:R-:W-:Y:S01]  /*9b00*/  UPRMT UR6, UR14, 0x654, UR6 ;  /* 0x000006540e067896 */ /* 0x001fe20008000006 */
[----:B------:R-:W-:-:S02]  /*9b10*/  PLOP3.LUT P1, PT, PT, PT, UP0, 0x80, 0x0 ;  /* 0x000000000000781c */ /* 0x000fc40003f2f008 */
[----:B------:R-:W-:Y:S02]  /*9b20*/  F2FP.BF16.F32.PACK_AB R200, R183, R200 ;  /* 0x000000c8b7c8723e */ /* 0x000fe400000010ff */
[----:B------:R-:W-:Y:S02]  /*9b30*/  F2FP.BF16.F32.PACK_AB R201, R166, R201 ;  /* 0x000000c9a6c9723e */ /* 0x000fe400000010ff */
[----:B------:R-:W-:Y:S02]  /*9b40*/  F2FP.BF16.F32.PACK_AB R202, R173, R202 ;  /* 0x000000caadca723e */ /* 0x000fe400000010ff */
[----:B------:R-:W-:Y:S01]  /*9b50*/  SYNCS.ARRIVE.TRANS64.RED.A1T0 RZ, [UR6], RZ ;  /* 0x000000ffffff79a7 */ /* 0x000fe20008100406 */
[----:B------:R-:W-:Y:S02]  /*9b60*/  R2UR UR6, R8 ;  /* 0x00000000080672ca */ /* 0x000fe400000e0000 */
[----:B------:R-:W-:Y:S02]  /*9b70*/  F2FP.BF16.F32.PACK_AB R203, R168, R203 ;  /* 0x000000cba8cb723e */ /* 0x000fe400000010ff */
[----:B------:R-:W-:-:S02]  /*9b80*/  F2FP.BF16.F32.PACK_AB R196, R175, R196 ;  /* 0x000000c4afc4723e */ /* 0x000fc400000010ff */
[----:B------:R-:W-:Y:S02]  /*9b90*/  F2FP.BF16.F32.PACK_AB R197, R160, R197 ;  /* 0x000000c5a0c5723e */ /* 0x000fe400000010ff */
[----:B------:R-:W-:Y:S02]  /*9ba0*/  F2FP.BF16.F32.PACK_AB R198, R165, R198 ;  /* 0x000000c6a5c6723e */ /* 0x000fe400000010ff */
[----:B------:R-:W-:Y:S02]  /*9bb0*/  F2FP.BF16.F32.PACK_AB R199, R162, R199 ;  /* 0x000000c7a2c7723e */ /* 0x000fe400000010ff */
[----:B------:R-:W-:Y:S02]  /*9bc0*/  F2FP.BF16.F32.PACK_AB R192, R167, R192 ;  /* 0x000000c0a7c0723e */ /* 0x000fe400000010ff */
[----:B------:R-:W-:Y:S01]  /*9bd0*/  MOV R21, UR6 ;  /* 0x0000000600157c02 */ /* 0x000fe20008000f00 */
[----:B------:R-:W-:Y:S01]  /*9be0*/  UIADD3 UR6, UR10, -0x1, URZ ;  /* 0xffffffff0a067890 */ /* 0x000fe2000fffe03f */
[----:B------:R-:W-:-:S02]  /*9bf0*/  R2UR UR10, R7 ;  /* 0x00000000070a72ca */ /* 0x000fc400000e0000 */
[----:B------:R-:W-:Y:S02]  /*9c00*/  F2FP.BF16.F32.PACK_AB R193, R153, R193 ;  /* 0x000000c199c1723e */ /* 0x000fe400000010ff */
[----:B------:R-:W-:Y:S02]  /*9c10*/  F2FP.BF16.F32.PACK_AB R194, R157, R194 ;  /* 0x000000c29dc2723e */ /* 0x000fe400000010ff */
[----:B------:R-:W-:-:S07]  /*9c20*/  MOV R212, UR6 ;  /* 0x0000000600d47c02 */ /* 0x000fce0008000f00 */
[----:B------:R-:W-:Y:S01]  /*9c30*/  IMAD.U32 R216, RZ, RZ, UR10 ;  /* 0x0000000affd87e24 */ /* 0x000fe2000f8e00ff */
[----:B------:R-:W-:Y:S06]  /*9c40*/  @P1 BRA `(.L_x_29) ;  /* 0xffffffbc00f41947 */ /* 0x000fec000383ffff */
.L_x_18:
[----:B------:R-:W-:Y:S06]  /*9c50*/  BAR.ARV 0x8, 0x180 ;  /* 0x0206000000007b1d */ /* 0x000fec0000002000 */
        /* <DEDUP_REMOVED lines=128> */
[----:B------:R-:W-:Y:S06]  /*a460*/  @!P0 BRA `(.L_x_30) ;  /* 0x0000000000048947 */ /* 0x000fec0003800000 */
[----:B------:R-:W-:Y:S01]  /*a470*/  BPT.TRAP 0x1 ;  /* 0x000000040000795c */ /* 0x000fe20000300000 */
.L_x_30:
[----:B------:R-:W-:Y:S02]  /*a480*/  R2UR UR6, R16 ;  /* 0x00000000100672ca */ /* 0x000fe400000e0000 */
[----:B------:R-:W-:Y:S02]  /*a490*/  R2UR UR4, R7 ;  /* 0x00000000070472ca */ /* 0x000fe400000e0000 */
[----:B------:R-:W-:-:S11]  /*a4a0*/  R2UR UR5, R8 ;  /* 0x00000000080572ca */ /* 0x000fd600000e0000 */
[----:B------:R-:W-:Y:S02]  /*a4b0*/  IMAD.U32 R0, RZ, RZ, UR4 ;  /* 0x00000004ff007e24 */ /* 0x000fe4000f8e00ff */
[----:B------:R-:W-:-:S03]  /*a4c0*/  ULEA UR5, UR5, UR6, 0x3 ;  /* 0x0000000605057291 */ /* 0x000fc6000f8e183f */
[----:B------:R-:W-:-:S06]  /*a4d0*/  SHF.L.U32 R0, R0, 0x1f, RZ ;  /* 0x0000001f00007819 */ /* 0x000fcc00000006ff */
[----:B------:R0:W1:Y:S01]  /*a4e0*/  SYNCS.PHASECHK.TRANS64.TRYWAIT P1, [UR5+0x38850], R0 ;  /* 0x03885000ff0075a7 */ /* 0x0000620008020145 */
[----:B------:R-:W-:Y:S05]  /*a4f0*/  @!P0 BRA `(.L_x_31) ;  /* 0x0000000000048947 */ /* 0x000fea0003800000 */
[----:B------:R-:W-:Y:S01]  /*a500*/  BPT.TRAP 0x1 ;  /* 0x000000040000795c */ /* 0x000fe20000300000 */
.L_x_31:
[----:B-1----:R-:W-:Y:S05]  /*a510*/  @P1 BRA `(.L_x_32) ;  /* 0x0000000000081947 */ /* 0x002fea0003800000 */
[----:B------:R-:W1:Y:S02]  /*a520*/  SYNCS.PHASECHK.TRANS64.TRYWAIT P1, [UR5+0x38850], R0 ;  /* 0x03885000ff0075a7 */ /* 0x000e640008020145 */
[----:B-1----:R-:W-:Y:S05]  /*a530*/  @!P1 BRA `(.L_x_33) ;  /* 0x0000007000849947 */ /* 0x002fea0003800000 */
.L_x_32:
[----:B------:R-:W-:Y:S01]  /*a540*/  R2UR UR4, R16 ;  /* 0x00000000100472ca */ /* 0x000fe200000e0000 */
[----:B------:R-:W-:Y:S01]  /*a550*/  WARPGROUP.ARRIVE ;  /* 0x00000000000079c5 */ /* 0x000fe20000000000 */
[----:B------:R-:W-:Y:S01]  /*a560*/  R2UR UR6, R8 ;  /* 0x00000000080672ca */ /* 0x000fe200000e0000 */
[----:B------:R-:W-:Y:S01]  /*a570*/  UMOV UR11, 0x40000040 ;  /* 0x40000040000b7882 */ /* 0x000fe20000000000 */
[----:B-1----:R-:W1:Y:S01]  /*a580*/  SHFL.BFLY PT, R5, R14, 0x2, 0x1f ;  /* 0x0c401f000e057f89 */ /* 0x002e6200000e0000 */
[----:B------:R-:W-:Y:S02]  /*a590*/  IMAD.MOV.U32 R4, RZ, RZ, RZ ;  /* 0x000000ffff047224 */ /* 0x000fe400078e00ff */
[----:B------:R-:W-:Y:S01]  /*a5a0*/  IMAD.U32 R8, RZ, RZ, UR7 ;  /* 0x00000007ff087e24 */ /* 0x000fe2000f8e00ff */
[----:B0-----:R-:W0:Y:S05]  /*a5b0*/  SHFL.BFLY PT, R0, R9, 0x2, 0x1f ;  /* 0x0c401f0009007f89 */ /* 0x001e2a00000e0000 */
[----:B------:R-:W-:-:S04]  /*a5c0*/  UIADD3 UR4, UR4, 0x400, URZ ;  /* 0x0000040004047890 */ /* 0x000fc8000fffe03f */
[----:B------:R-:W-:-:S04]  /*a5d0*/  USHF.R.U32.HI UR4, URZ, 0x4, UR4 ;  /* 0x000000043f047899 */ /* 0x000fc80008011604 */
[----:B------:R-:W-:-:S04]  /*a5e0*/  ULOP3.LUT UR4, UR4, 0x3fff, URZ, 0xc0, !UPT ;  /* 0x00003fff04047892 */ /* 0x000fc8000f8ec03f */
[----:B------:R-:W-:Y:S01]  /*a5f0*/  ULOP3.LUT UR4, UR4, 0x2800000, URZ, 0xfc, !UPT ;  /* 0x0280000004047892 */ /* 0x000fe2000f8efc3f */
[----:B-1----:R-:W-:-:S03]  /*a600*/  FADD.FTZ R5, R5, R14 ;  /* 0x0000000e05057221 */ /* 0x002fc60000010000 */
[----:B------:R-:W-:Y:S01]  /*a610*/  UIMAD UR4, UR6, 0xa00, UR4 ;  /* 0x00000a00060478a4 */ /* 0x000fe2000f8e0204 */
[----:B------:R-:W-:Y:S01]  /*a620*/  MOV R14, UR7 ;  /* 0x00000007000e7c02 */ /* 0x000fe20008000f00 */
[----:B0-----:R-:W-:Y:S02]  /*a630*/  FADD.FTZ R2, R0, R9 ;  /* 0x0000000900027221 */ /* 0x001fe40000010000 */
[----:B------:R-:W-:Y:S01]  /*a640*/  UIADD3 UR6, UR4, 0x80, URZ ;  /* 0x0000008004067890 */ /* 0x000fe2000fffe03f */
[----:B------:R-:W0:Y:S02]  /*a650*/  SHFL.BFLY PT, R0, R5, 0x1, 0x1f ;  /* 0x0c201f0005007f89 */ /* 0x000e2400000e0000 */
[----:B------:R-:W-:Y:S02]  /*a660*/  UMOV UR10, UR4 ;  /* 0x00000004000a7c82 */ /* 0x000fe40008000000 */
[----:B------:R-:W-:Y:S01]  /*a670*/  HGMMA.64x256x16.F32.BF16 R24, R208, gdesc[UR8].tnspB, R24, gsb0 ;  /* 0x43e00008d0187df0 */ /* 0x000fe20008001818 */
[----:B------:R-:W-:Y:S01]  /*a680*/  UMOV UR11, 0x40000040 ;  /* 0x40000040000b7882 */ /* 0x000fe20000000000 */
[----:B------:R-:W-:Y:S01]  /*a690*/  UMOV UR10, UR6 ;  /* 0x00000006000a7c82 */ /* 0x000fe20008000000 */
[----:B------:R-:W-:Y:S01]  /*a6a0*/  UIADD3 UR6, UR4, 0x100, URZ ;  /* 0x0000010004067890 */ /* 0x000fe2000fffe03f */
[----:B------:R-:W1:Y:S01]  /*a6b0*/  SHFL.BFLY PT, R7, R2, 0x1, 0x1f ;  /* 0x0c201f0002077f89 */ /* 0x000e6200000e0000 */
[----:B0-----:R-:W-:Y:S01]  /*a6c0*/  FADD.FTZ R12, R5, R0 ;  /* 0x00000000050c7221 */ /* 0x001fe20000010000 */
[----:B------:R-:W-:-:S04]  /*a6d0*/  IMAD.MOV.U32 R0, RZ, RZ, -0x800000 ;  /* 0xff800000ff007424 */ /* 0x000fc800078e00ff */
[----:B------:R-:W-:Y:S01]  /*a6e0*/  FSETP.NE.FTZ.AND P1, PT, R12, RZ, PT ;  /* 0x000000ff0c00720b */ /* 0x000fe20003f35000 */
[----:B-1----:R-:W-:Y:S01]  /*a6f0*/  FADD.FTZ R13, R2, R7 ;  /* 0x00000007020d7221 */ /* 0x002fe20000010000 */
[----:B------:R-:W-:Y:S01]  /*a700*/  MOV R7, RZ ;  /* 0x000000ff00077202 */ /* 0x000fe20000000f00 */
[----:B------:R-:W-:-:S03]  /*a710*/  IMAD.MOV.U32 R2, RZ, RZ, -0x800000 ;  /* 0xff800000ff027424 */ /* 0x000fc600078e00ff */
[----:B------:R-:W-:-:S07]  /*a720*/  FSETP.NE.FTZ.AND P2, PT, R13, RZ, PT ;  /* 0x000000ff0d00720b */ /* 0x000fce0003f55000 */
[----:B------:R-:W0:Y:S01]  /*a730*/  @P1 MUFU.LG2 R10, R12 ;  /* 0x0000000c000a1308 */ /* 0x000e220000000c00 */
[----:B------:R-:W-:-:S07]  /*a740*/  @P1 FMUL.FTZ R8, R8, 0.69314718246459960938 ;  /* 0x3f31721808081820 */ /* 0x000fce0000410000 */
[----:B------:R-:W1:Y:S01]  /*a750*/  @P2 MUFU.LG2 R11, R13 ;  /* 0x0000000d000b2308 */ /* 0x000e620000000c00 */
[----:B------:R-:W-:-:S07]  /*a760*/  @P2 FMUL.FTZ R14, R14, 0.69314718246459960938 ;  /* 0x3f3172180e0e2820 */ /* 0x000fce0000410000 */
[----:B------:R2:W3:Y:S01]  /*a770*/  @P1 MUFU.RCP R7, R12 ;  /* 0x0000000c00071308 */ /* 0x0004e20000001000 */
[----:B0-----:R-:W-:-:S04]  /*a780*/  @P1 FMUL.FTZ R5, R10, 0.69314718246459960938 ;  /* 0x3f3172180a051820 */ /* 0x001fc80000410000 */
[----:B------:R-:W-:-:S03]  /*a790*/  @P1 FFMA.FTZ R0, R8, R3, R5 ;  /* 0x0000000308001223 */ /* 0x000fc60000010005 */
[----:B------:R2:W0:Y:S01]  /*a7a0*/  @P2 MUFU.RCP R4, R13 ;  /* 0x0000000d00042308 */ /* 0x0004220000001000 */
[----:B-1----:R-:W-:-:S04]  /*a7b0*/  @P2 FMUL.FTZ R11, R11, 0.69314718246459960938 ;  /* 0x3f3172180b0b2820 */ /* 0x002fc80000410000 */
[----:B------:R-:W-:Y:S01]  /*a7c0*/  @P2 FFMA.FTZ R2, R14, R6, R11 ;  /* 0x000000060e022223 */ /* 0x000fe2000001000b */
[----:B------:R-:W-:Y:S02]  /*a7d0*/  WARPGROUP.DEPBAR.LE gsb0, 0x0 ;  /* 0x00008000000079c5 */ /* 0x000fe40000010000 */
[----:B------:R-:W-:-:S06]  /*a7e0*/  WARPGROUP.ARRIVE ;  /* 0x00000000000079c5 */ /* 0x000fcc0000000000 */
[----:B------:R-:W-:Y:S01]  /*a7f0*/  HGMMA.64x256x16.F32.BF16 R24, R204, gdesc[UR8].tnspB, R24, gsb0 ;  /* 0x43e00008cc187df0 */ /* 0x000fe20008001818 */
[----:B------:R-:W-:Y:S01]  /*a800*/  UMOV UR10, UR6 ;  /* 0x00000006000a7c82 */ /* 0x000fe20008000000 */
[----:B------:R-:W-:Y:S01]  /*a810*/  UMOV UR11, 0x40000040 ;  /* 0x40000040000b7882 */ /* 0x000fe20000000000 */
[----:B------:R-:W-:Y:S02]  /*a820*/  UIADD3 UR6, UR4, 0x180, URZ ;  /* 0x0000018004067890 */ /* 0x000fe4000fffe03f */
[----:B------:R-:W-:Y:S01]  /*a830*/  UIADD3 UR4, UR4, 0x200, URZ ;  /* 0x0000020004047890 */ /* 0x000fe2000fffe03f */
[----:B------:R-:W-:Y:S02]  /*a840*/  WARPGROUP.DEPBAR.LE gsb0, 0x0 ;  /* 0x00008000000079c5 */ /* 0x000fe40000010000 */
[----:B------:R-:W-:-:S15]  /*a850*/  WARPGROUP.ARRIVE ;  /* 0x00000000000079c5 */ /* 0x000fde0000000000 */
[----:B------:R-:W-:-:S05]  /*a860*/  NOP ;  /* 0x0000000000007918 */ /* 0x000fca0000000000 */
[----:B------:R-:W-:Y:S01]  /*a870*/  HGMMA.64x256x16.F32.BF16 R24, R200, gdesc[UR8].tnspB, R24, gsb0 ;  /* 0x43e00008c8187df0 */ /* 0x000fe20008001818 */
[----:B------:R-:W-:Y:S01]  /*a880*/  UMOV UR10, UR6 ;  /* 0x00000006000a7c82 */ /* 0x000fe20008000000 */
[----:B------:R-:W-:Y:S01]  /*a890*/  UMOV UR11, 0x40000040 ;  /* 0x40000040000b7882 */ /* 0x000fe20000000000 */
[----:B------:R-:W-:Y:S02]  /*a8a0*/  WARPGROUP.DEPBAR.LE gsb0, 0x0 ;  /* 0x00008000000079c5 */ /* 0x000fe40000010000 */
[----:B------:R-:W-:-:S15]  /*a8b0*/  WARPGROUP.ARRIVE ;  /* 0x00000000000079c5 */ /* 0x000fde0000000000 */
[----:B------:R-:W-:-:S08]  /*a8c0*/  NOP ;  /* 0x0000000000007918 */ /* 0x000fd00000000000 */
[----:B------:R-:W-:Y:S01]  /*a8d0*/  HGMMA.64x256x16.F32.BF16 R24, R196, gdesc[UR8].tnspB, R24, gsb0 ;  /* 0x43e00008c4187df0 */ /* 0x000fe20008001818 */
[----:B------:R-:W-:Y:S01]  /*a8e0*/  UMOV UR10, UR4 ;  /* 0x00000004000a7c82 */ /* 0x000fe20008000000 */
[----:B------:R-:W-:Y:S01]  /*a8f0*/  UMOV UR11, 0x40000040 ;  /* 0x40000040000b7882 */ /* 0x000fe20000000000 */
[----:B------:R-:W-:Y:S02]  /*a900*/  WARPGROUP.DEPBAR.LE gsb0, 0x0 ;  /* 0x00008000000079c5 */ /* 0x000fe40000010000 */
[----:B------:R-:W-:-:S15]  /*a910*/  WARPGROUP.ARRIVE ;  /* 0x00000000000079c5 */ /* 0x000fde0000000000 */
[----:B------:R-:W-:-:S08]  /*a920*/  NOP ;  /* 0x0000000000007918 */ /* 0x000fd00000000000 */
[----:B------:R-:W-:Y:S03]  /*a930*/  HGMMA.64x256x16.F32.BF16 R24, R192, gdesc[UR8].tnspB, R24, gsb0 ;  /* 0x43e00008c0187df0 */ /* 0x000fe60008001818 */
[----:B------:R-:W-:Y:S02]  /*a940*/  WARPGROUP.DEPBAR.LE gsb0, 0x0 ;  /* 0x00008000000079c5 */ /* 0x000fe40000010000 */
[----:B0-23--:R-:W-:Y:S05]  /*a950*/  @!P0 BRA `(.L_x_34) ;  /* 0x0000000000048947 */ /* 0x00dfea0003800000 */
[----:B------:R-:W-:Y:S01]  /*a960*/  BPT.TRAP 0x1 ;  /* 0x000000040000795c */ /* 0x000fe20000300000 */
.L_x_34:
[----:B------:R-:W0:Y:S01]  /*a970*/  S2UR UR6, SR_CgaCtaId ;  /* 0x00000000000679c3 */ /* 0x000e220000008800 */
[----:B------:R-:W-:Y:S01]  /*a980*/  UIADD3 UR4, UR5, 0x38860, URZ ;  /* 0x0003886005047890 */ /* 0x000fe2000fffe03f */
        /* <DEDUP_REMOVED lines=22> */
[----:B0-----:R-:W-:Y:S01]  /*aaf0*/  UPRMT UR4, UR6, 0x654, UR4 ;  /* 0x0000065406047896 */ /* 0x001fe20008000004 */
        /* <DEDUP_REMOVED lines=8> */
[----:B------:R-:W-:Y:S01]  /*ab80*/  SYNCS.ARRIVE.TRANS64.RED.A1T0 RZ, [UR4], RZ ;  /* 0x000000ffffff79a7 */ /* 0x000fe20008100404 */
        /* <DEDUP_REMOVED lines=34> */
[----:B------:R-:W-:Y:S01]  /*adb0*/  PLOP3.LUT P0, PT, PT, PT, PT, 0x8, 0x0 ;  /* 0x000000000000781c */ /* 0x000fe20003f0e170 */
        /* <DEDUP_REMOVED lines=63> */
[----:B------:R-:W-:-:S07]  /*b1b0*/  FMUL.FTZ R151, R151, R4 ;  /* 0x0000000497977220 */ /* 0x000fce0000410000 */
.L_x_10:
[----:B------:R-:W-:Y:S05]  /*b1c0*/  @P0 BRA `(.L_x_35) ;  /* 0x0000002000600947 */ /* 0x000fea0003800000 */
[----:B------:R-:W0:Y:S01]  /*b1d0*/  S2R R3, SR_TID.X ;  /* 0x0000000000037919 */ /* 0x000e220000002100 */
[----:B------:R-:W1:Y:S01]  /*b1e0*/  LDC R8, c[0x0][0xbe8] ;  /* 0x0002fa00ff087b82 */ /* 0x000e620000000800 */
[----:B------:R-:W-:Y:S01]  /*b1f0*/  R2UR UR13, R18 ;  /* 0x00000000120d72ca */ /* 0x000fe200000e0000 */
[----:B------:R-:W-:Y:S01]  /*b200*/  ULDC.64 UR8, c[0x0][0xbd0] ;  /* 0x0002f40000087ab9 */ /* 0x000fe20000000a00 */
[----:B------:R-:W-:Y:S01]  /*b210*/  ULDC.64 UR14, c[0x0][0x208] ;  /* 0x00008200000e7ab9 */ /* 0x000fe20000000a00 */
[----:B------:R-:W-:Y:S04]  /*b220*/  BSSY B0, `(.L_x_36) ;  /* 0x000014c000007945 */ /* 0x000fe80003800000 */
[----:B------:R-:W2:Y:S06]  /*b230*/  S2UR UR12, SR_CTAID.Z ;  /* 0x00000000000c79c3 */ /* 0x000eac0000002700 */
[----:B------:R-:W-:-:S02]  /*b240*/  USHF.R.S32.HI UR7, URZ, 0x1f, UR13 ;  /* 0x0000001f3f077899 */ /* 0x000fc4000801140d */
[----:B------:R-:W-:Y:S01]  /*b250*/  IMAD R19, RZ, RZ, -UR13 ;  /* 0x8000000dff137e24 */ /* 0x000fe2000f8e02ff */
[----:B------:R-:W3:Y:S01]  /*b260*/  LDC.64 R20, c[0x0][0xbd8] ;  /* 0x0002f600ff147b82 */ /* 0x000ee20000000a00 */
[----:B------:R-:W-:Y:S02]  /*b270*/  UIMAD.WIDE.U32 UR4, UR13, UR8, URZ ;  /* 0x000000080d0472a5 */ /* 0x000fe4000f8e003f */
[----:B------:R-:W-:-:S04]  /*b280*/  UIMAD UR6, UR7, UR8, URZ ;  /* 0x00000008070672a4 */ /* 0x000fc8000f8e023f */
[----:B------:R-:W-:Y:S01]  /*b290*/  UIMAD UR6, UR13, UR9, UR6 ;  /* 0x000000090d0672a4 */ /* 0x000fe2000f8e0206 */
[----:B-1----:R-:W-:Y:S01]  /*b2a0*/  ISETP.NE.AND P0, PT, R8, 0x1, PT ;  /* 0x000000010800780c */ /* 0x002fe20003f05270 */
[----:B------:R-:W1:Y:S01]  /*b2b0*/  S2UR UR11, SR_CTAID.Y ;  /* 0x00000000000b79c3 */ /* 0x000e620000002600 */
[----:B------:R-:W-:Y:S01]  /*b2c0*/  ULDC.64 UR8, c[0x0][0xb38] ;  /* 0x0002ce0000087ab9 */ /* 0x000fe20000000a00 */
[----:B------:R-:W-:Y:S02]  /*b2d0*/  UIADD3 UR6, UR5, UR6, URZ ;  /* 0x0000000605067290 */ /* 0x000fe4000fffe03f */
[----:B------:R-:W-:Y:S01]  /*b2e0*/  UIMAD UR7, UR7, UR8, URZ ;  /* 0x00000008070772a4 */ /* 0x000fe2000f8e023f */
[----:B0-----:R-:W-:Y:S01]  /*b2f0*/  IADD3 R14, R3, -0x80, RZ ;  /* 0xffffff80030e7810 */ /* 0x001fe20007ffe0ff */
[----:B--2---:R-:W-:Y:S02]  /*b300*/  USHF.R.S32.HI UR10, URZ, 0x1f, UR12 ;  /* 0x0000001f3f0a7899 */ /* 0x004fe4000801140c */
[----:B------:R-:W1:Y:S01]  /*b310*/  LDC R152, c[0x0][0xc50] ;  /* 0x00031400ff987b82 */ /* 0x000e620000000800 */
[----:B------:R-:W-:-:S04]  /*b320*/  SHF.R.S32.HI R7, RZ, 0x1f, R14 ;  /* 0x0000001fff077819 */ /* 0x000fc8000001140e */
[CC--:B------:R-:W-:Y:S02]  /*b330*/  LEA.HI R4, R7.reuse, R14.reuse, RZ, 0x7 ;  /* 0x0000000e07047211 */ /* 0x0c0fe400078f38ff */
[----:B------:R-:W-:Y:S01]  /*b340*/  LEA.HI R7, R7, R14, RZ, 0x2 ;  /* 0x0000000e07077211 */ /* 0x000fe200078f10ff */
[----:B------:R-:W0:Y:S01]  /*b350*/  LDC.64 R22, c[0x0][0xb40] ;  /* 0x0002d000ff167b82 */ /* 0x000e220000000a00 */
[----:B------:R-:W-:Y:S02]  /*b360*/  LOP3.LUT R3, R4, 0xffffff80, RZ, 0xc0, !PT ;  /* 0xffffff8004037812 */ /* 0x000fe400078ec0ff */
[----:B------:R-:W-:Y:S02]  /*b370*/  SHF.R.S32.HI R9, RZ, 0x7, R4 ;  /* 0x00000007ff097819 */ /* 0x000fe40000011404 */
[----:B------:R-:W-:Y:S01]  /*b380*/  LOP3.LUT R7, R7, 0xfffffffc, RZ, 0xc0, !PT ;  /* 0xfffffffc07077812 */ /* 0x000fe200078ec0ff */
[----:B------:R-:W-:Y:S01]  /*b390*/  IMAD.IADD R3, R14, 0x1, -R3 ;  /* 0x000000010e037824 */ /* 0x000fe200078e0a03 */
[----:B------:R-:W-:Y:S01]  /*b3a0*/  LEA.HI R4, R4, R9, RZ, 0x1 ;  /* 0x0000000904047211 */ /* 0x000fe200078f08ff */
[----:B------:R-:W2:Y:S02]  /*b3b0*/  @P0 LDC R17, c[0x0][0xbf0] ;  /* 0x0002fc00ff110b82 */ /* 0x000ea40000000800 */
[----:B------:R-:W-:Y:S01]  /*b3c0*/  IMAD.IADD R7, R14, 0x1, -R7 ;  /* 0x000000010e077824 */ /* 0x000fe200078e0a07 */
[----:B------:R-:W-:-:S02]  /*b3d0*/  SHF.R.S32.HI R16, RZ, 0x1f, R3 ;  /* 0x0000001fff107819 */ /* 0x000fc40000011403 */
[----:B------:R-:W-:Y:S02]  /*b3e0*/  LOP3.LUT R4, R4, 0x3fffffe, RZ, 0xc0, !PT ;  /* 0x03fffffe04047812 */ /* 0x000fe400078ec0ff */
[----:B------:R-:W-:Y:S01]  /*b3f0*/  LEA.HI R10, R16, R3, RZ, 0x2 ;  /* 0x00000003100a7211 */ /* 0x000fe200078f10ff */
[----:B------:R-:W4:Y:S01]  /*b400*/  @P0 LDC R14, c[0x0][0xbec] ;  /* 0x0002fb00ff0e0b82 */ /* 0x000f220000000800 */
[----:B------:R-:W-:Y:S02]  /*b410*/  LEA.HI R11, R7, R7, RZ, 0x1 ;  /* 0x00000007070b7211 */ /* 0x000fe400078f08ff */
[--C-:B------:R-:W-:Y:S02]  /*b420*/  SHF.R.S32.HI R5, RZ, 0x2, R10.reuse ;  /* 0x00000002ff057819 */ /* 0x100fe4000001140a */
[----:B------:R-:W-:Y:S02]  /*b430*/  SHF.R.S32.HI R6, RZ, 0x1f, R10 ;  /* 0x0000001fff067819 */ /* 0x000fe4000001140a */
[----:B------:R-:W-:Y:S01]  /*b440*/  LOP3.LUT R10, R10, 0x7ffffffc, RZ, 0xc0, !PT ;  /* 0x7ffffffc0a0a7812 */ /* 0x000fe200078ec0ff */
[----:B------:R-:W5:Y:S01]  /*b450*/  @P0 LDC R154, c[0x0][0xbec] ;  /* 0x0002fb00ff9a0b82 */ /* 0x000f620000000800 */
[----:B------:R-:W-:-:S04]  /*b460*/  LEA.HI R6, R6, R5, RZ, 0x3 ;  /* 0x0000000506067211 */ /* 0x000fc800078f18ff */
[----:B------:R-:W-:Y:S02]  /*b470*/  LOP3.LUT R12, R6, 0xfffffff8, RZ, 0xc0, !PT ;  /* 0xfffffff8060c7812 */ /* 0x000fe400078ec0ff */
[----:B------:R-:W-:Y:S01]  /*b480*/  IADD3 R6, R9, -R4, RZ ;  /* 0x8000000409067210 */ /* 0x000fe20007ffe0ff */
[----:B------:R-:W5:Y:S01]  /*b490*/  @P0 LDC R153, c[0x0][0xbf0] ;  /* 0x0002fc00ff990b82 */ /* 0x000f620000000800 */
[----:B------:R-:W0:Y:S01]  /*b4a0*/  S2R R9, SR_CTAID.X ;  /* 0x0000000000097919 */ /* 0x000e220000002500 */
[----:B------:R-:W-:Y:S01]  /*b4b0*/  LEA.HI R4, R16, R3, RZ, 0x5 ;  /* 0x0000000310047211 */ /* 0x000fe200078f28ff */
[----:B------:R-:W-:Y:S01]  /*b4c0*/  IMAD.IADD R5, R5, 0x1, -R12 ;  /* 0x0000000105057824 */ /* 0x000fe200078e0a0c */
[----:B------:R-:W-:Y:S02]  /*b4d0*/  LOP3.LUT R12, R11, 0x1ffffffe, RZ, 0xc0, !PT ;  /* 0x1ffffffe0b0c7812 */ /* 0x000fe400078ec0ff */
[----:B------:R-:W-:-:S03]  /*b4e0*/  SHF.R.S32.HI R4, RZ, 0x5, R4 ;  /* 0x00000005ff047819 */ /* 0x000fc60000011404 */
[----:B------:R-:W-:Y:S01]  /*b4f0*/  IMAD.IADD R11, R7, 0x1, -R12 ;  /* 0x00000001070b7824 */ /* 0x000fe200078e0a0c */
[----:B------:R-:W-:Y:S01]  /*b500*/  LEA R7, R4, R5, 0x4 ;  /* 0x0000000504077211 */ /* 0x000fe200078e20ff */
[----:B------:R-:W-:Y:S01]  /*b510*/  IMAD.U32 R5, RZ, RZ, UR5 ;  /* 0x00000005ff057e24 */ /* 0x000fe2000f8e00ff */
[----:B------:R-:W-:Y:S01]  /*b520*/  MOV R5, UR6 ;  /* 0x0000000600057c02 */ /* 0x000fe20008000f00 */
[----:B------:R-:W-:Y:S01]  /*b530*/  IMAD.U32 R4, RZ, RZ, UR4 ;  /* 0x00000004ff047e24 */ /* 0x000fe2000f8e00ff */
[----:B------:R-:W-:Y:S01]  /*b540*/  UIMAD.WIDE.U32 UR4, UR13, UR8, URZ ;  /* 0x000000080d0472a5 */ /* 0x000fe2000f8e003f */
[----:B------:R-:W-:Y:S01]  /*b550*/  IMAD R16, R6, 0x40, R7 ;  /* 0x0000004006107824 */ /* 0x000fe200078e0207 */
[----:B------:R-:W-:Y:S01]  /*b560*/  UIMAD UR6, UR13, UR9, UR7 ;  /* 0x000000090d0672a4 */ /* 0x000fe2000f8e0207 */
[----:B---3--:R-:W-:Y:S02]  /*b570*/  IMAD R12, R20, UR10, RZ ;  /* 0x0000000a140c7c24 */ /* 0x008fe4000f8e02ff */
[----:B------:R-:W-:Y:S01]  /*b580*/  IMAD R6, R11, 0x8, R16 ;  /* 0x000000080b067824 */ /* 0x000fe200078e0210 */
[----:B------:R-:W-:Y:S01]  /*b590*/  UIADD3 UR6, UR5, UR6, URZ ;  /* 0x0000000605067290 */ /* 0x000fe2000fffe03f */
[----:B------:R-:W-:Y:S01]  /*b5a0*/  IMAD R15, R21, UR12, R12 ;  /* 0x0000000c150f7c24 */ /* 0x000fe2000f8e020c */
[----:B------:R-:W-:Y:S01]  /*b5b0*/  ULDC.64 UR8, c[0x0][0xb28] ;  /* 0x0002ca0000087ab9 */ /* 0x000fe20000000a00 */
[----:B------:R-:W-:-:S02]  /*b5c0*/  IMAD.U32 R7, RZ, RZ, UR5 ;  /* 0x00000005ff077e24 */ /* 0x000fc4000f8e00ff */
[----:B------:R-:W-:Y:S01]  /*b5d0*/  IMAD.WIDE.U32 R4, R20, UR12, R4 ;  /* 0x0000000c14047c25 */ /* 0x000fe2000f8e0004 */
[----:B------:R-:W-:Y:S01]  /*b5e0*/  MOV R7, UR6 ;  /* 0x0000000600077c02 */ /* 0x000fe20008000f00 */
[----:B------:R-:W-:Y:S02]  /*b5f0*/  ULDC.64 UR6, c[0x0][0xb48] ;  /* 0x0002d20000067ab9 */ /* 0x000fe40000000a00 */
[----:B-1----:R-:W-:Y:S01]  /*b600*/  IMAD R21, R152, R19, UR11 ;  /* 0x0000000b98157e24 */ /* 0x002fe2000f8e0213 */
[----:B------:R-:W-:Y:S02]  /*b610*/  IADD3 R5, R5, R15, RZ ;  /* 0x0000000f05057210 */ /* 0x000fe40007ffe0ff */
[----:B0-----:R-:W-:Y:S01]  /*b620*/  LEA R11, R9, R6, 0x7 ;  /* 0x00000006090b7211 */ /* 0x001fe200078e38ff */
[----:B------:R-:W-:Y:S01]  /*b630*/  IMAD.U32 R6, RZ, RZ, UR4 ;  /* 0x00000004ff067e24 */ /* 0x000fe2000f8e00ff */
[----:B------:R-:W-:Y:S02]  /*b640*/  ULDC.64 UR4, c[0x0][0xbe0] ;  /* 0x0002f80000047ab9 */ /* 0x000fe40000000a00 */
[----:B------:R-:W-:-:S04]  /*b650*/  IMAD.WIDE.U32 R4, R21, UR4, R4 ;  /* 0x0000000415047c25 */ /* 0x000fc8000f8e0004 */
[----:B----4-:R-:W-:-:S04]  /*b660*/  @P0 IMAD.HI.U32 R12, R11, R14, RZ ;  /* 0x0000000e0b0c0227 */ /* 0x010fc800078e00ff */
[C---:B------:R-:W-:Y:S02]  /*b670*/  IMAD R14, R22.reuse, UR10, RZ ;  /* 0x0000000a160e7c24 */ /* 0x040fe4000f8e02ff */
[----:B------:R-:W-:Y:S01]  /*b680*/  IMAD.MOV.U32 R13, RZ, RZ, R11 ;  /* 0x000000ffff0d7224 */ /* 0x000fe200078e000b */
[----:B--2---:R-:W-:Y:S01]  /*b690*/  @P0 SHF.R.U32.HI R13, RZ, R17, R12 ;  /* 0x00000011ff0d0219 */ /* 0x004fe2000001160c */
[----:B------:R-:W-:Y:S01]  /*b6a0*/  IMAD R17, R23, UR12, R14 ;  /* 0x0000000c17117c24 */ /* 0x000fe2000f8e020e */
[----:B------:R-:W-:Y:S01]  /*b6b0*/  SHF.R.S32.HI R14, RZ, 0x1f, R21 ;  /* 0x0000001fff0e7819 */ /* 0x000fe20000011415 */
[----:B------:R-:W-:-:S04]  /*b6c0*/  IMAD.WIDE.U32 R6, R22, UR12, R6 ;  /* 0x0000000c16067c25 */ /* 0x000fc8000f8e0006 */
[----:B-----5:R-:W-:-:S04]  /*b6d0*/  @P0 IMAD.HI.U32 R154, R11, R154, RZ ;  /* 0x0000009a0b9a0227 */ /* 0x020fc800078e00ff */
[----:B------:R-:W-:Y:S02]  /*b6e0*/  IMAD.IADD R7, R7, 0x1, R17 ;  /* 0x0000000107077824 */ /* 0x000fe400078e0211 */
[C---:B------:R-:W-:Y:S02]  /*b6f0*/  IMAD R17, R14.reuse, UR6, RZ ;  /* 0x000000060e117c24 */ /* 0x040fe4000f8e02ff */
[----:B------:R-:W-:Y:S01]  /*b700*/  IMAD.MOV.U32 R15, RZ, RZ, R11 ;  /* 0x000000ffff0f7224 */ /* 0x000fe200078e000b */
[----:B------:R-:W-:Y:S01]  /*b710*/  @P0 SHF.R.U32.HI R15, RZ, R153, R154 ;  /* 0x00000099ff0f0219 */ /* 0x000fe2000001169a */
[----:B------:R-:W-:Y:S01]  /*b720*/  IMAD R12, R14, UR4, RZ ;  /* 0x000000040e0c7c24 */ /* 0x000fe2000f8e02ff */
[----:B------:R-:W-:Y:S01]  /*b730*/  BAR.SYNC.DEFER_BLOCKING 0x1, 0x100 ;  /* 0x0044000000007b1d */ /* 0x000fe20000010000 */
[C---:B------:R-:W-:Y:S01]  /*b740*/  IMAD R19, R21.reuse, UR7, R17 ;  /* 0x0000000715137c24 */ /* 0x040fe2000f8e0211 */
[----:B------:R-:W-:Y:S01]  /*b750*/  SHF.R.S32.HI R17, RZ, 0x1f, R13 ;  /* 0x0000001fff117819 */ /* 0x000fe2000001140d */
[----:B------:R-:W-:Y:S01]  /*b760*/  IMAD R14, R21, UR5, R12 ;  /* 0x00000005150e7c24 */ /* 0x000fe2000f8e020c */
[----:B------:R-:W-:Y:S01]  /*b770*/  IADD3 R4, P0, R13, R4, RZ ;  /* 0x000000040d047210 */ /* 0x000fe20007f1e0ff */
[----:B------:R-:W-:Y:S01]  /*b780*/  IMAD.WIDE.U32 R6, R21, UR6, R6 ;  /* 0x0000000615067c25 */ /* 0x000fe2000f8e0006 */
[--C-:B------:R-:W-:Y:S01]  /*b790*/  SHF.R.S32.HI R12, RZ, 0x1f, R15.reuse ;  /* 0x0000001fff0c7819 */ /* 0x100fe2000001140f */
[----:B------:R-:W-:Y:S01]  /*b7a0*/  ULDC.64 UR4, c[0x0][0xb30] ;  /* 0x0002cc0000047ab9 */ /* 0x000fe20000000a00 */
[----:B------:R-:W-:Y:S01]  /*b7b0*/  IADD3 R13, -R13, RZ, RZ ;  /* 0x000000ff0d0d7210 */ /* 0x000fe20007ffe1ff */
[----:B------:R-:W-:Y:S01]  /*b7c0*/  IMAD.MOV R20, RZ, RZ, -R15 ;  /* 0x000000ffff147224 */ /* 0x000fe200078e0a0f */
[----:B------:R-:W-:Y:S01]  /*b7d0*/  IADD3.X R5, R17, R5, R14, P0, !PT ;  /* 0x0000000511057210 */ /* 0x000fe200007fe40e */
[----:B------:R-:W-:Y:S01]  /*b7e0*/  IMAD R12, R12, UR4, RZ ;  /* 0x000000040c0c7c24 */ /* 0x000fe2000f8e02ff */
[----:B------:R-:W-:Y:S01]  /*b7f0*/  ULDC.64 UR6, c[0x0][0xbc8] ;  /* 0x0002f20000067ab9 */ /* 0x000fe20000000a00 */
[----:B------:R-:W-:-:S02]  /*b800*/  IMAD R13, R8, R13, R11 ;  /* 0x0000000d080d7224 */ /* 0x000fc400078e020b */
[----:B------:R-:W-:Y:S02]  /*b810*/  IMAD.IADD R7, R7, 0x1, R19 ;  /* 0x0000000107077824 */ /* 0x000fe400078e0213 */
[----:B------:R-:W-:Y:S02]  /*b820*/  IMAD R11, R8, R20, R11 ;  /* 0x00000014080b7224 */ /* 0x000fe400078e020b */
[C---:B------:R-:W-:Y:S01]  /*b830*/  IMAD R17, R15.reuse, UR5, R12 ;  /* 0x000000050f117c24 */ /* 0x040fe2000f8e020c */
[----:B------:R-:W-:Y:S01]  /*b840*/  SHF.R.S32.HI R12, RZ, 0x1f, R13 ;  /* 0x0000001fff0c7819 */ /* 0x000fe2000001140d */
[----:B------:R-:W-:Y:S01]  /*b850*/  IMAD.WIDE.U32 R6, R15, UR4, R6 ;  /* 0x000000040f067c25 */ /* 0x000fe2000f8e0006 */
[----:B------:R-:W-:Y:S01]  /*b860*/  SHF.R.S32.HI R14, RZ, 0x1f, R11 ;  /* 0x0000001fff0e7819 */ /* 0x000fe2000001140b */
[----:B------:R-:W0:Y:S01]  /*b870*/  S2UR UR5, SR_CgaCtaId ;  /* 0x00000000000579c3 */ /* 0x000e220000008800 */
[----:B------:R-:W-:Y:S01]  /*b880*/  UMOV UR4, 0x400 ;  /* 0x0000040000047882 */ /* 0x000fe20000000000 */
[----:B------:R-:W-:Y:S01]  /*b890*/  IMAD R12, R12, UR6, RZ ;  /* 0x000000060c0c7c24 */ /* 0x000fe2000f8e02ff */
[----:B------:R-:W-:Y:S01]  /*b8a0*/  IADD3 R7, R7, R17, RZ ;  /* 0x0000001107077210 */ /* 0x000fe20007ffe0ff */
[----:B------:R-:W-:-:S02]  /*b8b0*/  IMAD R14, R14, UR8, RZ ;  /* 0x000000080e0e7c24 */ /* 0x000fc4000f8e02ff */
[C---:B------:R-:W-:Y:S02]  /*b8c0*/  IMAD R15, R13.reuse, UR7, R12 ;  /* 0x000000070d0f7c24 */ /* 0x040fe4000f8e020c */
[----:B------:R-:W-:Y:S01]  /*b8d0*/  IMAD.WIDE.U32 R4, R13, UR6, R4 ;  /* 0x000000060d047c25 */ /* 0x000fe2000f8e0004 */
[----:B------:R-:W-:-:S03]  /*b8e0*/  ULDC.64 UR6, c[0x0][0xba8] ;  /* 0x0002ea0000067ab9 */ /* 0x000fc60000000a00 */
[C---:B------:R-:W-:Y:S01]  /*b8f0*/  IMAD R17, R11.reuse, UR9, R14 ;  /* 0x000000090b117c24 */ /* 0x040fe2000f8e020e */
[----:B------:R-:W-:Y:S01]  /*b900*/  LEA R19, P0, R4, UR6, 0x2 ;  /* 0x0000000604137c11 */ /* 0x000fe2000f8010ff */
[----:B------:R-:W-:Y:S01]  /*b910*/  IMAD.WIDE.U32 R12, R11, UR8, R6 ;  /* 0x000000080b0c7c25 */ /* 0x000fe2000f8e0006 */
[----:B------:R-:W-:Y:S01]  /*b920*/  ULDC.64 UR8, c[0x0][0xb00] ;  /* 0x0002c00000087ab9 */ /* 0x000fe20000000a00 */
[----:B------:R-:W-:Y:S01]  /*b930*/  LEA R11, R9, R16, 0x7 ;  /* 0x00000010090b7211 */ /* 0x000fe200078e38ff */
[----:B------:R-:W-:Y:S01]  /*b940*/  ULDC UR6, c[0x0][0xa88] ;  /* 0x0002a20000067ab9 */ /* 0x000fe20000000800 */
[----:B------:R-:W-:Y:S01]  /*b950*/  IMAD.IADD R5, R5, 0x1, R15 ;  /* 0x0000000105057824 */ /* 0x000fe200078e020f */
[----:B------:R-:W-:Y:S01]  /*b960*/  LEA R6, P1, R12, UR8, 0x2 ;  /* 0x000000080c067c11 */ /* 0x000fe2000f8210ff */
[----:B------:R-:W-:Y:S01]  /*b970*/  IMAD.IADD R7, R13, 0x1, R17 ;  /* 0x000000010d077824 */ /* 0x000fe200078e0211 */
[----:B------:R-:W-:Y:S01]  /*b980*/  SHFL.IDX PT, R14, R19, 0x1, 0x1c1f ;  /* 0x003c1f00130e7f89 */ /* 0x000fe200000e0000 */
[----:B------:R-:W-:Y:S01]  /*b990*/  IMAD R8, R8, UR6, RZ ;  /* 0x0000000608087c24 */ /* 0x000fe2000f8e02ff */
[----:B------:R-:W-:Y:S01]  /*b9a0*/  LEA.HI.X R17, R4, UR7, R5, 0x2, P0 ;  /* 0x0000000704117c11 */ /* 0x000fe200080f1405 */
[----:B0-----:R-:W-:Y:S01]  /*b9b0*/  ULEA UR4, UR5, UR4, 0x18 ;  /* 0x0000000405047291 */ /* 0x001fe2000f8ec03f */
[----:B------:R-:W-:Y:S01]  /*b9c0*/  LEA.HI.X R7, R12, UR9, R7, 0x2, P1 ;  /* 0x000000090c077c11 */ /* 0x000fe200088f1407 */
[----:B------:R-:W-:Y:S01]  /*b9d0*/  VIADD R9, R11, 0x8 ;  /* 0x000000080b097836 */ /* 0x000fe20000000000 */
[----:B------:R-:W-:Y:S01]  /*b9e0*/  SHFL.IDX PT, R12, R19, RZ, 0x1c1f ;  /* 0x001c1fff130c7589 */ /* 0x000fe200000e0000 */
[----:B------:R-:W-:Y:S01]  /*b9f0*/  LOP3.LUT P0, RZ, R3, 0x3, RZ, 0xc0, !PT ;  /* 0x0000000303ff7812 */ /* 0x000fe2000780c0ff */
[----:B------:R-:W-:Y:S01]  /*ba00*/  UIADD3 UR4, UR4, 0x38820, URZ ;  /* 0x0003882004047890 */ /* 0x000fe2000fffe03f */
[CC--:B------:R-:W-:Y:S01]  /*ba10*/  ISETP.GE.AND P2, PT, R11.reuse, R8.reuse, PT ;  /* 0x000000080b00720c */ /* 0x0c0fe20003f46270 */
[----:B------:R-:W0:Y:S01]  /*ba20*/  SHFL.IDX PT, R13, R17, RZ, 0x1c1f ;  /* 0x001c1fff110d7589 */ /* 0x000e2200000e0000 */
[-C--:B------:R-:W-:Y:S01]  /*ba30*/  ISETP.GE.OR P1, PT, R11, R8.reuse, P0 ;  /* 0x000000080b00720c */ /* 0x080fe20000726670 */
[----:B------:R-:W-:Y:S01]  /*ba40*/  UPRMT UR4, URZ, 0x654, UR4 ;  /* 0x000006543f047896 */ /* 0x000fe20008000004 */
[----:B------:R-:W-:Y:S01]  /*ba50*/  ISETP.GE.OR P0, PT, R9, R8, P0 ;  /* 0x000000080900720c */ /* 0x000fe20000706670 */
[----:B------:R-:W1:Y:S01]  /*ba60*/  SHFL.IDX PT, R15, R17, 0x1, 0x1c1f ;  /* 0x003c1f00110f7f89 */ /* 0x000e6200000e0000 */
[----:B------:R-:W-:-:S03]  /*ba70*/  IMAD.IADD R3, R3, 0x1, -R10 ;  /* 0x0000000103037824 */ /* 0x000fc600078e0a0a */
[----:B------:R2:W3:Y:S02]  /*ba80*/  SHFL.IDX PT, R4, R6, RZ, 0x1c1f ;  /* 0x001c1fff06047589 */ /* 0x0004e400000e0000 */
[----:B------:R-:W-:Y:S01]  /*ba90*/  SHF.L.U32 R3, R3, 0x1, RZ ;  /* 0x0000000103037819 */ /* 0x000fe200000006ff */
[----:B------:R-:W-:Y:S01]  /*baa0*/  SYNCS.ARRIVE.TRANS64.RED.A1T0 RZ, [UR4], RZ ;  /* 0x000000ffffff79a7 */ /* 0x000fe20008100404 */
[----:B------:R2:W4:Y:S04]  /*bab0*/  SHFL.IDX PT, R5, R7, RZ, 0x1c1f ;  /* 0x001c1fff07057589 */ /* 0x00052800000e0000 */
[----:B0-----:R2:W-:Y:S04]  /*bac0*/  @!P1 ST.E desc[UR14][R12.64], R0 ;  /* 0x000000000c009985 */ /* 0x0015e8000c10190e */
[----:B-1----:R2:W-:Y:S01]  /*bad0*/  @!P0 ST.E desc[UR14][R14.64], R2 ;  /* 0x000000020e008985 */ /* 0x0025e2000c10190e */
[----:B------:R-:W-:Y:S05]  /*bae0*/  @P2 BRA `(.L_x_37) ;  /* 0x0000000800fc2947 */ /* 0x000fea0003800000 */
[C---:B--2---:R-:W-:Y:S01]  /*baf0*/  VIADD R0, R3.reuse, 0x8 ;  /* 0x0000000803007836 */ /* 0x044fe20000000000 */
[----:B------:R-:W-:Y:S01]  /*bb00*/  ULDC UR4, c[0x0][0xac8] ;  /* 0x0002b20000047ab9 */ /* 0x000fe20000000800 */
[C---:B------:R-:W-:Y:S01]  /*bb10*/  VIADD R2, R3.reuse, 0x10 ;  /* 0x0000001003027836 */ /* 0x040fe20000000000 */
[C---:B------:R-:W-:Y:S01]  /*bb20*/  IADD3 R10, R3.reuse, 0x18, RZ ;  /* 0x00000018030a7810 */ /* 0x040fe20007ffe0ff */
[C---:B------:R-:W-:Y:S01]  /*bb30*/  VIADD R19, R3.reuse, 0x20 ;  /* 0x0000002003137836 */ /* 0x040fe20000000000 */
[----:B------:R-:W-:Y:S01]  /*bb40*/  ISETP.GE.AND P3, PT, R0, UR4, PT ;  /* 0x0000000400007c0c */ /* 0x000fe2000bf66270 */
[C---:B------:R-:W-:Y:S01]  /*bb50*/  VIADD R20, R3.reuse, 0x28 ;  /* 0x0000002803147836 */ /* 0x040fe20000000000 */
[----:B------:R-:W-:Y:S01]  /*bb60*/  ISETP.GE.AND P4, PT, R2, UR4, PT ;  /* 0x0000000402007c0c */ /* 0x000fe2000bf86270 */
[----:B------:R-:W-:Y:S01]  /*bb70*/  ULDC.64 UR6, c[0x0][0x208] ;  /* 0x0000820000067ab9 */ /* 0x000fe20000000a00 */
[----:B------:R-:W-:Y:S01]  /*bb80*/  ISETP.GE.AND P5, PT, R10, UR4, PT ;  /* 0x000000040a007c0c */ /* 0x000fe2000bfa6270 */
[C---:B------:R-:W-:Y:S01]  /*bb90*/  VIADD R21, R3.reuse, 0x40 ;  /* 0x0000004003157836 */ /* 0x040fe20000000000 */
[C---:B------:R-:W-:Y:S01]  /*bba0*/  ISETP.GE.AND P2, PT, R3.reuse, UR4, PT ;  /* 0x0000000403007c0c */ /* 0x040fe2000bf46270 */
[----:B------:R-:W-:Y:S01]  /*bbb0*/  VIADD R23, R3, 0x50 ;  /* 0x0000005003177836 */ /* 0x000fe20000000000 */
[----:B------:R-:W-:-:S02]  /*bbc0*/  ISETP.GE.AND P0, PT, R19, UR4, PT ;  /* 0x0000000413007c0c */ /* 0x000fc4000bf06270 */
[----:B------:R-:W-:Y:S02]  /*bbd0*/  ISETP.GE.AND P1, PT, R20, UR4, PT ;  /* 0x0000000414007c0c */ /* 0x000fe4000bf26270 */
[----:B------:R-:W-:Y:S02]  /*bbe0*/  IADD3 R22, R3, 0x48, RZ ;  /* 0x0000004803167810 */ /* 0x000fe40007ffe0ff */
[----:B------:R-:W-:Y:S02]  /*bbf0*/  @!P3 LEA.HI R0, R0, R0, RZ, 0x1 ;  /* 0x000000000000b211 */ /* 0x000fe400078f08ff */
[----:B------:R-:W-:Y:S02]  /*bc00*/  @!P4 LEA.HI R2, R2, R2, RZ, 0x1 ;  /* 0x000000020202c211 */ /* 0x000fe400078f08ff */
[----:B------:R-:W-:Y:S02]  /*bc10*/  @!P5 LEA.HI R10, R10, R10, RZ, 0x1 ;  /* 0x0000000a0a0ad211 */ /* 0x000fe400078f08ff */
[----:B------:R-:W-:-:S02]  /*bc20*/  @!P3 LOP3.LUT R13, R0, 0xfffffffe, RZ, 0xc0, !PT ;  /* 0xfffffffe000db812 */ /* 0x000fc400078ec0ff */
[----:B------:R-:W-:Y:S01]  /*bc30*/  @!P4 LOP3.LUT R15, R2, 0xfffffffe, RZ, 0xc0, !PT ;  /* 0xfffffffe020fc812 */ /* 0x000fe200078ec0ff */
[C---:B------:R-:W-:Y:S01]  /*bc40*/  VIADD R2, R3.reuse, 0x38 ;  /* 0x0000003803027836 */ /* 0x040fe20000000000 */
[----:B------:R-:W-:Y:S01]  /*bc50*/  @!P5 LOP3.LUT R17, R10, 0xfffffffe, RZ, 0xc0, !PT ;  /* 0xfffffffe0a11d812 */ /* 0x000fe200078ec0ff */
[C-C-:B---34-:R-:W-:Y:S01]  /*bc60*/  @!P2 IMAD.WIDE R10, R3.reuse, 0x4, R4.reuse ;  /* 0x00000004030aa825 */ /* 0x158fe200078e0204 */
[----:B------:R-:W-:Y:S02]  /*bc70*/  IADD3 R0, R3, 0x30, RZ ;  /* 0x0000003003007810 */ /* 0x000fe40007ffe0ff */
[----:B------:R-:W-:Y:S01]  /*bc80*/  ISETP.GE.AND P6, PT, R23, UR4, PT ;  /* 0x0000000417007c0c */ /* 0x000fe2000bfc6270 */
[--C-:B------:R-:W-:Y:S01]  /*bc90*/  @!P3 IMAD.WIDE R12, R13, 0x4, R4.reuse ;  /* 0x000000040d0cb825 */ /* 0x100fe200078e0204 */
[----:B------:R0:W-:Y:S01]  /*bca0*/  @!P2 ST.E.64 desc[UR6][R10.64], R24 ;  /* 0x000000180a00a985 */ /* 0x0001e2000c101b06 */
[----:B------:R-:W-:Y:S02]  /*bcb0*/  ISETP.GE.AND P2, PT, R0, UR4, PT ;  /* 0x0000000400007c0c */ /* 0x000fe4000bf46270 */
[----:B------:R-:W-:Y:S01]  /*bcc0*/  @!P4 IMAD.WIDE R14, R15, 0x4, R4 ;  /* 0x000000040f0ec825 */ /* 0x000fe200078e0204 */
[----:B------:R1:W-:Y:S01]  /*bcd0*/  @!P3 ST.E.64 desc[UR6][R12.64], R28 ;  /* 0x0000001c0c00b985 */ /* 0x0003e2000c101b06 */
[----:B------:R-:W-:-:S02]  /*bce0*/  ISETP.GE.AND P3, PT, R2, UR4, PT ;  /* 0x0000000402007c0c */ /* 0x000fc4000bf66270 */
[----:B------:R-:W-:Y:S01]  /*bcf0*/  @!P5 IMAD.WIDE R16, R17, 0x4, R4 ;  /* 0x000000041110d825 */ /* 0x000fe200078e0204 */
[----:B------:R2:W-:Y:S01]  /*bd00*/  @!P4 ST.E.64 desc[UR6][R14.64], R32 ;  /* 0x000000200e00c985 */ /* 0x0005e2000c101b06 */
[----:B------:R-:W-:Y:S02]  /*bd10*/  ISETP.GE.AND P4, PT, R21, UR4, PT ;  /* 0x0000000415007c0c */ /* 0x000fe4000bf86270 */
[----:B------:R-:W-:Y:S01]  /*bd20*/  @!P0 LEA.HI R19, R19, R19, RZ, 0x1 ;  /* 0x0000001313138211 */ /* 0x000fe200078f08ff */
[----:B------:R3:W-:Y:S01]  /*bd30*/  @!P5 ST.E.64 desc[UR6][R16.64], R36 ;  /* 0x000000241000d985 */ /* 0x0007e2000c101b06 */
[----:B------:R-:W-:Y:S01]  /*bd40*/  ISETP.GE.AND P5, PT, R22, UR4, PT ;  /* 0x0000000416007c0c */ /* 0x000fe2000bfa6270 */
[----:B0-----:R-:W-:Y:S01]  /*bd50*/  VIADD R24, R3, 0x58 ;  /* 0x0000005803187836 */ /* 0x001fe20000000000 */
[----:B------:R-:W-:Y:S02]  /*bd60*/  @!P1 LEA.HI R20, R20, R20, RZ, 0x1 ;  /* 0x0000001414149211 */ /* 0x000fe400078f08ff */
[----:B------:R-:W-:-:S02]  /*bd70*/  @!P0 LOP3.LUT R11, R19, 0xfffffffe, RZ, 0xc0, !PT ;  /* 0xfffffffe130b8812 */ /* 0x000fc400078ec0ff */
[----:B-1----:R-:W-:Y:S02]  /*bd80*/  @!P1 LOP3.LUT R13, R20, 0xfffffffe, RZ, 0xc0, !PT ;  /* 0xfffffffe140d9812 */ /* 0x002fe400078ec0ff */
[----:B------:R-:W-:Y:S01]  /*bd90*/  @!P2 LEA.HI R0, R0, R0, RZ, 0x1 ;  /* 0x000000000000a211 */ /* 0x000fe200078f08ff */
[--C-:B------:R-:W-:Y:S01]  /*bda0*/  @!P0 IMAD.WIDE R10, R11, 0x4, R4.reuse ;  /* 0x000000040b0a8825 */ /* 0x100fe200078e0204 */
[----:B------:R-:W-:Y:S02]  /*bdb0*/  @!P3 LEA.HI R2, R2, R2, RZ, 0x1 ;  /* 0x000000020202b211 */ /* 0x000fe400078f08ff */
[----:B------:R-:W-:Y:S01]  /*bdc0*/  @!P4 LEA.HI R21, R21, R21, RZ, 0x1 ;  /* 0x000000151515c211 */ /* 0x000fe200078f08ff */
[----:B------:R-:W-:Y:S01]  /*bdd0*/  @!P1 IMAD.WIDE R12, R13, 0x4, R4 ;  /* 0x000000040d0c9825 */ /* 0x000fe200078e0204 */
[----:B------:R-:W-:Y:S01]  /*bde0*/  @!P5 LEA.HI R22, R22, R22, RZ, 0x1 ;  /* 0x000000161616d211 */ /* 0x000fe200078f08ff */
[----:B------:R0:W-:Y:S01]  /*bdf0*/  @!P0 ST.E.64 desc[UR6][R10.64], R40 ;  /* 0x000000280a008985 */ /* 0x0001e2000c101b06 */
[----:B------:R-:W-:-:S02]  /*be00*/  @!P6 LEA.HI R23, R23, R23, RZ, 0x1 ;  /* 0x000000171717e211 */ /* 0x000fc400078f08ff */
[----:B--2---:R-:W-:Y:S01]  /*be10*/  @!P2 LOP3.LUT R15, R0, 0xfffffffe, RZ, 0xc0, !PT ;  /* 0xfffffffe000fa812 */ /* 0x004fe200078ec0ff */
[----:B------:R1:W-:Y:S01]  /*be20*/  @!P1 ST.E.64 desc[UR6][R12.64], R44 ;  /* 0x0000002c0c009985 */ /* 0x0003e2000c101b06 */
[----:B---3--:R-:W-:Y:S01]  /*be30*/  @!P3 LOP3.LUT R17, R2, 0xfffffffe, RZ, 0xc0, !PT ;  /* 0xfffffffe0211b812 */ /* 0x008fe200078ec0ff */
[----:B------:R-:W-:Y:S01]  /*be40*/  VIADD R0, R3, 0x68 ;  /* 0x0000006803007836 */ /* 0x000fe20000000000 */
[----:B------:R-:W-:Y:S01]  /*be50*/  @!P4 LOP3.LUT R21, R21, 0xfffffffe, RZ, 0xc0, !PT ;  /* 0xfffffffe1515c812 */ /* 0x000fe200078ec0ff */
[C---:B------:R-:W-:Y:S01]  /*be60*/  VIADD R2, R3.reuse, 0x70 ;  /* 0x0000007003027836 */ /* 0x040fe20000000000 */
[----:B------:R-:W-:Y:S01]  /*be70*/  @!P5 LOP3.LUT R19, R22, 0xfffffffe, RZ, 0xc0, !PT ;  /* 0xfffffffe1613d812 */ /* 0x000fe200078ec0ff */
[----:B------:R-:W-:Y:S01]  /*be80*/  VIADD R22, R3, 0x80 ;  /* 0x0000008003167836 */ /* 0x000fe20000000000 */
[----:B------:R-:W-:Y:S02]  /*be90*/  @!P6 LOP3.LUT R23, R23, 0xfffffffe, RZ, 0xc0, !PT ;  /* 0xfffffffe1717e812 */ /* 0x000fe400078ec0ff */
[----:B------:R-:W-:Y:S01]  /*bea0*/  IADD3 R25, R3, 0x60, RZ ;  /* 0x0000006003197810 */ /* 0x000fe20007ffe0ff */
[----:B0-----:R-:W-:Y:S01]  /*beb0*/  @!P2 IMAD.WIDE R10, R15, 0x4, R4 ;  /* 0x000000040f0aa825 */ /* 0x001fe200078e0204 */
[----:B------:R-:W-:-:S02]  /*bec0*/  ISETP.GE.AND P1, PT, R24, UR4, PT ;  /* 0x0000000418007c0c */ /* 0x000fc4000bf26270 */
[----:B------:R-:W-:Y:S01]  /*bed0*/  ISETP.GE.AND P0, PT, R25, UR4, PT ;  /* 0x0000000419007c0c */ /* 0x000fe2000bf06270 */
[--C-:B-1----:R-:W-:Y:S01]  /*bee0*/  @!P3 IMAD.WIDE R12, R17, 0x4, R4.reuse ;  /* 0x00000004110cb825 */ /* 0x102fe200078e0204 */
[----:B------:R0:W-:Y:S01]  /*bef0*/  @!P2 ST.E.64 desc[UR6][R10.64], R48 ;  /* 0x000000300a00a985 */ /* 0x0001e2000c101b06 */
[----:B------:R-:W-:Y:S02]  /*bf00*/  ISETP.GE.AND P2, PT, R0, UR4, PT ;  /* 0x0000000400007c0c */ /* 0x000fe4000bf46270 */
[--C-:B------:R-:W-:Y:S01]  /*bf10*/  @!P4 IMAD.WIDE R14, R21, 0x4, R4.reuse ;  /* 0x00000004150ec825 */ /* 0x100fe200078e0204 */
[----:B------:R1:W-:Y:S03]  /*bf20*/  @!P3 ST.E.64 desc[UR6][R12.64], R52 ;  /* 0x000000340c00b985 */ /* 0x0003e6000c101b06 */
[----:B------:R-:W-:Y:S01]  /*bf30*/  @!P5 IMAD.WIDE R16, R19, 0x4, R4 ;  /* 0x000000041310d825 */ /* 0x000fe200078e0204 */
[----:B------:R2:W-:Y:S01]  /*bf40*/  @!P4 ST.E.64 desc[UR6][R14.64], R56 ;  /* 0x000000380e00c985 */ /* 0x0005e2000c101b06 */
[----:B------:R-:W-:-:S02]  /*bf50*/  IADD3 R19, R3, 0x78, RZ ;  /* 0x0000007803137810 */ /* 0x000fc40007ffe0ff */
[----:B------:R-:W-:Y:S01]  /*bf60*/  @!P6 IMAD.WIDE R20, R23, 0x4, R4 ;  /* 0x000000041714e825 */ /* 0x000fe200078e0204 */
[----:B------:R3:W-:Y:S01]  /*bf70*/  @!P5 ST.E.64 desc[UR6][R16.64], R60 ;  /* 0x0000003c1000d985 */ /* 0x0007e2000c101b06 */
[----:B------:R-:W-:Y:S02]  /*bf80*/  ISETP.GE.AND P5, PT, R19, UR4, PT ;  /* 0x0000000413007c0c */ /* 0x000fe4000bfa6270 */
[----:B------:R-:W-:Y:S01]  /*bf90*/  VIADD R23, R3, 0x88 ;  /* 0x0000008803177836 */ /* 0x000fe20000000000 */
[----:B------:R4:W-:Y:S01]  /*bfa0*/  @!P6 ST.E.64 desc[UR6][R20.64], R64 ;  /* 0x000000401400e985 */ /* 0x0009e2000c101b06 */
[----:B------:R-:W-:Y:S02]  /*bfb0*/  ISETP.GE.AND P6, PT, R2, UR4, PT ;  /* 0x0000000402007c0c */ /* 0x000fe4000bfc6270 */
[----:B------:R-:W-:Y:S02]  /*bfc0*/  ISETP.GE.AND P4, PT, R22, UR4, PT ;  /* 0x0000000416007c0c */ /* 0x000fe4000bf86270 */
[----:B------:R-:W-:-:S02]  /*bfd0*/  ISETP.GE.AND P3, PT, R23, UR4, PT ;  /* 0x0000000417007c0c */ /* 0x000fc4000bf66270 */
[----:B------:R-:W-:Y:S02]  /*bfe0*/  @!P1 LEA.HI R24, R24, R24, RZ, 0x1 ;  /* 0x0000001818189211 */ /* 0x000fe400078f08ff */
[----:B------:R-:W-:Y:S02]  /*bff0*/  @!P0 LEA.HI R25, R25, R25, RZ, 0x1 ;  /* 0x0000001919198211 */ /* 0x000fe400078f08ff */
[----:B0-----:R-:W-:Y:S02]  /*c000*/  @!P1 LOP3.LUT R11, R24, 0xfffffffe, RZ, 0xc0, !PT ;  /* 0xfffffffe180b9812 */ /* 0x001fe400078ec0ff */
[----:B-1----:R-:W-:Y:S01]  /*c010*/  @!P0 LOP3.LUT R13, R25, 0xfffffffe, RZ, 0xc0, !PT ;  /* 0xfffffffe190d8812 */ /* 0x002fe200078ec0ff */
[----:B------:R-:W-:Y:S01]  /*c020*/  VIADD R25, R3, 0x98 ;  /* 0x0000009803197836 */ /* 0x000fe20000000000 */
[----:B------:R-:W-:Y:S01]  /*c030*/  @!P2 LEA.HI R0, R0, R0, RZ, 0x1 ;  /* 0x000000000000a211 */ /* 0x000fe200078f08ff */
[----:B------:R-:W-:Y:S01]  /*c040*/  @!P1 IMAD.WIDE R10, R11, 0x4, R4 ;  /* 0x000000040b0a9825 */ /* 0x000fe200078e0204 */
[----:B------:R-:W-:-:S02]  /*c050*/  @!P6 LEA.HI R2, R2, R2, RZ, 0x1 ;  /* 0x000000020202e211 */ /* 0x000fc400078f08ff */
[----:B------:R-:W-:Y:S01]  /*c060*/  @!P5 LEA.HI R19, R19, R19, RZ, 0x1 ;  /* 0x000000131313d211 */ /* 0x000fe200078f08ff */
[----:B------:R-:W-:Y:S01]  /*c070*/  @!P0 IMAD.WIDE R12, R13, 0x4, R4 ;  /* 0x000000040d0c8825 */ /* 0x000fe200078e0204 */
[----:B------:R-:W-:Y:S01]  /*c080*/  @!P4 LEA.HI R22, R22, R22, RZ, 0x1 ;  /* 0x000000161616c211 */ /* 0x000fe200078f08ff */
[----:B------:R0:W-:Y:S01]  /*c090*/  @!P1 ST.E.64 desc[UR6][R10.64], R68 ;  /* 0x000000440a009985 */ /* 0x0001e2000c101b06 */
[----:B------:R-:W-:Y:S02]  /*c0a0*/  @!P3 LEA.HI R23, R23, R23, RZ, 0x1 ;  /* 0x000000171717b211 */ /* 0x000fe400078f08ff */
[----:B--2---:R-:W-:Y:S01]  /*c0b0*/  @!P2 LOP3.LUT R15, R0, 0xfffffffe, RZ, 0xc0, !PT ;  /* 0xfffffffe000fa812 */ /* 0x004fe200078ec0ff */
[----:B------:R1:W-:Y:S01]  /*c0c0*/  @!P0 ST.E.64 desc[UR6][R12.64], R72 ;  /* 0x000000480c008985 */ /* 0x0003e2000c101b06 */
[----:B---3--:R-:W-:Y:S01]  /*c0d0*/  @!P6 LOP3.LUT R17, R2, 0xfffffffe, RZ, 0xc0, !PT ;  /* 0xfffffffe0211e812 */ /* 0x008fe200078ec0ff */
[----:B------:R-:W-:Y:S01]  /*c0e0*/  VIADD R0, R3, 0xa0 ;  /* 0x000000a003007836 */ /* 0x000fe20000000000 */
[----:B------:R-:W-:-:S02]  /*c0f0*/  @!P5 LOP3.LUT R19, R19, 0xfffffffe, RZ, 0xc0, !PT ;  /* 0xfffffffe1313d812 */ /* 0x000fc400078ec0ff */
[----:B----4-:R-:W-:Y:S01]  /*c100*/  @!P4 LOP3.LUT R21, R22, 0xfffffffe, RZ, 0xc0, !PT ;  /* 0xfffffffe1615c812 */ /* 0x010fe200078ec0ff */
[----:B------:R-:W-:Y:S01]  /*c110*/  VIADD R22, R3, 0xb8 ;  /* 0x000000b803167836 */ /* 0x000fe20000000000 */
[----:B------:R-:W-:Y:S02]  /*c120*/  @!P3 LOP3.LUT R23, R23, 0xfffffffe, RZ, 0xc0, !PT ;  /* 0xfffffffe1717b812 */ /* 0x000fe400078ec0ff */
[----:B------:R-:W-:Y:S01]  /*c130*/  IADD3 R24, R3, 0x90, RZ ;  /* 0x0000009003187810 */ /* 0x000fe20007ffe0ff */
[--C-:B0-----:R-:W-:Y:S01]  /*c140*/  @!P2 IMAD.WIDE R10, R15, 0x4, R4.reuse ;  /* 0x000000040f0aa825 */ /* 0x101fe200078e0204 */
[----:B------:R-:W-:Y:S02]  /*c150*/  IADD3 R2, R3, 0xa8, RZ ;  /* 0x000000a803027810 */ /* 0x000fe40007ffe0ff */
[----:B------:R-:W-:Y:S01]  /*c160*/  ISETP.GE.AND P0, PT, R24, UR4, PT ;  /* 0x0000000418007c0c */ /* 0x000fe2000bf06270 */
[----:B-1----:R-:W-:Y:S01]  /*c170*/  @!P6 IMAD.WIDE R12, R17, 0x4, R4 ;  /* 0x00000004110ce825 */ /* 0x002fe200078e0204 */
[----:B------:R0:W-:Y:S01]  /*c180*/  @!P2 ST.E.64 desc[UR6][R10.64], R76 ;  /* 0x0000004c0a00a985 */ /* 0x0001e2000c101b06 */
[----:B------:R-:W-:-:S02]  /*c190*/  ISETP.GE.AND P1, PT, R25, UR4, PT ;  /* 0x0000000419007c0c */ /* 0x000fc4000bf26270 */
[--C-:B------:R-:W-:Y:S01]  /*c1a0*/  @!P5 IMAD.WIDE R14, R19, 0x4, R4.reuse ;  /* 0x00000004130ed825 */ /* 0x100fe200078e0204 */
[----:B------:R1:W-:Y:S01]  /*c1b0*/  @!P6 ST.E.64 desc[UR6][R12.64], R80 ;  /* 0x000000500c00e985 */ /* 0x0003e2000c101b06 */
[----:B------:R-:W-:Y:S02]  /*c1c0*/  ISETP.GE.AND P2, PT, R0, UR4, PT ;  /* 0x0000000400007c0c */ /* 0x000fe4000bf46270 */
[--C-:B------:R-:W-:Y:S01]  /*c1d0*/  @!P4 IMAD.WIDE R16, R21, 0x4, R4.reuse ;  /* 0x000000041510c825 */ /* 0x100fe200078e0204 */
[----:B------:R2:W-:Y:S01]  /*c1e0*/  @!P5 ST.E.64 desc[UR6][R14.64], R84 ;  /* 0x000000540e00d985 */ /* 0x0005e2000c101b06 */
[----:B------:R-:W-:Y:S02]  /*c1f0*/  ISETP.GE.AND P5, PT, R22, UR4, PT ;  /* 0x0000000416007c0c */ /* 0x000fe4000bfa6270 */
[----:B------:R-:W-:Y:S01]  /*c200*/  @!P3 IMAD.WIDE R20, R23, 0x4, R4 ;  /* 0x000000041714b825 */ /* 0x000fe200078e0204 */
[----:B------:R3:W-:Y:S01]  /*c210*/  @!P4 ST.E.64 desc[UR6][R16.64], R88 ;  /* 0x000000581000c985 */ /* 0x0007e2000c101b06 */
[----:B------:R-:W-:-:S02]  /*c220*/  IADD3 R23, R3, 0xc0, RZ ;  /* 0x000000c003177810 */ /* 0x000fc40007ffe0ff */
[----:B------:R-:W-:Y:S01]  /*c230*/  VIADD R19, R3, 0xb0 ;  /* 0x000000b003137836 */ /* 0x000fe20000000000 */
[----:B------:R4:W-:Y:S01]  /*c240*/  @!P3 ST.E.64 desc[UR6][R20.64], R92 ;  /* 0x0000005c1400b985 */ /* 0x0009e2000c101b06 */
[----:B------:R-:W-:Y:S02]  /*c250*/  ISETP.GE.AND P3, PT, R2, UR4, PT ;  /* 0x0000000402007c0c */ /* 0x000fe4000bf66270 */
[----:B------:R-:W-:Y:S02]  /*c260*/  ISETP.GE.AND P6, PT, R23, UR4, PT ;  /* 0x0000000417007c0c */ /* 0x000fe4000bfc6270 */
[----:B------:R-:W-:Y:S02]  /*c270*/  ISETP.GE.AND P4, PT, R19, UR4, PT ;  /* 0x0000000413007c0c */ /* 0x000fe4000bf86270 */
[----:B------:R-:W-:Y:S02]  /*c280*/  @!P0 LEA.HI R24, R24, R24, RZ, 0x1 ;  /* 0x0000001818188211 */ /* 0x000fe400078f08ff */
[----:B------:R-:W-:-:S02]  /*c290*/  @!P1 LEA.HI R25, R25, R25, RZ, 0x1 ;  /* 0x0000001919199211 */ /* 0x000fc400078f08ff */
[----:B0-----:R-:W-:Y:S02]  /*c2a0*/  @!P0 LOP3.LUT R11, R24, 0xfffffffe, RZ, 0xc0, !PT ;  /* 0xfffffffe180b8812 */ /* 0x001fe400078ec0ff */
[----:B------:R-:W-:Y:S02]  /*c2b0*/  @!P2 LEA.HI R0, R0, R0, RZ, 0x1 ;  /* 0x000000000000a211 */ /* 0x000fe400078f08ff */
[----:B------:R-:W-:Y:S01]  /*c2c0*/  @!P3 LEA.HI R2, R2, R2, RZ, 0x1 ;  /* 0x000000020202b211 */ /* 0x000fe200078f08ff */
[--C-:B------:R-:W-:Y:S01]  /*c2d0*/  @!P0 IMAD.WIDE R10, R11, 0x4, R4.reuse ;  /* 0x000000040b0a8825 */ /* 0x100fe200078e0204 */
[----:B-1----:R-:W-:Y:S02]  /*c2e0*/  @!P1 LOP3.LUT R13, R25, 0xfffffffe, RZ, 0xc0, !PT ;  /* 0xfffffffe190d9812 */ /* 0x002fe400078ec0ff */
[----:B------:R-:W-:Y:S02]  /*c2f0*/  @!P4 LEA.HI R19, R19, R19, RZ, 0x1 ;  /* 0x000000131313c211 */ /* 0x000fe400078f08ff */
[----:B--2---:R-:W-:Y:S01]  /*c300*/  @!P2 LOP3.LUT R15, R0, 0xfffffffe, RZ, 0xc0, !PT ;  /* 0xfffffffe000fa812 */ /* 0x004fe200078ec0ff */
[--C-:B------:R-:W-:Y:S01]  /*c310*/  @!P1 IMAD.WIDE R12, R13, 0x4, R4.reuse ;  /* 0x000000040d0c9825 */ /* 0x100fe200078e0204 */
[----:B------:R-:W-:Y:S01]  /*c320*/  @!P5 LEA.HI R22, R22, R22, RZ, 0x1 ;  /* 0x000000161616d211 */ /* 0x000fe200078f08ff */
[----:B------:R0:W-:Y:S01]  /*c330*/  @!P0 ST.E.64 desc[UR6][R10.64], R96 ;  /* 0x000000600a008985 */ /* 0x0001e2000c101b06 */
[----:B---3--:R-:W-:Y:S01]  /*c340*/  @!P3 LOP3.LUT R17, R2, 0xfffffffe, RZ, 0xc0, !PT ;  /* 0xfffffffe0211b812 */ /* 0x008fe200078ec0ff */
[----:B------:R-:W-:Y:S01]  /*c350*/  @!P2 IMAD.WIDE R14, R15, 0x4, R4 ;  /* 0x000000040f0ea825 */ /* 0x000fe200078e0204 */
[----:B------:R-:W-:Y:S01]  /*c360*/  @!P6 LEA.HI R23, R23, R23, RZ, 0x1 ;  /* 0x000000171717e211 */ /* 0x000fe200078f08ff */
[----:B------:R1:W-:Y:S01]  /*c370*/  @!P1 ST.E.64 desc[UR6][R12.64], R100 ;  /* 0x000000640c009985 */ /* 0x0003e2000c101b06 */
[----:B------:R-:W-:Y:S01]  /*c380*/  @!P4 LOP3.LUT R19, R19, 0xfffffffe, RZ, 0xc0, !PT ;  /* 0xfffffffe1313c812 */ /* 0x000fe200078ec0ff */
[----:B------:R-:W-:Y:S01]  /*c390*/  VIADD R0, R3, 0xc8 ;  /* 0x000000c803007836 */ /* 0x000fe20000000000 */
[----:B----4-:R-:W-:Y:S01]  /*c3a0*/  @!P5 LOP3.LUT R21, R22, 0xfffffffe, RZ, 0xc0, !PT ;  /* 0xfffffffe1615d812 */ /* 0x010fe200078ec0ff */
[----:B------:R2:W-:Y:S01]  /*c3b0*/  @!P2 ST.E.64 desc[UR6][R14.64], R104 ;  /* 0x000000680e00a985 */ /* 0x0005e2000c101b06 */
[----:B------:R-:W-:Y:S01]  /*c3c0*/  @!P6 LOP3.LUT R23, R23, 0xfffffffe, RZ, 0xc0, !PT ;  /* 0xfffffffe1717e812 */ /* 0x000fe200078ec0ff */
[C---:B------:R-:W-:Y:S01]  /*c3d0*/  VIADD R2, R3.reuse, 0xd0 ;  /* 0x000000d003027836 */ /* 0x040fe20000000000 */
[----:B------:R-:W-:Y:S01]  /*c3e0*/  ISETP.GE.AND P0, PT, R0, UR4, PT ;  /* 0x0000000400007c0c */ /* 0x000fe2000bf06270 */
[----:B------:R-:W-:-:S02]  /*c3f0*/  VIADD R22, R3, 0xe0 ;  /* 0x000000e003167836 */ /* 0x000fc40000000000 */
[----:B0-----:R-:W-:Y:S01]  /*c400*/  @!P3 IMAD.WIDE R10, R17, 0x4, R4 ;  /* 0x00000004110ab825 */ /* 0x001fe200078e0204 */
[----:B------:R-:W-:-:S03]  /*c410*/  ISETP.GE.AND P1, PT, R2, UR4, PT ;  /* 0x0000000402007c0c */ /* 0x000fc6000bf26270 */
[--C-:B-1----:R-:W-:Y:S01]  /*c420*/  @!P4 IMAD.WIDE R12, R19, 0x4, R4.reuse ;  /* 0x00000004130cc825 */ /* 0x102fe200078e0204 */
[----:B------:R0:W-:Y:S01]  /*c430*/  @!P3 ST.E.64 desc[UR6][R10.64], R108 ;  /* 0x0000006c0a00b985 */ /* 0x0001e2000c101b06 */
[----:B------:R-:W-:Y:S02]  /*c440*/  IADD3 R19, R3, 0xd8, RZ ;  /* 0x000000d803137810 */ /* 0x000fe40007ffe0ff */
[--C-:B------:R-:W-:Y:S01]  /*c450*/  @!P5 IMAD.WIDE R16, R21, 0x4, R4.reuse ;  /* 0x000000041510d825 */ /* 0x100fe200078e0204 */
[----:B------:R1:W-:Y:S01]  /*c460*/  @!P4 ST.E.64 desc[UR6][R12.64], R112 ;  /* 0x000000700c00c985 */ /* 0x0003e2000c101b06 */
[----:B--2---:R-:W-:Y:S02]  /*c470*/  IADD3 R15, R3, 0xf0, RZ ;  /* 0x000000f0030f7810 */ /* 0x004fe40007ffe0ff */
[----:B------:R-:W-:Y:S01]  /*c480*/  @!P6 IMAD.WIDE R20, R23, 0x4, R4 ;  /* 0x000000041714e825 */ /* 0x000fe200078e0204 */
[----:B------:R2:W-:Y:S01]  /*c490*/  @!P5 ST.E.64 desc[UR6][R16.64], R116 ;  /* 0x000000741000d985 */ /* 0x0005e2000c101b06 */
[----:B------:R-:W-:-:S02]  /*c4a0*/  ISETP.GE.AND P2, PT, R19, UR4, PT ;  /* 0x0000000413007c0c */ /* 0x000fc4000bf46270 */
[C---:B------:R-:W-:Y:S01]  /*c4b0*/  VIADD R14, R3.reuse, 0xe8 ;  /* 0x000000e8030e7836 */ /* 0x040fe20000000000 */
[----:B------:R3:W-:Y:S01]  /*c4c0*/  @!P6 ST.E.64 desc[UR6][R20.64], R120 ;  /* 0x000000781400e985 */ /* 0x0007e2000c101b06 */
[----:B------:R-:W-:Y:S01]  /*c4d0*/  ISETP.GE.AND P3, PT, R22, UR4, PT ;  /* 0x0000000416007c0c */ /* 0x000fe2000bf66270 */
[----:B0-----:R-:W-:Y:S01]  /*c4e0*/  VIADD R11, R3, 0xf8 ;  /* 0x000000f8030b7836 */ /* 0x001fe20000000000 */
[----:B------:R-:W-:Y:S02]  /*c4f0*/  ISETP.GE.AND P5, PT, R15, UR4, PT ;  /* 0x000000040f007c0c */ /* 0x000fe4000bfa6270 */
[----:B------:R-:W-:Y:S02]  /*c500*/  ISETP.GE.AND P4, PT, R14, UR4, PT ;  /* 0x000000040e007c0c */ /* 0x000fe4000bf86270 */
[----:B------:R-:W-:Y:S02]  /*c510*/  ISETP.GE.AND P6, PT, R11, UR4, PT ;  /* 0x000000040b007c0c */ /* 0x000fe4000bfc6270 */
[----:B------:R-:W-:-:S02]  /*c520*/  @!P0 LEA.HI R0, R0, R0, RZ, 0x1 ;  /* 0x0000000000008211 */ /* 0x000fc400078f08ff */
[----:B------:R-:W-:Y:S02]  /*c530*/  @!P1 LEA.HI R2, R2, R2, RZ, 0x1 ;  /* 0x0000000202029211 */ /* 0x000fe400078f08ff */
[----:B------:R-:W-:Y:S02]  /*c540*/  @!P2 LEA.HI R19, R19, R19, RZ, 0x1 ;  /* 0x000000131313a211 */ /* 0x000fe400078f08ff */
[----:B------:R-:W-:Y:S02]  /*c550*/  @!P3 LEA.HI R22, R22, R22, RZ, 0x1 ;  /* 0x000000161616b211 */ /* 0x000fe400078f08ff */
[----:B------:R-:W-:Y:S02]  /*c560*/  @!P5 LEA.HI R10, R15, R15, RZ, 0x1 ;  /* 0x0000000f0f0ad211 */ /* 0x000fe400078f08ff */
[----:B------:R-:W-:Y:S02]  /*c570*/  @!P4 LEA.HI R14, R14, R14, RZ, 0x1 ;  /* 0x0000000e0e0ec211 */ /* 0x000fe400078f08ff */
[----:B-1----:R-:W-:-:S02]  /*c580*/  @!P6 LEA.HI R12, R11, R11, RZ, 0x1 ;  /* 0x0000000b0b0ce211 */ /* 0x002fc400078f08ff */
[----:B------:R-:W-:Y:S02]  /*c590*/  @!P0 LOP3.LUT R11, R0, 0xfffffffe, RZ, 0xc0, !PT ;  /* 0xfffffffe000b8812 */ /* 0x000fe400078ec0ff */
[----:B------:R-:W-:Y:S02]  /*c5a0*/  @!P1 LOP3.LUT R13, R2, 0xfffffffe, RZ, 0xc0, !PT ;  /* 0xfffffffe020d9812 */ /* 0x000fe400078ec0ff */
[----:B------:R-:W-:Y:S02]  /*c5b0*/  @!P2 LOP3.LUT R15, R19, 0xfffffffe, RZ, 0xc0, !PT ;  /* 0xfffffffe130fa812 */ /* 0x000fe400078ec0ff */
[----:B--2---:R-:W-:Y:S02]  /*c5c0*/  @!P3 LOP3.LUT R17, R22, 0xfffffffe, RZ, 0xc0, !PT ;  /* 0xfffffffe1611b812 */ /* 0x004fe400078ec0ff */
[----:B---3--:R-:W-:Y:S01]  /*c5d0*/  @!P4 LOP3.LUT R21, R14, 0xfffffffe, RZ, 0xc0, !PT ;  /* 0xfffffffe0e15c812 */ /* 0x008fe200078ec0ff */
[----:B------:R-:W-:Y:S01]  /*c5e0*/  @!P2 IMAD.WIDE R14, R15, 0x4, R4 ;  /* 0x000000040f0ea825 */ /* 0x000fe200078e0204 */
[----:B------:R-:W-:-:S02]  /*c5f0*/  @!P5 LOP3.LUT R23, R10, 0xfffffffe, RZ, 0xc0, !PT ;  /* 0xfffffffe0a17d812 */ /* 0x000fc400078ec0ff */
[----:B------:R-:W-:Y:S01]  /*c600*/  @!P6 LOP3.LUT R19, R12, 0xfffffffe, RZ, 0xc0, !PT ;  /* 0xfffffffe0c13e812 */ /* 0x000fe200078ec0ff */
[----:B------:R-:W-:-:S04]  /*c610*/  @!P0 IMAD.WIDE R10, R11, 0x4, R4 ;  /* 0x000000040b0a8825 */ /* 0x000fc800078e0204 */
[--C-:B------:R-:W-:Y:S01]  /*c620*/  @!P1 IMAD.WIDE R12, R13, 0x4, R4.reuse ;  /* 0x000000040d0c9825 */ /* 0x100fe200078e0204 */
[----:B------:R0:W-:Y:S03]  /*c630*/  @!P0 ST.E.64 desc[UR6][R10.64], R124 ;  /* 0x0000007c0a008985 */ /* 0x0001e6000c101b06 */
[--C-:B------:R-:W-:Y:S01]  /*c640*/  @!P3 IMAD.WIDE R16, R17, 0x4, R4.reuse ;  /* 0x000000041110b825 */ /* 0x100fe200078e0204 */
[----:B------:R0:W-:Y:S03]  /*c650*/  @!P1 ST.E.64 desc[UR6][R12.64], R128 ;  /* 0x000000800c009985 */ /* 0x0001e6000c101b06 */
[--C-:B------:R-:W-:Y:S01]  /*c660*/  @!P4 IMAD.WIDE R20, R21, 0x4, R4.reuse ;  /* 0x000000041514c825 */ /* 0x100fe200078e0204 */
[----:B------:R0:W-:Y:S03]  /*c670*/  @!P2 ST.E.64 desc[UR6][R14.64], R132 ;  /* 0x000000840e00a985 */ /* 0x0001e6000c101b06 */
[--C-:B------:R-:W-:Y:S01]  /*c680*/  @!P5 IMAD.WIDE R22, R23, 0x4, R4.reuse ;  /* 0x000000041716d825 */ /* 0x100fe200078e0204 */
[----:B------:R0:W-:Y:S03]  /*c690*/  @!P3 ST.E.64 desc[UR6][R16.64], R136 ;  /* 0x000000881000b985 */ /* 0x0001e6000c101b06 */
[----:B------:R-:W-:Y:S01]  /*c6a0*/  @!P6 IMAD.WIDE R4, R19, 0x4, R4 ;  /* 0x000000041304e825 */ /* 0x000fe200078e0204 */
[----:B------:R0:W-:Y:S04]  /*c6b0*/  @!P4 ST.E.64 desc[UR6][R20.64], R140 ;  /* 0x0000008c1400c985 */ /* 0x0001e8000c101b06 */
[----:B------:R0:W-:Y:S04]  /*c6c0*/  @!P5 ST.E.64 desc[UR6][R22.64], R144 ;  /* 0x000000901600d985 */ /* 0x0001e8000c101b06 */
[----:B------:R0:W-:Y:S02]  /*c6d0*/  @!P6 ST.E.64 desc[UR6][R4.64], R148 ;  /* 0x000000940400e985 */ /* 0x0001e4000c101b06 */
.L_x_37:
[----:B------:R-:W-:Y:S05]  /*c6e0*/  BSYNC B0 ;  /* 0x0000000000007941 */ /* 0x000fea0003800000 */
.L_x_36:
[----:B------:R-:W-:Y:S01]  /*c6f0*/  ISETP.GE.AND P0, PT, R9, R8, PT ;  /* 0x000000080900720c */ /* 0x000fe20003f06270 */
[----:B0---4-:R0:W1:Y:S04]  /*c700*/  SHFL.IDX PT, R5, R7, 0x1, 0x1c1f ;  /* 0x003c1f0007057f89 */ /* 0x01106800000e0000 */
[----:B---3--:R0:W3:Y:S08]  /*c710*/  SHFL.IDX PT, R4, R6, 0x1, 0x1c1f ;  /* 0x003c1f0006047f89 */ /* 0x0080f000000e0000 */
[----:B0-----:R-:W-:Y:S05]  /*c720*/  @P0 BRA `(.L_x_8) ;  /* 0x0000004c00940947 */ /* 0x001fea0003800000 */
[C---:B--2---:R-:W-:Y:S01]  /*c730*/  VIADD R0, R3.reuse, 0x8 ;  /* 0x0000000803007836 */ /* 0x044fe20000000000 */
[C---:B------:R-:W-:Y:S01]  /*c740*/  IADD3 R2, R3.reuse, 0x10, RZ ;  /* 0x0000001003027810 */ /* 0x040fe20007ffe0ff */
[----:B------:R-:W-:Y:S01]  /*c750*/  ULDC UR4, c[0x0][0xac8] ;  /* 0x0002b20000047ab9 */ /* 0x000fe20000000800 */
[C---:B------:R-:W-:Y:S01]  /*c760*/  VIADD R12, R3.reuse, 0x18 ;  /* 0x00000018030c7836 */ /* 0x040fe20000000000 */
[C---:B------:R-:W-:Y:S01]  /*c770*/  ISETP.GE.AND P0, PT, R3.reuse, UR4, PT ;  /* 0x0000000403007c0c */ /* 0x040fe2000bf06270 */
[C---:B------:R-:W-:Y:S01]  /*c780*/  VIADD R13, R3.reuse, 0x20 ;  /* 0x00000020030d7836 */ /* 0x040fe20000000000 */
[----:B------:R-:W-:Y:S01]  /*c790*/  ISETP.GE.AND P1, PT, R0, UR4, PT ;  /* 0x0000000400007c0c */ /* 0x000fe2000bf26270 */
[----:B------:R-:W-:Y:S01]  /*c7a0*/  ULDC.64 UR6, c[0x0][0x208] ;  /* 0x0000820000067ab9 */ /* 0x000fe20000000a00 */
[----:B------:R-:W-:Y:S01]  /*c7b0*/  ISETP.GE.AND P2, PT, R2, UR4, PT ;  /* 0x0000000402007c0c */ /* 0x000fe2000bf46270 */
[C---:B------:R-:W-:Y:S01]  /*c7c0*/  VIADD R14, R3.reuse, 0x38 ;  /* 0x00000038030e7836 */ /* 0x040fe20000000000 */
[----:B------:R-:W-:Y:S01]  /*c7d0*/  ISETP.GE.AND P5, PT, R12, UR4, PT ;  /* 0x000000040c007c0c */ /* 0x000fe2000bfa6270 */
[----:B------:R-:W-:Y:S01]  /*c7e0*/  VIADD R16, R3, 0x48 ;  /* 0x0000004803107836 */ /* 0x000fe20000000000 */
[----:B------:R-:W-:Y:S01]  /*c7f0*/  ISETP.GE.AND P6, PT, R13, UR4, PT ;  /* 0x000000040d007c0c */ /* 0x000fe2000bfc6270 */
[C---:B------:R-:W-:Y:S01]  /*c800*/  VIADD R20, R3.reuse, 0x50 ;  /* 0x0000005003147836 */ /* 0x040fe20000000000 */
[----:B------:R-:W-:-:S02]  /*c810*/  IADD3 R15, R3, 0x40, RZ ;  /* 0x00000040030f7810 */ /* 0x000fc40007ffe0ff */
[----:B------:R-:W-:Y:S01]  /*c820*/  ISETP.GE.AND P4, PT, R16, UR4, PT ;  /* 0x0000000410007c0c */ /* 0x000fe2000bf86270 */
[--C-:B-1-3--:R-:W-:Y:S01]  /*c830*/  @!P0 IMAD.WIDE R6, R3, 0x4, R4.reuse ;  /* 0x0000000403068825 */ /* 0x10afe200078e0204 */
[----:B------:R-:W-:Y:S02]  /*c840*/  ISETP.GE.AND P3, PT, R15, UR4, PT ;  /* 0x000000040f007c0c */ /* 0x000fe4000bf66270 */
[----:B------:R-:W-:Y:S02]  /*c850*/  @!P1 LEA.HI R0, R0, R0, RZ, 0x1 ;  /* 0x0000000000009211 */ /* 0x000fe400078f08ff */
[----:B------:R-:W-:Y:S01]  /*c860*/  @!P2 LEA.HI R2, R2, R2, RZ, 0x1 ;  /* 0x000000020202a211 */ /* 0x000fe200078f08ff */
[----:B------:R0:W-:Y:S01]  /*c870*/  @!P0 ST.E.64 desc[UR6][R6.64], R26 ;  /* 0x0000001a06008985 */ /* 0x0001e2000c101b06 */
[----:B------:R-:W-:Y:S02]  /*c880*/  @!P1 LOP3.LUT R9, R0, 0xfffffffe, RZ, 0xc0, !PT ;  /* 0xfffffffe00099812 */ /* 0x000fe400078ec0ff */
[----:B------:R-:W-:Y:S01]  /*c890*/  @!P2 LOP3.LUT R11, R2, 0xfffffffe, RZ, 0xc0, !PT ;  /* 0xfffffffe020ba812 */ /* 0x000fe200078ec0ff */
[C---:B------:R-:W-:Y:S01]  /*c8a0*/  VIADD R2, R3.reuse, 0x30 ;  /* 0x0000003003027836 */ /* 0x040fe20000000000 */
[----:B------:R-:W-:Y:S01]  /*c8b0*/  IADD3 R0, R3, 0x28, RZ ;  /* 0x0000002803007810 */ /* 0x000fe20007ffe0ff */
[----:B------:R-:W-:Y:S01]  /*c8c0*/  @!P1 IMAD.WIDE R8, R9, 0x4, R4 ;  /* 0x0000000409089825 */ /* 0x000fe200078e0204 */
[----:B------:R-:W-:-:S02]  /*c8d0*/  @!P5 LEA.HI R12, R12, R12, RZ, 0x1 ;  /* 0x0000000c0c0cd211 */ /* 0x000fc400078f08ff */
[----:B------:R-:W-:Y:S01]  /*c8e0*/  ISETP.GE.AND P0, PT, R0, UR4, PT ;  /* 0x0000000400007c0c */ /* 0x000fe2000bf06270 */
[----:B------:R-:W-:Y:S01]  /*c8f0*/  @!P2 IMAD.WIDE R10, R11, 0x4, R4 ;  /* 0x000000040b0aa825 */ /* 0x000fe200078e0204 */
[----:B------:R1:W-:Y:S01]  /*c900*/  @!P1 ST.E.64 desc[UR6][R8.64], R30 ;  /* 0x0000001e08009985 */ /* 0x0003e2000c101b06 */
[----:B------:R-:W-:Y:S02]  /*c910*/  ISETP.GE.AND P1, PT, R2, UR4, PT ;  /* 0x0000000402007c0c */ /* 0x000fe4000bf26270 */
[----:B------:R-:W-:Y:S01]  /*c920*/  @!P6 LEA.HI R13, R13, R13, RZ, 0x1 ;  /* 0x0000000d0d0de211 */ /* 0x000fe200078f08ff */
[----:B------:R2:W-:Y:S01]  /*c930*/  @!P2 ST.E.64 desc[UR6][R10.64], R34 ;  /* 0x000000220a00a985 */ /* 0x0005e2000c101b06 */
[----:B------:R-:W-:Y:S02]  /*c940*/  ISETP.GE.AND P2, PT, R14, UR4, PT ;  /* 0x000000040e007c0c */ /* 0x000fe4000bf46270 */
[----:B0-----:R-:W-:Y:S02]  /*c950*/  @!P5 LOP3.LUT R7, R12, 0xfffffffe, RZ, 0xc0, !PT ;  /* 0xfffffffe0c07d812 */ /* 0x001fe400078ec0ff */
[----:B------:R-:W-:-:S02]  /*c960*/  @!P4 LEA.HI R16, R16, R16, RZ, 0x1 ;  /* 0x000000101010c211 */ /* 0x000fc400078f08ff */
[----:B------:R-:W-:Y:S01]  /*c970*/  @!P0 LEA.HI R0, R0, R0, RZ, 0x1 ;  /* 0x0000000000008211 */ /* 0x000fe200078f08ff */
[--C-:B------:R-:W-:Y:S01]  /*c980*/  @!P5 IMAD.WIDE R6, R7, 0x4, R4.reuse ;  /* 0x000000040706d825 */ /* 0x100fe200078e0204 */
[----:B------:R-:W-:Y:S02]  /*c990*/  @!P4 LOP3.LUT R19, R16, 0xfffffffe, RZ, 0xc0, !PT ;  /* 0xfffffffe1013c812 */ /* 0x000fe400078ec0ff */
[----:B-1----:R-:W-:Y:S02]  /*c9a0*/  @!P6 LOP3.LUT R9, R13, 0xfffffffe, RZ, 0xc0, !PT ;  /* 0xfffffffe0d09e812 */ /* 0x002fe400078ec0ff */
[----:B------:R-:W-:Y:S01]  /*c9b0*/  @!P1 LEA.HI R2, R2, R2, RZ, 0x1 ;  /* 0x0000000202029211 */ /* 0x000fe200078f08ff */
[----:B------:R0:W-:Y:S01]  /*c9c0*/  @!P5 ST.E.64 desc[UR6][R6.64], R38 ;  /* 0x000000260600d985 */ /* 0x0001e2000c101b06 */
[----:B------:R-:W-:Y:S01]  /*c9d0*/  @!P2 LEA.HI R14, R14, R14, RZ, 0x1 ;  /* 0x0000000e0e0ea211 */ /* 0x000fe200078f08ff */
[----:B------:R-:W-:Y:S01]  /*c9e0*/  @!P6 IMAD.WIDE R8, R9, 0x4, R4 ;  /* 0x000000040908e825 */ /* 0x000fe200078e0204 */
[----:B--2---:R-:W-:-:S02]  /*c9f0*/  @!P3 LEA.HI R10, R15, R15, RZ, 0x1 ;  /* 0x0000000f0f0ab211 */ /* 0x004fc400078f08ff */
[----:B------:R-:W-:Y:S01]  /*ca00*/  @!P0 LOP3.LUT R11, R0, 0xfffffffe, RZ, 0xc0, !PT ;  /* 0xfffffffe000b8812 */ /* 0x000fe200078ec0ff */
[C---:B------:R-:W-:Y:S01]  /*ca10*/  VIADD R0, R3.reuse, 0x60 ;  /* 0x0000006003007836 */ /* 0x040fe20000000000 */
[----:B------:R-:W-:Y:S01]  /*ca20*/  @!P1 LOP3.LUT R13, R2, 0xfffffffe, RZ, 0xc0, !PT ;  /* 0xfffffffe020d9812 */ /* 0x000fe200078ec0ff */
[----:B------:R1:W-:Y:S01]  /*ca30*/  @!P6 ST.E.64 desc[UR6][R8.64], R42 ;  /* 0x0000002a0800e985 */ /* 0x0003e2000c101b06 */
[----:B------:R-:W-:Y:S01]  /*ca40*/  @!P2 LOP3.LUT R15, R14, 0xfffffffe, RZ, 0xc0, !PT ;  /* 0xfffffffe0e0fa812 */ /* 0x000fe200078ec0ff */
[C---:B------:R-:W-:Y:S01]  /*ca50*/  VIADD R2, R3.reuse, 0x68 ;  /* 0x0000006803027836 */ /* 0x040fe20000000000 */
[----:B------:R-:W-:Y:S02]  /*ca60*/  @!P3 LOP3.LUT R17, R10, 0xfffffffe, RZ, 0xc0, !PT ;  /* 0xfffffffe0a11b812 */ /* 0x000fe400078ec0ff */
[----:B------:R-:W-:Y:S01]  /*ca70*/  IADD3 R21, R3, 0x58, RZ ;  /* 0x0000005803157810 */ /* 0x000fe20007ffe0ff */
[----:B0-----:R-:W-:Y:S01]  /*ca80*/  @!P0 IMAD.WIDE R6, R11, 0x4, R4 ;  /* 0x000000040b068825 */ /* 0x001fe200078e0204 */
[----:B------:R-:W-:-:S02]  /*ca90*/  ISETP.GE.AND P5, PT, R20, UR4, PT ;  /* 0x0000000414007c0c */ /* 0x000fc4000bfa6270 */
[----:B------:R-:W-:Y:S01]  /*caa0*/  ISETP.GE.AND P6, PT, R21, UR4, PT ;  /* 0x0000000415007c0c */ /* 0x000fe2000bfc6270 */
[--C-:B------:R-:W-:Y:S01]  /*cab0*/  @!P2 IMAD.WIDE R10, R15, 0x4, R4.reuse ;  /* 0x000000040f0aa825 */ /* 0x100fe200078e0204 */
[----:B------:R0:W-:Y:S01]  /*cac0*/  @!P0 ST.E.64 desc[UR6][R6.64], R46 ;  /* 0x0000002e06008985 */ /* 0x0001e2000c101b06 */
[----:B------:R-:W-:Y:S02]  /*cad0*/  IADD3 R16, R3, 0x70, RZ ;  /* 0x0000007003107810 */ /* 0x000fe40007ffe0ff */
[----:B-1----:R-:W-:-:S04]  /*cae0*/  @!P1 IMAD.WIDE R8, R13, 0x4, R4 ;  /* 0x000000040d089825 */ /* 0x002fc800078e0204 */
[--C-:B------:R-:W-:Y:S01]  /*caf0*/  @!P3 IMAD.WIDE R12, R17, 0x4, R4.reuse ;  /* 0x00000004110cb825 */ /* 0x100fe200078e0204 */
[----:B------:R1:W-:Y:S01]  /*cb00*/  @!P1 ST.E.64 desc[UR6][R8.64], R50 ;  /* 0x0000003208009985 */ /* 0x0003e2000c101b06 */
[----:B------:R-:W-:Y:S02]  /*cb10*/  @!P5 LEA.HI R20, R20, R20, RZ, 0x1 ;  /* 0x000000141414d211 */ /* 0x000fe400078f08ff */
[----:B------:R-:W-:Y:S01]  /*cb20*/  @!P4 IMAD.WIDE R14, R19, 0x4, R4 ;  /* 0x00000004130ec825 */ /* 0x000fe200078e0204 */
[----:B------:R2:W-:Y:S01]  /*cb30*/  @!P2 ST.E.64 desc[UR6][R10.64], R54 ;  /* 0x000000360a00a985 */ /* 0x0005e2000c101b06 */
[----:B------:R-:W-:Y:S02]  /*cb40*/  ISETP.GE.AND P2, PT, R16, UR4, PT ;  /* 0x0000000410007c0c */ /* 0x000fe4000bf46270 */
[C---:B------:R-:W-:Y:S01]  /*cb50*/  VIADD R17, R3.reuse, 0x78 ;  /* 0x0000007803117836 */ /* 0x040fe20000000000 */
[----:B------:R3:W-:Y:S01]  /*cb60*/  @!P3 ST.E.64 desc[UR6][R12.64], R58 ;  /* 0x0000003a0c00b985 */ /* 0x0007e2000c101b06 */
[----:B------:R-:W-:Y:S01]  /*cb70*/  VIADD R19, R3, 0x80 ;  /* 0x0000008003137836 */ /* 0x000fe20000000000 */
[----:B------:R-:W-:-:S02]  /*cb80*/  ISETP.GE.AND P3, PT, R2, UR4, PT ;  /* 0x0000000402007c0c */ /* 0x000fc4000bf66270 */
[----:B------:R4:W-:Y:S01]  /*cb90*/  @!P4 ST.E.64 desc[UR6][R14.64], R62 ;  /* 0x0000003e0e00c985 */ /* 0x0009e2000c101b06 */
[----:B------:R-:W-:Y:S02]  /*cba0*/  ISETP.GE.AND P4, PT, R0, UR4, PT ;  /* 0x0000000400007c0c */ /* 0x000fe4000bf86270 */
[----:B------:R-:W-:Y:S02]  /*cbb0*/  ISETP.GE.AND P1, PT, R17, UR4, PT ;  /* 0x0000000411007c0c */ /* 0x000fe4000bf26270 */
[----:B------:R-:W-:Y:S02]  /*cbc0*/  ISETP.GE.AND P0, PT, R19, UR4, PT ;  /* 0x0000000413007c0c */ /* 0x000fe4000bf06270 */
        /* <DEDUP_REMOVED lines=15> */
[C---:B------:R-:W-:Y:S01]  /*ccc0*/  VIADD R0, R3.reuse, 0x98 ;  /* 0x0000009803007836 */ /* 0x040fe20000000000 */
[----:B----4-:R-:W-:Y:S01]  /*ccd0*/  @!P2 LOP3.LUT R15, R16, 0xfffffffe, RZ, 0xc0, !PT ;  /* 0xfffffffe100fa812 */ /* 0x010fe200078ec0ff */
[----:B------:R-:W-:Y:S01]  /*cce0*/  VIADD R16, R3, 0xa8 ;  /* 0x000000a803107836 */ /* 0x000fe20000000000 */
[----:B------:R-:W-:-:S02]  /*ccf0*/  @!P1 LOP3.LUT R17, R17, 0xfffffffe, RZ, 0xc0, !PT ;  /* 0xfffffffe11119812 */ /* 0x000fc400078ec0ff */
[----:B------:R-:W-:Y:S02]  /*cd00*/  IADD3 R20, R3, 0x88, RZ ;  /* 0x0000008803147810 */ /* 0x000fe40007ffe0ff */
[----:B------:R-:W-:Y:S01]  /*cd10*/  @!P0 LOP3.LUT R19, R19, 0xfffffffe, RZ, 0xc0, !PT ;  /* 0xfffffffe13138812 */ /* 0x000fe200078ec0ff */
[--C-:B0-----:R-:W-:Y:S01]  /*cd20*/  @!P4 IMAD.WIDE R6, R11, 0x4, R4.reuse ;  /* 0x000000040b06c825 */ /* 0x101fe200078e0204 */
[----:B------:R-:W-:Y:S02]  /*cd30*/  ISETP.GE.AND P6, PT, R20, UR4, PT ;  /* 0x0000000414007c0c */ /* 0x000fe4000bfc6270 */
[----:B------:R-:W-:Y:S01]  /*cd40*/  ISETP.GE.AND P5, PT, R21, UR4, PT ;  /* 0x0000000415007c0c */ /* 0x000fe2000bfa6270 */
[--C-:B-1----:R-:W-:Y:S01]  /*cd50*/  @!P3 IMAD.WIDE R8, R13, 0x4, R4.reuse ;  /* 0x000000040d08b825 */ /* 0x102fe200078e0204 */
[----:B------:R0:W-:Y:S01]  /*cd60*/  @!P4 ST.E.64 desc[UR6][R6.64], R74 ;  /* 0x0000004a0600c985 */ /* 0x0001e2000c101b06 */
[----:B------:R-:W-:Y:S02]  /*cd70*/  IADD3 R2, R3, 0xa0, RZ ;  /* 0x000000a003027810 */ /* 0x000fe40007ffe0ff */
[----:B------:R-:W-:Y:S01]  /*cd80*/  @!P2 IMAD.WIDE R10, R15, 0x4, R4 ;  /* 0x000000040f0aa825 */ /* 0x000fe200078e0204 */
[----:B------:R1:W-:Y:S01]  /*cd90*/  @!P3 ST.E.64 desc[UR6][R8.64], R78 ;  /* 0x0000004e0800b985 */ /* 0x0003e2000c101b06 */
[----:B------:R-:W-:-:S02]  /*cda0*/  ISETP.GE.AND P4, PT, R2, UR4, PT ;  /* 0x0000000402007c0c */ /* 0x000fc4000bf86270 */
[--C-:B------:R-:W-:Y:S01]  /*cdb0*/  @!P1 IMAD.WIDE R12, R17, 0x4, R4.reuse ;  /* 0x00000004110c9825 */ /* 0x100fe200078e0204 */
[----:B------:R2:W-:Y:S01]  /*cdc0*/  @!P2 ST.E.64 desc[UR6][R10.64], R82 ;  /* 0x000000520a00a985 */ /* 0x0005e2000c101b06 */
[----:B------:R-:W-:Y:S02]  /*cdd0*/  @!P6 LEA.HI R20, R20, R20, RZ, 0x1 ;  /* 0x000000141414e211 */ /* 0x000fe400078f08ff */
[----:B------:R-:W-:Y:S01]  /*cde0*/  @!P0 IMAD.WIDE R14, R19, 0x4, R4 ;  /* 0x00000004130e8825 */ /* 0x000fe200078e0204 */
[----:B------:R3:W-:Y:S01]  /*cdf0*/  @!P1 ST.E.64 desc[UR6][R12.64], R86 ;  /* 0x000000560c009985 */ /* 0x0007e2000c101b06 */
[C---:B------:R-:W-:Y:S02]  /*ce00*/  IADD3 R19, R3.reuse, 0xb8, RZ ;  /* 0x000000b803137810 */ /* 0x040fe40007ffe0ff */
[----:B------:R-:W-:Y:S01]  /*ce10*/  VIADD R17, R3, 0xb0 ;  /* 0x000000b003117836 */ /* 0x000fe20000000000 */
[----:B------:R4:W-:Y:S01]  /*ce20*/  @!P0 ST.E.64 desc[UR6][R14.64], R90 ;  /* 0x0000005a0e008985 */ /* 0x0009e2000c101b06 */
[----:B------:R-:W-:-:S02]  /*ce30*/  ISETP.GE.AND P0, PT, R0, UR4, PT ;  /* 0x0000000400007c0c */ /* 0x000fc4000bf06270 */
[----:B------:R-:W-:Y:S02]  /*ce40*/  @!P5 LEA.HI R21, R21, R21, RZ, 0x1 ;  /* 0x000000151515d211 */ /* 0x000fe400078f08ff */
[----:B------:R-:W-:Y:S02]  /*ce50*/  ISETP.GE.AND P3, PT, R16, UR4, PT ;  /* 0x0000000410007c0c */ /* 0x000fe4000bf66270 */
[----:B------:R-:W-:Y:S02]  /*ce60*/  ISETP.GE.AND P2, PT, R17, UR4, PT ;  /* 0x0000000411007c0c */ /* 0x000fe4000bf46270 */
[----:B0-----:R-:W-:Y:S01]  /*ce70*/  @!P6 LOP3.LUT R7, R20, 0xfffffffe, RZ, 0xc0, !PT ;  /* 0xfffffffe1407e812 */ /* 0x001fe200078ec0ff */
[----:B------:R-:W-:Y:S01]  /*ce80*/  VIADD R20, R3, 0xc0 ;  /* 0x000000c003147836 */ /* 0x000fe20000000000 */
[----:B------:R-:W-:Y:S02]  /*ce90*/  ISETP.GE.AND P1, PT, R19, UR4, PT ;  /* 0x0000000413007c0c */ /* 0x000fe4000bf26270 */
[----:B-1----:R-:W-:Y:S01]  /*cea0*/  @!P5 LOP3.LUT R9, R21, 0xfffffffe, RZ, 0xc0, !PT ;  /* 0xfffffffe1509d812 */ /* 0x002fe200078ec0ff */
[----:B------:R-:W-:Y:S01]  /*ceb0*/  @!P6 IMAD.WIDE R6, R7, 0x4, R4 ;  /* 0x000000040706e825 */ /* 0x000fe200078e0204 */
[----:B------:R-:W-:-:S02]  /*cec0*/  @!P0 LEA.HI R0, R0, R0, RZ, 0x1 ;  /* 0x0000000000008211 */ /* 0x000fc400078f08ff */
[----:B------:R-:W-:Y:S01]  /*ced0*/  @!P4 LEA.HI R2, R2, R2, RZ, 0x1 ;  /* 0x000000020202c211 */ /* 0x000fe200078f08ff */
[----:B------:R-:W-:Y:S01]  /*cee0*/  @!P5 IMAD.WIDE R8, R9, 0x4, R4 ;  /* 0x000000040908d825 */ /* 0x000fe200078e0204 */
[----:B--2---:R-:W-:Y:S01]  /*cef0*/  @!P0 LOP3.LUT R11, R0, 0xfffffffe, RZ, 0xc0, !PT ;  /* 0xfffffffe000b8812 */ /* 0x004fe200078ec0ff */
[----:B------:R0:W-:Y:S01]  /*cf00*/  @!P6 ST.E.64 desc[UR6][R6.64], R94 ;  /* 0x0000005e0600e985 */ /* 0x0001e2000c101b06 */
[----:B------:R-:W-:Y:S01]  /*cf10*/  @!P3 LEA.HI R16, R16, R16, RZ, 0x1 ;  /* 0x000000101010b211 */ /* 0x000fe200078f08ff */
[----:B------:R-:W-:Y:S01]  /*cf20*/  VIADD R21, R3, 0xc8 ;  /* 0x000000c803157836 */ /* 0x000fe20000000000 */
[----:B------:R-:W-:Y:S01]  /*cf30*/  @!P2 LEA.HI R17, R17, R17, RZ, 0x1 ;  /* 0x000000111111a211 */ /* 0x000fe200078f08ff */
[----:B------:R1:W-:Y:S01]  /*cf40*/  @!P5 ST.E.64 desc[UR6][R8.64], R98 ;  /* 0x000000620800d985 */ /* 0x0003e2000c101b06 */
[----:B------:R-:W-:Y:S02]  /*cf50*/  ISETP.GE.AND P5, PT, R20, UR4, PT ;  /* 0x0000000414007c0c */ /* 0x000fe4000bfa6270 */
[----:B------:R-:W-:-:S02]  /*cf60*/  @!P1 LEA.HI R19, R19, R19, RZ, 0x1 ;  /* 0x0000001313139211 */ /* 0x000fc400078f08ff */
[----:B---3--:R-:W-:Y:S01]  /*cf70*/  @!P4 LOP3.LUT R13, R2, 0xfffffffe, RZ, 0xc0, !PT ;  /* 0xfffffffe020dc812 */ /* 0x008fe200078ec0ff */
[C---:B------:R-:W-:Y:S01]  /*cf80*/  VIADD R2, R3.reuse, 0xd8 ;  /* 0x000000d803027836 */ /* 0x040fe20000000000 */
[----:B------:R-:W-:Y:S02]  /*cf90*/  IADD3 R0, R3, 0xd0, RZ ;  /* 0x000000d003007810 */ /* 0x000fe40007ffe0ff */
[----:B----4-:R-:W-:Y:S01]  /*cfa0*/  @!P3 LOP3.LUT R15, R16, 0xfffffffe, RZ, 0xc0, !PT ;  /* 0xfffffffe100fb812 */ /* 0x010fe200078ec0ff */
[--C-:B0-----:R-:W-:Y:S01]  /*cfb0*/  @!P0 IMAD.WIDE R6, R11, 0x4, R4.reuse ;  /* 0x000000040b068825 */ /* 0x101fe200078e0204 */
[----:B------:R-:W-:Y:S02]  /*cfc0*/  @!P2 LOP3.LUT R17, R17, 0xfffffffe, RZ, 0xc0, !PT ;  /* 0xfffffffe1111a812 */ /* 0x000fe400078ec0ff */
[----:B------:R-:W-:Y:S01]  /*cfd0*/  ISETP.GE.AND P6, PT, R21, UR4, PT ;  /* 0x0000000415007c0c */ /* 0x000fe2000bfc6270 */
[--C-:B-1----:R-:W-:Y:S01]  /*cfe0*/  @!P4 IMAD.WIDE R8, R13, 0x4, R4.reuse ;  /* 0x000000040d08c825 */ /* 0x102fe200078e0204 */
[----:B------:R-:W-:Y:S01]  /*cff0*/  @!P1 LOP3.LUT R19, R19, 0xfffffffe, RZ, 0xc0, !PT ;  /* 0xfffffffe13139812 */ /* 0x000fe200078ec0ff */
[----:B------:R0:W-:Y:S01]  /*d000*/  @!P0 ST.E.64 desc[UR6][R6.64], R102 ;  /* 0x0000006606008985 */ /* 0x0001e2000c101b06 */
[----:B------:R-:W-:Y:S01]  /*d010*/  ISETP.GE.AND P0, PT, R0, UR4, PT ;  /* 0x0000000400007c0c */ /* 0x000fe2000bf06270 */
[--C-:B------:R-:W-:Y:S01]  /*d020*/  @!P3 IMAD.WIDE R10, R15, 0x4, R4.reuse ;  /* 0x000000040f0ab825 */ /* 0x100fe200078e0204 */
[----:B------:R-:W-:Y:S01]  /*d030*/  @!P5 LEA.HI R20, R20, R20, RZ, 0x1 ;  /* 0x000000141414d211 */ /* 0x000fe200078f08ff */
[----:B------:R1:W-:Y:S02]  /*d040*/  @!P4 ST.E.64 desc[UR6][R8.64], R106 ;  /* 0x0000006a0800c985 */ /* 0x0003e4000c101b06 */
[--C-:B------:R-:W-:Y:S01]  /*d050*/  @!P2 IMAD.WIDE R12, R17, 0x4, R4.reuse ;  /* 0x00000004110ca825 */ /* 0x100fe200078e0204 */
[----:B------:R-:W-:Y:S01]  /*d060*/  IADD3 R17, R3, 0xe8, RZ ;  /* 0x000000e803117810 */ /* 0x000fe20007ffe0ff */
[----:B------:R2:W-:Y:S02]  /*d070*/  @!P3 ST.E.64 desc[UR6][R10.64], R110 ;  /* 0x0000006e0a00b985 */ /* 0x0005e4000c101b06 */
[--C-:B------:R-:W-:Y:S01]  /*d080*/  @!P1 IMAD.WIDE R14, R19, 0x4, R4.reuse ;  /* 0x00000004130e9825 */ /* 0x100fe200078e0204 */
[----:B------:R-:W-:Y:S01]  /*d090*/  @!P6 LEA.HI R21, R21, R21, RZ, 0x1 ;  /* 0x000000151515e211 */ /* 0x000fe200078f08ff */
[----:B------:R3:W-:Y:S01]  /*d0a0*/  @!P2 ST.E.64 desc[UR6][R12.64], R114 ;  /* 0x000000720c00a985 */ /* 0x0007e2000c101b06 */
[----:B------:R-:W-:Y:S01]  /*d0b0*/  ISETP.GE.AND P3, PT, R17, UR4, PT ;  /* 0x0000000411007c0c */ /* 0x000fe2000bf66270 */
[C---:B------:R-:W-:Y:S01]  /*d0c0*/  VIADD R16, R3.reuse, 0xe0 ;  /* 0x000000e003107836 */ /* 0x040fe20000000000 */
[----:B0-----:R-:W-:Y:S01]  /*d0d0*/  @!P5 LOP3.LUT R7, R20, 0xfffffffe, RZ, 0xc0, !PT ;  /* 0xfffffffe1407d812 */ /* 0x001fe200078ec0ff */
[C---:B------:R-:W-:Y:S01]  /*d0e0*/  VIADD R19, R3.reuse, 0xf0 ;  /* 0x000000f003137836 */ /* 0x040fe20000000000 */
[----:B------:R-:W-:Y:S01]  /*d0f0*/  @!P1 ST.E.64 desc[UR6][R14.64], R118 ;  /* 0x000000760e009985 */ /* 0x000fe2000c101b06 */
[----:B------:R-:W-:Y:S01]  /*d100*/  ISETP.GE.AND P1, PT, R2, UR4, PT ;  /* 0x0000000402007c0c */ /* 0x000fe2000bf26270 */
[----:B------:R-:W-:Y:S01]  /*d110*/  VIADD R3, R3, 0xf8 ;  /* 0x000000f803037836 */ /* 0x000fe20000000000 */
[----:B------:R-:W-:Y:S01]  /*d120*/  ISETP.GE.AND P2, PT, R16, UR4, PT ;  /* 0x0000000410007c0c */ /* 0x000fe2000bf46270 */
[----:B------:R-:W-:Y:S01]  /*d130*/  @!P5 IMAD.WIDE R6, R7, 0x4, R4 ;  /* 0x000000040706d825 */ /* 0x000fe200078e0204 */
[----:B------:R-:W-:-:S02]  /*d140*/  ISETP.GE.AND P4, PT, R19, UR4, PT ;  /* 0x0000000413007c0c */ /* 0x000fc4000bf86270 */
[----:B------:R-:W-:Y:S02]  /*d150*/  @!P0 LEA.HI R0, R0, R0, RZ, 0x1 ;  /* 0x0000000000008211 */ /* 0x000fe400078f08ff */
[----:B-1----:R-:W-:Y:S01]  /*d160*/  @!P6 LOP3.LUT R9, R21, 0xfffffffe, RZ, 0xc0, !PT ;  /* 0xfffffffe1509e812 */ /* 0x002fe200078ec0ff */
[----:B------:R0:W-:Y:S01]  /*d170*/  @!P5 ST.E.64 desc[UR6][R6.64], R122 ;  /* 0x0000007a0600d985 */ /* 0x0001e2000c101b06 */
[----:B--2---:R-:W-:Y:S02]  /*d180*/  @!P0 LOP3.LUT R11, R0, 0xfffffffe, RZ, 0xc0, !PT ;  /* 0xfffffffe000b8812 */ /* 0x004fe400078ec0ff */
[----:B------:R-:W-:Y:S01]  /*d190*/  @!P3 LEA.HI R17, R17, R17, RZ, 0x1 ;  /* 0x000000111111b211 */ /* 0x000fe200078f08ff */
[----:B------:R-:W-:Y:S01]  /*d1a0*/  @!P6 IMAD.WIDE R8, R9, 0x4, R4 ;  /* 0x000000040908e825 */ /* 0x000fe200078e0204 */
[----:B------:R-:W-:Y:S02]  /*d1b0*/  @!P1 LEA.HI R2, R2, R2, RZ, 0x1 ;  /* 0x0000000202029211 */ /* 0x000fe400078f08ff */
[----:B------:R-:W-:-:S02]  /*d1c0*/  @!P2 LEA.HI R16, R16, R16, RZ, 0x1 ;  /* 0x000000101010a211 */ /* 0x000fc400078f08ff */
[----:B------:R1:W-:Y:S01]  /*d1d0*/  @!P6 ST.E.64 desc[UR6][R8.64], R126 ;  /* 0x0000007e0800e985 */ /* 0x0003e2000c101b06 */
[----:B------:R-:W-:Y:S02]  /*d1e0*/  @!P4 LEA.HI R19, R19, R19, RZ, 0x1 ;  /* 0x000000131313c211 */ /* 0x000fe400078f08ff */
[----:B---3--:R-:W-:Y:S01]  /*d1f0*/  @!P1 LOP3.LUT R13, R2, 0xfffffffe, RZ, 0xc0, !PT ;  /* 0xfffffffe020d9812 */ /* 0x008fe200078ec0ff */
[--C-:B0-----:R-:W-:Y:S01]  /*d200*/  @!P0 IMAD.WIDE R6, R11, 0x4, R4.reuse ;  /* 0x000000040b068825 */ /* 0x101fe200078e0204 */
[----:B------:R-:W-:Y:S02]  /*d210*/  @!P2 LOP3.LUT R15, R16, 0xfffffffe, RZ, 0xc0, !PT ;  /* 0xfffffffe100fa812 */ /* 0x000fe400078ec0ff */
[----:B------:R-:W-:Y:S02]  /*d220*/  @!P3 LOP3.LUT R17, R17, 0xfffffffe, RZ, 0xc0, !PT ;  /* 0xfffffffe1111b812 */ /* 0x000fe400078ec0ff */
[----:B------:R0:W-:Y:S01]  /*d230*/  @!P0 ST.E.64 desc[UR6][R6.64], R130 ;  /* 0x0000008206008985 */ /* 0x0001e2000c101b06 */
[----:B------:R-:W-:Y:S01]  /*d240*/  ISETP.GE.AND P0, PT, R3, UR4, PT ;  /* 0x0000000403007c0c */ /* 0x000fe2000bf06270 */
[----:B------:R-:W-:Y:S01]  /*d250*/  @!P2 IMAD.WIDE R10, R15, 0x4, R4 ;  /* 0x000000040f0aa825 */ /* 0x000fe200078e0204 */
[----:B------:R-:W-:-:S03]  /*d260*/  @!P4 LOP3.LUT R19, R19, 0xfffffffe, RZ, 0xc0, !PT ;  /* 0xfffffffe1313c812 */ /* 0x000fc600078ec0ff */
[----:B-1----:R-:W-:-:S04]  /*d270*/  @!P1 IMAD.WIDE R8, R13, 0x4, R4 ;  /* 0x000000040d089825 */ /* 0x002fc800078e0204 */
[--C-:B------:R-:W-:Y:S01]  /*d280*/  @!P3 IMAD.WIDE R12, R17, 0x4, R4.reuse ;  /* 0x00000004110cb825 */ /* 0x100fe200078e0204 */
[----:B------:R0:W-:Y:S03]  /*d290*/  @!P1 ST.E.64 desc[UR6][R8.64], R134 ;  /* 0x0000008608009985 */ /* 0x0001e6000c101b06 */
[----:B------:R-:W-:Y:S01]  /*d2a0*/  @!P4 IMAD.WIDE R14, R19, 0x4, R4 ;  /* 0x00000004130ec825 */ /* 0x000fe200078e0204 */
[----:B------:R0:W-:Y:S04]  /*d2b0*/  @!P2 ST.E.64 desc[UR6][R10.64], R138 ;  /* 0x0000008a0a00a985 */ /* 0x0001e8000c101b06 */
[----:B------:R0:W-:Y:S04]  /*d2c0*/  @!P3 ST.E.64 desc[UR6][R12.64], R142 ;  /* 0x0000008e0c00b985 */ /* 0x0001e8000c101b06 */
[----:B------:R0:W-:Y:S01]  /*d2d0*/  @!P4 ST.E.64 desc[UR6][R14.64], R146 ;  /* 0x000000920e00c985 */ /* 0x0001e2000c101b06 */
[----:B------:R-:W-:Y:S05]  /*d2e0*/  @P0 BRA `(.L_x_8) ;  /* 0x0000004000a40947 */ /* 0x000fea0003800000 */
[----:B------:R-:W-:Y:S01]  /*d2f0*/  LEA.HI R3, R3, R3, RZ, 0x1 ;  /* 0x0000000303037211 */ /* 0x000fe200078f08ff */
[----:B------:R-:W-:-:S03]  /*d300*/  ULDC.64 UR4, c[0x0][0x208] ;  /* 0x0000820000047ab9 */ /* 0x000fc60000000a00 */
[----:B------:R-:W-:-:S05]  /*d310*/  LOP3.LUT R3, R3, 0xfffffffe, RZ, 0xc0, !PT ;  /* 0xfffffffe03037812 */ /* 0x000fca00078ec0ff */
[----:B------:R-:W-:-:S05]  /*d320*/  IMAD.WIDE R4, R3, 0x4, R4 ;  /* 0x0000000403047825 */ /* 0x000fca00078e0204 */
[----:B------:R1:W-:Y:S01]  /*d330*/  ST.E.64 desc[UR4][R4.64], R150 ;  /* 0x0000009604007985 */ /* 0x0003e2000c101b04 */
[----:B------:R-:W-:Y:S05]  /*d340*/  BRA `(.L_x_8) ;  /* 0x00000040008c7947 */ /* 0x000fea0003800000 */
.L_x_35:
[----:B------:R-:W0:Y:S02]  /*d350*/  S2R R0, SR_TID.X ;  /* 0x0000000000007919 */ /* 0x000e240000002100 */
[----:B0-----:R-:W-:-:S04]  /*d360*/  IADD3 R2, R0, -0x80, RZ ;  /* 0xffffff8000027810 */ /* 0x001fc80007ffe0ff */
[----:B------:R-:W-:-:S13]  /*d370*/  ISETP.GT.AND P0, PT, R2, 0x7f, PT ;  /* 0x0000007f0200780c */ /* 0x000fda0003f04270 */
[----:B------:R-:W-:Y:S05]  /*d380*/  @P0 BRA `(.L_x_8) ;  /* 0x00000040007c0947 */ /* 0x000fea0003800000 */
[----:B------:R-:W0:Y:S01]  /*d390*/  S2R R3, SR_CTAID.X ;  /* 0x0000000000037919 */ /* 0x000e220000002500 */
[----:B------:R-:W1:Y:S01]  /*d3a0*/  LDC R6, c[0x0][0xbe8] ;  /* 0x0002fa00ff067b82 */ /* 0x000e620000000800 */
[----:B------:R-:W-:Y:S01]  /*d3b0*/  ULDC UR4, c[0x0][0xa88] ;  /* 0x0002a20000047ab9 */ /* 0x000fe20000000800 */
[----:B0-----:R-:W-:Y:S02]  /*d3c0*/  IMAD R0, R3, 0x80, R0 ;  /* 0x0000008003007824 */ /* 0x001fe400078e0200 */
[----:B-1----:R-:W-:Y:S02]  /*d3d0*/  IMAD R3, R6, UR4, RZ ;  /* 0x0000000406037c24 */ /* 0x002fe4000f8e02ff */
[----:B------:R-:W-:-:S05]  /*d3e0*/  VIADD R0, R0, 0xffffff80 ;  /* 0xffffff8000007836 */ /* 0x000fca0000000000 */
[----:B------:R-:W-:-:S13]  /*d3f0*/  ISETP.GE.AND P0, PT, R0, R3, PT ;  /* 0x000000030000720c */ /* 0x000fda0003f06270 */
[----:B------:R-:W-:Y:S05]  /*d400*/  @P0 BRA `(.L_x_8) ;  /* 0x00000040005c0947 */ /* 0x000fea0003800000 */
[----:B------:R-:W-:Y:S01]  /*d410*/  ISETP.NE.AND P0, PT, R6, 0x1, PT ;  /* 0x000000010600780c */ /* 0x000fe20003f05270 */
[----:B------:R-:W0:Y:S01]  /*d420*/  S2UR UR7, SR_CTAID.Z ;  /* 0x00000000000779c3 */ /* 0x000e220000002700 */
[----:B------:R-:W-:Y:S01]  /*d430*/  R2UR UR11, R18 ;  /* 0x00000000120b72ca */ /* 0x000fe200000e0000 */
[----:B------:R-:W-:Y:S01]  /*d440*/  ULDC.64 UR8, c[0x0][0xbd0] ;  /* 0x0002f40000087ab9 */ /* 0x000fe20000000a00 */
[----:B------:R-:W-:Y:S01]  /*d450*/  MOV R5, R0 ;  /* 0x0000000000057202 */ /* 0x000fe20000000f00 */
[----:B------:R-:W-:-:S04]  /*d460*/  ULDC.64 UR12, c[0x0][0x208] ;  /* 0x00008200000c7ab9 */ /* 0x000fc80000000a00 */
[----:B------:R-:W1:Y:S06]  /*d470*/  LDC.64 R10, c[0x0][0xbd8] ;  /* 0x0002f600ff0a7b82 */ /* 0x000e6c0000000a00 */
[----:B------:R-:W-:Y:S02]  /*d480*/  USHF.R.S32.HI UR6, URZ, 0x1f, UR11 ;  /* 0x0000001f3f067899 */ /* 0x000fe4000801140b */
[----:B------:R-:W2:Y:S01]  /*d490*/  @P0 LDC R7, c[0x0][0xbec] ;  /* 0x0002fb00ff070b82 */ /* 0x000ea20000000800 */
[----:B------:R-:W-:Y:S02]  /*d4a0*/  UIMAD.WIDE.U32 UR4, UR11, UR8, URZ ;  /* 0x000000080b0472a5 */ /* 0x000fe4000f8e003f */
[----:B------:R-:W-:-:S04]  /*d4b0*/  UIMAD UR6, UR6, UR8, URZ ;  /* 0x00000008060672a4 */ /* 0x000fc8000f8e023f */
[----:B------:R-:W-:Y:S01]  /*d4c0*/  UIMAD UR6, UR11, UR9, UR6 ;  /* 0x000000090b0672a4 */ /* 0x000fe2000f8e0206 */
[----:B------:R-:W3:Y:S01]  /*d4d0*/  @P0 LDC R9, c[0x0][0xbf0] ;  /* 0x0002fc00ff090b82 */ /* 0x000ee20000000800 */
[----:B0-----:R-:W-:Y:S01]  /*d4e0*/  USHF.R.S32.HI UR8, URZ, 0x1f, UR7 ;  /* 0x0000001f3f087899 */ /* 0x001fe20008011407 */
[----:B------:R-:W-:Y:S01]  /*d4f0*/  IMAD.U32 R3, RZ, RZ, UR5 ;  /* 0x00000005ff037e24 */ /* 0x000fe2000f8e00ff */
[----:B------:R-:W-:Y:S01]  /*d500*/  UIADD3 UR6, UR5, UR6, URZ ;  /* 0x0000000605067290 */ /* 0x000fe2000fffe03f */
[----:B------:R-:W-:Y:S02]  /*d510*/  IMAD.U32 R2, RZ, RZ, UR4 ;  /* 0x00000004ff027e24 */ /* 0x000fe4000f8e00ff */
[----:B------:R-:W-:Y:S02]  /*d520*/  ULDC.64 UR4, c[0x0][0xbe0] ;  /* 0x0002f80000047ab9 */ /* 0x000fe40000000a00 */
[----:B------:R-:W0:Y:S01]  /*d530*/  S2UR UR10, SR_CTAID.Y ;  /* 0x00000000000a79c3 */ /* 0x000e220000002600 */
[----:B------:R-:W-:Y:S01]  /*d540*/  MOV R3, UR6 ;  /* 0x0000000600037c02 */ /* 0x000fe20008000f00 */
[----:B-1----:R-:W-:-:S04]  /*d550*/  IMAD R12, R10, UR8, RZ ;  /* 0x000000080a0c7c24 */ /* 0x002fc8000f8e02ff */
[----:B------:R-:W-:Y:S02]  /*d560*/  IMAD R11, R11, UR7, R12 ;  /* 0x000000070b0b7c24 */ /* 0x000fe4000f8e020c */
[----:B------:R-:W0:Y:S01]  /*d570*/  LDC R8, c[0x0][0xc50] ;  /* 0x00031400ff087b82 */ /* 0x000e220000000800 */
[----:B--2---:R-:W-:-:S04]  /*d580*/  @P0 IMAD.HI.U32 R4, R0, R7, RZ ;  /* 0x0000000700040227 */ /* 0x004fc800078e00ff */
[----:B------:R-:W-:Y:S02]  /*d590*/  IMAD R7, RZ, RZ, -UR11 ;  /* 0x8000000bff077e24 */ /* 0x000fe4000f8e02ff */
[----:B------:R-:W-:Y:S01]  /*d5a0*/  IMAD.WIDE.U32 R2, R10, UR7, R2 ;  /* 0x000000070a027c25 */ /* 0x000fe2000f8e0002 */
[----:B---3--:R-:W-:-:S04]  /*d5b0*/  @P0 SHF.R.U32.HI R5, RZ, R9, R4 ;  /* 0x00000009ff050219 */ /* 0x008fc80000011604 */
[----:B------:R-:W-:Y:S01]  /*d5c0*/  IADD3 R3, R11, R3, RZ ;  /* 0x000000030b037210 */ /* 0x000fe20007ffe0ff */
[----:B0-----:R-:W-:Y:S02]  /*d5d0*/  IMAD R9, R8, R7, UR10 ;  /* 0x0000000a08097e24 */ /* 0x001fe4000f8e0207 */
[----:B------:R-:W-:Y:S02]  /*d5e0*/  IMAD.MOV R7, RZ, RZ, -R5 ;  /* 0x000000ffff077224 */ /* 0x000fe400078e0a05 */
[----:B------:R-:W-:Y:S01]  /*d5f0*/  IMAD.WIDE.U32 R2, R9, UR4, R2 ;  /* 0x0000000409027c25 */ /* 0x000fe2000f8e0002 */
[----:B------:R-:W-:-:S03]  /*d600*/  SHF.R.S32.HI R4, RZ, 0x1f, R9 ;  /* 0x0000001fff047819 */ /* 0x000fc60000011409 */
[----:B------:R-:W-:Y:S01]  /*d610*/  IMAD R7, R6, R7, R0 ;  /* 0x0000000706077224 */ /* 0x000fe200078e0200 */
[----:B------:R-:W-:Y:S01]  /*d620*/  IADD3 R2, P0, R5, R2, RZ ;  /* 0x0000000205027210 */ /* 0x000fe20007f1e0ff */
[----:B------:R-:W-:-:S03]  /*d630*/  IMAD R4, R4, UR4, RZ ;  /* 0x0000000404047c24 */ /* 0x000fc6000f8e02ff */
[----:B------:R-:W-:Y:S01]  /*d640*/  SHF.R.S32.HI R0, RZ, 0x1f, R7 ;  /* 0x0000001fff007819 */ /* 0x000fe20000011407 */
[----:B------:R-:W-:Y:S01]  /*d650*/  IMAD R4, R9, UR5, R4 ;  /* 0x0000000509047c24 */ /* 0x000fe2000f8e0204 */
[----:B------:R-:W-:Y:S01]  /*d660*/  SHF.R.S32.HI R9, RZ, 0x1f, R5 ;  /* 0x0000001fff097819 */ /* 0x000fe20000011405 */
[----:B------:R-:W-:Y:S02]  /*d670*/  ULDC.64 UR4, c[0x0][0xbc8] ;  /* 0x0002f20000047ab9 */ /* 0x000fe40000000a00 */
[----:B------:R-:W-:Y:S01]  /*d680*/  IMAD R0, R0, UR4, RZ ;  /* 0x0000000400007c24 */ /* 0x000fe2000f8e02ff */
[----:B------:R-:W-:-:S03]  /*d690*/  IADD3.X R3, R9, R3, R4, P0, !PT ;  /* 0x0000000309037210 */ /* 0x000fc600007fe404 */
[C---:B------:R-:W-:Y:S02]  /*d6a0*/  IMAD R5, R7.reuse, UR5, R0 ;  /* 0x0000000507057c24 */ /* 0x040fe4000f8e0200 */
[----:B------:R-:W-:Y:S01]  /*d6b0*/  IMAD.WIDE.U32 R2, R7, UR4, R2 ;  /* 0x0000000407027c25 */ /* 0x000fe2000f8e0002 */
[----:B------:R-:W-:-:S03]  /*d6c0*/  ULDC.64 UR4, c[0x0][0xba8] ;  /* 0x0002ea0000047ab9 */ /* 0x000fc60000000a00 */
[----:B------:R-:W-:Y:S01]  /*d6d0*/  IMAD.IADD R3, R3, 0x1, R5 ;  /* 0x0000000103037824 */ /* 0x000fe200078e0205 */
[----:B------:R-:W-:-:S04]  /*d6e0*/  LEA R4, P0, R2, UR4, 0x2 ;  /* 0x0000000402047c11 */ /* 0x000fc8000f8010ff */
[----:B------:R-:W-:Y:S01]  /*d6f0*/  LEA.HI.X R5, R2, UR5, R3, 0x2, P0 ;  /* 0x0000000502057c11 */ /* 0x000fe200080f1403 */
[----:B------:R-:W-:-:S05]  /*d700*/  IMAD.MOV.U32 R3, RZ, RZ, -0x800000 ;  /* 0xff800000ff037424 */ /* 0x000fca00078e00ff */
[----:B------:R0:W-:Y:S01]  /*d710*/  STG.E desc[UR12][R4.64], R3 ;  /* 0x0000000304007986 */ /* 0x0001e2000c10190c */
[----:B------:R-:W-:Y:S05]  /*d720*/  BRA `(.L_x_8) ;  /* 0x0000003c00947947 */ /* 0x000fea0003800000 */
.L_x_6:
[----:B------:R-:W-:-:S08]  /*d730*/  NOP ;  /* 0x0000000000007918 */ /* 0x000fd00000000000 */
[----:B0-----:R-:W0:-:S00]  /*d740*/  USETMAXREG.DEALLOC.CTAPOOL 0x28 ;  /* 0x00000028000079c8 */ /* 0x001e0000080e0500 */
[----:B0-----:R-:W-:Y:S01]  /*d750*/  LOP3.LUT R18, R0, 0x3, RZ, 0xc0, !PT ;  /* 0x0000000300127812 */ /* 0x001fe200078ec0ff */
[----:B------:R-:W0:Y:S05]  /*d760*/  S2R R26, SR_CTAID.Z ;  /* 0x00000000001a7919 */ /* 0x000e2a0000002700 */
[----:B------:R-:W1:Y:S01]  /*d770*/  S2UR UR6, SR_CTAID.Y ;  /* 0x00000000000679c3 */ /* 0x000e620000002600 */
[----:B------:R-:W2:Y:S02]  /*d780*/  SHFL.IDX PT, R0, R18, RZ, 0x1f ;  /* 0x00001fff12007589 */ /* 0x000ea400000e0000 */
[----:B--2---:R-:W-:-:S13]  /*d790*/  ISETP.NE.AND P0, PT, R0, RZ, PT ;  /* 0x000000ff0000720c */ /* 0x004fda0003f05270 */
[----:B01----:R-:W-:Y:S05]  /*d7a0*/  @!P0 BRA `(.L_x_38) ;  /* 0x0000000000288947 */ /* 0x003fea0003800000 */
[----:B------:R-:W-:Y:S01]  /*d7b0*/  ULDC UR7, c[0x0][0xc50] ;  /* 0x0003140000077ab9 */ /* 0x000fe20000000800 */
[----:B------:R-:W-:Y:S01]  /*d7c0*/  UMOV UR39, UR6 ;  /* 0x0000000600277c82 */ /* 0x000fe20008000000 */
[----:B------:R-:W-:-:S06]  /*d7d0*/  UISETP.NE.AND UP0, UPT, UR7, 0x1, UPT ;  /* 0x000000010700788c */ /* 0x000fcc000bf05270 */
[----:B------:R-:W-:-:S13]  /*d7e0*/  PLOP3.LUT P0, PT, PT, PT, UP0, 0x80, 0x0 ;  /* 0x000000000000781c */ /* 0x000fda0003f0f008 */
[----:B------:R-:W-:Y:S05]  /*d7f0*/  @!P0 BRA `(.L_x_39) ;  /* 0x0000000000308947 */ /* 0x000fea0003800000 */
[----:B------:R-:W-:Y:S01]  /*d800*/  ULDC UR4, c[0x0][0xc54] ;  /* 0x0003150000047ab9 */ /* 0x000fe20000000800 */
[----:B------:R-:W-:Y:S01]  /*d810*/  ULDC UR39, c[0x0][0xc58] ;  /* 0x0003160000277ab9 */ /* 0x000fe20000000800 */
[----:B------:R-:W-:-:S04]  /*d820*/  UIMAD.WIDE.U32 UR4, UR6, UR4, URZ ;  /* 0x00000004060472a5 */ /* 0x000fc8000f8e003f */
[----:B------:R-:W-:Y:S01]  /*d830*/  USHF.R.U32.HI UR39, URZ, UR39, UR5 ;  /* 0x000000273f277299 */ /* 0x000fe20008011605 */
[----:B------:R-:W-:Y:S11]  /*d840*/  BRA `(.L_x_39) ;  /* 0x00000000001c7947 */ /* 0x000ff60003800000 */
.L_x_38:
[----:B------:R-:W-:Y:S01]  /*d850*/  ULDC UR7, c[0x0][0xc50] ;  /* 0x0003140000077ab9 */ /* 0x000fe20000000800 */
[----:B------:R-:W-:Y:S01]  /*d860*/  UMOV UR39, UR6 ;  /* 0x0000000600277c82 */ /* 0x000fe20008000000 */
[----:B------:R-:W-:-:S11]  /*d870*/  UISETP.NE.AND UP0, UPT, UR7, 0x1, UPT ;  /* 0x000000010700788c */ /* 0x000fd6000bf05270 */
[----:B------:R-:W-:Y:S01]  /*d880*/  @UP0 ULDC UR4, c[0x0][0xc54] ;  /* 0x0003150000040ab9 */ /* 0x000fe20000000800 */
[----:B------:R-:W-:Y:S01]  /*d890*/  @UP0 ULDC UR8, c[0x0][0xc58] ;  /* 0x0003160000080ab9 */ /* 0x000fe20000000800 */
[----:B------:R-:W-:-:S04]  /*d8a0*/  UIMAD.WIDE.U32 UR4, UR6, UR4, URZ ;  /* 0x00000004060472a5 */ /* 0x000fc8000f8e003f */
[----:B------:R-:W-:-:S12]  /*d8b0*/  @UP0 USHF.R.U32.HI UR39, URZ, UR8, UR5 ;  /* 0x000000083f270299 */ /* 0x000fd80008011605 */
.L_x_39:
[----:B------:R-:W-:Y:S01]  /*d8c0*/  ISETP.GE.AND P0, PT, R26, RZ, PT ;  /* 0x000000ff1a00720c */ /* 0x000fe20003f06270 */
[----:B------:R-:W-:Y:S01]  /*d8d0*/  UIADD3 UR4, -UR39, URZ, URZ ;  /* 0x0000003f27047290 */ /* 0x000fe2000fffe13f */
[----:B------:R-:W-:Y:S01]  /*d8e0*/  MOV R0, 0x1 ;  /* 0x0000000100007802 */ /* 0x000fe20000000f00 */
[----:B------:R-:W-:Y:S02]  /*d8f0*/  IMAD.MOV.U32 R2, RZ, RZ, RZ ;  /* 0x000000ffff027224 */ /* 0x000fe400078e00ff */
[----:B------:R-:W-:Y:S01]  /*d900*/  UIMAD UR6, UR7, UR4, UR6 ;  /* 0x00000004070672a4 */ /* 0x000fe2000f8e0206 */
[----:B------:R-:W-:-:S07]  /*d910*/  IMAD.MOV.U32 R6, RZ, RZ, 0x1 ;  /* 0x00000001ff067424 */ /* 0x000fce00078e00ff */
[----:B------:R-:W-:Y:S05]  /*d920*/  @!P0 BRA `(.L_x_40) ;  /* 0x00000038004c8947 */ /* 0x000fea0003800000 */
[----:B------:R-:W0:Y:S01]  /*d930*/  LDC.64 R2, c[0x0][0xa28] ;  /* 0x00028a00ff027b82 */ /* 0x000e220000000a00 */
[----:B------:R-:W-:Y:S01]  /*d940*/  MOV R19, RZ ;  /* 0x000000ff00137202 */ /* 0x000fe20000000f00 */
[----:B------:R-:W-:Y:S01]  /*d950*/  ULDC.64 UR4, c[0x0][0x208] ;  /* 0x0000820000047ab9 */ /* 0x000fe20000000a00 */
[----:B------:R-:W-:Y:S01]  /*d960*/  ULDC UR40, c[0x0][0x2f0] ;  /* 0x0000bc0000287ab9 */ /* 0x000fe20000000800 */
[----:B0-----:R-:W-:-:S04]  /*d970*/  ISETP.NE.U32.AND P0, PT, R2, RZ, PT ;  /* 0x000000ff0200720c */ /* 0x001fc80003f05070 */
[----:B------:R-:W-:-:S13]  /*d980*/  ISETP.NE.AND.EX P0, PT, R3, RZ, PT, P0 ;  /* 0x000000ff0300720c */ /* 0x000fda0003f05300 */
[----:B------:R-:W0:Y:S02]  /*d990*/  @P0 LDC.64 R2, c[0x0][0xa28] ;  /* 0x00028a00ff020b82 */ /* 0x000e240000000a00 */
[----:B0-----:R-:W-:-:S05]  /*d9a0*/  @P0 IMAD.WIDE R2, R26, 0x4, R2 ;  /* 0x000000041a020825 */ /* 0x001fca00078e0202 */
[----:B------:R0:W5:Y:S01]  /*d9b0*/  @P0 LDG.E R19, desc[UR4][R2.64] ;  /* 0x0000000402130981 */ /* 0x000162000c1e1900 */
[----:B------:R-:W-:Y:S01]  /*d9c0*/  ULDC.64 UR4, c[0x0][0x418] ;  /* 0x0001060000047ab9 */ /* 0x000fe20000000a00 */
[----:B------:R-:W-:Y:S02]  /*d9d0*/  ULOP3.LUT UR44, UR6, 0xffff, URZ, 0xc0, !UPT ;  /* 0x0000ffff062c7892 */ /* 0x000fe4000f8ec03f */
[----:B------:R-:W-:Y:S01]  /*d9e0*/  UISETP.NE.U32.AND UP0, UPT, UR4, URZ, UPT ;  /* 0x0000003f0400728c */ /* 0x000fe2000bf05070 */
[----:B------:R-:W1:Y:S01]  /*d9f0*/  S2R R23, SR_CTAID.X ;  /* 0x0000000000177919 */ /* 0x000e620000002500 */
[----:B------:R-:W-:Y:S01]  /*da00*/  UMOV UR38, URZ ;  /* 0x0000003f00267c82 */ /* 0x000fe20008000000 */
[----:B------:R-:W-:Y:S01]  /*da10*/  ULDC UR4, c[0x0][0x424] ;  /* 0x0001090000047ab9 */ /* 0x000fe20000000800 */
[----:B------:R-:W-:-:S04]  /*da20*/  UISETP.NE.AND.EX UP0, UPT, UR5, URZ, UPT, UP0 ;  /* 0x0000003f0500728c */ /* 0x000fc8000bf05300 */
[----:B------:R-:W-:-:S04]  /*da30*/  USEL UR4, UR4, 0x1, UP0 ;  /* 0x0000000104047887 */ /* 0x000fc80008000000 */
[----:B------:R-:W-:-:S04]  /*da40*/  UIMAD UR40, UR4, UR40, URZ ;  /* 0x00000028042872a4 */ /* 0x000fc8000f8e023f */
[----:B------:R-:W-:Y:S02]  /*da50*/  UISETP.GE.AND UP0, UPT, UR40, 0x1, UPT ;  /* 0x000000012800788c */ /* 0x000fe4000bf06270 */
[----:B------:R-:W-:-:S04]  /*da60*/  UIADD3 UR4, UR40, 0x4f, URZ ;  /* 0x0000004f28047890 */ /* 0x000fc8000fffe03f */
[----:B------:R-:W-:Y:S01]  /*da70*/  PLOP3.LUT P0, PT, PT, PT, UP0, 0x80, 0x0 ;  /* 0x000000000000781c */ /* 0x000fe20003f0f008 */
[----:B------:R-:W-:-:S04]  /*da80*/  UIMAD.WIDE UR4, UR4, 0x66666667, URZ ;  /* 0x66666667040478a5 */ /* 0x000fc8000f8e023f */
[----:B------:R-:W-:-:S04]  /*da90*/  USHF.R.U32.HI UR41, URZ, 0x1f, UR5 ;  /* 0x0000001f3f297899 */ /* 0x000fc80008011605 */
[----:B------:R-:W-:-:S04]  /*daa0*/  ULEA.HI.SX32 UR41, UR5, UR41, 0x1b ;  /* 0x0000002905297291 */ /* 0x000fc8000f8fda3f */
[----:B01----:R-:W-:Y:S08]  /*dab0*/  @!P0 BRA `(.L_x_41) ;  /* 0x0000000000848947 */ /* 0x003ff00003800000 */
[----:B------:R-:W-:Y:S01]  /*dac0*/  USHF.R.U32.HI UR6, URZ, 0x10, UR6 ;  /* 0x000000103f067899 */ /* 0x000fe20008011606 */
[----:B------:R-:W-:-:S03]  /*dad0*/  UMOV UR4, URZ ;  /* 0x0000003f00047c82 */ /* 0x000fc60008000000 */
[----:B------:R-:W-:-:S11]  /*dae0*/  UISETP.NE.AND UP0, UPT, UR6, URZ, UPT ;  /* 0x0000003f0600728c */ /* 0x000fd6000bf05270 */
[----:B------:R-:W-:Y:S02]  /*daf0*/  @!UP0 ULDC UR6, c[0x0][0x9f0] ;  /* 0x00027c0000068ab9 */ /* 0x000fe40000000800 */
[----:B------:R-:W-:Y:S01]  /*db00*/  IABS R2, UR6 ;  /* 0x0000000600027c13 */ /* 0x000fe20008000000 */
[----:B------:R-:W-:Y:S02]  /*db10*/  UIADD3 UR7, UR41, -0x1, UR6 ;  /* 0xffffffff29077890 */ /* 0x000fe4000fffe006 */
[----:B------:R-:W-:Y:S02]  /*db20*/  IABS R5, UR6 ;  /* 0x0000000600057c13 */ /* 0x000fe40008000000 */
[----:B------:R-:W-:Y:S02]  /*db30*/  R2UR UR10, R2 ;  /* 0x00000000020a72ca */ /* 0x000fe400000e0000 */
[----:B------:R-:W-:Y:S01]  /*db40*/  IABS R4, UR7 ;  /* 0x0000000700047c13 */ /* 0x000fe20008000000 */
[----:B------:R-:W-:-:S03]  /*db50*/  ULOP3.LUT UR7, UR7, UR6, URZ, 0x3c, !UPT ;  /* 0x0000000607077292 */ /* 0x000fc6000f8e3c3f */
[----:B------:R-:W-:-:S07]  /*db60*/  R2UR UR9, R4 ;  /* 0x00000000040972ca */ /* 0x000fce00000e0000 */
[----:B------:R-:W0:Y:S08]  /*db70*/  I2F.RP R2, UR10 ;  /* 0x0000000a00027d06 */ /* 0x000e300008209400 */
[----:B0-----:R-:W0:Y:S02]  /*db80*/  MUFU.RCP R2, R2 ;  /* 0x0000000200027308 */ /* 0x001e240000001000 */
[----:B0-----:R-:W-:-:S02]  /*db90*/  VIADD R3, R2, 0xffffffe ;  /* 0x0ffffffe02037836 */ /* 0x001fc40000000000 */
[----:B------:R-:W-:-:S04]  /*dba0*/  IMAD.MOV R2, RZ, RZ, -R5 ;  /* 0x000000ffff027224 */ /* 0x000fc800078e0a05 */
        /* <DEDUP_REMOVED lines=14> */
[----:B------:R-:W-:Y:S02]  /*dc90*/  UISETP.NE.AND UP1, UPT, UR6, URZ, UPT ;  /* 0x0000003f0600728c */ /* 0x000fe4000bf25270 */
[----:B------:R-:W-:-:S09]  /*dca0*/  @!UP0 UIADD3 UR5, -UR5, URZ, URZ ;  /* 0x0000003f05058290 */ /* 0x000fd2000fffe13f */
[----:B------:R-:W-:-:S07]  /*dcb0*/  @!UP1 ULOP3.LUT UR5, URZ, UR6, URZ, 0x33, !UPT ;  /* 0x000000063f059292 */ /* 0x000fce000f8e333f */
[----:B------:R-:W-:-:S05]  /*dcc0*/  UMOV UR38, UR5 ;  /* 0x0000000500267c82 */ /* 0x000fca0008000000 */
.L_x_41:
[----:B------:R-:W-:Y:S02]  /*dcd0*/  UIMAD UR45, UR44, UR38, URZ ;  /* 0x000000262c2d72a4 */ /* 0x000fe4000f8e023f */
[----:B------:R-:W-:Y:S02]  /*dce0*/  MOV R3, UR38 ;  /* 0x0000002600037c02 */ /* 0x000fe40008000f00 */
[----:B------:R-:W-:Y:S02]  /*dcf0*/  MOV R6, 0x1 ;  /* 0x0000000100067802 */ /* 0x000fe40000000f00 */
[----:B------:R-:W-:-:S05]  /*dd00*/  IMAD.U32 R2, RZ, RZ, UR45 ;  /* 0x0000002dff027e24 */ /* 0x000fca000f8e00ff */
[----:B------:R-:W-:-:S04]  /*dd10*/  VIADDMNMX R2, R2, R3, UR41, PT ;  /* 0x0000002902027e46 */ /* 0x000fc8000b800103 */
[----:B------:R-:W-:Y:S01]  /*dd20*/  R2UR UR46, R2 ;  /* 0x00000000022e72ca */ /* 0x000fe200000e0000 */
[----:B------:R-:W-:-:S12]  /*dd30*/  IMAD.MOV.U32 R2, RZ, RZ, RZ ;  /* 0x000000ffff027224 */ /* 0x000fd800078e00ff */
[----:B------:R-:W-:-:S06]  /*dd40*/  UISETP.GT.AND UP0, UPT, UR46, UR45, UPT ;  /* 0x0000002d2e00728c */ /* 0x000fcc000bf04270 */
[----:B------:R-:W-:-:S13]  /*dd50*/  PLOP3.LUT P0, PT, PT, PT, UP0, 0x80, 0x0 ;  /* 0x000000000000781c */ /* 0x000fda0003f0f008 */
[----:B------:R-:W-:Y:S05]  /*dd60*/  @!P0 BRA `(.L_x_40) ;  /* 0x00000034003c8947 */ /* 0x000fea0003800000 */
[----:B------:R-:W0:Y:S01]  /*dd70*/  S2UR UR4, SR_CgaCtaId ;  /* 0x00000000000479c3 */ /* 0x000e220000008800 */
[----:B------:R-:W-:Y:S02]  /*dd80*/  UMOV UR42, 0x400 ;  /* 0x00000400002a7882 */ /* 0x000fe40000000000 */
[----:B0-----:R-:W-:-:S04]  /*dd90*/  ULEA UR42, UR4, UR42, 0x18 ;  /* 0x0000002a042a7291 */ /* 0x001fc8000f8ec03f */
[----:B------:R-:W-:-:S04]  /*dda0*/  UIADD3 UR4, UR42, 0x24400, URZ ;  /* 0x000244002a047890 */ /* 0x000fc8000fffe03f */
[----:B------:R-:W-:-:S06]  /*ddb0*/  ULOP3.LUT UP0, URZ, UR4, 0x3ff, URZ, 0xc0, !UPT ;  /* 0x000003ff043f7892 */ /* 0x000fcc000f80c03f */
[----:B------:R-:W-:-:S13]  /*ddc0*/  PLOP3.LUT P0, PT, PT, PT, UP0, 0x80, 0x0 ;  /* 0x000000000000781c */ /* 0x000fda0003f0f008 */
[----:B------:R-:W-:Y:S05]  /*ddd0*/  @!P0 BRA `(.L_x_42) ;  /* 0x0000000000408947 */ /* 0x000fea0003800000 */
[----:B------:R-:W-:Y:S01]  /*dde0*/  MOV R2, 0x0 ;  /* 0x0000000000027802 */ /* 0x000fe20000000f00 */
[----:B------:R-:W-:Y:S01]  /*ddf0*/  ULDC.64 UR4, c[0x4][0xa8] ;  /* 0x01002a0000047ab9 */ /* 0x000fe20000000a00 */
[----:B------:R-:W-:Y:S01]  /*de00*/  ULDC.64 UR6, c[0x4][0xb0] ;  /* 0x01002c0000067ab9 */ /* 0x000fe20000000a00 */
[----:B------:R-:W-:Y:S01]  /*de10*/  IMAD.U32 R4, RZ, RZ, UR4 ;  /* 0x00000004ff047e24 */ /* 0x000fe2000f8e00ff */
[----:B------:R-:W-:Y:S01]  /*de20*/  MOV R6, UR6 ;  /* 0x0000000600067c02 */ /* 0x000fe20008000f00 */
[----:B------:R-:W-:Y:S01]  /*de30*/  IMAD.U32 R5, RZ, RZ, UR5 ;  /* 0x00000005ff057e24 */ /* 0x000fe2000f8e00ff */
[----:B------:R-:W0:Y:S01]  /*de40*/  LDC.64 R2, c[0x4][R2] ;  /* 0x0100000002027b82 */ /* 0x000e220000000a00 */
[----:B------:R-:W-:Y:S01]  /*de50*/  ULDC.64 UR4, c[0x4][0x8] ;  /* 0x0100020000047ab9 */ /* 0x000fe20000000a00 */
[----:B------:R-:W-:Y:S01]  /*de60*/  IMAD.U32 R7, RZ, RZ, UR7 ;  /* 0x00000007ff077e24 */ /* 0x000fe2000f8e00ff */
[----:B------:R-:W-:Y:S01]  /*de70*/  MOV R11, UR5 ;  /* 0x00000005000b7c02 */ /* 0x000fe20008000f00 */
[----:B------:R-:W-:Y:S01]  /*de80*/  IMAD.U32 R10, RZ, RZ, UR4 ;  /* 0x00000004ff0a7e24 */ /* 0x000fe2000f8e00ff */
[----:B------:R-:W-:Y:S01]  /*de90*/  MOV R13, RZ ;  /* 0x000000ff000d7202 */ /* 0x000fe20000000f00 */
[----:B------:R-:W-:-:S02]  /*dea0*/  IMAD.MOV.U32 R8, RZ, RZ, 0x70 ;  /* 0x00000070ff087424 */ /* 0x000fc400078e00ff */
[----:B------:R-:W-:-:S07]  /*deb0*/  IMAD.MOV.U32 R12, RZ, RZ, 0x1 ;  /* 0x00000001ff0c7424 */ /* 0x000fce00078e00ff */
[----:B------:R-:W-:-:S07]  /*dec0*/  LEPC R20, `(.L_x_42) ;  /* 0x000000001014794e */ /* 0x000fce0000000000 */
[----:B0----5:R-:W-:Y:S05]  /*ded0*/  CALL.ABS.NOINC R2 ;  /* 0x0000000002007343 */ /* 0x021fea0003c00000 */
.L_x_42:
        /* <DEDUP_REMOVED lines=8> */
[----:B------:R0:W1:Y:S01]  /*df60*/  LDC.64 R2, c[0x4][R16] ;  /* 0x0100000010027b82 */ /* 0x0000620000000a00 */
[----:B------:R-:W-:Y:S01]  /*df70*/  IMAD.U32 R5, RZ, RZ, UR5 ;  /* 0x00000005ff057e24 */ /* 0x000fe2000f8e00ff */
[----:B------:R-:W-:Y:S01]  /*df80*/  ULDC.64 UR4, c[0x4][0x10] ;  /* 0x0100040000047ab9 */ /* 0x000fe20000000a00 */
[----:B------:R-:W-:Y:S01]  /*df90*/  MOV R6, UR6 ;  /* 0x0000000600067c02 */ /* 0x000fe20008000f00 */
[----:B------:R-:W-:Y:S01]  /*dfa0*/  IMAD.U32 R7, RZ, RZ, UR7 ;  /* 0x00000007ff077e24 */ /* 0x000fe2000f8e00ff */
[----:B------:R-:W-:Y:S01]  /*dfb0*/  MOV R11, UR5 ;  /* 0x00000005000b7c02 */ /* 0x000fe20008000f00 */
[----:B------:R-:W-:Y:S01]  /*dfc0*/  IMAD.U32 R10, RZ, RZ, UR4 ;  /* 0x00000004ff0a7e24 */ /* 0x000fe2000f8e00ff */
[----:B------:R-:W-:Y:S01]  /*dfd0*/  MOV R13, RZ ;  /* 0x000000ff000d7202 */ /* 0x000fe20000000f00 */
[----:B------:R-:W-:-:S02]  /*dfe0*/  IMAD.MOV.U32 R8, RZ, RZ, 0x70 ;  /* 0x00000070ff087424 */ /* 0x000fc400078e00ff */
[----:B0-----:R-:W-:-:S07]  /*dff0*/  IMAD.MOV.U32 R12, RZ, RZ, 0x1 ;  /* 0x00000001ff0c7424 */ /* 0x001fce00078e00ff */
[----:B------:R-:W-:-:S07]  /*e000*/  LEPC R20, `(.L_x_44) ;  /* 0x000000001014794e */ /* 0x000fce0000000000 */
[----:B-1---5:R-:W-:Y:S05]  /*e010*/  CALL.ABS.NOINC R2 ;  /* 0x0000000002007343 */ /* 0x022fea0003c00000 */
.L_x_44:
[----:B------:R0:W1:Y:S01]  /*e020*/  LDC.64 R2, c[0x4][R16] ;  /* 0x0100000010027b82 */ /* 0x0000620000000a00 */
[----:B------:R-:W-:Y:S01]  /*e030*/  ULDC.64 UR4, c[0x4][0xa8] ;  /* 0x01002a0000047ab9 */ /* 0x000fe20000000a00 */
[----:B------:R-:W-:Y:S01]  /*e040*/  ULDC.64 UR6, c[0x4][0xb0] ;  /* 0x01002c0000067ab9 */ /* 0x000fe20000000a00 */
[----:B------:R-:W-:Y:S01]  /*e050*/  IMAD.U32 R4, RZ, RZ, UR4 ;  /* 0x00000004ff047e24 */ /* 0x000fe2000f8e00ff */
[----:B------:R-:W-:Y:S01]  /*e060*/  MOV R6, UR6 ;  /* 0x0000000600067c02 */ /* 0x000fe20008000f00 */
[----:B------:R-:W-:Y:S01]  /*e070*/  IMAD.U32 R5, RZ, RZ, UR5 ;  /* 0x00000005ff057e24 */ /* 0x000fe2000f8e00ff */
[----:B------:R-:W-:Y:S01]  /*e080*/  ULDC.64 UR4, c[0x4][0x18] ;  /* 0x0100060000047ab9 */ /* 0x000fe20000000a00 */
[----:B------:R-:W-:Y:S01]  /*e090*/  IMAD.U32 R7, RZ, RZ, UR7 ;  /* 0x00000007ff077e24 */ /* 0x000fe2000f8e00ff */
[----:B------:R-:W-:Y:S01]  /*e0a0*/  MOV R11, UR5 ;  /* 0x00000005000b7c02 */ /* 0x000fe20008000f00 */
[----:B------:R-:W-:Y:S01]  /*e0b0*/  IMAD.U32 R10, RZ, RZ, UR4 ;  /* 0x00000004ff0a7e24 */ /* 0x000fe2000f8e00ff */
[----:B------:R-:W-:Y:S01]  /*e0c0*/  MOV R13, RZ ;  /* 0x000000ff000d7202 */ /* 0x000fe20000000f00 */
[----:B------:R-:W-:-:S02]  /*e0d0*/  IMAD.MOV.U32 R8, RZ, RZ, 0x70 ;  /* 0x00000070ff087424 */ /* 0x000fc400078e00ff */
[----:B0-----:R-:W-:-:S07]  /*e0e0*/  IMAD.MOV.U32 R12, RZ, RZ, 0x1 ;  /* 0x00000001ff0c7424 */ /* 0x001fce00078e00ff */
[----:B------:R-:W-:-:S07]  /*e0f0*/  LEPC R20, `(.L_x_43) ;  /* 0x000000001014794e */ /* 0x000fce0000000000 */
[----:B-1----:R-:W-:Y:S05]  /*e100*/  CALL.ABS.NOINC R2 ;  /* 0x0000000002007343 */ /* 0x002fea0003c00000 */
.L_x_43:
[----:B------:R-:W0:Y:S01]  /*e110*/  LDC.64 R2, c[0x0][0x9f8] ;  /* 0x00027e00ff027b82 */ /* 0x000e220000000a00 */
[----:B------:R-:W-:Y:S01]  /*e120*/  IMAD.MOV.U32 R34, RZ, RZ, R26 ;  /* 0x000000ffff227224 */ /* 0x000fe200078e001a */
[----:B------:R-:W-:-:S06]  /*e130*/  ULDC.64 UR4, c[0x0][0x208] ;  /* 0x0000820000047ab9 */ /* 0x000fcc0000000a00 */
[----:B------:R-:W1:Y:S01]  /*e140*/  LDC R17, c[0x0][0x430] ;  /* 0x00010c00ff117b82 */ /* 0x000e620000000800 */
[----:B0-----:R-:W-:-:S04]  /*e150*/  ISETP.NE.U32.AND P0, PT, R2, RZ, PT ;  /* 0x000000ff0200720c */ /* 0x001fc80003f05070 */
[----:B------:R-:W-:-:S13]  /*e160*/  ISETP.NE.AND.EX P0, PT, R3, RZ, PT, P0 ;  /* 0x000000ff0300720c */ /* 0x000fda0003f05300 */
[----:B------:R-:W0:Y:S01]  /*e170*/  @P0 LDC.64 R2, c[0x0][0x9f8] ;  /* 0x00027e00ff020b82 */ /* 0x000e220000000a00 */
[----:B------:R-:W-:-:S05]  /*e180*/  IMAD.SHL.U32 R8, R25, 0x8, RZ ;  /* 0x0000000819087824 */ /* 0x000fca00078e00ff */
[----:B------:R-:W-:-:S04]  /*e190*/  LOP3.LUT R22, R8, 0x38, RZ, 0xc0, !PT ;  /* 0x0000003808167812 */ /* 0x000fc800078ec0ff */
[----:B------:R-:W-:Y:S01]  /*e1a0*/  LOP3.LUT R37, R22, 0x40, RZ, 0xfc, !PT ;  /* 0x0000004016257812 */ /* 0x000fe200078efcff */
[----:B0-----:R-:W-:-:S05]  /*e1b0*/  @P0 IMAD.WIDE R2, R26, 0x4, R2 ;  /* 0x000000041a020825 */ /* 0x001fca00078e0202 */
[----:B------:R0:W5:Y:S01]  /*e1c0*/  @P0 LDG.E R34, desc[UR4][R2.64] ;  /* 0x0000000402220981 */ /* 0x000162000c1e1900 */
[----:B------:R-:W-:Y:S01]  /*e1d0*/  ULDC UR4, c[0x0][0x2f4] ;  /* 0x0000bd0000047ab9 */ /* 0x000fe20000000800 */
[----:B------:R-:W-:Y:S01]  /*e1e0*/  LOP3.LUT R16, R16, 0xffffffef, RZ, 0xc0, !PT ;  /* 0xffffffef10107812 */ /* 0x000fe200078ec0ff */
[----:B------:R-:W-:Y:S01]  /*e1f0*/  UMOV UR5, 0xffffffff ;  /* 0xffffffff00057882 */ /* 0x000fe20000000000 */
[C---:B------:R-:W-:Y:S02]  /*e200*/  ISETP.GE.AND P0, PT, R22.reuse, UR4, PT ;  /* 0x0000000416007c0c */ /* 0x040fe4000bf06270 */
[----:B------:R-:W-:Y:S02]  /*e210*/  ISETP.GE.AND P2, PT, R37, UR4, PT ;  /* 0x0000000425007c0c */ /* 0x000fe4000bf46270 */
[C---:B------:R-:W-:Y:S02]  /*e220*/  LOP3.LUT R36, R22.reuse, 0x80, RZ, 0xfc, !PT ;  /* 0x0000008016247812 */ /* 0x040fe400078efcff */
[----:B------:R-:W-:-:S02]  /*e230*/  LOP3.LUT R35, R22, 0xc0, RZ, 0xfc, !PT ;  /* 0x000000c016237812 */ /* 0x000fc400078efcff */
[----:B------:R-:W-:Y:S02]  /*e240*/  ISETP.GE.AND P1, PT, R36, UR4, PT ;  /* 0x0000000424007c0c */ /* 0x000fe4000bf26270 */
[C---:B------:R-:W-:Y:S02]  /*e250*/  SHF.L.U32 R24, R25.reuse, 0x4, RZ ;  /* 0x0000000419187819 */ /* 0x040fe400000006ff */
[----:B------:R-:W-:Y:S02]  /*e260*/  LOP3.LUT R9, R25, 0x7f, RZ, 0xc0, !PT ;  /* 0x0000007f19097812 */ /* 0x000fe400078ec0ff */
[----:B------:R-:W-:Y:S02]  /*e270*/  @P0 LOP3.LUT R16, R16, 0x10, RZ, 0xfc, !PT ;  /* 0x0000001010100812 */ /* 0x000fe400078efcff */
[----:B------:R-:W-:Y:S02]  /*e280*/  ISETP.GE.AND P0, PT, R35, UR4, PT ;  /* 0x0000000423007c0c */ /* 0x000fe4000bf06270 */
[----:B------:R-:W-:-:S02]  /*e290*/  LOP3.LUT R16, R16, 0xfffffff7, RZ, 0xc0, !PT ;  /* 0xfffffff710107812 */ /* 0x000fc400078ec0ff */
[----:B------:R-:W-:Y:S02]  /*e2a0*/  LOP3.LUT R24, R24, 0x70, RZ, 0xc0, !PT ;  /* 0x0000007018187812 */ /* 0x000fe400078ec0ff */
[----:B------:R-:W-:-:S04]  /*e2b0*/  @P2 LOP3.LUT R16, R16, 0x8, RZ, 0xfc, !PT ;  /* 0x0000000810102812 */ /* 0x000fc800078efcff */
[----:B------:R-:W-:-:S04]  /*e2c0*/  LOP3.LUT R16, R16, 0xfffffffd, RZ, 0xc0, !PT ;  /* 0xfffffffd10107812 */ /* 0x000fc800078ec0ff */
[----:B------:R-:W-:-:S04]  /*e2d0*/  LOP3.LUT R16, R16, 0xfffffffb, RZ, 0xc0, !PT ;  /* 0xfffffffb10107812 */ /* 0x000fc800078ec0ff */
[----:B------:R-:W-:-:S04]  /*e2e0*/  @P1 LOP3.LUT R16, R16, 0x4, RZ, 0xfc, !PT ;  /* 0x0000000410101812 */ /* 0x000fc800078efcff */
[----:B------:R-:W-:Y:S01]  /*e2f0*/  @P0 LOP3.LUT R16, R16, 0x2, RZ, 0xfc, !PT ;  /* 0x0000000210100812 */ /* 0x000fe200078efcff */
[----:B01----:R-:W-:Y:S06]  /*e300*/  BRA.DIV UR5, `(.L_x_45) ;  /* 0x0000003605287947 */ /* 0x003fec000b800000 */
.L_x_89:
[----:B------:R-:W2:Y:S01]  /*e310*/  LDL R0, [R1+0x4] ;  /* 0x0000040001007983 */ /* 0x000ea20000100800 */
[----:B------:R-:W-:Y:S01]  /*e320*/  ISETP.NE.AND P1, PT, R17, 0x1, PT ;  /* 0x000000011100780c */ /* 0x000fe20003f25270 */
[----:B------:R-:W-:Y:S01]  /*e330*/  UIADD3 UR4, UR46, -0x1, URZ ;  /* 0xffffffff2e047890 */ /* 0x000fe2000fffe03f */
[----:B-----5:R-:W-:Y:S01]  /*e340*/  SHF.R.S32.HI R13, RZ, 0x1f, R34 ;  /* 0x0000001fff0d7819 */ /* 0x020fe20000011422 */
[----:B------:R-:W-:Y:S01]  /*e350*/  ULDC.64 UR6, c[0x0][0x208] ;  /* 0x0000820000067ab9 */ /* 0x000fe20000000a00 */
[----:B------:R-:W-:-:S03]  /*e360*/  LOP3.LUT R16, R16, 0xffffffbf, RZ, 0xc0, !PT ;  /* 0xffffffbf10107812 */ /* 0x000fc600078ec0ff */
[----:B------:R-:W-:Y:S01]  /*e370*/  IMAD.U32 R10, RZ, RZ, UR4 ;  /* 0x00000004ff0a7e24 */ /* 0x000fe2000f8e00ff */
[----:B------:R0:W-:Y:S05]  /*e380*/  STL [R1], R13 ;  /* 0x0000000d01007387 */ /* 0x0001ea0000100800 */
[----:B------:R-:W1:Y:S01]  /*e390*/  @P1 LDC R3, c[0x0][0x434] ;  /* 0x00010d00ff031b82 */ /* 0x000e620000000800 */
[----:B------:R-:W-:-:S07]  /*e3a0*/  @P1 LOP3.LUT R16, R16, 0x40, RZ, 0xfc, !PT ;  /* 0x0000004010101812 */ /* 0x000fce00078efcff */
[----:B------:R-:W3:Y:S01]  /*e3b0*/  @P1 LDC R5, c[0x0][0x438] ;  /* 0x00010e00ff051b82 */ /* 0x000ee20000000800 */
[----:B------:R-:W-:Y:S01]  /*e3c0*/  LOP3.LUT R16, R16, 0xfffffffe, RZ, 0xc0, !PT ;  /* 0xfffffffe10107812 */ /* 0x000fe200078ec0ff */
[----:B------:R-:W-:Y:S01]  /*e3d0*/  IMAD.U32 R30, RZ, RZ, UR4 ;  /* 0x00000004ff1e7e24 */ /* 0x000fe2000f8e00ff */
[----:B------:R-:W-:-:S04]  /*e3e0*/  MOV R33, UR39 ;  /* 0x0000002700217c02 */ /* 0x000fc80008000f00 */
[----:B------:R-:W-:Y:S02]  /*e3f0*/  SHF.R.S32.HI R33, RZ, 0x1f, R33 ;  /* 0x0000001fff217819 */ /* 0x000fe40000011421 */
[----:B--2---:R-:W-:Y:S02]  /*e400*/  R2UR UR5, R0 ;  /* 0x00000000000572ca */ /* 0x004fe400000e0000 */
[----:B------:R-:W-:-:S04]  /*e410*/  SHF.R.U32.HI R0, RZ, 0x3, R9 ;  /* 0x00000003ff007819 */ /* 0x000fc80000011609 */
[----:B------:R-:W-:-:S05]  /*e420*/  LOP3.LUT R12, R24, R0, RZ, 0xfc, !PT ;  /* 0x00000000180c7212 */ /* 0x000fca00078efcff */
[----:B------:R-:W-:-:S05]  /*e430*/  IMAD R10, R10, 0x50, R12 ;  /* 0x000000500a0a7824 */ /* 0x000fca00078e020c */
[C---:B------:R-:W-:Y:S01]  /*e440*/  ISETP.GE.AND P0, PT, R10.reuse, UR40, PT ;  /* 0x000000280a007c0c */ /* 0x040fe2000bf06270 */
[----:B------:R-:W-:-:S03]  /*e450*/  IMAD.IADD R10, R10, 0x1, R19 ;  /* 0x000000010a0a7824 */ /* 0x000fc600078e0213 */
[----:B------:R-:W-:Y:S01]  /*e460*/  ISETP.GT.U32.OR P0, PT, R12, 0x4f, P0 ;  /* 0x0000004f0c00780c */ /* 0x000fe20000704470 */
[----:B-1----:R-:W-:Y:S01]  /*e470*/  @P1 IMAD.HI.U32 R0, R10, R3, RZ ;  /* 0x000000030a001227 */ /* 0x002fe200078e00ff */
[----:B------:R-:W-:-:S04]  /*e480*/  MOV R11, R10 ;  /* 0x0000000a000b7202 */ /* 0x000fc80000000f00 */
[----:B---3--:R-:W-:-:S07]  /*e490*/  @P1 SHF.R.U32.HI R11, RZ, R5, R0 ;  /* 0x00000005ff0b1219 */ /* 0x008fce0000011600 */
[----:B------:R-:W1:Y:S01]  /*e4a0*/  @!P0 LDC.64 R6, c[0x0][0x428] ;  /* 0x00010a00ff068b82 */ /* 0x000e620000000a00 */
[--C-:B------:R-:W-:Y:S01]  /*e4b0*/  @!P0 SHF.R.S32.HI R3, RZ, 0x1f, R11.reuse ;  /* 0x0000001fff038819 */ /* 0x100fe2000001140b */
[----:B------:R-:W-:-:S06]  /*e4c0*/  @!P0 IMAD.MOV.U32 R2, RZ, RZ, R11 ;  /* 0x000000ffff028224 */ /* 0x000fcc00078e000b */
[----:B------:R-:W2:Y:S01]  /*e4d0*/  @!P0 LDC.64 R4, c[0x0][0x418] ;  /* 0x00010600ff048b82 */ /* 0x000ea20000000a00 */
[-C--:B-1----:R-:W-:Y:S02]  /*e4e0*/  @!P0 IMAD R0, R13, R6.reuse, RZ ;  /* 0x000000060d008224 */ /* 0x082fe400078e02ff */
[----:B------:R-:W-:-:S04]  /*e4f0*/  @!P0 IMAD.WIDE.U32 R2, R34, R6, R2 ;  /* 0x0000000622028225 */ /* 0x000fc800078e0002 */
[----:B------:R-:W-:Y:S01]  /*e500*/  @!P0 IMAD R7, R34, R7, R0 ;  /* 0x0000000722078224 */ /* 0x000fe200078e0200 */
[----:B--2---:R-:W-:-:S03]  /*e510*/  @!P0 LEA R4, P1, R2, R4, 0x2 ;  /* 0x0000000402048211 */ /* 0x004fc600078210ff */
[----:B------:R-:W-:Y:S01]  /*e520*/  @!P0 IMAD.IADD R0, R3, 0x1, R7 ;  /* 0x0000000103008824 */ /* 0x000fe200078e0207 */
[----:B------:R-:W-:-:S04]  /*e530*/  ULOP3.LUT UR5, UR5, 0x2, URZ, 0xfc, !UPT ;  /* 0x0000000205057892 */ /* 0x000fc8000f8efc3f */
[----:B------:R-:W-:Y:S02]  /*e540*/  @!P0 LEA.HI.X R5, R2, R5, R0, 0x2, P1 ;  /* 0x0000000502058211 */ /* 0x000fe400008f1400 */
[----:B------:R-:W-:Y:S01]  /*e550*/  MOV R0, RZ ;  /* 0x000000ff00007202 */ /* 0x000fe20000000f00 */
[----:B------:R-:W-:-:S05]  /*e560*/  IMAD.U32 R2, RZ, RZ, UR5 ;  /* 0x00000005ff027e24 */ /* 0x000fca000f8e00ff */
[----:B------:R0:W5:Y:S01]  /*e570*/  @!P0 LDG.E R0, desc[UR6][R4.64] ;  /* 0x0000000604008981 */ /* 0x000162000c1e1900 */
[----:B------:R-:W-:Y:S01]  /*e580*/  ISETP.GT.U32.AND P0, PT, R12, 0x4f, PT ;  /* 0x0000004f0c00780c */ /* 0x000fe20003f04070 */
[----:B------:R-:W-:Y:S01]  /*e590*/  IMAD.MOV R3, RZ, RZ, -R11 ;  /* 0x000000ffff037224 */ /* 0x000fe200078e0a0b */
[----:B------:R-:W-:-:S03]  /*e5a0*/  ISETP.NE.AND P2, PT, R2, 0x3, PT ;  /* 0x000000030200780c */ /* 0x000fc60003f45270 */
[----:B------:R-:W-:-:S08]  /*e5b0*/  IMAD R6, R17, R3, R10 ;  /* 0x0000000311067224 */ /* 0x000fd000078e020a */
[----:B------:R-:W-:-:S04]  /*e5c0*/  @P0 LOP3.LUT R16, R16, 0x1, RZ, 0xfc, !PT ;  /* 0x0000000110100812 */ /* 0x000fc800078efcff */
[----:B------:R-:W-:-:S04]  /*e5d0*/  LOP3.LUT R16, R16, 0xffffffdf, RZ, 0xc0, !PT ;  /* 0xffffffdf10107812 */ /* 0x000fc800078ec0ff */
[----:B------:R-:W-:Y:S01]  /*e5e0*/  @P2 LOP3.LUT R16, R16, 0x20, RZ, 0xfc, !PT ;  /* 0x0000002010102812 */ /* 0x000fe200078efcff */
[----:B0-----:R-:W-:Y:S06]  /*e5f0*/  @!P2 BRA `(.L_x_46) ;  /* 0x000000000004a947 */ /* 0x001fec0003800000 */
[----:B------:R-:W-:Y:S01]  /*e600*/  BPT.TRAP 0x1 ;  /* 0x000000040000795c */ /* 0x000fe20000300000 */
.L_x_46:
[----:B------:R-:W-:Y:S01]  /*e610*/  SHF.R.S32.HI R5, RZ, 0x1f, R6 ;  /* 0x0000001fff057819 */ /* 0x000fe20000011406 */
[----:B------:R-:W-:Y:S01]  /*e620*/  ULDC.64 UR4, c[0x0][0x328] ;  /* 0x0000ca0000047ab9 */ /* 0x000fe20000000a00 */
[----:B-----5:R-:W-:Y:S02]  /*e630*/  SHF.R.S32.HI R4, RZ, 0x1f, R0 ;  /* 0x0000001fff047819 */ /* 0x020fe40000011400 */
[----:B------:R-:W-:Y:S01]  /*e640*/  R2UR UR6, R33 ;  /* 0x00000000210672ca */ /* 0x000fe200000e0000 */
[----:B------:R-:W-:-:S04]  /*e650*/  IMAD R3, R5, UR4, RZ ;  /* 0x0000000405037c24 */ /* 0x000fc8000f8e02ff */
[C---:B------:R-:W-:Y:S02]  /*e660*/  IMAD R7, R6.reuse, UR5, R3 ;  /* 0x0000000506077c24 */ /* 0x040fe4000f8e0203 */
[----:B------:R-:W-:Y:S01]  /*e670*/  IMAD.WIDE.U32 R2, R6, UR4, RZ ;  /* 0x0000000406027c25 */ /* 0x000fe2000f8e00ff */
[----:B------:R-:W-:-:S03]  /*e680*/  ULDC.64 UR4, c[0x0][0x338] ;  /* 0x0000ce0000047ab9 */ /* 0x000fc60000000a00 */
[----:B------:R-:W-:Y:S02]  /*e690*/  IMAD.IADD R3, R3, 0x1, R7 ;  /* 0x0000000103037824 */ /* 0x000fe400078e0207 */
[----:B------:R-:W-:Y:S02]  /*e6a0*/  IMAD R7, R4, UR4, RZ ;  /* 0x0000000404077c24 */ /* 0x000fe4000f8e02ff */
[----:B------:R-:W-:-:S04]  /*e6b0*/  IMAD.WIDE.U32 R2, R0, UR4, R2 ;  /* 0x0000000400027c25 */ /* 0x000fc8000f8e0002 */
[----:B------:R-:W-:Y:S01]  /*e6c0*/  IMAD R7, R0, UR5, R7 ;  /* 0x0000000500077c24 */ /* 0x000fe2000f8e0207 */
[----:B------:R-:W-:-:S04]  /*e6d0*/  ULDC.64 UR4, c[0x0][0x330] ;  /* 0x0000cc0000047ab9 */ /* 0x000fc80000000a00 */
[----:B------:R-:W-:Y:S01]  /*e6e0*/  IADD3 R3, R3, R7, RZ ;  /* 0x0000000703037210 */ /* 0x000fe20007ffe0ff */
[----:B------:R-:W-:Y:S01]  /*e6f0*/  IMAD.U32 R7, RZ, RZ, UR4 ;  /* 0x00000004ff077e24 */ /* 0x000fe2000f8e00ff */
[----:B------:R-:W-:-:S03]  /*e700*/  UIMAD UR4, UR6, UR4, URZ ;  /* 0x00000004060472a4 */ /* 0x000fc6000f8e023f */
[----:B------:R-:W-:Y:S01]  /*e710*/  IMAD.WIDE.U32 R2, R7, UR39, R2 ;  /* 0x0000002707027c25 */ /* 0x000fe2000f8e0002 */
[----:B------:R-:W-:Y:S01]  /*e720*/  UIMAD UR4, UR39, UR5, UR4 ;  /* 0x00000005270472a4 */ /* 0x000fe2000f8e0204 */
[----:B------:R-:W-:Y:S02]  /*e730*/  ULDC.64 UR6, c[0x0][0x318] ;  /* 0x0000c60000067ab9 */ /* 0x000fe40000000a00 */
[----:B------:R-:W-:-:S03]  /*e740*/  LEA R17, P0, R2, UR6, 0x1 ;  /* 0x0000000602117c11 */ /* 0x000fc6000f8008ff */
[----:B------:R-:W-:-:S05]  /*e750*/  VIADD R3, R3, UR4 ;  /* 0x0000000403037c36 */ /* 0x000fca0008000000 */
[----:B------:R-:W-:Y:S02]  /*e760*/  LEA.HI.X R18, R2, UR7, R3, 0x1, P0 ;  /* 0x0000000702127c11 */ /* 0x000fe400080f0c03 */
[----:B------:R-:W-:-:S04]  /*e770*/  MOV R2, 0x1 ;  /* 0x0000000100027802 */ /* 0x000fc80000000f00 */
[----:B------:R-:W-:-:S04]  /*e780*/  SHF.L.U32 R2, R2, 0x1f, RZ ;  /* 0x0000001f02027819 */ /* 0x000fc800000006ff */
[----:B------:R-:W0:Y:S02]  /*e790*/  SYNCS.PHASECHK.TRANS64.TRYWAIT P0, [UR42+0x38840], R2 ;  /* 0x03884002ff0075a7 */ /* 0x000e24000800016a */
[----:B0-----:R-:W-:Y:S05]  /*e7a0*/  @!P0 BRA `(.L_x_47) ;  /* 0x0000003000208947 */ /* 0x001fea0003800000 */
.L_x_90:
[----:B------:R-:W-:Y:S01]  /*e7b0*/  ULDC.64 UR4, c[0x0][0x300] ;  /* 0x0000c00000047ab9 */ /* 0x000fe20000000a00 */
[----:B------:R-:W-:Y:S01]  /*e7c0*/  R2UR UR6, R33 ;  /* 0x00000000210672ca */ /* 0x000fe200000e0000 */
[----:B------:R-:W-:Y:S01]  /*e7d0*/  IMAD R5, R5, UR4, RZ ;  /* 0x0000000405057c24 */ /* 0x000fe2000f8e02ff */
[----:B------:R-:W-:Y:S01]  /*e7e0*/  SHF.R.U32.HI R27, RZ, 0x3, R9 ;  /* 0x00000003ff1b7819 */ /* 0x000fe20000011609 */
[----:B0-----:R-:W-:Y:S01]  /*e7f0*/  IMAD.WIDE.U32 R2, R6, UR4, RZ ;  /* 0x0000000406027c25 */ /* 0x001fe2000f8e00ff */
[----:B------:R-:W-:-:S03]  /*e800*/  SHF.L.U32 R31, R9, 0x3, RZ ;  /* 0x00000003091f7819 */ /* 0x000fc600000006ff */
[----:B------:R-:W-:Y:S01]  /*e810*/  IMAD R5, R6, UR5, R5 ;  /* 0x0000000506057c24 */ /* 0x000fe2000f8e0205 */
[----:B------:R-:W-:-:S03]  /*e820*/  ULDC.64 UR4, c[0x0][0x310] ;  /* 0x0000c40000047ab9 */ /* 0x000fc60000000a00 */
[----:B------:R-:W-:Y:S02]  /*e830*/  IMAD.IADD R3, R3, 0x1, R5 ;  /* 0x0000000103037824 */ /* 0x000fe400078e0205 */
[----:B------:R-:W-:Y:S02]  /*e840*/  IMAD R5, R4, UR4, RZ ;  /* 0x0000000404057c24 */ /* 0x000fe4000f8e02ff */
[----:B------:R-:W-:-:S04]  /*e850*/  IMAD.WIDE.U32 R2, R0, UR4, R2 ;  /* 0x0000000400027c25 */ /* 0x000fc8000f8e0002 */
[----:B------:R-:W-:Y:S01]  /*e860*/  IMAD R5, R0, UR5, R5 ;  /* 0x0000000500057c24 */ /* 0x000fe2000f8e0205 */
[----:B------:R-:W-:-:S03]  /*e870*/  ULDC.64 UR4, c[0x0][0x308] ;  /* 0x0000c20000047ab9 */ /* 0x000fc60000000a00 */
[----:B------:R-:W-:Y:S01]  /*e880*/  IMAD.IADD R3, R3, 0x1, R5 ;  /* 0x0000000103037824 */ /* 0x000fe200078e0205 */
[----:B------:R-:W-:Y:S01]  /*e890*/  MOV R5, UR4 ;  /* 0x0000000400057c02 */ /* 0x000fe20008000f00 */
[----:B------:R-:W-:-:S03]  /*e8a0*/  UIMAD UR4, UR6, UR4, URZ ;  /* 0x00000004060472a4 */ /* 0x000fc6000f8e023f */
[----:B------:R-:W-:Y:S01]  /*e8b0*/  ULDC.64 UR6, c[0x0][0x2e8] ;  /* 0x0000ba0000067ab9 */ /* 0x000fe20000000a00 */
[----:B------:R-:W-:Y:S02]  /*e8c0*/  UIMAD UR4, UR39, UR5, UR4 ;  /* 0x00000005270472a4 */ /* 0x000fe4000f8e0204 */
[----:B------:R-:W-:-:S04]  /*e8d0*/  IMAD.WIDE.U32 R2, R5, UR39, R2 ;  /* 0x0000002705027c25 */ /* 0x000fc8000f8e0002 */
[----:B------:R-:W-:Y:S01]  /*e8e0*/  VIADD R7, R3, UR4 ;  /* 0x0000000403077c36 */ /* 0x000fe20008000000 */
[----:B------:R-:W-:Y:S01]  /*e8f0*/  LOP3.LUT R3, R8, 0x1c0, RZ, 0xc0, !PT ;  /* 0x000001c008037812 */ /* 0x000fe200078ec0ff */
[----:B------:R-:W-:Y:S01]  /*e900*/  UMOV UR4, 0xffffffff ;  /* 0xffffffff00047882 */ /* 0x000fe20000000000 */
[C---:B------:R-:W-:Y:S02]  /*e910*/  LEA R0, P0, R2.reuse, UR6, 0x1 ;  /* 0x0000000602007c11 */ /* 0x040fe4000f8008ff */
[----:B------:R-:W-:Y:S01]  /*e920*/  LOP3.LUT R8, R3, 0x38, R8, 0xf8, !PT ;  /* 0x0000003803087812 */ /* 0x000fe200078ef808 */
[----:B------:R-:W-:Y:S01]  /*e930*/  IMAD.MOV.U32 R3, RZ, RZ, -0x50 ;  /* 0xffffffb0ff037424 */ /* 0x000fe200078e00ff */
[----:B------:R-:W-:Y:S02]  /*e940*/  LEA.HI.X R7, R2, UR7, R7, 0x1, P0 ;  /* 0x0000000702077c11 */ /* 0x000fe400080f0c07 */
[----:B------:R-:W-:Y:S01]  /*e950*/  LOP3.LUT R8, R8, 0x38, R25, 0x78, !PT ;  /* 0x0000003808087812 */ /* 0x000fe200078e7819 */
[----:B------:R-:W-:-:S03]  /*e960*/  IMAD R6, R30, R3, UR40 ;  /* 0x000000281e067e24 */ /* 0x000fc6000f8e0203 */
[----:B------:R-:W-:Y:S01]  /*e970*/  LOP3.LUT R31, R8, 0x200, R31, 0xf8, !PT ;  /* 0x00000200081f7812 */ /* 0x000fe200078ef81f */
[----:B------:R-:W-:-:S05]  /*e980*/  IMAD.IADD R6, R6, 0x1, -R27 ;  /* 0x0000000106067824 */ /* 0x000fca00078e0a1b */
[----:B------:R-:W-:Y:S01]  /*e990*/  ISETP.GE.AND P0, PT, R6, 0x1, PT ;  /* 0x000000010600780c */ /* 0x000fe20003f06270 */
[----:B------:R-:W-:-:S12]  /*e9a0*/  BRA.DIV UR4, `(.L_x_48) ;  /* 0x0000002e04b87947 */ /* 0x000fd8000b800000 */
[----:B------:R-:W-:Y:S01]  /*e9b0*/  SHFL.IDX PT, R5, R7, RZ, 0x181f ;  /* 0x00181fff07057589 */ /* 0x000fe200000e0000 */
[C---:B------:R-:W-:Y:S01]  /*e9c0*/  LOP3.LUT P4, RZ, R16.reuse, 0x10, RZ, 0xc0, !PT ;  /* 0x0000001010ff7812 */ /* 0x040fe2000788c0ff */
[----:B------:R-:W-:Y:S01]  /*e9d0*/  ULDC.64 UR4, c[0x0][0x208] ;  /* 0x0000820000047ab9 */ /* 0x000fe20000000a00 */
[C---:B------:R-:W-:Y:S01]  /*e9e0*/  LOP3.LUT P3, RZ, R16.reuse, 0x8, RZ, 0xc0, !PT ;  /* 0x0000000810ff7812 */ /* 0x040fe2000786c0ff */
[----:B------:R-:W0:Y:S01]  /*e9f0*/  SHFL.IDX PT, R4, R0, RZ, 0x181f ;  /* 0x00181fff00047589 */ /* 0x000e2200000e0000 */
[C---:B------:R-:W-:Y:S02]  /*ea00*/  LOP3.LUT P2, RZ, R16.reuse, 0x4, RZ, 0xc0, !PT ;  /* 0x0000000410ff7812 */ /* 0x040fe4000784c0ff */
[----:B------:R-:W-:Y:S01]  /*ea10*/  LOP3.LUT P1, RZ, R16, 0x2, RZ, 0xc0, !PT ;  /* 0x0000000210ff7812 */ /* 0x000fe2000782c0ff */
[----:B------:R-:W-:Y:S01]  /*ea20*/  SHFL.IDX PT, R3, R7, 0x1, 0x181f ;  /* 0x00381f0007037f89 */ /* 0x000fe200000e0000 */
[----:B------:R-:W-:-:S03]  /*ea30*/  @P0 LEA R9, R31, UR42, 0x1 ;  /* 0x0000002a1f090c11 */ /* 0x000fc6000f8e08ff */
[----:B------:R-:W1:Y:S04]  /*ea40*/  SHFL.IDX PT, R2, R0, 0x1, 0x181f ;  /* 0x00381f0000027f89 */ /* 0x000e6800000e0000 */
[----:B------:R-:W-:Y:S01]  /*ea50*/  SHFL.IDX PT, R14, R0, 0x4, 0x181f ;  /* 0x00981f00000e7f89 */ /* 0x000fe200000e0000 */
[----:B0-----:R-:W-:-:S05]  /*ea60*/  @P0 IMAD.WIDE.U32 R4, R22, 0x2, R4 ;  /* 0x0000000216040825 */ /* 0x001fca00078e0004 */
[----:B------:R-:W-:Y:S04]  /*ea70*/  @P0 LDGSTS.E.BYPASS.LTC128B.128 [R9+0x24400], desc[UR4][R4.64], !P4 ;  /* 0x2440000004090fae */ /* 0x000fe8000e101d44 */
[----:B------:R-:W-:Y:S04]  /*ea80*/  @P0 LDGSTS.E.BYPASS.LTC128B.128 [R9+0x26c00], desc[UR4][R4.64+0x80], !P3 ;  /* 0x26c0008004090fae */ /* 0x000fe8000d901d44 */
[----:B------:R-:W-:Y:S04]  /*ea90*/  @P0 LDGSTS.E.BYPASS.LTC128B.128 [R9+0x29400], desc[UR4][R4.64+0x100], !P2 ;  /* 0x2940010004090fae */ /* 0x000fe8000d101d44 */
[----:B------:R0:W-:Y:S01]  /*eaa0*/  @P0 LDGSTS.E.BYPASS.LTC128B.128 [R9+0x2bc00], desc[UR4][R4.64+0x180], !P1 ;  /* 0x2bc0018004090fae */ /* 0x0001e2000c901d44 */
[----:B------:R-:W-:-:S03]  /*eab0*/  ISETP.GE.AND P0, PT, R6, 0x11, PT ;  /* 0x000000110600780c */ /* 0x000fc60003f06270 */
[----:B0-----:R-:W-:Y:S10]  /*eac0*/  SHFL.IDX PT, R5, R7, 0x2, 0x181f ;  /* 0x00581f0007057f89 */ /* 0x001ff400000e0000 */
[----:B-1----:R-:W-:Y:S01]  /*ead0*/  @P0 IMAD.WIDE.U32 R2, R22, 0x2, R2 ;  /* 0x0000000216020825 */ /* 0x002fe200078e0002 */
[----:B------:R-:W-:Y:S01]  /*eae0*/  @P0 LEA R21, R31, UR42, 0x1 ;  /* 0x0000002a1f150c11 */ /* 0x000fe2000f8e08ff */
[----:B------:R-:W0:Y:S04]  /*eaf0*/  SHFL.IDX PT, R4, R0, 0x2, 0x181f ;  /* 0x00581f0000047f89 */ /* 0x000e2800000e0000 */
[----:B------:R-:W-:Y:S04]  /*eb00*/  @P0 LDGSTS.E.BYPASS.LTC128B.128 [R21+0x24c00], desc[UR4][R2.64], !P4 ;  /* 0x24c0000002150fae */ /* 0x000fe8000e101d44 */
[----:B------:R-:W-:Y:S04]  /*eb10*/  @P0 LDGSTS.E.BYPASS.LTC128B.128 [R21+0x27400], desc[UR4][R2.64+0x80], !P3 ;  /* 0x2740008002150fae */ /* 0x000fe8000d901d44 */
[----:B------:R-:W-:Y:S04]  /*eb20*/  @P0 LDGSTS.E.BYPASS.LTC128B.128 [R21+0x29c00], desc[UR4][R2.64+0x100], !P2 ;  /* 0x29c0010002150fae */ /* 0x000fe8000d101d44 */
[----:B------:R1:W-:Y:S01]  /*eb30*/  @P0 LDGSTS.E.BYPASS.LTC128B.128 [R21+0x2c400], desc[UR4][R2.64+0x180], !P1 ;  /* 0x2c40018002150fae */ /* 0x0003e2000c901d44 */
[----:B------:R-:W-:-:S03]  /*eb40*/  ISETP.GE.AND P0, PT, R6, 0x21, PT ;  /* 0x000000210600780c */ /* 0x000fc60003f06270 */
[----:B-1----:R-:W-:Y:S10]  /*eb50*/  SHFL.IDX PT, R3, R7, 0x3, 0x181f ;  /* 0x00781f0007037f89 */ /* 0x002ff400000e0000 */
[----:B0-----:R-:W-:Y:S01]  /*eb60*/  @P0 IMAD.WIDE.U32 R4, R22, 0x2, R4 ;  /* 0x0000000216040825 */ /* 0x001fe200078e0004 */
[----:B------:R-:W-:Y:S01]  /*eb70*/  @P0 LEA R9, R31, UR42, 0x1 ;  /* 0x0000002a1f090c11 */ /* 0x000fe2000f8e08ff */
[----:B------:R-:W0:Y:S04]  /*eb80*/  SHFL.IDX PT, R2, R0, 0x3, 0x181f ;  /* 0x00781f0000027f89 */ /* 0x000e2800000e0000 */
[----:B------:R-:W-:Y:S04]  /*eb90*/  @P0 LDGSTS.E.BYPASS.LTC128B.128 [R9+0x25400], desc[UR4][R4.64], !P4 ;  /* 0x2540000004090fae */ /* 0x000fe8000e101d44 */
[----:B------:R-:W-:Y:S04]  /*eba0*/  @P0 LDGSTS.E.BYPASS.LTC128B.128 [R9+0x27c00], desc[UR4][R4.64+0x80], !P3 ;  /* 0x27c0008004090fae */ /* 0x000fe8000d901d44 */
[----:B------:R-:W-:Y:S04]  /*ebb0*/  @P0 LDGSTS.E.BYPASS.LTC128B.128 [R9+0x2a400], desc[UR4][R4.64+0x100], !P2 ;  /* 0x2a40010004090fae */ /* 0x000fe8000d101d44 */
[----:B------:R1:W-:Y:S01]  /*ebc0*/  @P0 LDGSTS.E.BYPASS.LTC128B.128 [R9+0x2cc00], desc[UR4][R4.64+0x180], !P1 ;  /* 0x2cc0018004090fae */ /* 0x0003e2000c901d44 */
[----:B------:R-:W-:-:S03]  /*ebd0*/  ISETP.GE.AND P0, PT, R6, 0x31, PT ;  /* 0x000000310600780c */ /* 0x000fc60003f06270 */
[----:B-1----:R1:W2:Y:S10]  /*ebe0*/  SHFL.IDX PT, R4, R7, 0x4, 0x181f ;  /* 0x00981f0007047f89 */ /* 0x0022b400000e0000 */
[----:B0-----:R-:W-:Y:S01]  /*ebf0*/  @P0 IMAD.WIDE.U32 R2, R22, 0x2, R2 ;  /* 0x0000000216020825 */ /* 0x001fe200078e0002 */
[----:B------:R-:W-:-:S05]  /*ec00*/  @P0 LEA R21, R31, UR42, 0x1 ;  /* 0x0000002a1f150c11 */ /* 0x000fca000f8e08ff */
[----:B------:R1:W-:Y:S04]  /*ec10*/  @P0 LDGSTS.E.BYPASS.LTC128B.128 [R21+0x25c00], desc[UR4][R2.64], !P4 ;  /* 0x25c0000002150fae */ /* 0x0003e8000e101d44 */
[----:B------:R1:W-:Y:S04]  /*ec20*/  @P0 LDGSTS.E.BYPASS.LTC128B.128 [R21+0x28400], desc[UR4][R2.64+0x80], !P3 ;  /* 0x2840008002150fae */ /* 0x0003e8000d901d44 */
[----:B------:R1:W-:Y:S04]  /*ec30*/  @P0 LDGSTS.E.BYPASS.LTC128B.128 [R21+0x2ac00], desc[UR4][R2.64+0x100], !P2 ;  /* 0x2ac0010002150fae */ /* 0x0003e8000d101d44 */
[----:B------:R1:W-:Y:S02]  /*ec40*/  @P0 LDGSTS.E.BYPASS.LTC128B.128 [R21+0x2d400], desc[UR4][R2.64+0x180], !P1 ;  /* 0x2d40018002150fae */ /* 0x0003e4000c901d44 */
.L_x_102:
[----:B------:R-:W-:Y:S01]  /*ec50*/  ISETP.GE.AND P0, PT, R6, 0x41, PT ;  /* 0x000000410600780c */ /* 0x000fe20003f06270 */
[----:B------:R-:W-:Y:S01]  /*ec60*/  BSSY B0, `(.L_x_49) ;  /* 0x0000012000007945 */ /* 0x000fe20003800000 */
[----:B-1----:R-:W-:Y:S01]  /*ec70*/  IMAD.MOV.U32 R2, RZ, RZ, R14 ;  /* 0x000000ffff027224 */ /* 0x002fe200078e000e */
[----:B--2---:R-:W-:-:S10]  /*ec80*/  MOV R3, R4 ;  /* 0x0000000400037202 */ /* 0x004fd40000000f00 */
[----:B------:R-:W-:Y:S05]  /*ec90*/  @!P0 BRA `(.L_x_50) ;  /* 0x0000000000388947 */ /* 0x000fea0003800000 */
[----:B------:R-:W-:Y:S01]  /*eca0*/  LOP3.LUT P4, RZ, R16, 0x10, RZ, 0xc0, !PT ;  /* 0x0000001010ff7812 */ /* 0x000fe2000788c0ff */
[----:B------:R-:W-:Y:S01]  /*ecb0*/  IMAD.WIDE.U32 R2, R22, 0x2, R2 ;  /* 0x0000000216027825 */ /* 0x000fe200078e0002 */
[C---:B------:R-:W-:Y:S01]  /*ecc0*/  LOP3.LUT P3, RZ, R16.reuse, 0x8, RZ, 0xc0, !PT ;  /* 0x0000000810ff7812 */ /* 0x040fe2000786c0ff */
[----:B------:R-:W-:Y:S01]  /*ecd0*/  ULDC.64 UR4, c[0x0][0x208] ;  /* 0x0000820000047ab9 */ /* 0x000fe20000000a00 */
[C---:B------:R-:W-:Y:S02]  /*ece0*/  LOP3.LUT P2, RZ, R16.reuse, 0x4, RZ, 0xc0, !PT ;  /* 0x0000000410ff7812 */ /* 0x040fe4000784c0ff */
[----:B------:R-:W-:Y:S02]  /*ecf0*/  LOP3.LUT P1, RZ, R16, 0x2, RZ, 0xc0, !PT ;  /* 0x0000000210ff7812 */ /* 0x000fe4000782c0ff */
[----:B------:R-:W-:-:S05]  /*ed00*/  LEA R5, R31, UR42, 0x1 ;  /* 0x0000002a1f057c11 */ /* 0x000fca000f8e08ff */
[----:B------:R-:W-:Y:S01]  /*ed10*/  @!PT LDS RZ, [RZ] ;  /* 0x00000000fffff984 */ /* 0x000fe20000000800 */
[----:B------:R-:W-:Y:S01]  /*ed20*/  @!PT LDS RZ, [RZ] ;  /* 0x00000000fffff984 */ /* 0x000fe20000000800 */
[----:B------:R-:W-:Y:S01]  /*ed30*/  @!PT LDS RZ, [RZ] ;  /* 0x00000000fffff984 */ /* 0x000fe20000000800 */
[----:B------:R0:W-:Y:S04]  /*ed40*/  LDGSTS.E.BYPASS.LTC128B.128 [R5+0x26400], desc[UR4][R2.64], !P4 ;  /* 0x2640000002057fae */ /* 0x0001e8000e101d44 */
[----:B------:R0:W-:Y:S04]  /*ed50*/  LDGSTS.E.BYPASS.LTC128B.128 [R5+0x28c00], desc[UR4][R2.64+0x80], !P3 ;  /* 0x28c0008002057fae */ /* 0x0001e8000d901d44 */
[----:B------:R0:W-:Y:S04]  /*ed60*/  LDGSTS.E.BYPASS.LTC128B.128 [R5+0x2b400], desc[UR4][R2.64+0x100], !P2 ;  /* 0x2b40010002057fae */ /* 0x0001e8000d101d44 */
[----:B------:R0:W-:Y:S02]  /*ed70*/  LDGSTS.E.BYPASS.LTC128B.128 [R5+0x2dc00], desc[UR4][R2.64+0x180], !P1 ;  /* 0x2dc0018002057fae */ /* 0x0001e4000c901d44 */
.L_x_50:
[----:B------:R-:W-:Y:S05]  /*ed80*/  BSYNC B0 ;  /* 0x0000000000007941 */ /* 0x000fea0003800000 */
.L_x_49:
[----:B------:R-:W-:Y:S01]  /*ed90*/  NOP ;  /* 0x0000000000007918 */ /* 0x000fe20000000000 */
[----:B------:R-:W-:Y:S01]  /*eda0*/  SYNCS.ARRIVE.TRANS64.RED.A0T1 RZ, [UR42+0x38830], RZ ;  /* 0x038830ffffff79a7 */ /* 0x000fe2000820042a */
[----:B------:R-:W-:Y:S01]  /*edb0*/  ARRIVES.LDGSTSBAR.64.TRANSCNT [UR42+0x38830] ;  /* 0x03883000ff0079b0 */ /* 0x000fe20008000aaa */
[----:B------:R-:W-:Y:S01]  /*edc0*/  NOP ;  /* 0x0000000000007918 */ /* 0x000fe20000000000 */
[----:B------:R-:W-:-:S13]  /*edd0*/  LOP3.LUT P0, RZ, R16, 0x20, RZ, 0xc0, !PT ;  /* 0x0000002010ff7812 */ /* 0x000fda000780c0ff */
[----:B------:R-:W-:Y:S05]  /*ede0*/  @!P0 BRA `(.L_x_51) ;  /* 0x0000000000048947 */ /* 0x000fea0003800000 */
[----:B------:R-:W-:Y:S01]  /*edf0*/  BPT.TRAP 0x1 ;  /* 0x000000040000795c */ /* 0x000fe20000300000 */
.L_x_51:
[----:B------:R-:W-:Y:S01]  /*ee00*/  SYNCS.ARRIVE.TRANS64.A1T0 RZ, [UR42+0x38830], RZ ;  /* 0x038830ffffff79a7 */ /* 0x000fe2000810002a */
[----:B------:R-:W-:Y:S05]  /*ee10*/  WARPSYNC.ALL ;  /* 0x0000000000007948 */ /* 0x000fea0003800000 */
[----:B------:R-:W-:Y:S01]  /*ee20*/  UIADD3 UR5, UR42, 0x14400, URZ ;  /* 0x000144002a057890 */ /* 0x000fe2000fffe03f */
[----:B------:R-:W-:Y:S01]  /*ee30*/  R2UR UR4, R33 ;  /* 0x00000000210472ca */ /* 0x000fe200000e0000 */
[----:B------:R-:W-:Y:S01]  /*ee40*/  ULDC.64 UR6, c[0x0][0x2d8] ;  /* 0x0000b60000067ab9 */ /* 0x000fe20000000a00 */
[----:B------:R-:W-:Y:S01]  /*ee50*/  SHF.R.S32.HI R25, RZ, 0x1f, R26 ;  /* 0x0000001fff197819 */ /* 0x000fe2000001141a */
[----:B------:R-:W-:Y:S02]  /*ee60*/  ULOP3.LUT UP0, URZ, UR5, 0x3ff, URZ, 0xc0, !UPT ;  /* 0x000003ff053f7892 */ /* 0x000fe4000f80c03f */
[----:B------:R-:W-:Y:S01]  /*ee70*/  UIMAD.WIDE.U32 UR36, UR39, UR6, URZ ;  /* 0x00000006272472a5 */ /* 0x000fe2000f8e003f */
[----:B------:R-:W-:Y:S03]  /*ee80*/  BAR.SYNC.DEFER_BLOCKING 0x8, 0x180 ;  /* 0x0206000000007b1d */ /* 0x000fe60000010000 */
[----:B------:R-:W-:-:S04]  /*ee90*/  PLOP3.LUT P0, PT, PT, PT, UP0, 0x80, 0x0 ;  /* 0x000000000000781c */ /* 0x000fc80003f0f008 */
[----:B------:R-:W-:-:S04]  /*eea0*/  UIMAD UR4, UR4, UR6, URZ ;  /* 0x00000006040472a4 */ /* 0x000fc8000f8e023f */
[----:B------:R-:W-:-:S04]  /*eeb0*/  UIMAD UR4, UR39, UR7, UR4 ;  /* 0x00000007270472a4 */ /* 0x000fc8000f8e0204 */
[----:B------:R-:W-:Y:S01]  /*eec0*/  UIADD3 UR43, UR37, UR4, URZ ;  /* 0x00000004252b7290 */ /* 0x000fe2000fffe03f */
[----:B------:R-:W-:Y:S11]  /*eed0*/  @!P0 BRA `(.L_x_52) ;  /* 0x0000000000408947 */ /* 0x000ff60003800000 */
[----:B0-----:R-:W-:Y:S01]  /*eee0*/  MOV R2, 0x0 ;  /* 0x0000000000027802 */ /* 0x001fe20000000f00 */
[----:B------:R-:W-:Y:S01]  /*eef0*/  ULDC.64 UR6, c[0x4][0xa8] ;  /* 0x01002a0000067ab9 */ /* 0x000fe20000000a00 */
[----:B------:R-:W-:Y:S01]  /*ef00*/  ULDC.64 UR8, c[0x4][0xb0] ;  /* 0x01002c0000087ab9 */ /* 0x000fe20000000a00 */
[----:B------:R-:W-:Y:S01]  /*ef10*/  ULDC.64 UR4, c[0x4][0x20] ;  /* 0x0100080000047ab9 */ /* 0x000fe20000000a00 */
[----:B------:R-:W-:Y:S01]  /*ef20*/  IMAD.U32 R4, RZ, RZ, UR6 ;  /* 0x00000006ff047e24 */ /* 0x000fe2000f8e00ff */
[----:B------:R-:W-:Y:S01]  /*ef30*/  MOV R6, UR8 ;  /* 0x0000000800067c02 */ /* 0x000fe20008000f00 */
[----:B------:R-:W0:Y:S01]  /*ef40*/  LDC.64 R2, c[0x4][R2] ;  /* 0x0100000002027b82 */ /* 0x000e220000000a00 */
[----:B------:R-:W-:Y:S01]  /*ef50*/  IMAD.U32 R5, RZ, RZ, UR7 ;  /* 0x00000007ff057e24 */ /* 0x000fe2000f8e00ff */
[----:B------:R-:W-:Y:S01]  /*ef60*/  MOV R11, UR5 ;  /* 0x00000005000b7c02 */ /* 0x000fe20008000f00 */
[----:B------:R-:W-:Y:S01]  /*ef70*/  IMAD.U32 R7, RZ, RZ, UR9 ;  /* 0x00000009ff077e24 */ /* 0x000fe2000f8e00ff */
[----:B------:R-:W-:Y:S01]  /*ef80*/  MOV R13, RZ ;  /* 0x000000ff000d7202 */ /* 0x000fe20000000f00 */
[----:B------:R-:W-:-:S02]  /*ef90*/  IMAD.U32 R10, RZ, RZ, UR4 ;  /* 0x00000004ff0a7e24 */ /* 0x000fc4000f8e00ff */
[----:B------:R-:W-:Y:S02]  /*efa0*/  IMAD.MOV.U32 R8, RZ, RZ, 0x70 ;  /* 0x00000070ff087424 */ /* 0x000fe400078e00ff */
[----:B------:R-:W-:-:S07]  /*efb0*/  IMAD.MOV.U32 R12, RZ, RZ, 0x1 ;  /* 0x00000001ff0c7424 */ /* 0x000fce00078e00ff */
[----:B------:R-:W-:-:S07]  /*efc0*/  LEPC R20, `(.L_x_52) ;  /* 0x000000001014794e */ /* 0x000fce0000000000 */
[----:B0-----:R-:W-:Y:S05]  /*efd0*/  CALL.ABS.NOINC R2 ;  /* 0x0000000002007343 */ /* 0x001fea0003c00000 */
.L_x_52:
[----:B0-----:R-:W0:Y:S01]  /*efe0*/  S2R R2, SR_TID.X ;  /* 0x0000000000027919 */ /* 0x001e220000002100 */
[----:B------:R-:W1:Y:S01]  /*eff0*/  LDC R0, c[0x0][0x448] ;  /* 0x00011200ff007b82 */ /* 0x000e620000000800 */
[----:B------:R-:W-:Y:S01]  /*f000*/  IMAD.U32 R4, RZ, RZ, UR36 ;  /* 0x00000024ff047e24 */ /* 0x000fe2000f8e00ff */
[----:B------:R-:W-:Y:S01]  /*f010*/  ULDC.64 UR4, c[0x0][0x2e0] ;  /* 0x0000b80000047ab9 */ /* 0x000fe20000000a00 */
[----:B------:R-:W-:Y:S02]  /*f020*/  IMAD.U32 R5, RZ, RZ, UR37 ;  /* 0x00000025ff057e24 */ /* 0x000fe4000f8e00ff */
[----:B------:R-:W-:-:S04]  /*f030*/  IMAD R25, R25, UR4, RZ ;  /* 0x0000000419197c24 */ /* 0x000fc8000f8e02ff */
[----:B------:R-:W-:Y:S01]  /*f040*/  IMAD R25, R26, UR5, R25 ;  /* 0x000000051a197c24 */ /* 0x000fe2000f8e0219 */
[----:B-1----:R-:W-:Y:S02]  /*f050*/  ISETP.NE.AND P0, PT, R0, 0x1, PT ;  /* 0x000000010000780c */ /* 0x002fe40003f05270 */
[----:B0-----:R-:W-:-:S04]  /*f060*/  LOP3.LUT R2, R2, 0x7f, RZ, 0xc0, !PT ;  /* 0x0000007f02027812 */ /* 0x001fc800078ec0ff */
[----:B------:R-:W-:-:S07]  /*f070*/  SHF.R.U32.HI R2, RZ, 0x3, R2 ;  /* 0x00000003ff027819 */ /* 0x000fce0000011602 */
[----:B------:R-:W0:Y:S01]  /*f080*/  @P0 LDC R3, c[0x0][0x450] ;  /* 0x00011400ff030b82 */ /* 0x000e220000000800 */
[----:B------:R-:W-:-:S05]  /*f090*/  LOP3.LUT R20, R24, R2, RZ, 0xfc, !PT ;  /* 0x0000000218147212 */ /* 0x000fca00078efcff */
[----:B------:R-:W-:Y:S02]  /*f0a0*/  IMAD R9, R23, 0x80, R20 ;  /* 0x0000008017097824 */ /* 0x000fe400078e0214 */
[----:B------:R-:W1:Y:S02]  /*f0b0*/  @P0 LDC R2, c[0x0][0x44c] ;  /* 0x00011300ff020b82 */ /* 0x000e640000000800 */
[----:B------:R-:W-:Y:S02]  /*f0c0*/  IMAD.MOV.U32 R7, RZ, RZ, R9 ;  /* 0x000000ffff077224 */ /* 0x000fe400078e0009 */
[----:B-1----:R-:W-:-:S05]  /*f0d0*/  @P0 IMAD.HI.U32 R2, R9, R2, RZ ;  /* 0x0000000209020227 */ /* 0x002fca00078e00ff */
[----:B0-----:R-:W-:Y:S02]  /*f0e0*/  @P0 SHF.R.U32.HI R7, RZ, R3, R2 ;  /* 0x00000003ff070219 */ /* 0x001fe40000011602 */
[----:B------:R-:W-:Y:S02]  /*f0f0*/  MOV R3, UR43 ;  /* 0x0000002b00037c02 */ /* 0x000fe40008000f00 */
[----:B------:R-:W-:Y:S01]  /*f100*/  MOV R2, R4 ;  /* 0x0000000400027202 */ /* 0x000fe20000000f00 */
[--C-:B------:R-:W-:Y:S01]  /*f110*/  IMAD.MOV R5, RZ, RZ, -R7.reuse ;  /* 0x000000ffff057224 */ /* 0x100fe200078e0a07 */
[----:B------:R-:W-:-:S03]  /*f120*/  SHF.R.S32.HI R4, RZ, 0x1f, R7 ;  /* 0x0000001fff047819 */ /* 0x000fc60000011407 */
[----:B------:R-:W-:Y:S01]  /*f130*/  IMAD.WIDE.U32 R2, R26, UR4, R2 ;  /* 0x000000041a027c25 */ /* 0x000fe2000f8e0002 */
[----:B------:R-:W-:-:S03]  /*f140*/  ULDC.64 UR4, c[0x0][0x2d0] ;  /* 0x0000b40000047ab9 */ /* 0x000fc60000000a00 */
[----:B------:R-:W-:Y:S02]  /*f150*/  IMAD.IADD R3, R3, 0x1, R25 ;  /* 0x0000000103037824 */ /* 0x000fe400078e0219 */
[----:B------:R-:W-:Y:S02]  /*f160*/  IMAD R5, R0, R5, R9 ;  /* 0x0000000500057224 */ /* 0x000fe400078e0209 */
[----:B------:R-:W-:Y:S02]  /*f170*/  IMAD R4, R4, UR4, RZ ;  /* 0x0000000404047c24 */ /* 0x000fe4000f8e02ff */
[----:B------:R-:W-:-:S04]  /*f180*/  IMAD.WIDE.U32 R2, R7, UR4, R2 ;  /* 0x0000000407027c25 */ /* 0x000fc8000f8e0002 */
[----:B------:R-:W-:Y:S01]  /*f190*/  IMAD R7, R7, UR5, R4 ;  /* 0x0000000507077c24 */ /* 0x000fe2000f8e0204 */
[----:B------:R-:W-:Y:S01]  /*f1a0*/  SHF.R.S32.HI R4, RZ, 0x1f, R5 ;  /* 0x0000001fff047819 */ /* 0x000fe20000011405 */
[----:B------:R-:W-:-:S03]  /*f1b0*/  ULDC.64 UR4, c[0x0][0x2c8] ;  /* 0x0000b20000047ab9 */ /* 0x000fc60000000a00 */
[----:B------:R-:W-:Y:S01]  /*f1c0*/  IADD3 R3, R3, R7, RZ ;  /* 0x0000000703037210 */ /* 0x000fe20007ffe0ff */
[----:B------:R-:W-:-:S04]  /*f1d0*/  IMAD R4, R4, UR4, RZ ;  /* 0x0000000404047c24 */ /* 0x000fc8000f8e02ff */
[C---:B------:R-:W-:Y:S02]  /*f1e0*/  IMAD R7, R5.reuse, UR5, R4 ;  /* 0x0000000505077c24 */ /* 0x040fe4000f8e0204 */
[----:B------:R-:W-:Y:S01]  /*f1f0*/  IMAD.WIDE.U32 R2, R5, UR4, R2 ;  /* 0x0000000405027c25 */ /* 0x000fe2000f8e0002 */
[----:B------:R-:W-:-:S03]  /*f200*/  ULDC.64 UR4, c[0x0][0x280] ;  /* 0x0000a00000047ab9 */ /* 0x000fc60000000a00 */
[----:B------:R-:W-:Y:S01]  /*f210*/  IMAD.IADD R3, R3, 0x1, R7 ;  /* 0x0000000103037824 */ /* 0x000fe200078e0207 */
[----:B------:R-:W-:Y:S01]  /*f220*/  LEA R6, P0, R2, UR4, 0x1 ;  /* 0x0000000402067c11 */ /* 0x000fe2000f8008ff */
[----:B------:R-:W-:Y:S02]  /*f230*/  ULDC UR4, c[0x0][0x2b8] ;  /* 0x0000ae0000047ab9 */ /* 0x000fe40000000800 */
[----:B------:R-:W-:Y:S02]  /*f240*/  ISETP.GE.AND P4, PT, R22, UR4, PT ;  /* 0x0000000416007c0c */ /* 0x000fe4000bf86270 */
[----:B------:R-:W-:Y:S01]  /*f250*/  LEA.HI.X R8, R2, UR5, R3, 0x1, P0 ;  /* 0x0000000502087c11 */ /* 0x000fe200080f0c03 */
[----:B------:R-:W-:Y:S01]  /*f260*/  UMOV UR5, 0xffffffff ;  /* 0xffffffff00057882 */ /* 0x000fe20000000000 */
[----:B------:R-:W-:Y:S02]  /*f270*/  ISETP.GE.AND P3, PT, R37, UR4, PT ;  /* 0x0000000425007c0c */ /* 0x000fe4000bf66270 */
[----:B------:R-:W-:-:S02]  /*f280*/  ISETP.GE.AND P2, PT, R36, UR4, PT ;  /* 0x0000000424007c0c */ /* 0x000fc4000bf46270 */
[----:B------:R-:W-:Y:S01]  /*f290*/  ISETP.GE.AND P1, PT, R35, UR4, PT ;  /* 0x0000000423007c0c */ /* 0x000fe2000bf26270 */
[----:B------:R-:W-:-:S12]  /*f2a0*/  BRA.DIV UR5, `(.L_x_53) ;  /* 0x0000002e052c7947 */ /* 0x000fd8000b800000 */
[----:B------:R-:W-:Y:S01]  /*f2b0*/  SHFL.IDX PT, R3, R8, RZ, 0x181f ;  /* 0x00181fff08037589 */ /* 0x000fe200000e0000 */
[----:B------:R-:W-:Y:S01]  /*f2c0*/  ULDC UR4, c[0x0][0x288] ;  /* 0x0000a20000047ab9 */ /* 0x000fe20000000800 */
[----:B------:R-:W-:Y:S01]  /*f2d0*/  IMAD R7, R23, 0x80, R27 ;  /* 0x0000008017077824 */ /* 0x000fe200078e021b */
[----:B------:R-:W-:Y:S01]  /*f2e0*/  ULDC.64 UR6, c[0x0][0x208] ;  /* 0x0000820000067ab9 */ /* 0x000fe20000000a00 */
[----:B------:R-:W0:Y:S01]  /*f2f0*/  SHFL.IDX PT, R2, R6, RZ, 0x181f ;  /* 0x00181fff06027589 */ /* 0x000e2200000e0000 */
[----:B------:R-:W-:Y:S02]  /*f300*/  IMAD R0, R0, UR4, RZ ;  /* 0x0000000400007c24 */ /* 0x000fe4000f8e02ff */
[C---:B------:R-:W-:Y:S01]  /*f310*/  IADD3 R11, R7.reuse, 0x10, RZ ;  /* 0x00000010070b7810 */ /* 0x040fe20007ffe0ff */
[----:B------:R-:W-:Y:S02]  /*f320*/  SHFL.IDX PT, R5, R8, 0x1, 0x181f ;  /* 0x00381f0008057f89 */ /* 0x000fe400000e0000 */
[----:B------:R-:W-:-:S02]  /*f330*/  ISETP.GE.AND P0, PT, R7, R0, PT ;  /* 0x000000000700720c */ /* 0x000fc40003f06270 */
[----:B------:R-:W1:Y:S04]  /*f340*/  SHFL.IDX PT, R4, R6, 0x1, 0x181f ;  /* 0x00381f0006047f89 */ /* 0x000e6800000e0000 */
[----:B------:R-:W-:Y:S07]  /*f350*/  SHFL.IDX PT, R14, R6, 0x7, 0x181f ;  /* 0x00f81f00060e7f89 */ /* 0x000fee00000e0000 */
[----:B------:R-:W-:Y:S01]  /*f360*/  @!P0 LEA R9, R31, UR42, 0x1 ;  /* 0x0000002a1f098c11 */ /* 0x000fe2000f8e08ff */
[----:B0-----:R-:W-:-:S05]  /*f370*/  @!P0 IMAD.WIDE.U32 R2, R22, 0x2, R2 ;  /* 0x0000000216028825 */ /* 0x001fca00078e0002 */
[----:B------:R-:W-:Y:S04]  /*f380*/  @!P0 LDGSTS.E.BYPASS.LTC128B.128 [R9+0x14400], desc[UR6][R2.64], !P4 ;  /* 0x1440000002098fae */ /* 0x000fe8000e101d46 */
[----:B------:R-:W-:Y:S04]  /*f390*/  @!P0 LDGSTS.E.BYPASS.LTC128B.128 [R9+0x18400], desc[UR6][R2.64+0x80], !P3 ;  /* 0x1840008002098fae */ /* 0x000fe8000d901d46 */
[----:B------:R-:W-:Y:S04]  /*f3a0*/  @!P0 LDGSTS.E.BYPASS.LTC128B.128 [R9+0x1c400], desc[UR6][R2.64+0x100], !P2 ;  /* 0x1c40010002098fae */ /* 0x000fe8000d101d46 */
[----:B------:R0:W-:Y:S01]  /*f3b0*/  @!P0 LDGSTS.E.BYPASS.LTC128B.128 [R9+0x20400], desc[UR6][R2.64+0x180], !P1 ;  /* 0x2040018002098fae */ /* 0x0001e2000c901d46 */
[----:B------:R-:W-:Y:S01]  /*f3c0*/  ISETP.GE.AND P0, PT, R11, R0, PT ;  /* 0x000000000b00720c */ /* 0x000fe20003f06270 */
[----:B------:R-:W-:-:S02]  /*f3d0*/  VIADD R11, R7, 0x30 ;  /* 0x00000030070b7836 */ /* 0x000fc40000000000 */
[----:B0-----:R-:W-:Y:S01]  /*f3e0*/  SHFL.IDX PT, R3, R8, 0x2, 0x181f ;  /* 0x00581f0008037f89 */ /* 0x001fe200000e0000 */
[----:B------:R-:W-:-:S09]  /*f3f0*/  VIADD R9, R7, 0x20 ;  /* 0x0000002007097836 */ /* 0x000fd20000000000 */
[----:B------:R-:W-:Y:S01]  /*f400*/  @!P0 LEA R21, R31, UR42, 0x1 ;  /* 0x0000002a1f158c11 */ /* 0x000fe2000f8e08ff */
[----:B-1----:R-:W-:Y:S01]  /*f410*/  @!P0 IMAD.WIDE.U32 R4, R22, 0x2, R4 ;  /* 0x0000000216048825 */ /* 0x002fe200078e0004 */
[----:B------:R-:W0:Y:S04]  /*f420*/  SHFL.IDX PT, R2, R6, 0x2, 0x181f ;  /* 0x00581f0006027f89 */ /* 0x000e2800000e0000 */
[----:B------:R-:W-:Y:S04]  /*f430*/  @!P0 LDGSTS.E.BYPASS.LTC128B.128 [R21+0x14c00], desc[UR6][R4.64], !P4 ;  /* 0x14c0000004158fae */ /* 0x000fe8000e101d46 */
[----:B------:R-:W-:Y:S04]  /*f440*/  @!P0 LDGSTS.E.BYPASS.LTC128B.128 [R21+0x18c00], desc[UR6][R4.64+0x80], !P3 ;  /* 0x18c0008004158fae */ /* 0x000fe8000d901d46 */
[----:B------:R-:W-:Y:S04]  /*f450*/  @!P0 LDGSTS.E.BYPASS.LTC128B.128 [R21+0x1cc00], desc[UR6][R4.64+0x100], !P2 ;  /* 0x1cc0010004158fae */ /* 0x000fe8000d101d46 */
[----:B------:R1:W-:Y:S01]  /*f460*/  @!P0 LDGSTS.E.BYPASS.LTC128B.128 [R21+0x20c00], desc[UR6][R4.64+0x180], !P1 ;  /* 0x20c0018004158fae */ /* 0x0003e2000c901d46 */
[----:B------:R-:W-:-:S03]  /*f470*/  ISETP.GE.AND P0, PT, R9, R0, PT ;  /* 0x000000000900720c */ /* 0x000fc60003f06270 */
[----:B-1----:R-:W-:Y:S10]  /*f480*/  SHFL.IDX PT, R5, R8, 0x3, 0x181f ;  /* 0x00781f0008057f89 */ /* 0x002ff400000e0000 */
[----:B0-----:R-:W-:Y:S01]  /*f490*/  @!P0 IMAD.WIDE.U32 R2, R22, 0x2, R2 ;  /* 0x0000000216028825 */ /* 0x001fe200078e0002 */
[----:B------:R-:W-:Y:S01]  /*f4a0*/  @!P0 LEA R9, R31, UR42, 0x1 ;  /* 0x0000002a1f098c11 */ /* 0x000fe2000f8e08ff */
[----:B------:R-:W0:Y:S04]  /*f4b0*/  SHFL.IDX PT, R4, R6, 0x3, 0x181f ;  /* 0x00781f0006047f89 */ /* 0x000e2800000e0000 */
[----:B------:R-:W-:Y:S04]  /*f4c0*/  @!P0 LDGSTS.E.BYPASS.LTC128B.128 [R9+0x15400], desc[UR6][R2.64], !P4 ;  /* 0x1540000002098fae */ /* 0x000fe8000e101d46 */
[----:B------:R-:W-:Y:S04]  /*f4d0*/  @!P0 LDGSTS.E.BYPASS.LTC128B.128 [R9+0x19400], desc[UR6][R2.64+0x80], !P3 ;  /* 0x1940008002098fae */ /* 0x000fe8000d901d46 */
[----:B------:R-:W-:Y:S04]  /*f4e0*/  @!P0 LDGSTS.E.BYPASS.LTC128B.128 [R9+0x1d400], desc[UR6][R2.64+0x100], !P2 ;  /* 0x1d40010002098fae */ /* 0x000fe8000d101d46 */
[----:B------:R1:W-:Y:S01]  /*f4f0*/  @!P0 LDGSTS.E.BYPASS.LTC128B.128 [R9+0x21400], desc[UR6][R2.64+0x180], !P1 ;  /* 0x2140018002098fae */ /* 0x0003e2000c901d46 */
[----:B------:R-:W-:Y:S01]  /*f500*/  ISETP.GE.AND P0, PT, R11, R0, PT ;  /* 0x000000000b00720c */ /* 0x000fe20003f06270 */
[----:B------:R-:W-:-:S02]  /*f510*/  VIADD R11, R7, 0x50 ;  /* 0x00000050070b7836 */ /* 0x000fc40000000000 */
[----:B-1----:R-:W-:Y:S01]  /*f520*/  SHFL.IDX PT, R3, R8, 0x4, 0x181f ;  /* 0x00981f0008037f89 */ /* 0x002fe200000e0000 */
[----:B------:R-:W-:-:S09]  /*f530*/  IADD3 R9, R7, 0x40, RZ ;  /* 0x0000004007097810 */ /* 0x000fd20007ffe0ff */
[----:B0-----:R-:W-:Y:S01]  /*f540*/  @!P0 IMAD.WIDE.U32 R4, R22, 0x2, R4 ;  /* 0x0000000216048825 */ /* 0x001fe200078e0004 */
[----:B------:R-:W-:Y:S01]  /*f550*/  @!P0 LEA R21, R31, UR42, 0x1 ;  /* 0x0000002a1f158c11 */ /* 0x000fe2000f8e08ff */
        /* <DEDUP_REMOVED lines=15> */
[----:B-1----:R-:W-:Y:S01]  /*f650*/  SHFL.IDX PT, R3, R8, 0x6, 0x181f ;  /* 0x00d81f0008037f89 */ /* 0x002fe200000e0000 */
[----:B------:R-:W-:-:S09]  /*f660*/  VIADD R9, R7, 0x60 ;  /* 0x0000006007097836 */ /* 0x000fd20000000000 */
[----:B------:R-:W-:Y:S01]  /*f670*/  @!P0 LEA R21, R31, UR42, 0x1 ;  /* 0x0000002a1f158c11 */ /* 0x000fe2000f8e08ff */
[----:B0-----:R-:W-:Y:S01]  /*f680*/  @!P0 IMAD.WIDE.U32 R4, R22, 0x2, R4 ;  /* 0x0000000216048825 */ /* 0x001fe200078e0004 */
[----:B------:R-:W0:Y:S04]  /*f690*/  SHFL.IDX PT, R2, R6, 0x6, 0x181f ;  /* 0x00d81f0006027f89 */ /* 0x000e2800000e0000 */
[----:B------:R1:W-:Y:S04]  /*f6a0*/  @!P0 LDGSTS.E.BYPASS.LTC128B.128 [R21+0x16c00], desc[UR6][R4.64], !P4 ;  /* 0x16c0000004158fae */ /* 0x0003e8000e101d46 */
[----:B------:R1:W-:Y:S04]  /*f6b0*/  @!P0 LDGSTS.E.BYPASS.LTC128B.128 [R21+0x1ac00], desc[UR6][R4.64+0x80], !P3 ;  /* 0x1ac0008004158fae */ /* 0x0003e8000d901d46 */
[----:B------:R1:W-:Y:S04]  /*f6c0*/  @!P0 LDGSTS.E.BYPASS.LTC128B.128 [R21+0x1ec00], desc[UR6][R4.64+0x100], !P2 ;  /* 0x1ec0010004158fae */ /* 0x0003e8000d101d46 */
[----:B------:R1:W-:Y:S01]  /*f6d0*/  @!P0 LDGSTS.E.BYPASS.LTC128B.128 [R21+0x22c00], desc[UR6][R4.64+0x180], !P1 ;  /* 0x22c0018004158fae */ /* 0x0003e2000c901d46 */
[----:B------:R-:W-:-:S03]  /*f6e0*/  ISETP.GE.AND P0, PT, R9, R0, PT ;  /* 0x000000000900720c */ /* 0x000fc60003f06270 */
[----:B------:R-:W2:Y:S10]  /*f6f0*/  SHFL.IDX PT, R8, R8, 0x7, 0x181f ;  /* 0x00f81f0008087f89 */ /* 0x000eb400000e0000 */
[----:B0-----:R-:W-:Y:S01]  /*f700*/  @!P0 IMAD.WIDE.U32 R2, R22, 0x2, R2 ;  /* 0x0000000216028825 */ /* 0x001fe200078e0002 */
[----:B------:R-:W-:-:S05]  /*f710*/  @!P0 LEA R9, R31, UR42, 0x1 ;  /* 0x0000002a1f098c11 */ /* 0x000fca000f8e08ff */
[----:B------:R1:W-:Y:S04]  /*f720*/  @!P0 LDGSTS.E.BYPASS.LTC128B.128 [R9+0x17400], desc[UR6][R2.64], !P4 ;  /* 0x1740000002098fae */ /* 0x0003e8000e101d46 */
[----:B------:R1:W-:Y:S04]  /*f730*/  @!P0 LDGSTS.E.BYPASS.LTC128B.128 [R9+0x1b400], desc[UR6][R2.64+0x80], !P3 ;  /* 0x1b40008002098fae */ /* 0x0003e8000d901d46 */
[----:B------:R1:W-:Y:S04]  /*f740*/  @!P0 LDGSTS.E.BYPASS.LTC128B.128 [R9+0x1f400], desc[UR6][R2.64+0x100], !P2 ;  /* 0x1f40010002098fae */ /* 0x0003e8000d101d46 */
[----:B--2---:R1:W-:Y:S02]  /*f750*/  @!P0 LDGSTS.E.BYPASS.LTC128B.128 [R9+0x23400], desc[UR6][R2.64+0x180], !P1 ;  /* 0x2340018002098fae */ /* 0x0043e4000c901d46 */
.L_x_119:
[----:B------:R-:W-:Y:S01]  /*f760*/  IADD3 R7, R7, 0x70, RZ ;  /* 0x0000007007077810 */ /* 0x000fe20007ffe0ff */
[----:B------:R-:W-:Y:S01]  /*f770*/  BSSY B0, `(.L_x_54) ;  /* 0x000000f000007945 */ /* 0x000fe20003800000 */
[----:B-1----:R-:W-:Y:S02]  /*f780*/  IMAD.MOV.U32 R2, RZ, RZ, R14 ;  /* 0x000000ffff027224 */ /* 0x002fe400078e000e */
[----:B------:R-:W-:Y:S01]  /*f790*/  ISETP.GE.AND P0, PT, R7, R0, PT ;  /* 0x000000000700720c */ /* 0x000fe20003f06270 */
[----:B------:R-:W-:-:S12]  /*f7a0*/  IMAD.MOV.U32 R3, RZ, RZ, R8 ;  /* 0x000000ffff037224 */ /* 0x000fd800078e0008 */
[----:B------:R-:W-:Y:S05]  /*f7b0*/  @P0 BRA `(.L_x_55) ;  /* 0x0000000000280947 */ /* 0x000fea0003800000 */
[----:B------:R-:W-:Y:S01]  /*f7c0*/  IMAD.WIDE.U32 R2, R22, 0x2, R2 ;  /* 0x0000000216027825 */ /* 0x000fe200078e0002 */
[----:B------:R-:W-:Y:S01]  /*f7d0*/  LEA R5, R31, UR42, 0x1 ;  /* 0x0000002a1f057c11 */ /* 0x000fe2000f8e08ff */
[----:B------:R-:W-:-:S04]  /*f7e0*/  ULDC.64 UR4, c[0x0][0x208] ;  /* 0x0000820000047ab9 */ /* 0x000fc80000000a00 */
[----:B------:R-:W-:Y:S01]  /*f7f0*/  @!PT LDS RZ, [RZ] ;  /* 0x00000000fffff984 */ /* 0x000fe20000000800 */
[----:B------:R-:W-:Y:S01]  /*f800*/  @!PT LDS RZ, [RZ] ;  /* 0x00000000fffff984 */ /* 0x000fe20000000800 */
[----:B------:R-:W-:Y:S01]  /*f810*/  @!PT LDS RZ, [RZ] ;  /* 0x00000000fffff984 */ /* 0x000fe20000000800 */
[----:B------:R0:W-:Y:S04]  /*f820*/  LDGSTS.E.BYPASS.LTC128B.128 [R5+0x17c00], desc[UR4][R2.64], !P4 ;  /* 0x17c0000002057fae */ /* 0x0001e8000e101d44 */
[----:B------:R0:W-:Y:S04]  /*f830*/  LDGSTS.E.BYPASS.LTC128B.128 [R5+0x1bc00], desc[UR4][R2.64+0x80], !P3 ;  /* 0x1bc0008002057fae */ /* 0x0001e8000d901d44 */
[----:B------:R0:W-:Y:S04]  /*f840*/  LDGSTS.E.BYPASS.LTC128B.128 [R5+0x1fc00], desc[UR4][R2.64+0x100], !P2 ;  /* 0x1fc0010002057fae */ /* 0x0001e8000d101d44 */
[----:B------:R0:W-:Y:S02]  /*f850*/  LDGSTS.E.BYPASS.LTC128B.128 [R5+0x23c00], desc[UR4][R2.64+0x180], !P1 ;  /* 0x23c0018002057fae */ /* 0x0001e4000c901d44 */
.L_x_55:
[----:B------:R-:W-:Y:S05]  /*f860*/  BSYNC B0 ;  /* 0x0000000000007941 */ /* 0x000fea0003800000 */
.L_x_54:
[----:B------:R-:W-:Y:S01]  /*f870*/  NOP ;  /* 0x0000000000007918 */ /* 0x000fe20000000000 */
[----:B------:R-:W-:Y:S01]  /*f880*/  SYNCS.ARRIVE.TRANS64.RED.A0T1 RZ, [UR42+0x38800], RZ ;  /* 0x038800ffffff79a7 */ /* 0x000fe2000820042a */
[----:B------:R-:W-:Y:S01]  /*f890*/  MOV R0, 0x1 ;  /* 0x0000000100007802 */ /* 0x000fe20000000f00 */
[----:B------:R-:W-:Y:S03]  /*f8a0*/  ARRIVES.LDGSTSBAR.64.TRANSCNT [UR42+0x38800] ;  /* 0x03880000ff0079b0 */ /* 0x000fe60008000aaa */
[----:B------:R-:W-:Y:S01]  /*f8b0*/  SHF.L.U32 R0, R0, 0x1f, RZ ;  /* 0x0000001f00007819 */ /* 0x000fe200000006ff */
[----:B------:R-:W-:Y:S01]  /*f8c0*/  NOP ;  /* 0x0000000000007918 */ /* 0x000fe20000000000 */
[----:B------:R-:W-:Y:S02]  /*f8d0*/  SYNCS.ARRIVE.TRANS64.A1T0 RZ, [UR42+0x38800], RZ ;  /* 0x038800ffffff79a7 */ /* 0x000fe4000810002a */
[----:B------:R-:W1:Y:S02]  /*f8e0*/  SYNCS.PHASECHK.TRANS64.TRYWAIT P0, [UR42+0x38820], R0 ;  /* 0x03882000ff0075a7 */ /* 0x000e64000800016a */
[----:B-1----:R-:W-:Y:S05]  /*f8f0*/  @!P0 BRA `(.L_x_56) ;  /* 0x0000003000588947 */ /* 0x002fea0003800000 */
.L_x_120:
[----:B------:R-:W-:Y:S01]  /*f900*/  UIADD3 UR4, UR46, -0x2, URZ ;  /* 0xfffffffe2e047890 */ /* 0x000fe2000fffe03f */
[----:B------:R-:W-:Y:S02]  /*f910*/  IMAD.MOV.U32 R26, RZ, RZ, 0x1 ;  /* 0x00000001ff1a7424 */ /* 0x000fe400078e00ff */
[----:B------:R-:W-:Y:S01]  /*f920*/  IMAD.MOV.U32 R21, RZ, RZ, RZ ;  /* 0x000000ffff157224 */ /* 0x000fe200078e00ff */
[----:B------:R-:W-:-:S06]  /*f930*/  UISETP.GE.AND UP0, UPT, UR4, UR45, UPT ;  /* 0x0000002d0400728c */ /* 0x000fcc000bf06270 */
[----:B------:R-:W-:-:S13]  /*f940*/  PLOP3.LUT P0, PT, PT, PT, UP0, 0x40, 0x0 ;  /* 0x000000000000781c */ /* 0x000fda0003f0e808 */
[----:B------:R-:W-:Y:S05]  /*f950*/  @P0 BRA `(.L_x_57) ;  /* 0x0000001000840947 */ /* 0x000fea0003800000 */
[----:B0-----:R-:W0:Y:S01]  /*f960*/  S2R R2, SR_TID.X ;  /* 0x0000000000027919 */ /* 0x001e220000002100 */
[----:B------:R-:W-:Y:S01]  /*f970*/  UIADD3 UR4, UR44, 0x1, URZ ;  /* 0x000000012c047890 */ /* 0x000fe2000fffe03f */
[----:B------:R-:W-:Y:S01]  /*f980*/  LOP3.LUT R3, RZ, UR41, RZ, 0x33, !PT ;  /* 0x00000029ff037c12 */ /* 0x000fe2000f8e33ff */
[----:B------:R-:W-:Y:S01]  /*f990*/  BSSY B0, `(.L_x_57) ;  /* 0x000011d000007945 */ /* 0x000fe20003800000 */
[----:B------:R-:W-:Y:S01]  /*f9a0*/  IMAD.MOV.U32 R23, RZ, RZ, 0x1 ;  /* 0x00000001ff177424 */ /* 0x000fe200078e00ff */
[----:B------:R-:W-:Y:S01]  /*f9b0*/  UIMAD UR4, UR4, UR38, URZ ;  /* 0x00000026040472a4 */ /* 0x000fe2000f8e023f */
[----:B------:R-:W-:-:S05]  /*f9c0*/  MOV R20, RZ ;  /* 0x000000ff00147202 */ /* 0x000fca0000000f00 */
[----:B------:R-:W-:Y:S01]  /*f9d0*/  LOP3.LUT R0, RZ, UR4, RZ, 0x33, !PT ;  /* 0x00000004ff007c12 */ /* 0x000fe2000f8e33ff */
[----:B------:R-:W-:Y:S02]  /*f9e0*/  ULDC UR4, c[0x0][0x2f4] ;  /* 0x0000bd0000047ab9 */ /* 0x000fe40000000800 */
[----:B------:R-:W-:Y:S02]  /*f9f0*/  ISETP.GE.AND P4, PT, R22, UR4, PT ;  /* 0x0000000416007c0c */ /* 0x000fe4000bf86270 */
[----:B------:R-:W-:Y:S02]  /*fa00*/  VIMNMX R0, R0, R3, !PT ;  /* 0x0000000300007248 */ /* 0x000fe40007fe0100 */
[----:B------:R-:W-:Y:S02]  /*fa10*/  ISETP.GE.AND P3, PT, R37, UR4, PT ;  /* 0x0000000425007c0c */ /* 0x000fe4000bf66270 */
[----:B------:R-:W-:Y:S02]  /*fa20*/  IADD3 R30, -R0, -0x2, RZ ;  /* 0xfffffffe001e7810 */ /* 0x000fe40007ffe1ff */
[----:B------:R-:W-:-:S02]  /*fa30*/  ISETP.GE.AND P2, PT, R36, UR4, PT ;  /* 0x0000000424007c0c */ /* 0x000fc4000bf46270 */
[----:B------:R-:W-:Y:S02]  /*fa40*/  ISETP.GE.AND P1, PT, R35, UR4, PT ;  /* 0x0000000423007c0c */ /* 0x000fe4000bf26270 */
[----:B0-----:R-:W-:-:S04]  /*fa50*/  LOP3.LUT R2, R2, 0x7f, RZ, 0xc0, !PT ;  /* 0x0000007f02027812 */ /* 0x001fc800078ec0ff */
[----:B------:R-:W-:-:S04]  /*fa60*/  SHF.R.U32.HI R2, RZ, 0x3, R2 ;  /* 0x00000003ff027819 */ /* 0x000fc80000011602 */
[----:B------:R-:W-:Y:S02]  /*fa70*/  IADD3 R19, R24, R19, R2 ;  /* 0x0000001318137210 */ /* 0x000fe40007ffe002 */
[----:B------:R-:W-:Y:S01]  /*fa80*/  IADD3 R5, -R2, UR40, RZ ;  /* 0x0000002802057c10 */ /* 0x000fe2000fffe1ff */
[----:B------:R-:W-:Y:S01]  /*fa90*/  IMAD.SHL.U32 R2, R22, 0x2, RZ ;  /* 0x0000000216027824 */ /* 0x000fe200078e00ff */
[----:B------:R-:W-:-:S03]  /*faa0*/  IADD3 R19, R19, -0xf0, RZ ;  /* 0xffffff1013137810 */ /* 0x000fc60007ffe0ff */
[C---:B------:R-:W-:Y:S02]  /*fab0*/  IMAD R5, R0.reuse, 0x50, R5 ;  /* 0x0000005000057824 */ /* 0x040fe400078e0205 */
[----:B------:R-:W-:Y:S02]  /*fac0*/  IMAD R10, R0, -0x50, R19 ;  /* 0xffffffb0000a7824 */ /* 0x000fe400078e0213 */
[----:B------:R-:W-:-:S07]  /*fad0*/  VIADD R0, R5, 0xa0 ;  /* 0x000000a005007836 */ /* 0x000fce0000000000 */
.L_x_70:
[----:B------:R-:W2:Y:S01]  /*fae0*/  LDL R8, [R1] ;  /* 0x0000000001087983 */ /* 0x000ea20000100800 */
[----:B------:R-:W0:Y:S01]  /*faf0*/  LDC R3, c[0x0][0x430] ;  /* 0x00010c00ff037b82 */ /* 0x000e220000000800 */
[----:B------:R-:W1:Y:S01]  /*fb00*/  S2R R2, SR_TID.X ;  /* 0x0000000000027919 */ /* 0x000e620000002100 */
[----:B------:R-:W3:Y:S01]  /*fb10*/  S2R R4, SR_TID.X ;  /* 0x0000000000047919 */ /* 0x000ee20000002100 */
[----:B0-----:R-:W-:Y:S01]  /*fb20*/  ISETP.NE.AND P0, PT, R3, 0x1, PT ;  /* 0x000000010300780c */ /* 0x001fe20003f05270 */
[----:B-1----:R-:W-:-:S12]  /*fb30*/  IMAD.SHL.U32 R2, R2, 0x10, RZ ;  /* 0x0000001002027824 */ /* 0x002fd800078e00ff */
[----:B------:R-:W0:Y:S01]  /*fb40*/  @P0 LDC R3, c[0x0][0x434] ;  /* 0x00010d00ff030b82 */ /* 0x000e220000000800 */
[----:B---3--:R-:W-:Y:S02]  /*fb50*/  LOP3.LUT R4, R4, 0x7f, RZ, 0xc0, !PT ;  /* 0x0000007f04047812 */ /* 0x008fe400078ec0ff */
[----:B------:R-:W-:Y:S02]  /*fb60*/  LOP3.LUT R2, R2, 0x70, RZ, 0xc0, !PT ;  /* 0x0000007002027812 */ /* 0x000fe400078ec0ff */
[----:B------:R-:W-:-:S03]  /*fb70*/  SHF.R.U32.HI R4, RZ, 0x3, R4 ;  /* 0x00000003ff047819 */ /* 0x000fc60000011604 */
[----:B------:R-:W1:Y:S01]  /*fb80*/  @P0 LDC R5, c[0x0][0x438] ;  /* 0x00010e00ff050b82 */ /* 0x000e620000000800 */
[----:B------:R-:W-:-:S04]  /*fb90*/  LOP3.LUT R2, R2, R4, RZ, 0xfc, !PT ;  /* 0x0000000402027212 */ /* 0x000fc800078efcff */
[----:B------:R-:W-:-:S13]  /*fba0*/  ISETP.GT.U32.AND P6, PT, R2, 0x4f, PT ;  /* 0x0000004f0200780c */ /* 0x000fda0003fc4070 */
[----:B------:R-:W2:Y:S01]  /*fbb0*/  @!P6 LDC.64 R6, c[0x0][0x428] ;  /* 0x00010a00ff06eb82 */ /* 0x000ea20000000a00 */
[----:B0-----:R-:W-:Y:S01]  /*fbc0*/  @P0 IMAD.HI.U32 R2, R10, R3, RZ ;  /* 0x000000030a020227 */ /* 0x001fe200078e00ff */
[----:B------:R-:W-:-:S04]  /*fbd0*/  MOV R9, R10 ;  /* 0x0000000a00097202 */ /* 0x000fc80000000f00 */
[----:B-1----:R-:W-:Y:S02]  /*fbe0*/  @P0 SHF.R.U32.HI R9, RZ, R5, R2 ;  /* 0x00000005ff090219 */ /* 0x002fe40000011602 */
[----:B------:R-:W0:Y:S02]  /*fbf0*/  @!P6 LDC.64 R4, c[0x0][0x418] ;  /* 0x00010600ff04eb82 */ /* 0x000e240000000a00 */
[----:B------:R-:W-:Y:S02]  /*fc00*/  @!P6 SHF.R.S32.HI R3, RZ, 0x1f, R9 ;  /* 0x0000001fff03e819 */ /* 0x000fe40000011409 */
[----:B------:R-:W-:Y:S02]  /*fc10*/  LOP3.LUT P5, RZ, R16, 0x20, RZ, 0xc0, !PT ;  /* 0x0000002010ff7812 */ /* 0x000fe400078ac0ff */
[----:B------:R-:W-:Y:S01]  /*fc20*/  IADD3 R21, R20, 0x1, RZ ;  /* 0x0000000114157810 */ /* 0x000fe20007ffe0ff */
[----:B------:R-:W-:Y:S01]  /*fc30*/  ULDC.64 UR4, c[0x0][0x208] ;  /* 0x0000820000047ab9 */ /* 0x000fe20000000a00 */
[----:B--2---:R-:W-:-:S04]  /*fc40*/  @!P6 IMAD R2, R8, R6, RZ ;  /* 0x000000060802e224 */ /* 0x004fc800078e02ff */
[----:B------:R-:W-:Y:S02]  /*fc50*/  @!P6 IMAD R7, R34, R7, R2 ;  /* 0x000000072207e224 */ /* 0x000fe400078e0202 */
[----:B------:R-:W-:-:S04]  /*fc60*/  @!P6 IMAD.MOV.U32 R2, RZ, RZ, R9 ;  /* 0x000000ffff02e224 */ /* 0x000fc800078e0009 */
[----:B------:R-:W-:-:S04]  /*fc70*/  @!P6 IMAD.WIDE.U32 R2, R34, R6, R2 ;  /* 0x000000062202e225 */ /* 0x000fc800078e0002 */
[----:B------:R-:W-:Y:S01]  /*fc80*/  @!P6 IMAD.IADD R3, R7, 0x1, R3 ;  /* 0x000000010703e824 */ /* 0x000fe200078e0203 */
[----:B0-----:R-:W-:Y:S01]  /*fc90*/  @!P6 LEA R4, P0, R2, R4, 0x2 ;  /* 0x000000040204e211 */ /* 0x001fe200078010ff */
[----:B------:R-:W-:-:S03]  /*fca0*/  IMAD.MOV.U32 R8, RZ, RZ, RZ ;  /* 0x000000ffff087224 */ /* 0x000fc600078e00ff */
[----:B------:R-:W-:Y:S02]  /*fcb0*/  @!P6 LEA.HI.X R5, R2, R5, R3, 0x2, P0 ;  /* 0x000000050205e211 */ /* 0x000fe400000f1403 */
[----:B------:R-:W-:-:S03]  /*fcc0*/  ISETP.NE.AND P0, PT, R21, 0x2, PT ;  /* 0x000000021500780c */ /* 0x000fc60003f05270 */
[----:B------:R0:W5:Y:S01]  /*fcd0*/  @!P6 LDG.E R8, desc[UR4][R4.64] ;  /* 0x000000040408e981 */ /* 0x000162000c1e1900 */
[----:B------:R-:W-:Y:S02]  /*fce0*/  SEL R26, RZ, 0x1, P0 ;  /* 0x00000001ff1a7807 */ /* 0x000fe40000000000 */
[----:B------:R-:W-:Y:S02]  /*fcf0*/  SEL R21, R21, RZ, P0 ;  /* 0x000000ff15157207 */ /* 0x000fe40000000000 */
[----:B------:R-:W-:Y:S01]  /*fd00*/  LOP3.LUT R26, R23, R26, RZ, 0x3c, !PT ;  /* 0x0000001a171a7212 */ /* 0x000fe200078e3cff */
[----:B------:R-:W-:Y:S06]  /*fd10*/  @!P5 BRA `(.L_x_58) ;  /* 0x000000000004d947 */ /* 0x000fec0003800000 */
[----:B------:R-:W-:Y:S01]  /*fd20*/  BPT.TRAP 0x1 ;  /* 0x000000040000795c */ /* 0x000fe20000300000 */
.L_x_58:
[----:B------:R-:W-:Y:S01]  /*fd30*/  LEA R19, R21, UR42, 0x3 ;  /* 0x0000002a15137c11 */ /* 0x000fe2000f8e18ff */
[----:B------:R-:W-:Y:S01]  /*fd40*/  BSSY B1, `(.L_x_59) ;  /* 0x0000004000017945 */ /* 0x000fe20003800000 */
[----:B------:R-:W-:-:S04]  /*fd50*/  SHF.L.U32 R2, R26, 0x1f, RZ ;  /* 0x0000001f1a027819 */ /* 0x000fc800000006ff */
[----:B------:R-:W1:Y:S02]  /*fd60*/  SYNCS.PHASECHK.TRANS64.TRYWAIT P0, [R19+URZ+0x38840], R2 ;  /* 0x03884002130075a7 */ /* 0x000e64000800017f */
[----:B-1----:R-:W-:Y:S05]  /*fd70*/  @!P0 BRA `(.L_x_60) ;  /* 0x0000002c00508947 */ /* 0x002fea0003800000 */
.L_x_121:
[----:B------:R-:W-:Y:S05]  /*fd80*/  BSYNC B1 ;  /* 0x0000000000017941 */ /* 0x000fea0003800000 */
.L_x_59:
[----:B------:R-:W-:Y:S01]  /*fd90*/  ULDC UR4, c[0x0][0x430] ;  /* 0x00010c0000047ab9 */ /* 0x000fe20000000800 */
[----:B-----5:R-:W-:Y:S01]  /*fda0*/  SHF.R.S32.HI R29, RZ, 0x1f, R8 ;  /* 0x0000001fff1d7819 */ /* 0x020fe20000011408 */
[----:B------:R-:W-:Y:S01]  /*fdb0*/  UIADD3 UR4, -UR4, URZ, URZ ;  /* 0x0000003f04047290 */ /* 0x000fe2000fffe13f */
[----:B------:R-:W-:Y:S01]  /*fdc0*/  R2UR UR6, R33 ;  /* 0x00000000210672ca */ /* 0x000fe200000e0000 */
[----:B------:R-:W-:Y:S01]  /*fdd0*/  IMAD R25, R21, 0x5000, R31 ;  /* 0x0000500015197824 */ /* 0x000fe200078e021f */
[----:B------:R-:W-:-:S03]  /*fde0*/  LOP3.LUT P5, RZ, R16, 0x2, RZ, 0xc0, !PT ;  /* 0x0000000210ff7812 */ /* 0x000fc600078ac0ff */
[----:B------:R-:W-:Y:S01]  /*fdf0*/  IMAD R9, R9, UR4, R10 ;  /* 0x0000000409097c24 */ /* 0x000fe2000f8e020a */
[----:B------:R-:W-:-:S04]  /*fe00*/  ULDC.64 UR4, c[0x0][0x300] ;  /* 0x0000c00000047ab9 */ /* 0x000fc80000000a00 */
[----:B------:R-:W-:-:S05]  /*fe10*/  SHF.R.S32.HI R28, RZ, 0x1f, R9 ;  /* 0x0000001fff1c7819 */ /* 0x000fca0000011409 */
[----:B-1----:R-:W-:-:S04]  /*fe20*/  IMAD R2, R28, UR4, RZ ;  /* 0x000000041c027c24 */ /* 0x002fc8000f8e02ff */
[C---:B0-----:R-:W-:Y:S02]  /*fe30*/  IMAD R5, R9.reuse, UR5, R2 ;  /* 0x0000000509057c24 */ /* 0x041fe4000f8e0202 */
        /* <DEDUP_REMOVED lines=14> */
[----:B------:R-:W-:Y:S01]  /*ff20*/  VIADD R27, R3, UR4 ;  /* 0x00000004031b7c36 */ /* 0x000fe20008000000 */
[----:B------:R-:W-:-:S04]  /*ff30*/  UMOV UR4, 0xffffffff ;  /* 0xffffffff00047882 */ /* 0x000fc80000000000 */
[----:B------:R-:W-:Y:S01]  /*ff40*/  LEA.HI.X R27, R2, UR7, R27, 0x1, P0 ;  /* 0x00000007021b7c11 */ /* 0x000fe200080f0c1b */
[----:B------:R-:W-:Y:S06]  /*ff50*/  BRA.DIV UR4, `(.L_x_61) ;  /* 0x0000002a04ec7947 */ /* 0x000fec000b800000 */
[----:B------:R-:W0:Y:S01]  /*ff60*/  SHFL.IDX PT, R14, R24, RZ, 0x181f ;  /* 0x00181fff180e7589 */ /* 0x000e2200000e0000 */
[----:B------:R-:W-:Y:S01]  /*ff70*/  SHF.L.U32 R12, R22, 0x1, RZ ;  /* 0x00000001160c7819 */ /* 0x000fe200000006ff */
[----:B------:R-:W-:Y:S01]  /*ff80*/  ULDC.64 UR4, c[0x0][0x208] ;  /* 0x0000820000047ab9 */ /* 0x000fe20000000a00 */
[----:B------:R-:W-:Y:S01]  /*ff90*/  LOP3.LUT R16, R16, 0xffffff7f, RZ, 0xc0, !PT ;  /* 0xffffff7f10107812 */ /* 0x000fe200078ec0ff */
[----:B------:R-:W1:Y:S01]  /*ffa0*/  SHFL.IDX PT, R3, R27, RZ, 0x181f ;  /* 0x00181fff1b037589 */ /* 0x000e6200000e0000 */
[----:B------:R-:W-:Y:S02]  /*ffb0*/  LEA R25, R25, UR42, 0x1 ;  /* 0x0000002a19197c11 */ /* 0x000fe4000f8e08ff */
[----:B------:R-:W-:Y:S01]  /*ffc0*/  @P1 LOP3.LUT R16, R16, 0x80, RZ, 0xfc, !PT ;  /* 0x0000008010101812 */ /* 0x000fe200078efcff */
[----:B------:R-:W2:Y:S03]  /*ffd0*/  SHFL.IDX PT, R11, R24, 0x1, 0x181f ;  /* 0x00381f00180b7f89 */ /* 0x000ea600000e0000 */
[C---:B------:R-:W-:Y:S01]  /*ffe0*/  LOP3.LUT P1, RZ, R16.reuse, 0x8, RZ, 0xc0, !PT ;  /* 0x0000000810ff7812 */ /* 0x040fe2000782c0ff */
[----:B------:R-:W3:Y:S01]  /*fff0*/  SHFL.IDX PT, R5, R27, 0x1, 0x181f ;  /* 0x00381f001b057f89 */ /* 0x000ee200000e0000 */
[----:B------:R-:W-:-:S03]  /*10000*/  LOP3.LUT P6, RZ, R16, 0x4, RZ, 0xc0, !PT ;  /* 0x0000000410ff7812 */ /* 0x000fc600078cc0ff */
[----:B------:R-:W-:Y:S01]  /*10010*/  SHFL.IDX PT, R32, R27, 0x3, 0x181f ;  /* 0x00781f001b207f89 */ /* 0x000fe200000e0000 */
[----:B0-----:R-:W-:-:S03]  /*10020*/  IADD3 R2, P0, R14, R12, RZ ;  /* 0x0000000c0e027210 */ /* 0x001fc60007f1e0ff */
[----:B------:R-:W-:Y:S02]  /*10030*/  SHFL.IDX PT, R14, R24, 0x4, 0x181f ;  /* 0x00981f00180e7f89 */ /* 0x000fe400000e0000 */
[----:B-1----:R-:W-:Y:S01]  /*10040*/  IMAD.X R3, RZ, RZ, R3, P0 ;  /* 0x000000ffff037224 */ /* 0x002fe200000e0603 */
[-C--:B--2---:R-:W-:Y:S02]  /*10050*/  IADD3 R6, P0, R11, R12.reuse, RZ ;  /* 0x0000000c0b067210 */ /* 0x084fe40007f1e0ff */
[----:B------:R-:W0:Y:S03]  /*10060*/  SHFL.IDX PT, R11, R24, 0x2, 0x181f ;  /* 0x00581f00180b7f89 */ /* 0x000e2600000e0000 */
[----:B---3--:R-:W-:Y:S02]  /*10070*/  IMAD.X R7, RZ, RZ, R5, P0 ;  /* 0x000000ffff077224 */ /* 0x008fe400000e0605 */
[----:B------:R-:W1:Y:S04]  /*10080*/  SHFL.IDX PT, R5, R27, 0x2, 0x181f ;  /* 0x00581f001b057f89 */ /* 0x000e6800000e0000 */
[----:B------:R-:W-:Y:S01]  /*10090*/  SHFL.IDX PT, R27, R27, 0x4, 0x181f ;  /* 0x00981f001b1b7f89 */ /* 0x000fe200000e0000 */
[----:B0-----:R-:W-:-:S04]  /*100a0*/  IADD3 R4, P0, R11, R12, RZ ;  /* 0x0000000c0b047210 */ /* 0x001fc80007f1e0ff */
[----:B-1----:R-:W-:Y:S02]  /*100b0*/  IADD3.X R5, RZ, R5, RZ, P0, !PT ;  /* 0x00000005ff057210 */ /* 0x002fe400007fe4ff */
[----:B------:R-:W-:-:S13]  /*100c0*/  LOP3.LUT P0, RZ, R16, 0x10, RZ, 0xc0, !PT ;  /* 0x0000001010ff7812 */ /* 0x000fda000780c0ff */
[----:B------:R-:W-:Y:S04]  /*100d0*/  LDGSTS.E.BYPASS.LTC128B.128 [R25+0x24400], desc[UR4][R2.64], !P0 ;  /* 0x2440000002197fae */ /* 0x000fe8000c101d44 */
[----:B------:R-:W-:Y:S04]  /*100e0*/  LDGSTS.E.BYPASS.LTC128B.128 [R25+0x26c00], desc[UR4][R2.64+0x80], !P1 ;  /* 0x26c0008002197fae */ /* 0x000fe8000c901d44 */
[----:B------:R-:W-:Y:S04]  /*100f0*/  LDGSTS.E.BYPASS.LTC128B.128 [R25+0x29400], desc[UR4][R2.64+0x100], !P6 ;  /* 0x2940010002197fae */ /* 0x000fe8000f101d44 */
[----:B------:R0:W-:Y:S04]  /*10100*/  LDGSTS.E.BYPASS.LTC128B.128 [R25+0x2bc00], desc[UR4][R2.64+0x180], !P5 ;  /* 0x2bc0018002197fae */ /* 0x0001e8000e901d44 */
[----:B0-----:R-:W0:Y:S02]  /*10110*/  SHFL.IDX PT, R2, R24, 0x3, 0x181f ;  /* 0x00781f0018027f89 */ /* 0x001e2400000e0000 */
[----:B0-----:R-:W-:-:S05]  /*10120*/  IADD3 R2, P0, R2, R12, RZ ;  /* 0x0000000c02027210 */ /* 0x001fca0007f1e0ff */
[----:B------:R-:W-:Y:S01]  /*10130*/  IMAD.X R3, RZ, RZ, R32, P0 ;  /* 0x000000ffff037224 */ /* 0x000fe200000e0620 */
[----:B------:R-:W-:-:S13]  /*10140*/  LOP3.LUT P0, RZ, R16, 0x10, RZ, 0xc0, !PT ;  /* 0x0000001010ff7812 */ /* 0x000fda000780c0ff */
[----:B------:R0:W-:Y:S04]  /*10150*/  LDGSTS.E.BYPASS.LTC128B.128 [R25+0x24c00], desc[UR4][R6.64], !P0 ;  /* 0x24c0000006197fae */ /* 0x0001e8000c101d44 */
        /* <DEDUP_REMOVED lines=8> */
[----:B------:R0:W-:Y:S01]  /*101e0*/  LDGSTS.E.BYPASS.LTC128B.128 [R25+0x28400], desc[UR4][R2.64+0x80], !P1 ;  /* 0x2840008002197fae */ /* 0x0001e2000c901d44 */
[----:B------:R-:W-:-:S03]  /*101f0*/  LOP3.LUT P1, RZ, R16, 0x80, RZ, 0xc0, !PT ;  /* 0x0000008010ff7812 */ /* 0x000fc6000782c0ff */
[----:B------:R0:W-:Y:S04]  /*10200*/  LDGSTS.E.BYPASS.LTC128B.128 [R25+0x2ac00], desc[UR4][R2.64+0x100], !P6 ;  /* 0x2ac0010002197fae */ /* 0x0001e8000f101d44 */
[----:B------:R0:W-:Y:S06]  /*10210*/  LDGSTS.E.BYPASS.LTC128B.128 [R25+0x2d400], desc[UR4][R2.64+0x180], !P5 ;  /* 0x2d40018002197fae */ /* 0x0001ec000e901d44 */
.L_x_133:
[----:B0-----:R-:W-:Y:S01]  /*10220*/  IMAD.SHL.U32 R2, R22, 0x2, RZ ;  /* 0x0000000216027824 */ /* 0x001fe200078e00ff */
[----:B------:R-:W-:Y:S01]  /*10230*/  P2R R4, PR, RZ, 0x2 ;  /* 0x00000002ff047803 */ /* 0x000fe20000000000 */
[----:B------:R-:W-:Y:S01]  /*10240*/  ULDC.64 UR4, c[0x0][0x208] ;  /* 0x0000820000047ab9 */ /* 0x000fe20000000a00 */
[----:B------:R-:W-:Y:S02]  /*10250*/  LOP3.LUT P1, RZ, R16, 0x10, RZ, 0xc0, !PT ;  /* 0x0000001010ff7812 */ /* 0x000fe4000782c0ff */
[----:B------:R-:W-:Y:S02]  /*10260*/  IADD3 R2, P0, R14, R2, RZ ;  /* 0x000000020e027210 */ /* 0x000fe40007f1e0ff */
[C---:B------:R-:W-:Y:S02]  /*10270*/  LOP3.LUT P6, RZ, R16.reuse, 0x4, RZ, 0xc0, !PT ;  /* 0x0000000410ff7812 */ /* 0x040fe400078cc0ff */
[----:B------:R-:W-:Y:S02]  /*10280*/  IADD3.X R3, RZ, R27, RZ, P0, !PT ;  /* 0x0000001bff037210 */ /* 0x000fe400007fe4ff */
[----:B------:R-:W-:-:S05]  /*10290*/  LOP3.LUT P0, RZ, R16, 0x8, RZ, 0xc0, !PT ;  /* 0x0000000810ff7812 */ /* 0x000fca000780c0ff */
[----:B------:R-:W-:Y:S01]  /*102a0*/  @!PT LDS RZ, [RZ] ;  /* 0x00000000fffff984 */ /* 0x000fe20000000800 */
[----:B------:R-:W-:Y:S01]  /*102b0*/  @!PT LDS RZ, [RZ] ;  /* 0x00000000fffff984 */ /* 0x000fe20000000800 */
[----:B------:R-:W-:Y:S01]  /*102c0*/  @!PT LDS RZ, [RZ] ;  /* 0x00000000fffff984 */ /* 0x000fe20000000800 */
[----:B------:R0:W-:Y:S01]  /*102d0*/  LDGSTS.E.BYPASS.LTC128B.128 [R25+0x26400], desc[UR4][R2.64], !P1 ;  /* 0x2640000002197fae */ /* 0x0001e2000c901d44 */
[----:B------:R-:W-:-:S07]  /*102e0*/  ISETP.NE.AND P1, PT, R4, RZ, PT ;  /* 0x000000ff0400720c */ /* 0x000fce0003f25270 */
[----:B------:R0:W-:Y:S01]  /*102f0*/  LDGSTS.E.BYPASS.LTC128B.128 [R25+0x28c00], desc[UR4][R2.64+0x80], !P0 ;  /* 0x28c0008002197fae */ /* 0x0001e2000c101d44 */
[----:B------:R-:W-:-:S03]  /*10300*/  PLOP3.LUT P0, PT, PT, PT, PT, 0x80, 0x0 ;  /* 0x000000000000781c */ /* 0x000fc60003f0f070 */
[----:B------:R0:W-:Y:S04]  /*10310*/  LDGSTS.E.BYPASS.LTC128B.128 [R25+0x2b400], desc[UR4][R2.64+0x100], !P6 ;  /* 0x2b40010002197fae */ /* 0x0001e8000f101d44 */
[----:B------:R0:W-:Y:S01]  /*10320*/  LDGSTS.E.BYPASS.LTC128B.128 [R25+0x2dc00], desc[UR4][R2.64+0x180], !P5 ;  /* 0x2dc0018002197fae */ /* 0x0001e2000e901d44 */
[----:B------:R-:W-:-:S05]  /*10330*/  NOP ;  /* 0x0000000000007918 */ /* 0x000fca0000000000 */
.L_x_62:
[----:B------:R-:W-:Y:S02]  /*10340*/  PLOP3.LUT P5, PT, P5, P0, PT, 0xa2, 0x0 ;  /* 0x000000000000781c */ /* 0x000fe40002fa1472 */
[----:B------:R-:W-:-:S08]  /*10350*/  @P0 R2UR P5, UR4, R19 ;  /* 0x00000000130402ca */ /* 0x000fd000000a0000 */
[----:B------:R-:W-:-:S05]  /*10360*/  @P0 PLOP3.LUT P0, PT, P5, PT, PT, 0x80, 0x0 ;  /* 0x000000000000081c */ /* 0x000fca0002f0f070 */
[----:B------:R-:W-:Y:S01]  /*10370*/  @!P5 SYNCS.ARRIVE.TRANS64.RED.A0T1 RZ, [UR4+0x38830], RZ ;  /* 0x038830ffffffd9a7 */ /* 0x000fe20008200404 */
[----:B------:R-:W-:Y:S07]  /*10380*/  @!P5 ARRIVES.LDGSTSBAR.64.TRANSCNT [UR4+0x38830] ;  /* 0x03883000ff00d9b0 */ /* 0x000fee0008000a84 */
[----:B------:R-:W-:Y:S05]  /*10390*/  @P0 BRA.U.ANY `(.L_x_62) ;  /* 0xfffffffd00e80947 */ /* 0x000fea000393ffff */
[----:B------:R-:W-:Y:S01]  /*103a0*/  NOP ;  /* 0x0000000000007918 */ /* 0x000fe20000000000 */
[----:B------:R-:W-:-:S13]  /*103b0*/  LOP3.LUT P6, RZ, R16, 0x20, RZ, 0xc0, !PT ;  /* 0x0000002010ff7812 */ /* 0x000fda00078cc0ff */
[----:B------:R-:W-:Y:S05]  /*103c0*/  @!P6 BRA `(.L_x_63) ;  /* 0x000000000004e947 */ /* 0x000fea0003800000 */
[----:B------:R-:W-:Y:S01]  /*103d0*/  BPT.TRAP 0x1 ;  /* 0x000000040000795c */ /* 0x000fe20000300000 */
.L_x_63:
[----:B------:R1:W-:Y:S01]  /*103e0*/  SYNCS.ARRIVE.TRANS64.A1T0 RZ, [R19+URZ+0x38830], RZ ;  /* 0x038830ff13ff79a7 */ /* 0x0003e2000810003f */
[----:B------:R-:W-:Y:S05]  /*103f0*/  @!P6 BRA `(.L_x_64) ;  /* 0x000000000004e947 */ /* 0x000fea0003800000 */
[----:B------:R-:W-:Y:S01]  /*10400*/  BPT.TRAP 0x1 ;  /* 0x000000040000795c */ /* 0x000fe20000300000 */
.L_x_64:
[----:B0-----:R-:W-:Y:S01]  /*10410*/  SHF.L.U32 R3, R23, 0x1f, RZ ;  /* 0x0000001f17037819 */ /* 0x001fe200000006ff */
[----:B------:R-:W-:Y:S01]  /*10420*/  BSSY B1, `(.L_x_65) ;  /* 0x0000004000017945 */ /* 0x000fe20003800000 */
[----:B------:R-:W-:-:S04]  /*10430*/  LEA R4, R20, UR42, 0x3 ;  /* 0x0000002a14047c11 */ /* 0x000fc8000f8e18ff */
[----:B------:R-:W0:Y:S02]  /*10440*/  SYNCS.PHASECHK.TRANS64.TRYWAIT P0, [R4+URZ+0x38860], R3 ;  /* 0x03886003040075a7 */ /* 0x000e24000800017f */
[----:B0-----:R-:W-:Y:S05]  /*10450*/  @!P0 BRA `(.L_x_66) ;  /* 0x0000002c00788947 */ /* 0x001fea0003800000 */
.L_x_134:
[----:B------:R-:W-:Y:S05]  /*10460*/  BSYNC B1 ;  /* 0x0000000000017941 */ /* 0x000fea0003800000 */
.L_x_65:
[----:B------:R-:W-:Y:S01]  /*10470*/  UMOV UR4, 0xffffffff ;  /* 0xffffffff00047882 */ /* 0x000fe20000000000 */
[----:B------:R-:W-:Y:S02]  /*10480*/  IMAD R5, R20, 0x5000, R31 ;  /* 0x0000500014057824 */ /* 0x000fe400078e021f */
[----:B------:R-:W-:Y:S01]  /*10490*/  IMAD.SHL.U32 R6, R22, 0x2, RZ ;  /* 0x0000000216067824 */ /* 0x000fe200078e00ff */
[----:B------:R-:W-:Y:S06]  /*104a0*/  BRA.DIV UR4, `(.L_x_67) ;  /* 0x0000002e04787947 */ /* 0x000fec000b800000 */
[----:B------:R-:W2:Y:S01]  /*104b0*/  SHFL.IDX PT, R14, R17, RZ, 0x181f ;  /* 0x00181fff110e7589 */ /* 0x000ea200000e0000 */
[----:B------:R-:W-:Y:S01]  /*104c0*/  LEA R5, R5, UR42, 0x1 ;  /* 0x0000002a05057c11 */ /* 0x000fe2000f8e08ff */
[----:B------:R-:W-:Y:S02]  /*104d0*/  ULDC.64 UR4, c[0x0][0x208] ;  /* 0x0000820000047ab9 */ /* 0x000fe40000000a00 */
[----:B0-----:R-:W0:Y:S01]  /*104e0*/  SHFL.IDX PT, R3, R18, RZ, 0x181f ;  /* 0x00181fff12037589 */ /* 0x001e2200000e0000 */
[----:B--2---:R-:W-:-:S03]  /*104f0*/  IADD3 R2, P0, R14, R6, RZ ;  /* 0x000000060e027210 */ /* 0x004fc60007f1e0ff */
[----:B------:R-:W2:Y:S02]  /*10500*/  SHFL.IDX PT, R14, R17, 0x1, 0x181f ;  /* 0x00381f00110e7f89 */ /* 0x000ea400000e0000 */
[----:B0-----:R-:W-:Y:S01]  /*10510*/  IMAD.X R3, RZ, RZ, R3, P0 ;  /* 0x000000ffff037224 */ /* 0x001fe200000e0603 */
[----:B------:R-:W-:-:S13]  /*10520*/  ISETP.LT.OR P0, PT, R0, 0x1, P4 ;  /* 0x000000010000780c */ /* 0x000fda0002701670 */
[----:B------:R-:W-:Y:S01]  /*10530*/  LDGSTS.E.BYPASS.LTC128B.128 [R5+0x400], desc[UR4][R2.64], !P0 ;  /* 0x0040000002057fae */ /* 0x000fe2000c101d44 */
[----:B------:R-:W-:-:S13]  /*10540*/  ISETP.LT.OR P0, PT, R0, 0x1, P3 ;  /* 0x000000010000780c */ /* 0x000fda0001f01670 */
[----:B------:R-:W-:Y:S01]  /*10550*/  LDGSTS.E.BYPASS.LTC128B.128 [R5+0x2c00], desc[UR4][R2.64+0x80], !P0 ;  /* 0x02c0008002057fae */ /* 0x000fe2000c101d44 */
[----:B------:R-:W-:-:S13]  /*10560*/  ISETP.LT.OR P0, PT, R0, 0x1, P2 ;  /* 0x000000010000780c */ /* 0x000fda0001701670 */
[----:B------:R-:W-:Y:S01]  /*10570*/  LDGSTS.E.BYPASS.LTC128B.128 [R5+0x5400], desc[UR4][R2.64+0x100], !P0 ;  /* 0x0540010002057fae */ /* 0x000fe2000c101d44 */
[----:B------:R-:W-:-:S13]  /*10580*/  ISETP.LT.OR P0, PT, R0, 0x1, P1 ;  /* 0x000000010000780c */ /* 0x000fda0000f01670 */
[----:B------:R0:W-:Y:S04]  /*10590*/  LDGSTS.E.BYPASS.LTC128B.128 [R5+0x7c00], desc[UR4][R2.64+0x180], !P0 ;  /* 0x07c0018002057fae */ /* 0x0001e8000c101d44 */
[----:B0-----:R-:W0:Y:S01]  /*105a0*/  SHFL.IDX PT, R3, R18, 0x1, 0x181f ;  /* 0x00381f0012037f89 */ /* 0x001e2200000e0000 */
[----:B--2---:R-:W-:-:S03]  /*105b0*/  IADD3 R2, P0, R14, R6, RZ ;  /* 0x000000060e027210 */ /* 0x004fc60007f1e0ff */
[----:B------:R-:W2:Y:S01]  /*105c0*/  SHFL.IDX PT, R14, R17, 0x2, 0x181f ;  /* 0x00581f00110e7f89 */ /* 0x000ea200000e0000 */
[----:B0-----:R-:W-:Y:S02]  /*105d0*/  IADD3.X R3, RZ, R3, RZ, P0, !PT ;  /* 0x00000003ff037210 */ /* 0x001fe400007fe4ff */
        /* <DEDUP_REMOVED lines=22> */
[----:B------:R-:W2:Y:S04]  /*10740*/  SHFL.IDX PT, R18, R18, 0x4, 0x181f ;  /* 0x00981f0012127f89 */ /* 0x000ea800000e0000 */
[----:B------:R3:W4:Y:S01]  /*10750*/  SHFL.IDX PT, R14, R17, 0x4, 0x181f ;  /* 0x00981f00110e7f89 */ /* 0x00072200000e0000 */
[----:B0-----:R-:W-:Y:S01]  /*10760*/  IMAD.X R3, RZ, RZ, R3, P0 ;  /* 0x000000ffff037224 */ /* 0x001fe200000e0603 */
[----:B------:R-:W-:-:S13]  /*10770*/  ISETP.LT.OR P0, PT, R0, 0x31, P4 ;  /* 0x000000310000780c */ /* 0x000fda0002701670 */
[----:B------:R3:W-:Y:S01]  /*10780*/  LDGSTS.E.BYPASS.LTC128B.128 [R5+0x1c00], desc[UR4][R2.64], !P0 ;  /* 0x01c0000002057fae */ /* 0x0007e2000c101d44 */
[----:B------:R-:W-:-:S13]  /*10790*/  ISETP.LT.OR P0, PT, R0, 0x31, P3 ;  /* 0x000000310000780c */ /* 0x000fda0001f01670 */
[----:B------:R3:W-:Y:S01]  /*107a0*/  LDGSTS.E.BYPASS.LTC128B.128 [R5+0x4400], desc[UR4][R2.64+0x80], !P0 ;  /* 0x0440008002057fae */ /* 0x0007e2000c101d44 */
[----:B------:R-:W-:-:S13]  /*107b0*/  ISETP.LT.OR P0, PT, R0, 0x31, P2 ;  /* 0x000000310000780c */ /* 0x000fda0001701670 */
[----:B------:R3:W-:Y:S01]  /*107c0*/  LDGSTS.E.BYPASS.LTC128B.128 [R5+0x6c00], desc[UR4][R2.64+0x100], !P0 ;  /* 0x06c0010002057fae */ /* 0x0007e2000c101d44 */
[----:B------:R-:W-:-:S13]  /*107d0*/  ISETP.LT.OR P0, PT, R0, 0x31, P1 ;  /* 0x000000310000780c */ /* 0x000fda0000f01670 */
[----:B--2-4-:R3:W-:Y:S02]  /*107e0*/  LDGSTS.E.BYPASS.LTC128B.128 [R5+0x9400], desc[UR4][R2.64+0x180], !P0 ;  /* 0x0940018002057fae */ /* 0x0147e4000c101d44 */
.L_x_146:
[----:B---3--:R-:W-:Y:S01]  /*107f0*/  IADD3 R2, P0, R14, R6, RZ ;  /* 0x000000060e027210 */ /* 0x008fe20007f1e0ff */
[----:B------:R-:W-:-:S03]  /*10800*/  ULDC.64 UR4, c[0x0][0x208] ;  /* 0x0000820000047ab9 */ /* 0x000fc60000000a00 */
[----:B------:R-:W-:Y:S02]  /*10810*/  IADD3.X R3, RZ, R18, RZ, P0, !PT ;  /* 0x00000012ff037210 */ /* 0x000fe400007fe4ff */
[----:B------:R-:W-:-:S13]  /*10820*/  ISETP.LT.OR P0, PT, R0, 0x41, P4 ;  /* 0x000000410000780c */ /* 0x000fda0002701670 */
[----:B------:R-:W-:Y:S01]  /*10830*/  @!PT LDS RZ, [RZ] ;  /* 0x00000000fffff984 */ /* 0x000fe20000000800 */
[----:B------:R-:W-:Y:S01]  /*10840*/  @!PT LDS RZ, [RZ] ;  /* 0x00000000fffff984 */ /* 0x000fe20000000800 */
[----:B------:R-:W-:Y:S01]  /*10850*/  @!PT LDS RZ, [RZ] ;  /* 0x00000000fffff984 */ /* 0x000fe20000000800 */
[----:B------:R-:W-:Y:S01]  /*10860*/  LDGSTS.E.BYPASS.LTC128B.128 [R5+0x2400], desc[UR4][R2.64], !P0 ;  /* 0x0240000002057fae */ /* 0x000fe2000c101d44 */
[----:B------:R-:W-:-:S13]  /*10870*/  ISETP.LT.OR P0, PT, R0, 0x41, P3 ;  /* 0x000000410000780c */ /* 0x000fda0001f01670 */
[----:B------:R-:W-:Y:S01]  /*10880*/  LDGSTS.E.BYPASS.LTC128B.128 [R5+0x4c00], desc[UR4][R2.64+0x80], !P0 ;  /* 0x04c0008002057fae */ /* 0x000fe2000c101d44 */
[----:B------:R-:W-:-:S13]  /*10890*/  ISETP.LT.OR P0, PT, R0, 0x41, P2 ;  /* 0x000000410000780c */ /* 0x000fda0001701670 */
[----:B------:R-:W-:Y:S01]  /*108a0*/  LDGSTS.E.BYPASS.LTC128B.128 [R5+0x7400], desc[UR4][R2.64+0x100], !P0 ;  /* 0x0740010002057fae */ /* 0x000fe2000c101d44 */
[----:B------:R-:W-:-:S13]  /*108b0*/  ISETP.LT.OR P0, PT, R0, 0x41, P1 ;  /* 0x000000410000780c */ /* 0x000fda0000f01670 */
[----:B------:R0:W-:Y:S01]  /*108c0*/  LDGSTS.E.BYPASS.LTC128B.128 [R5+0x9c00], desc[UR4][R2.64+0x180], !P0 ;  /* 0x09c0018002057fae */ /* 0x0001e2000c101d44 */
[----:B------:R-:W-:Y:S01]  /*108d0*/  ULDC.64 UR4, c[0x0][0x328] ;  /* 0x0000ca0000047ab9 */ /* 0x000fe20000000a00 */
[----:B------:R-:W-:Y:S01]  /*108e0*/  PLOP3.LUT P0, PT, PT, PT, PT, 0x80, 0x0 ;  /* 0x000000000000781c */ /* 0x000fe20003f0f070 */
[----:B------:R-:W-:Y:S01]  /*108f0*/  IMAD R28, R28, UR4, RZ ;  /* 0x000000041c1c7c24 */ /* 0x000fe2000f8e02ff */
[----:B------:R-:W-:-:S03]  /*10900*/  NOP ;  /* 0x0000000000007918 */ /* 0x000fc60000000000 */
[C---:B------:R-:W-:Y:S02]  /*10910*/  IMAD R7, R9.reuse, UR5, R28 ;  /* 0x0000000509077c24 */ /* 0x040fe4000f8e021c */
[----:B0-----:R-:W-:Y:S01]  /*10920*/  IMAD.WIDE.U32 R2, R9, UR4, RZ ;  /* 0x0000000409027c25 */ /* 0x001fe2000f8e00ff */
[----:B------:R-:W-:-:S03]  /*10930*/  ULDC.64 UR4, c[0x0][0x338] ;  /* 0x0000ce0000047ab9 */ /* 0x000fc60000000a00 */
[----:B------:R-:W-:Y:S02]  /*10940*/  IMAD.IADD R3, R3, 0x1, R7 ;  /* 0x0000000103037824 */ /* 0x000fe400078e0207 */
[----:B------:R-:W-:Y:S02]  /*10950*/  IMAD R29, R29, UR4, RZ ;  /* 0x000000041d1d7c24 */ /* 0x000fe4000f8e02ff */
[----:B------:R-:W-:-:S04]  /*10960*/  IMAD.WIDE.U32 R2, R8, UR4, R2 ;  /* 0x0000000408027c25 */ /* 0x000fc8000f8e0002 */
[----:B------:R-:W-:-:S04]  /*10970*/  IMAD R29, R8, UR5, R29 ;  /* 0x00000005081d7c24 */ /* 0x000fc8000f8e021d */
[----:B-1----:R-:W-:-:S07]  /*10980*/  IMAD.IADD R19, R3, 0x1, R29 ;  /* 0x0000000103137824 */ /* 0x002fce00078e021d */
.L_x_68:
        /* <DEDUP_REMOVED lines=10> */
.L_x_69:
[----:B------:R-:W-:Y:S01]  /*10a30*/  R2UR UR4, R33 ;  /* 0x00000000210472ca */ /* 0x000fe200000e0000 */
[----:B------:R-:W-:Y:S01]  /*10a40*/  ULDC.64 UR6, c[0x0][0x330] ;  /* 0x0000cc0000067ab9 */ /* 0x000fe20000000a00 */
[----:B------:R-:W-:Y:S01]  /*10a50*/  MOV R18, R2 ;  /* 0x0000000200127202 */ /* 0x000fe20000000f00 */
[----:B------:R-:W-:Y:S01]  /*10a60*/  IMAD.U32 R3, RZ, RZ, UR6 ;  /* 0x00000006ff037e24 */ /* 0x000fe2000f8e00ff */
[----:B------:R0:W-:Y:S01]  /*10a70*/  SYNCS.ARRIVE.TRANS64.A1T0 RZ, [R4+URZ+0x38850], RZ ;  /* 0x038850ff04ff79a7 */ /* 0x0001e2000810003f */
[----:B------:R-:W-:Y:S01]  /*10a80*/  VIADD R30, R30, 0xffffffff ;  /* 0xffffffff1e1e7836 */ /* 0x000fe20000000000 */
[----:B------:R-:W-:Y:S01]  /*10a90*/  IADD3 R0, R0, 0x50, RZ ;  /* 0x0000005000007810 */ /* 0x000fe20007ffe0ff */
[----:B------:R-:W-:Y:S01]  /*10aa0*/  IMAD.WIDE.U32 R18, R3, UR39, R18 ;  /* 0x0000002703127c25 */ /* 0x000fe2000f8e0012 */
[----:B------:R-:W-:-:S03]  /*10ab0*/  MOV R20, R21 ;  /* 0x0000001500147202 */ /* 0x000fc60000000f00 */
[----:B------:R-:W-:Y:S02]  /*10ac0*/  VIADD R10, R10, 0xffffffb0 ;  /* 0xffffffb00a0a7836 */ /* 0x000fe40000000000 */
[----:B------:R-:W-:Y:S01]  /*10ad0*/  UIMAD UR4, UR4, UR6, URZ ;  /* 0x00000006040472a4 */ /* 0x000fe2000f8e023f */
[----:B------:R-:W-:-:S03]  /*10ae0*/  IMAD.MOV.U32 R23, RZ, RZ, R26 ;  /* 0x000000ffff177224 */ /* 0x000fc600078e001a */
[----:B------:R-:W-:-:S03]  /*10af0*/  UIMAD UR4, UR39, UR7, UR4 ;  /* 0x00000007270472a4 */ /* 0x000fc6000f8e0204 */
[----:B------:R-:W-:Y:S02]  /*10b00*/  ULDC.64 UR6, c[0x0][0x318] ;  /* 0x0000c60000067ab9 */ /* 0x000fe40000000a00 */
[----:B------:R-:W-:Y:S01]  /*10b10*/  LEA R17, P0, R18, UR6, 0x1 ;  /* 0x0000000612117c11 */ /* 0x000fe2000f8008ff */
[----:B------:R-:W-:-:S05]  /*10b20*/  VIADD R3, R19, UR4 ;  /* 0x0000000413037c36 */ /* 0x000fca0008000000 */
[----:B------:R-:W-:Y:S02]  /*10b30*/  LEA.HI.X R18, R18, UR7, R3, 0x1, P0 ;  /* 0x0000000712127c11 */ /* 0x000fe400080f0c03 */
[----:B------:R-:W-:-:S13]  /*10b40*/  ISETP.GT.AND P0, PT, R30, UR45, PT ;  /* 0x0000002d1e007c0c */ /* 0x000fda000bf04270 */
[----:B0-----:R-:W-:Y:S05]  /*10b50*/  @P0 BRA `(.L_x_70) ;  /* 0xffffffec00e00947 */ /* 0x001fea000383ffff */
[----:B------:R-:W-:Y:S05]  /*10b60*/  BSYNC B0 ;  /* 0x0000000000007941 */ /* 0x000fea0003800000 */
.L_x_57:
[----:B------:R-:W-:-:S13]  /*10b70*/  LOP3.LUT P0, RZ, R16, 0x20, RZ, 0xc0, !PT ;  /* 0x0000002010ff7812 */ /* 0x000fda000780c0ff */
[----:B------:R-:W-:Y:S05]  /*10b80*/  @!P0 BRA `(.L_x_71) ;  /* 0x0000000000048947 */ /* 0x000fea0003800000 */
[----:B------:R-:W-:Y:S01]  /*10b90*/  BPT.TRAP 0x1 ;  /* 0x000000040000795c */ /* 0x000fe20000300000 */
.L_x_71:
[C---:B0-----:R-:W-:Y:S01]  /*10ba0*/  LEA R0, R21.reuse, UR42, 0x3 ;  /* 0x0000002a15007c11 */ /* 0x041fe2000f8e18ff */
[----:B------:R-:W0:Y:S01]  /*10bb0*/  S2R R2, SR_TID.X ;  /* 0x0000000000027919 */ /* 0x000e220000002100 */
[----:B------:R-:W-:Y:S01]  /*10bc0*/  SHF.L.U32 R3, R26, 0x1f, RZ ;  /* 0x0000001f1a037819 */ /* 0x000fe200000006ff */
[----:B------:R-:W-:Y:S01]  /*10bd0*/  IMAD.MOV.U32 R5, RZ, RZ, -0x50 ;  /* 0xffffffb0ff057424 */ /* 0x000fe200078e00ff */
[----:B------:R-:W-:Y:S01]  /*10be0*/  BSSY B0, `(.L_x_72) ;  /* 0x0000008000007945 */ /* 0x000fe20003800000 */
[----:B------:R-:W-:Y:S01]  /*10bf0*/  IMAD R4, R21, 0x5000, R31 ;  /* 0x0000500015047824 */ /* 0x000fe200078e021f */
[----:B------:R-:W1:Y:S01]  /*10c00*/  SYNCS.PHASECHK.TRANS64.TRYWAIT P0, [R0+URZ+0x38860], R3 ;  /* 0x03886003000075a7 */ /* 0x000e62000800017f */
[----:B------:R-:W-:Y:S01]  /*10c10*/  IMAD R5, R30, R5, UR40 ;  /* 0x000000281e057e24 */ /* 0x000fe2000f8e0205 */
[----:B0-----:R-:W-:-:S04]  /*10c20*/  LOP3.LUT R2, R2, 0x7f, RZ, 0xc0, !PT ;  /* 0x0000007f02027812 */ /* 0x001fc800078ec0ff */
[----:B------:R-:W-:-:S04]  /*10c30*/  SHF.R.U32.HI R2, RZ, 0x3, R2 ;  /* 0x00000003ff027819 */ /* 0x000fc80000011602 */
[----:B------:R-:W-:Y:S01]  /*10c40*/  IADD3 R5, -R2, R5, RZ ;  /* 0x0000000502057210 */ /* 0x000fe20007ffe1ff */
[----:B-1----:R-:W-:Y:S06]  /*10c50*/  @!P0 BRA `(.L_x_73) ;  /* 0x0000002c00588947 */ /* 0x002fec0003800000 */
.L_x_147:
[----:B------:R-:W-:Y:S05]  /*10c60*/  BSYNC B0 ;  /* 0x0000000000007941 */ /* 0x000fea0003800000 */
.L_x_72:
[----:B------:R-:W-:-:S03]  /*10c70*/  UMOV UR4, 0xffffffff ;  /* 0xffffffff00047882 */ /* 0x000fc60000000000 */
[----:B------:R-:W-:Y:S05]  /*10c80*/  BRA.DIV UR4, `(.L_x_74) ;  /* 0x0000002e04607947 */ /* 0x000fea000b800000 */
[----:B0-----:R-:W-:Y:S01]  /*10c90*/  SHFL.IDX PT, R3, R18, RZ, 0x181f ;  /* 0x00181fff12037589 */ /* 0x001fe200000e0000 */
[----:B------:R-:W-:Y:S01]  /*10ca0*/  ULDC UR4, c[0x0][0x2f4] ;  /* 0x0000bd0000047ab9 */ /* 0x000fe20000000800 */
[----:B------:R-:W-:Y:S01]  /*10cb0*/  LEA R4, R4, UR42, 0x1 ;  /* 0x0000002a04047c11 */ /* 0x000fe2000f8e08ff */
[----:B------:R-:W-:Y:S01]  /*10cc0*/  ULDC.64 UR6, c[0x0][0x208] ;  /* 0x0000820000067ab9 */ /* 0x000fe20000000a00 */
[----:B------:R-:W0:Y:S01]  /*10cd0*/  SHFL.IDX PT, R2, R17, RZ, 0x181f ;  /* 0x00181fff11027589 */ /* 0x000e2200000e0000 */
[----:B------:R-:W-:Y:S02]  /*10ce0*/  ISETP.GE.AND P2, PT, R22, UR4, PT ;  /* 0x0000000416007c0c */ /* 0x000fe4000bf46270 */
[----:B------:R-:W-:Y:S01]  /*10cf0*/  ISETP.GE.AND P3, PT, R37, UR4, PT ;  /* 0x0000000425007c0c */ /* 0x000fe2000bf66270 */
[----:B------:R-:W-:Y:S01]  /*10d00*/  SHFL.IDX PT, R6, R18, 0x1, 0x181f ;  /* 0x00381f0012067f89 */ /* 0x000fe200000e0000 */
[C---:B------:R-:W-:Y:S02]  /*10d10*/  ISETP.LT.OR P5, PT, R5.reuse, 0x1, P2 ;  /* 0x000000010500780c */ /* 0x040fe400017a1670 */
[----:B------:R-:W-:Y:S01]  /*10d20*/  ISETP.LT.OR P4, PT, R5, 0x1, P3 ;  /* 0x000000010500780c */ /* 0x000fe20001f81670 */
[----:B------:R-:W1:Y:S01]  /*10d30*/  SHFL.IDX PT, R14, R17, 0x1, 0x181f ;  /* 0x00381f00110e7f89 */ /* 0x000e6200000e0000 */
[----:B------:R-:W-:-:S02]  /*10d40*/  ISETP.GE.AND P1, PT, R36, UR4, PT ;  /* 0x0000000424007c0c */ /* 0x000fc4000bf26270 */
[----:B------:R-:W-:Y:S01]  /*10d50*/  ISETP.GE.AND P0, PT, R35, UR4, PT ;  /* 0x0000000423007c0c */ /* 0x000fe2000bf06270 */
[----:B0-----:R-:W-:-:S06]  /*10d60*/  IMAD.WIDE.U32 R2, R22, 0x2, R2 ;  /* 0x0000000216027825 */ /* 0x001fcc00078e0002 */
[----:B------:R-:W-:Y:S01]  /*10d70*/  LDGSTS.E.BYPASS.LTC128B.128 [R4+0x400], desc[UR6][R2.64], !P5 ;  /* 0x0040000002047fae */ /* 0x000fe2000e901d46 */
[----:B------:R-:W-:-:S03]  /*10d80*/  ISETP.LT.OR P5, PT, R5, 0x1, P1 ;  /* 0x000000010500780c */ /* 0x000fc60000fa1670 */
[----:B------:R-:W-:Y:S01]  /*10d90*/  LDGSTS.E.BYPASS.LTC128B.128 [R4+0x2c00], desc[UR6][R2.64+0x80], !P4 ;  /* 0x02c0008002047fae */ /* 0x000fe2000e101d46 */
[----:B------:R-:W-:-:S09]  /*10da0*/  ISETP.LT.OR P4, PT, R5, 0x1, P0 ;  /* 0x000000010500780c */ /* 0x000fd20000781670 */
[----:B------:R-:W-:Y:S01]  /*10db0*/  LDGSTS.E.BYPASS.LTC128B.128 [R4+0x5400], desc[UR6][R2.64+0x100], !P5 ;  /* 0x0540010002047fae */ /* 0x000fe2000e901d46 */
[----:B------:R-:W-:-:S03]  /*10dc0*/  ISETP.LT.OR P5, PT, R5, 0x11, P2 ;  /* 0x000000110500780c */ /* 0x000fc600017a1670 */
[----:B------:R1:W-:Y:S01]  /*10dd0*/  LDGSTS.E.BYPASS.LTC128B.128 [R4+0x7c00], desc[UR6][R2.64+0x180], !P4 ;  /* 0x07c0018002047fae */ /* 0x0003e2000e101d46 */
[----:B------:R-:W-:Y:S01]  /*10de0*/  ISETP.LT.OR P4, PT, R5, 0x11, P3 ;  /* 0x000000110500780c */ /* 0x000fe20001f81670 */
[----:B-1----:R-:W-:Y:S02]  /*10df0*/  IMAD.MOV.U32 R2, RZ, RZ, R14 ;  /* 0x000000ffff027224 */ /* 0x002fe400078e000e */
[----:B------:R-:W-:Y:S01]  /*10e00*/  IMAD.MOV.U32 R3, RZ, RZ, R6 ;  /* 0x000000ffff037224 */ /* 0x000fe200078e0006 */
[----:B------:R-:W0:Y:S01]  /*10e10*/  SHFL.IDX PT, R14, R17, 0x2, 0x181f ;  /* 0x00581f00110e7f89 */ /* 0x000e2200000e0000 */
[----:B------:R-:W-:-:S03]  /*10e20*/  IMAD.WIDE.U32 R2, R22, 0x2, R2 ;  /* 0x0000000216027825 */ /* 0x000fc600078e0002 */
[----:B------:R-:W1:Y:S04]  /*10e30*/  SHFL.IDX PT, R6, R18, 0x2, 0x181f ;  /* 0x00581f0012067f89 */ /* 0x000e6800000e0000 */
[----:B------:R-:W-:Y:S01]  /*10e40*/  LDGSTS.E.BYPASS.LTC128B.128 [R4+0xc00], desc[UR6][R2.64], !P5 ;  /* 0x00c0000002047fae */ /* 0x000fe2000e901d46 */
[----:B------:R-:W-:-:S03]  /*10e50*/  ISETP.LT.OR P5, PT, R5, 0x11, P1 ;  /* 0x000000110500780c */ /* 0x000fc60000fa1670 */
[----:B------:R-:W-:Y:S01]  /*10e60*/  LDGSTS.E.BYPASS.LTC128B.128 [R4+0x3400], desc[UR6][R2.64+0x80], !P4 ;  /* 0x0340008002047fae */ /* 0x000fe2000e101d46 */
[----:B------:R-:W-:-:S09]  /*10e70*/  ISETP.LT.OR P4, PT, R5, 0x11, P0 ;  /* 0x000000110500780c */ /* 0x000fd20000781670 */
[----:B------:R-:W-:Y:S01]  /*10e80*/  LDGSTS.E.BYPASS.LTC128B.128 [R4+0x5c00], desc[UR6][R2.64+0x100], !P5 ;  /* 0x05c0010002047fae */ /* 0x000fe2000e901d46 */
[----:B------:R-:W-:-:S03]  /*10e90*/  ISETP.LT.OR P5, PT, R5, 0x21, P2 ;  /* 0x000000210500780c */ /* 0x000fc600017a1670 */
[----:B------:R0:W-:Y:S01]  /*10ea0*/  LDGSTS.E.BYPASS.LTC128B.128 [R4+0x8400], desc[UR6][R2.64+0x180], !P4 ;  /* 0x0840018002047fae */ /* 0x0001e2000e101d46 */
[C---:B------:R-:W-:Y:S02]  /*10eb0*/  ISETP.LT.OR P4, PT, R5.reuse, 0x21, P3 ;  /* 0x000000210500780c */ /* 0x040fe40001f81670 */
[----:B0-----:R-:W-:Y:S01]  /*10ec0*/  MOV R2, R14 ;  /* 0x0000000e00027202 */ /* 0x001fe20000000f00 */
[----:B-1----:R-:W-:Y:S01]  /*10ed0*/  IMAD.MOV.U32 R3, RZ, RZ, R6 ;  /* 0x000000ffff037224 */ /* 0x002fe200078e0006 */
[----:B------:R-:W-:Y:S03]  /*10ee0*/  SHFL.IDX PT, R14, R17, 0x3, 0x181f ;  /* 0x00781f00110e7f89 */ /* 0x000fe600000e0000 */
[----:B------:R-:W-:Y:S01]  /*10ef0*/  IMAD.WIDE.U32 R2, R22, 0x2, R2 ;  /* 0x0000000216027825 */ /* 0x000fe200078e0002 */
[----:B------:R-:W0:Y:S04]  /*10f00*/  SHFL.IDX PT, R6, R18, 0x3, 0x181f ;  /* 0x00781f0012067f89 */ /* 0x000e2800000e0000 */
[----:B------:R-:W-:Y:S01]  /*10f10*/  LDGSTS.E.BYPASS.LTC128B.128 [R4+0x1400], desc[UR6][R2.64], !P5 ;  /* 0x0140000002047fae */ /* 0x000fe2000e901d46 */
[----:B------:R-:W-:-:S03]  /*10f20*/  ISETP.LT.OR P5, PT, R5, 0x21, P1 ;  /* 0x000000210500780c */ /* 0x000fc60000fa1670 */
[----:B------:R-:W-:Y:S01]  /*10f30*/  LDGSTS.E.BYPASS.LTC128B.128 [R4+0x3c00], desc[UR6][R2.64+0x80], !P4 ;  /* 0x03c0008002047fae */ /* 0x000fe2000e101d46 */
[----:B------:R-:W-:-:S03]  /*10f40*/  ISETP.LT.OR P4, PT, R5, 0x21, P0 ;  /* 0x000000210500780c */ /* 0x000fc60000781670 */
[----:B------:R-:W1:Y:S06]  /*10f50*/  SHFL.IDX PT, R18, R18, 0x4, 0x181f ;  /* 0x00981f0012127f89 */ /* 0x000e6c00000e0000 */
[----:B------:R-:W-:Y:S01]  /*10f60*/  LDGSTS.E.BYPASS.LTC128B.128 [R4+0x6400], desc[UR6][R2.64+0x100], !P5 ;  /* 0x0640010002047fae */ /* 0x000fe2000e901d46 */
[----:B------:R-:W-:-:S03]  /*10f70*/  ISETP.LT.OR P5, PT, R5, 0x31, P2 ;  /* 0x000000310500780c */ /* 0x000fc600017a1670 */
[----:B------:R0:W-:Y:S01]  /*10f80*/  LDGSTS.E.BYPASS.LTC128B.128 [R4+0x8c00], desc[UR6][R2.64+0x180], !P4 ;  /* 0x08c0018002047fae */ /* 0x0001e2000e101d46 */
[----:B------:R-:W-:Y:S02]  /*10f90*/  ISETP.LT.OR P4, PT, R5, 0x31, P3 ;  /* 0x000000310500780c */ /* 0x000fe40001f81670 */
[----:B0-----:R-:W-:Y:S01]  /*10fa0*/  MOV R3, R6 ;  /* 0x0000000600037202 */ /* 0x001fe20000000f00 */
[----:B------:R-:W-:Y:S02]  /*10fb0*/  IMAD.MOV.U32 R2, RZ, RZ, R14 ;  /* 0x000000ffff027224 */ /* 0x000fe400078e000e */
[----:B------:R0:W2:Y:S01]  /*10fc0*/  SHFL.IDX PT, R14, R17, 0x4, 0x181f ;  /* 0x00981f00110e7f89 */ /* 0x0000a200000e0000 */
[----:B------:R-:W-:Y:S02]  /*10fd0*/  IMAD.MOV.U32 R6, RZ, RZ, RZ ;  /* 0x000000ffff067224 */ /* 0x000fe400078e00ff */
[----:B------:R-:W-:-:S05]  /*10fe0*/  IMAD.WIDE.U32 R2, R22, 0x2, R2 ;  /* 0x0000000216027825 */ /* 0x000fca00078e0002 */
[----:B------:R0:W-:Y:S01]  /*10ff0*/  LDGSTS.E.BYPASS.LTC128B.128 [R4+0x1c00], desc[UR6][R2.64], !P5 ;  /* 0x01c0000002047fae */ /* 0x0001e2000e901d46 */
[----:B------:R-:W-:-:S03]  /*11000*/  ISETP.LT.OR P5, PT, R5, 0x31, P1 ;  /* 0x000000310500780c */ /* 0x000fc60000fa1670 */
[----:B------:R0:W-:Y:S01]  /*11010*/  LDGSTS.E.BYPASS.LTC128B.128 [R4+0x4400], desc[UR6][R2.64+0x80], !P4 ;  /* 0x0440008002047fae */ /* 0x0001e2000e101d46 */
[----:B------:R-:W-:-:S09]  /*11020*/  ISETP.LT.OR P4, PT, R5, 0x31, P0 ;  /* 0x000000310500780c */ /* 0x000fd20000781670 */
[----:B------:R0:W-:Y:S04]  /*11030*/  LDGSTS.E.BYPASS.LTC128B.128 [R4+0x6c00], desc[UR6][R2.64+0x100], !P5 ;  /* 0x06c0010002047fae */ /* 0x0001e8000e901d46 */
[----:B-12---:R0:W-:Y:S02]  /*11040*/  LDGSTS.E.BYPASS.LTC128B.128 [R4+0x9400], desc[UR6][R2.64+0x180], !P4 ;  /* 0x0940018002047fae */ /* 0x0061e4000e101d46 */
.L_x_159:
[C---:B------:R-:W-:Y:S01]  /*11050*/  ISETP.LT.OR P2, PT, R5.reuse, 0x41, P2 ;  /* 0x000000410500780c */ /* 0x040fe20001741670 */
[----:B0-----:R-:W-:Y:S01]  /*11060*/  IMAD.MOV.U32 R2, RZ, RZ, R14 ;  /* 0x000000ffff027224 */ /* 0x001fe200078e000e */
[C---:B------:R-:W-:Y:S01]  /*11070*/  ISETP.LT.OR P3, PT, R5.reuse, 0x41, P3 ;  /* 0x000000410500780c */ /* 0x040fe20001f61670 */
[----:B------:R-:W-:Y:S01]  /*11080*/  ULDC.64 UR4, c[0x0][0x208] ;  /* 0x0000820000047ab9 */ /* 0x000fe20000000a00 */
[C---:B------:R-:W-:Y:S02]  /*11090*/  ISETP.LT.OR P1, PT, R5.reuse, 0x41, P1 ;  /* 0x000000410500780c */ /* 0x040fe40000f21670 */
[----:B------:R-:W-:Y:S02]  /*110a0*/  ISETP.LT.OR P0, PT, R5, 0x41, P0 ;  /* 0x000000410500780c */ /* 0x000fe40000701670 */
[----:B------:R-:W-:-:S03]  /*110b0*/  MOV R3, R18 ;  /* 0x0000001200037202 */ /* 0x000fc60000000f00 */
[----:B------:R-:W-:-:S05]  /*110c0*/  IMAD.WIDE.U32 R22, R22, 0x2, R2 ;  /* 0x0000000216167825 */ /* 0x000fca00078e0002 */
[----:B------:R-:W-:Y:S01]  /*110d0*/  @!PT LDS RZ, [RZ] ;  /* 0x00000000fffff984 */ /* 0x000fe20000000800 */
[----:B------:R-:W-:Y:S01]  /*110e0*/  @!PT LDS RZ, [RZ] ;  /* 0x00000000fffff984 */ /* 0x000fe20000000800 */
[----:B------:R-:W-:Y:S01]  /*110f0*/  @!PT LDS RZ, [RZ] ;  /* 0x00000000fffff984 */ /* 0x000fe20000000800 */
[----:B------:R0:W-:Y:S04]  /*11100*/  LDGSTS.E.BYPASS.LTC128B.128 [R4+0x2400], desc[UR4][R22.64], !P2 ;  /* 0x0240000016047fae */ /* 0x0001e8000d101d44 */
[----:B------:R0:W-:Y:S04]  /*11110*/  LDGSTS.E.BYPASS.LTC128B.128 [R4+0x4c00], desc[UR4][R22.64+0x80], !P3 ;  /* 0x04c0008016047fae */ /* 0x0001e8000d901d44 */
[----:B------:R0:W-:Y:S04]  /*11120*/  LDGSTS.E.BYPASS.LTC128B.128 [R4+0x7400], desc[UR4][R22.64+0x100], !P1 ;  /* 0x0740010016047fae */ /* 0x0001e8000c901d44 */
[----:B------:R0:W-:Y:S01]  /*11130*/  LDGSTS.E.BYPASS.LTC128B.128 [R4+0x9c00], desc[UR4][R22.64+0x180], !P0 ;  /* 0x09c0018016047fae */ /* 0x0001e2000c101d44 */
[----:B------:R-:W-:Y:S01]  /*11140*/  PLOP3.LUT P0, PT, PT, PT, PT, 0x80, 0x0 ;  /* 0x000000000000781c */ /* 0x000fe20003f0f070 */
[----:B------:R-:W-:-:S12]  /*11150*/  NOP ;  /* 0x0000000000007918 */ /* 0x000fd80000000000 */
.L_x_75:
        /* <DEDUP_REMOVED lines=10> */
.L_x_76:
[----:B------:R-:W-:Y:S01]  /*11200*/  VIADD R2, R21, 0x1 ;  /* 0x0000000115027836 */ /* 0x000fe20000000000 */
[----:B------:R1:W-:Y:S04]  /*11210*/  SYNCS.ARRIVE.TRANS64.A1T0 RZ, [R0+URZ+0x38850], RZ ;  /* 0x038850ff00ff79a7 */ /* 0x0003e8000810003f */
[----:B------:R-:W-:-:S04]  /*11220*/  ISETP.NE.AND P0, PT, R2, 0x2, PT ;  /* 0x000000020200780c */ /* 0x000fc80003f05270 */
[----:B------:R-:W-:Y:S02]  /*11230*/  SEL R3, RZ, 0x1, P0 ;  /* 0x00000001ff037807 */ /* 0x000fe40000000000 */
[----:B------:R-:W-:Y:S02]  /*11240*/  SEL R2, R2, RZ, P0 ;  /* 0x000000ff02027207 */ /* 0x000fe40000000000 */
[----:B-1----:R-:W-:-:S07]  /*11250*/  LOP3.LUT R0, R26, R3, RZ, 0x3c, !PT ;  /* 0x000000031a007212 */ /* 0x002fce00078e3cff */
.L_x_40:
[----:B0-----:R-:W0:Y:S01]  /*11260*/  S2R R4, SR_CgaCtaId ;  /* 0x0000000000047919 */ /* 0x001e220000008800 */
[----:B------:R-:W-:Y:S02]  /*11270*/  MOV R3, 0x400 ;  /* 0x0000040000037802 */ /* 0x000fe40000000f00 */
[----:B------:R-:W-:Y:S02]  /*11280*/  SHF.L.U32 R6, R6, 0x1f, RZ ;  /* 0x0000001f06067819 */ /* 0x000fe400000006ff */
[----:B0-----:R-:W-:-:S04]  /*11290*/  LEA R7, R4, R3, 0x18 ;  /* 0x0000000304077211 */ /* 0x001fc800078ec0ff */
[----:B------:R-:W0:Y:S02]  /*112a0*/  SYNCS.PHASECHK.TRANS64.TRYWAIT P0, [R7+URZ+0x38820], R6 ;  /* 0x03882006070075a7 */ /* 0x000e24000800017f */
[----:B0-----:R-:W-:Y:S05]  /*112b0*/  @!P0 BRA `(.L_x_77) ;  /* 0x0000002c00c48947 */ /* 0x001fea0003800000 */
.L_x_160:
[----:B------:R-:W-:-:S03]  /*112c0*/  UMOV UR4, 0xffffffff ;  /* 0xffffffff00047882 */ /* 0x000fc60000000000 */
[----:B------:R-:W-:Y:S05]  /*112d0*/  BRA.DIV UR4, `(.L_x_78) ;  /* 0x0000002e04d07947 */ /* 0x000fea000b800000 */
[----:B------:R-:W1:Y:S02]  /*112e0*/  S2R R3, SR_TID.X ;  /* 0x0000000000037919 */ /* 0x000e640000002100 */
[----:B-1----:R-:W-:-:S04]  /*112f0*/  SHF.R.U32.HI R3, RZ, 0x5, R3 ;  /* 0x00000005ff037819 */ /* 0x002fc80000011603 */
[----:B------:R-:W-:-:S05]  /*11300*/  LOP3.LUT R3, R3, 0x3, RZ, 0xc0, !PT ;  /* 0x0000000303037812 */ /* 0x000fca00078ec0ff */
[----:B------:R1:W2:Y:S02]  /*11310*/  SHFL.IDX PT, R14, R3, RZ, 0x1f ;  /* 0x00001fff030e7589 */ /* 0x0002a400000e0000 */
.L_x_163:
[----:B--2---:R-:W-:-:S13]  /*11320*/  ISETP.NE.AND P0, PT, R14, RZ, PT ;  /* 0x000000ff0e00720c */ /* 0x004fda0003f05270 */
[----:B------:R-:W-:Y:S05]  /*11330*/  @P0 BRA `(.L_x_8) ;  /* 0x0000000000900947 */ /* 0x000fea0003800000 */
[----:B------:R-:W-:-:S03]  /*11340*/  UMOV UR4, 0xffffffff ;  /* 0xffffffff00047882 */ /* 0x000fc60000000000 */
[----:B------:R-:W-:Y:S05]  /*11350*/  BRA.DIV UR4, `(.L_x_79) ;  /* 0x0000002e04e47947 */ /* 0x000fea000b800000 */
[----:B------:R-:W-:-:S13]  /*11360*/  ELECT P6, URZ, PT ;  /* 0x00000000003f782f */ /* 0x000fda00038c0000 */
.L_x_166:
[----:B------:R-:W-:Y:S05]  /*11370*/  @!P6 BRA `(.L_x_8) ;  /* 0x000000000080e947 */ /* 0x000fea0003800000 */
[----:B-1----:R-:W2:Y:S02]  /*11380*/  LDL R3, [R1+0x4] ;  /* 0x0000040001037983 */ /* 0x002ea40000100800 */
[----:B--2---:R-:W-:-:S13]  /*11390*/  R2UR UR4, R3 ;  /* 0x00000000030472ca */ /* 0x004fda00000e0000 */
[----:B------:R-:W-:-:S06]  /*113a0*/  ULOP3.LUT UR4, UR4, 0x2, URZ, 0xfc, !UPT ;  /* 0x0000000204047892 */ /* 0x000fcc000f8efc3f */
[----:B------:R-:W-:-:S05]  /*113b0*/  IMAD.U32 R3, RZ, RZ, UR4 ;  /* 0x00000004ff037e24 */ /* 0x000fca000f8e00ff */
[----:B------:R-:W-:-:S13]  /*113c0*/  ISETP.NE.AND P0, PT, R3, 0x3, PT ;  /* 0x000000030300780c */ /* 0x000fda0003f05270 */
[----:B------:R-:W-:Y:S05]  /*113d0*/  @!P0 BRA `(.L_x_80) ;  /* 0x0000000000048947 */ /* 0x000fea0003800000 */
[----:B------:R-:W-:Y:S01]  /*113e0*/  BPT.TRAP 0x1 ;  /* 0x000000040000795c */ /* 0x000fe20000300000 */
.L_x_80:
[C---:B------:R-:W-:Y:S01]  /*113f0*/  LEA R5, R2.reuse, R7, 0x3 ;  /* 0x0000000702057211 */ /* 0x040fe200078e18ff */
[----:B------:R-:W-:Y:S01]  /*11400*/  VIADD R2, R2, 0x1 ;  /* 0x0000000102027836 */ /* 0x000fe20000000000 */
[----:B------:R-:W-:-:S04]  /*11410*/  SHF.L.U32 R4, R0, 0x1f, RZ ;  /* 0x0000001f00047819 */ /* 0x000fc800000006ff */
[----:B------:R-:W1:Y:S01]  /*11420*/  SYNCS.PHASECHK.TRANS64.TRYWAIT P1, [R5+URZ+0x38840], R4 ;  /* 0x03884004050075a7 */ /* 0x000e62000802017f */
[----:B------:R-:W-:-:S04]  /*11430*/  ISETP.NE.AND P2, PT, R2, 0x2, PT ;  /* 0x000000020200780c */ /* 0x000fc80003f45270 */
[----:B------:R-:W-:Y:S01]  /*11440*/  SEL R3, RZ, 0x1, P2 ;  /* 0x00000001ff037807 */ /* 0x000fe20001000000 */
[----:B-1----:R-:W-:Y:S08]  /*11450*/  @!P1 BRA `(.L_x_81) ;  /* 0x0000002c00c49947 */ /* 0x002ff00003800000 */
.L_x_167:
[----:B------:R-:W-:Y:S02]  /*11460*/  SEL R2, R2, RZ, P2 ;  /* 0x000000ff02027207 */ /* 0x000fe40001000000 */
[----:B------:R-:W-:Y:S01]  /*11470*/  LOP3.LUT R0, R0, R3, RZ, 0x3c, !PT ;  /* 0x0000000300007212 */ /* 0x000fe200078e3cff */
[----:B------:R-:W-:Y:S06]  /*11480*/  @!P0 BRA `(.L_x_82) ;  /* 0x0000000000048947 */ /* 0x000fec0003800000 */
[----:B------:R-:W-:Y:S01]  /*11490*/  BPT.TRAP 0x1 ;  /* 0x000000040000795c */ /* 0x000fe20000300000 */
.L_x_82:
[----:B------:R-:W-:Y:S01]  /*114a0*/  IMAD R3, R2, 0x8, R7 ;  /* 0x0000000802037824 */ /* 0x000fe200078e0207 */
[----:B------:R-:W-:-:S04]  /*114b0*/  SHF.L.U32 R0, R0, 0x1f, RZ ;  /* 0x0000001f00007819 */ /* 0x000fc800000006ff */
[----:B------:R-:W2:Y:S02]  /*114c0*/  SYNCS.PHASECHK.TRANS64.TRYWAIT P1, [R3+URZ+0x38840], R0 ;  /* 0x03884000030075a7 */ /* 0x000ea4000802017f */
[----:B--2---:R-:W-:Y:S05]  /*114d0*/  @!P1 BRA `(.L_x_83) ;  /* 0x0000002c00b89947 */ /* 0x004fea0003800000 */
.L_x_168:
[----:B------:R-:W-:Y:S05]  /*114e0*/  @!P0 BRA `(.L_x_84) ;  /* 0x0000000000048947 */ /* 0x000fea0003800000 */
[----:B------:R-:W-:Y:S01]  /*114f0*/  BPT.TRAP 0x1 ;  /* 0x000000040000795c */ /* 0x000fe20000300000 */
.L_x_84:
[----:B------:R-:W3:Y:S02]  /*11500*/  SYNCS.PHASECHK.TRANS64.TRYWAIT P1, [R5+URZ+0x38860], R4 ;  /* 0x03886004050075a7 */ /* 0x000ee4000802017f */
[----:B---3--:R-:W-:Y:S05]  /*11510*/  @!P1 BRA `(.L_x_85) ;  /* 0x0000002c00bc9947 */ /* 0x008fea0003800000 */
.L_x_169:
[----:B------:R-:W-:Y:S05]  /*11520*/  @!P0 BRA `(.L_x_86) ;  /* 0x0000000000048947 */ /* 0x000fea0003800000 */
[----:B------:R-:W-:Y:S01]  /*11530*/  BPT.TRAP 0x1 ;  /* 0x000000040000795c */ /* 0x000fe20000300000 */
.L_x_86:
[----:B----4-:R4:W0:Y:S02]  /*11540*/  SYNCS.PHASECHK.TRANS64.TRYWAIT P0, [R3+URZ+0x38860], R0 ;  /* 0x03886000030075a7 */ /* 0x010824000800017f */
[----:B0-----:R-:W-:Y:S05]  /*11550*/  @!P0 NANOSLEEP.SYNCS 0x989680 ;  /* 0x009896800000895d */ /* 0x001fea0003900000 */
[----:B------:R-:W0:Y:S02]  /*11560*/  @!P0 SYNCS.PHASECHK.TRANS64 P0, [R3+URZ+0x38860], R0 ;  /* 0x03886000030085a7 */ /* 0x000e24000800007f */
[----:B0-----:R-:W-:Y:S05]  /*11570*/  @!P0 BRA `(.L_x_86) ;  /* 0xfffffffc00f08947 */ /* 0x001fea000383ffff */
.L_x_8:
[----:B------:R-:W-:Y:S05]  /*11580*/  BSYNC B6 ;  /* 0x0000000000067941 */ /* 0x000fea0003800000 */
.L_x_5:
[----:B------:R-:W-:Y:S05]  /*11590*/  EXIT ;  /* 0x000000000000794d */ /* 0x000fea0003800000 */
.L_x_12:
[----:B------:R-:W-:-:S13]  /*115a0*/  R2UR UR4, R16 ;  /* 0x00000000100472ca */ /* 0x000fda00000e0000 */
[----:B0-----:R-:W-:-:S04]  /*115b0*/  MOV R3, UR4 ;  /* 0x0000000400037c02 */ /* 0x001fc80008000f00 */
[----:B------:R0:W1:Y:S03]  /*115c0*/  SYNCS.PHASECHK.TRANS64.TRYWAIT P0, [R3+URZ+0x38800], R0 ;  /* 0x03880000030075a7 */ /* 0x000066000800017f */
[----:B-1----:R-:W-:Y:S05]  /*115d0*/  @!P0 NANOSLEEP.SYNCS 0x989680 ;  /* 0x009896800000895d */ /* 0x002fea0003900000 */
[----:B------:R-:W1:Y:S02]  /*115e0*/  @!P0 SYNCS.PHASECHK.TRANS64 P0, [R3+URZ+0x38800], R0 ;  /* 0x03880000030085a7 */ /* 0x000e64000800007f */
[----:B-1----:R-:W-:Y:S05]  /*115f0*/  @!P0 BRA `(.L_x_12) ;  /* 0xfffffffc00e88947 */ /* 0x002fea000383ffff */
[----:B------:R-:W-:Y:S05]  /*11600*/  BRA `(.L_x_87) ;  /* 0xfffffefc00987947 */ /* 0x000fea000383ffff */
.L_x_16:
[----:B------:R-:W-:-:S13]  /*11610*/  R2UR UR4, R16 ;  /* 0x00000000100472ca */ /* 0x000fda00000e0000 */
[----:B0-----:R-:W-:-:S04]  /*11620*/  IMAD.U32 R3, RZ, RZ, UR4 ;  /* 0x00000004ff037e24 */ /* 0x001fc8000f8e00ff */
[----:B------:R0:W2:Y:S03]  /*11630*/  SYNCS.PHASECHK.TRANS64.TRYWAIT P1, [R3+URZ+0x38830], R0 ;  /* 0x03883000030075a7 */ /* 0x0000a6000802017f */
[----:B--2---:R-:W-:Y:S05]  /*11640*/  @!P1 NANOSLEEP.SYNCS 0x989680 ;  /* 0x009896800000995d */ /* 0x004fea0003900000 */
[----:B------:R-:W2:Y:S02]  /*11650*/  @!P1 SYNCS.PHASECHK.TRANS64 P1, [R3+URZ+0x38830], R0 ;  /* 0x03883000030095a7 */ /* 0x000ea4000802007f */
[----:B--2---:R-:W-:Y:S05]  /*11660*/  @!P1 BRA `(.L_x_16) ;  /* 0xfffffffc00e89947 */ /* 0x004fea000383ffff */
[----:B------:R-:W-:Y:S05]  /*11670*/  BRA `(.L_x_15) ;  /* 0xfffffefc00c07947 */ /* 0x000fea000383ffff */
.L_x_22:
[----:B------:R-:W-:-:S13]  /*11680*/  R2UR UR6, R213 ;  /* 0x00000000d50672ca */ /* 0x000fda00000e0000 */
[----:B-1----:R-:W-:-:S04]  /*11690*/  IMAD.U32 R6, RZ, RZ, UR6 ;  /* 0x00000006ff067e24 */ /* 0x002fc8000f8e00ff */
[----:B------:R1:W2:Y:S03]  /*116a0*/  SYNCS.PHASECHK.TRANS64.TRYWAIT P1, [R6+URZ+0x38830], R3 ;  /* 0x03883003060075a7 */ /* 0x0002a6000802017f */
[----:B--2---:R-:W-:Y:S05]  /*116b0*/  @!P1 NANOSLEEP.SYNCS 0x989680 ;  /* 0x009896800000995d */ /* 0x004fea0003900000 */
[----:B------:R-:W2:Y:S02]  /*116c0*/  @!P1 SYNCS.PHASECHK.TRANS64 P1, [R6+URZ+0x38830], R3 ;  /* 0x03883003060095a7 */ /* 0x000ea4000802007f */
[----:B--2---:R-:W-:Y:S05]  /*116d0*/  @!P1 BRA `(.L_x_22) ;  /* 0xfffffffc00e89947 */ /* 0x004fea000383ffff */
[----:B------:R-:W-:Y:S05]  /*116e0*/  BRA `(.L_x_21) ;  /* 0xffffff4400b47947 */ /* 0x000fea000383ffff */
.L_x_26:
[----:B-1----:R-:W-:-:S04]  /*116f0*/  MOV R3, UR6 ;  /* 0x0000000600037c02 */ /* 0x002fc80008000f00 */
[----:B------:R1:W2:Y:S03]  /*11700*/  SYNCS.PHASECHK.TRANS64.TRYWAIT P1, [R3+URZ+0x38850], R0 ;  /* 0x03885000030075a7 */ /* 0x0002a6000802017f */
[----:B--2---:R-:W-:Y:S05]  /*11710*/  @!P1 NANOSLEEP.SYNCS 0x989680 ;  /* 0x009896800000995d */ /* 0x004fea0003900000 */
[----:B------:R-:W2:Y:S02]  /*11720*/  @!P1 SYNCS.PHASECHK.TRANS64 P1, [R3+URZ+0x38850], R0 ;  /* 0x03885000030095a7 */ /* 0x000ea4000802007f */
[----:B--2---:R-:W-:Y:S05]  /*11730*/  @!P1 BRA `(.L_x_26) ;  /* 0xfffffffc00ec9947 */ /* 0x004fea000383ffff */
[----:B------:R-:W-:Y:S05]  /*11740*/  BRA `(.L_x_25) ;  /* 0xffffff6c00f47947 */ /* 0x000fea000383ffff */
.L_x_33:
[----:B-1----:R-:W-:-:S04]  /*11750*/  IMAD.U32 R5, RZ, RZ, UR5 ;  /* 0x00000005ff057e24 */ /* 0x002fc8000f8e00ff */
[----:B------:R1:W2:Y:S03]  /*11760*/  SYNCS.PHASECHK.TRANS64.TRYWAIT P1, [R5+URZ+0x38850], R0 ;  /* 0x03885000050075a7 */ /* 0x0002a6000802017f */
[----:B--2---:R-:W-:Y:S05]  /*11770*/  @!P1 NANOSLEEP.SYNCS 0x989680 ;  /* 0x009896800000995d */ /* 0x004fea0003900000 */
[----:B------:R-:W2:Y:S02]  /*11780*/  @!P1 SYNCS.PHASECHK.TRANS64 P1, [R5+URZ+0x38850], R0 ;  /* 0x03885000050095a7 */ /* 0x000ea4000802007f */
[----:B--2---:R-:W-:Y:S05]  /*11790*/  @!P1 BRA `(.L_x_33) ;  /* 0xfffffffc00ec9947 */ /* 0x004fea000383ffff */
[----:B------:R-:W-:Y:S05]  /*117a0*/  BRA `(.L_x_32) ;  /* 0xffffff8c00647947 */ /* 0x000fea000383ffff */
.L_x_45:
[----:B------:R-:W-:Y:S01]  /*117b0*/  IMAD.MOV.U32 R13, RZ, RZ, R18 ;  /* 0x000000ffff0d7224 */ /* 0x000fe200078e0012 */
[----:B------:R-:W-:Y:S01]  /*117c0*/  MOV R12, RZ ;  /* 0x000000ff000c7202 */ /* 0x000fe20000000f00 */
[----:B------:R-:W-:Y:S02]  /*117d0*/  IMAD.MOV.U32 R11, RZ, RZ, 0x1f ;  /* 0x0000001fff0b7424 */ /* 0x000fe400078e00ff */
[----:B------:R-:W-:-:S07]  /*117e0*/  IMAD.MOV.U32 R15, RZ, RZ, -0x1 ;  /* 0xffffffffff0f7424 */ /* 0x000fce00078e00ff */
[----:B-----5:R-:W-:Y:S05]  /*117f0*/  WARPSYNC.COLLECTIVE R15, `(.L_x_88) ;  /* 0x000000000f087348 */ /* 0x020fea0003c00000 */
[----:B------:R0:W1:Y:S02]  /*11800*/  SHFL.IDX P6, R14, R13, R12, R11 ;  /* 0x0000000c0d0e7389 */ /* 0x00006400000c000b */
[----:B01---5:R-:W-:Y:S01]  /*11810*/  ENDCOLLECTIVE ;  /* 0x000000000000791b */ /* 0x023fe20003800000 */
.L_x_88:
[----:B------:R-:W-:Y:S05]  /*11820*/  BRA `(.L_x_89) ;  /* 0xffffffc800b87947 */ /* 0x000fea000383ffff */
.L_x_47:
[----:B0-----:R-:W-:-:S04]  /*11830*/  MOV R3, UR42 ;  /* 0x0000002a00037c02 */ /* 0x001fc80008000f00 */
[----:B------:R0:W1:Y:S03]  /*11840*/  SYNCS.PHASECHK.TRANS64.TRYWAIT P0, [R3+URZ+0x38840], R2 ;  /* 0x03884002030075a7 */ /* 0x000066000800017f */
[----:B-1----:R-:W-:Y:S05]  /*11850*/  @!P0 NANOSLEEP.SYNCS 0x989680 ;  /* 0x009896800000895d */ /* 0x002fea0003900000 */
[----:B------:R-:W1:Y:S02]  /*11860*/  @!P0 SYNCS.PHASECHK.TRANS64 P0, [R3+URZ+0x38840], R2 ;  /* 0x03884002030085a7 */ /* 0x000e64000800007f */
[----:B-1----:R-:W-:Y:S05]  /*11870*/  @!P0 BRA `(.L_x_47) ;  /* 0xfffffffc00ec8947 */ /* 0x002fea000383ffff */
[----:B------:R-:W-:Y:S05]  /*11880*/  BRA `(.L_x_90) ;  /* 0xffffffcc00c87947 */ /* 0x000fea000383ffff */
.L_x_48:
[----:B------:R-:W-:Y:S01]  /*11890*/  BSSY B0, `(.L_x_91) ;  /* 0x0000008000007945 */ /* 0x000fe20003800000 */
[----:B------:R-:W-:Y:S01]  /*118a0*/  IMAD.MOV.U32 R13, RZ, RZ, R7 ;  /* 0x000000ffff0d7224 */ /* 0x000fe200078e0007 */
[----:B------:R-:W-:Y:S01]  /*118b0*/  MOV R11, 0x181f ;  /* 0x0000181f000b7802 */ /* 0x000fe20000000f00 */
[----:B------:R-:W-:Y:S02]  /*118c0*/  IMAD.MOV.U32 R12, RZ, RZ, RZ ;  /* 0x000000ffff0c7224 */ /* 0x000fe400078e00ff */
[----:B------:R-:W-:-:S07]  /*118d0*/  IMAD.MOV.U32 R15, RZ, RZ, -0x1 ;  /* 0xffffffffff0f7424 */ /* 0x000fce00078e00ff */
[----:B------:R-:W-:Y:S05]  /*118e0*/  WARPSYNC.COLLECTIVE R15, `(.L_x_92) ;  /* 0x000000000f087348 */ /* 0x000fea0003c00000 */
[----:B------:R0:W1:Y:S02]  /*118f0*/  SHFL.IDX P6, R14, R13, R12, R11 ;  /* 0x0000000c0d0e7389 */ /* 0x00006400000c000b */
[----:B01----:R-:W-:Y:S01]  /*11900*/  ENDCOLLECTIVE ;  /* 0x000000000000791b */ /* 0x003fe20003800000 */
.L_x_92:
[----:B------:R-:W-:Y:S05]  /*11910*/  BSYNC B0 ;  /* 0x0000000000007941 */ /* 0x000fea0003800000 */
.L_x_91:
[----:B------:R-:W-:Y:S01]  /*11920*/  MOV R13, R0 ;  /* 0x00000000000d7202 */ /* 0x000fe20000000f00 */
[----:B------:R-:W-:Y:S01]  /*11930*/  IMAD.MOV.U32 R12, RZ, RZ, RZ ;  /* 0x000000ffff0c7224 */ /* 0x000fe200078e00ff */
[----:B------:R-:W-:Y:S01]  /*11940*/  MOV R15, 0xffffffff ;  /* 0xffffffff000f7802 */ /* 0x000fe20000000f00 */
[----:B------:R-:W-:Y:S01]  /*11950*/  IMAD.MOV.U32 R11, RZ, RZ, 0x181f ;  /* 0x0000181fff0b7424 */ /* 0x000fe200078e00ff */
[C---:B------:R-:W-:Y:S01]  /*11960*/  LOP3.LUT P4, RZ, R16.reuse, 0x10, RZ, 0xc0, !PT ;  /* 0x0000001010ff7812 */ /* 0x040fe2000788c0ff */
[----:B------:R-:W-:Y:S01]  /*11970*/  IMAD.MOV.U32 R5, RZ, RZ, R14 ;  /* 0x000000ffff057224 */ /* 0x000fe200078e000e */
[----:B------:R-:W-:-:S13]  /*11980*/  LOP3.LUT P3, RZ, R16, 0x8, RZ, 0xc0, !PT ;  /* 0x0000000810ff7812 */ /* 0x000fda000786c0ff */
[----:B------:R-:W-:Y:S05]  /*11990*/  WARPSYNC.COLLECTIVE R15, `(.L_x_93) ;  /* 0x000000000f087348 */ /* 0x000fea0003c00000 */
[----:B------:R0:W1:Y:S02]  /*119a0*/  SHFL.IDX P6, R14, R13, R12, R11 ;  /* 0x0000000c0d0e7389 */ /* 0x00006400000c000b */
[----:B01----:R-:W-:Y:S01]  /*119b0*/  ENDCOLLECTIVE ;  /* 0x000000000000791b */ /* 0x003fe20003800000 */
.L_x_93:
[C---:B------:R-:W-:Y:S01]  /*119c0*/  LOP3.LUT P2, RZ, R16.reuse, 0x4, RZ, 0xc0, !PT ;  /* 0x0000000410ff7812 */ /* 0x040fe2000784c0ff */
[----:B------:R-:W-:Y:S01]  /*119d0*/  ULDC.64 UR4, c[0x0][0x208] ;  /* 0x0000820000047ab9 */ /* 0x000fe20000000a00 */
[----:B------:R-:W-:Y:S02]  /*119e0*/  LOP3.LUT P1, RZ, R16, 0x2, RZ, 0xc0, !PT ;  /* 0x0000000210ff7812 */ /* 0x000fe4000782c0ff */
[----:B------:R-:W-:Y:S01]  /*119f0*/  @P0 LEA R9, R31, UR42, 0x1 ;  /* 0x0000002a1f090c11 */ /* 0x000fe2000f8e08ff */
[----:B------:R-:W-:Y:S01]  /*11a00*/  IMAD.MOV.U32 R13, RZ, RZ, R7 ;  /* 0x000000ffff0d7224 */ /* 0x000fe200078e0007 */
[----:B------:R-:W-:Y:S01]  /*11a10*/  MOV R12, 0x1 ;  /* 0x00000001000c7802 */ /* 0x000fe20000000f00 */
[----:B------:R-:W-:-:S04]  /*11a20*/  IMAD.MOV.U32 R4, RZ, RZ, R14 ;  /* 0x000000ffff047224 */ /* 0x000fc800078e000e */
[----:B------:R-:W-:-:S05]  /*11a30*/  @P0 IMAD.WIDE.U32 R4, R22, 0x2, R4 ;  /* 0x0000000216040825 */ /* 0x000fca00078e0004 */
[----:B------:R-:W-:Y:S01]  /*11a40*/  @!PT LDS RZ, [RZ] ;  /* 0x00000000fffff984 */ /* 0x000fe20000000800 */
[----:B------:R-:W-:Y:S01]  /*11a50*/  @!PT LDS RZ, [RZ] ;  /* 0x00000000fffff984 */ /* 0x000fe20000000800 */
[----:B------:R-:W-:Y:S01]  /*11a60*/  @!PT LDS RZ, [RZ] ;  /* 0x00000000fffff984 */ /* 0x000fe20000000800 */
[----:B------:R0:W-:Y:S04]  /*11a70*/  @P0 LDGSTS.E.BYPASS.LTC128B.128 [R9+0x24400], desc[UR4][R4.64], !P4 ;  /* 0x2440000004090fae */ /* 0x0001e8000e101d44 */
[----:B------:R0:W-:Y:S04]  /*11a80*/  @P0 LDGSTS.E.BYPASS.LTC128B.128 [R9+0x26c00], desc[UR4][R4.64+0x80], !P3 ;  /* 0x26c0008004090fae */ /* 0x0001e8000d901d44 */
[----:B------:R0:W-:Y:S04]  /*11a90*/  @P0 LDGSTS.E.BYPASS.LTC128B.128 [R9+0x29400], desc[UR4][R4.64+0x100], !P2 ;  /* 0x2940010004090fae */ /* 0x0001e8000d101d44 */
[----:B------:R0:W-:Y:S01]  /*11aa0*/  @P0 LDGSTS.E.BYPASS.LTC128B.128 [R9+0x2bc00], desc[UR4][R4.64+0x180], !P1 ;  /* 0x2bc0018004090fae */ /* 0x0001e2000c901d44 */
[----:B------:R-:W-:-:S13]  /*11ab0*/  ISETP.GE.AND P0, PT, R6, 0x11, PT ;  /* 0x000000110600780c */ /* 0x000fda0003f06270 */
[----:B0-----:R-:W-:Y:S05]  /*11ac0*/  WARPSYNC.COLLECTIVE R15, `(.L_x_94) ;  /* 0x000000000f087348 */ /* 0x001fea0003c00000 */
[----:B------:R1:W2:Y:S02]  /*11ad0*/  SHFL.IDX P6, R14, R13, R12, R11 ;  /* 0x0000000c0d0e7389 */ /* 0x0002a400000c000b */
[----:B012---:R-:W-:Y:S01]  /*11ae0*/  ENDCOLLECTIVE ;  /* 0x000000000000791b */ /* 0x007fe20003800000 */
.L_x_94:
[----:B------:R-:W-:Y:S01]  /*11af0*/  @P0 LEA R21, R31, UR42, 0x1 ;  /* 0x0000002a1f150c11 */ /* 0x000fe2000f8e08ff */
[----:B------:R-:W-:Y:S02]  /*11b00*/  IMAD.MOV.U32 R13, RZ, RZ, R0 ;  /* 0x000000ffff0d7224 */ /* 0x000fe400078e0000 */
[----:B------:R-:W-:-:S07]  /*11b10*/  IMAD.MOV.U32 R3, RZ, RZ, R14 ;  /* 0x000000ffff037224 */ /* 0x000fce00078e000e */
[----:B------:R-:W-:Y:S05]  /*11b20*/  WARPSYNC.COLLECTIVE R15, `(.L_x_95) ;  /* 0x000000000f087348 */ /* 0x000fea0003c00000 */
[----:B------:R0:W1:Y:S02]  /*11b30*/  SHFL.IDX P6, R14, R13, R12, R11 ;  /* 0x0000000c0d0e7389 */ /* 0x00006400000c000b */
[----:B01----:R-:W-:Y:S01]  /*11b40*/  ENDCOLLECTIVE ;  /* 0x000000000000791b */ /* 0x003fe20003800000 */
.L_x_95:
[----:B------:R-:W-:Y:S01]  /*11b50*/  ULDC.64 UR4, c[0x0][0x208] ;  /* 0x0000820000047ab9 */ /* 0x000fe20000000a00 */
[----:B------:R-:W-:Y:S02]  /*11b60*/  IMAD.MOV.U32 R13, RZ, RZ, R7 ;  /* 0x000000ffff0d7224 */ /* 0x000fe400078e0007 */
[----:B------:R-:W-:Y:S01]  /*11b70*/  IMAD.MOV.U32 R12, RZ, RZ, 0x2 ;  /* 0x00000002ff0c7424 */ /* 0x000fe200078e00ff */
[----:B------:R-:W-:-:S05]  /*11b80*/  MOV R2, R14 ;  /* 0x0000000e00027202 */ /* 0x000fca0000000f00 */
        /* <DEDUP_REMOVED lines=12> */
.L_x_96:
[----:B------:R-:W-:Y:S01]  /*11c50*/  @P0 LEA R9, R31, UR42, 0x1 ;  /* 0x0000002a1f090c11 */ /* 0x000fe2000f8e08ff */
[----:B------:R-:W-:Y:S01]  /*11c60*/  IMAD.MOV.U32 R13, RZ, RZ, R0 ;  /* 0x000000ffff0d7224 */ /* 0x000fe200078e0000 */
[----:B------:R-:W-:-:S07]  /*11c70*/  MOV R5, R14 ;  /* 0x0000000e00057202 */ /* 0x000fce0000000f00 */
[----:B------:R-:W-:Y:S05]  /*11c80*/  WARPSYNC.COLLECTIVE R15, `(.L_x_97) ;  /* 0x000000000f087348 */ /* 0x000fea0003c00000 */
[----:B------:R0:W1:Y:S02]  /*11c90*/  SHFL.IDX P6, R14, R13, R12, R11 ;  /* 0x0000000c0d0e7389 */ /* 0x00006400000c000b */
[----:B01----:R-:W-:Y:S01]  /*11ca0*/  ENDCOLLECTIVE ;  /* 0x000000000000791b */ /* 0x003fe20003800000 */
.L_x_97:
[----:B------:R-:W-:Y:S01]  /*11cb0*/  ULDC.64 UR4, c[0x0][0x208] ;  /* 0x0000820000047ab9 */ /* 0x000fe20000000a00 */
[----:B------:R-:W-:Y:S01]  /*11cc0*/  MOV R13, R7 ;  /* 0x00000007000d7202 */ /* 0x000fe20000000f00 */
[----:B------:R-:W-:Y:S02]  /*11cd0*/  IMAD.MOV.U32 R12, RZ, RZ, 0x3 ;  /* 0x00000003ff0c7424 */ /* 0x000fe400078e00ff */
        /* <DEDUP_REMOVED lines=13> */
.L_x_98:
[----:B------:R-:W-:Y:S02]  /*11db0*/  @P0 LEA R21, R31, UR42, 0x1 ;  /* 0x0000002a1f150c11 */ /* 0x000fe4000f8e08ff */
[----:B------:R-:W-:Y:S01]  /*11dc0*/  MOV R13, R0 ;  /* 0x00000000000d7202 */ /* 0x000fe20000000f00 */
[----:B------:R-:W-:-:S07]  /*11dd0*/  IMAD.MOV.U32 R3, RZ, RZ, R14 ;  /* 0x000000ffff037224 */ /* 0x000fce00078e000e */
[----:B------:R-:W-:Y:S05]  /*11de0*/  WARPSYNC.COLLECTIVE R15, `(.L_x_99) ;  /* 0x000000000f087348 */ /* 0x000fea0003c00000 */
[----:B------:R0:W1:Y:S02]  /*11df0*/  SHFL.IDX P6, R14, R13, R12, R11 ;  /* 0x0000000c0d0e7389 */ /* 0x00006400000c000b */
[----:B01----:R-:W-:Y:S01]  /*11e00*/  ENDCOLLECTIVE ;  /* 0x000000000000791b */ /* 0x003fe20003800000 */
.L_x_99:
[----:B------:R-:W-:Y:S01]  /*11e10*/  ULDC.64 UR4, c[0x0][0x208] ;  /* 0x0000820000047ab9 */ /* 0x000fe20000000a00 */
        /* <DEDUP_REMOVED lines=10> */
[----:B------:R0:W-:Y:S02]  /*11ec0*/  @P0 LDGSTS.E.BYPASS.LTC128B.128 [R21+0x2d400], desc[UR4][R2.64+0x180], !P1 ;  /* 0x2d40018002150fae */ /* 0x0001e4000c901d44 */
[----:B0-----:R-:W-:Y:S05]  /*11ed0*/  WARPSYNC.COLLECTIVE R15, `(.L_x_100) ;  /* 0x000000000f087348 */ /* 0x001fea0003c00000 */
[----:B------:R1:W2:Y:S02]  /*11ee0*/  SHFL.IDX P6, R14, R13, R12, R11 ;  /* 0x0000000c0d0e7389 */ /* 0x0002a400000c000b */
[----:B012---:R-:W-:Y:S01]  /*11ef0*/  ENDCOLLECTIVE ;  /* 0x000000000000791b */ /* 0x007fe20003800000 */
.L_x_100:
[----:B------:R-:W-:Y:S02]  /*11f00*/  IMAD.MOV.U32 R13, RZ, RZ, R0 ;  /* 0x000000ffff0d7224 */ /* 0x000fe400078e0000 */
[----:B------:R-:W-:-:S07]  /*11f10*/  IMAD.MOV.U32 R4, RZ, RZ, R14 ;  /* 0x000000ffff047224 */ /* 0x000fce00078e000e */
[----:B------:R-:W-:Y:S05]  /*11f20*/  WARPSYNC.COLLECTIVE R15, `(.L_x_101) ;  /* 0x000000000f087348 */ /* 0x000fea0003c00000 */
[----:B------:R0:W1:Y:S02]  /*11f30*/  SHFL.IDX P6, R14, R13, R12, R11 ;  /* 0x0000000c0d0e7389 */ /* 0x00006400000c000b */
[----:B01----:R-:W-:Y:S01]  /*11f40*/  ENDCOLLECTIVE ;  /* 0x000000000000791b */ /* 0x003fe20003800000 */
.L_x_101:
[----:B------:R-:W-:Y:S05]  /*11f50*/  BRA `(.L_x_102) ;  /* 0xffffffcc003c7947 */ /* 0x000fea000383ffff */
.L_x_53:
[----:B------:R-:W-:Y:S01]  /*11f60*/  MOV R13, R8 ;  /* 0x00000008000d7202 */ /* 0x000fe20000000f00 */
[----:B------:R-:W-:Y:S01]  /*11f70*/  IMAD.MOV.U32 R12, RZ, RZ, RZ ;  /* 0x000000ffff0c7224 */ /* 0x000fe200078e00ff */
[----:B------:R-:W-:Y:S01]  /*11f80*/  MOV R15, 0xffffffff ;  /* 0xffffffff000f7802 */ /* 0x000fe20000000f00 */
[----:B------:R-:W-:Y:S02]  /*11f90*/  IMAD.MOV.U32 R11, RZ, RZ, 0x181f ;  /* 0x0000181fff0b7424 */ /* 0x000fe400078e00ff */
[----:B------:R-:W-:-:S07]  /*11fa0*/  IMAD R7, R23, 0x80, R27 ;  /* 0x0000008017077824 */ /* 0x000fce00078e021b */
[----:B------:R-:W-:Y:S05]  /*11fb0*/  WARPSYNC.COLLECTIVE R15, `(.L_x_103) ;  /* 0x000000000f087348 */ /* 0x000fea0003c00000 */
[----:B------:R0:W1:Y:S02]  /*11fc0*/  SHFL.IDX P6, R14, R13, R12, R11 ;  /* 0x0000000c0d0e7389 */ /* 0x00006400000c000b */
[----:B01----:R-:W-:Y:S01]  /*11fd0*/  ENDCOLLECTIVE ;  /* 0x000000000000791b */ /* 0x003fe20003800000 */
.L_x_103:
[----:B------:R-:W-:Y:S02]  /*11fe0*/  VIADD R5, R7, 0x10 ;  /* 0x0000001007057836 */ /* 0x000fe40000000000 */
[----:B------:R-:W-:Y:S02]  /*11ff0*/  IMAD.MOV.U32 R13, RZ, RZ, R6 ;  /* 0x000000ffff0d7224 */ /* 0x000fe400078e0006 */
[----:B------:R-:W-:-:S07]  /*12000*/  IMAD.MOV.U32 R3, RZ, RZ, R14 ;  /* 0x000000ffff037224 */ /* 0x000fce00078e000e */
[----:B------:R-:W-:Y:S05]  /*12010*/  WARPSYNC.COLLECTIVE R15, `(.L_x_104) ;  /* 0x000000000f087348 */ /* 0x000fea0003c00000 */
[----:B------:R0:W1:Y:S02]  /*12020*/  SHFL.IDX P6, R14, R13, R12, R11 ;  /* 0x0000000c0d0e7389 */ /* 0x00006400000c000b */
[----:B01----:R-:W-:Y:S01]  /*12030*/  ENDCOLLECTIVE ;  /* 0x000000000000791b */ /* 0x003fe20003800000 */
.L_x_104:
[----:B------:R-:W-:Y:S01]  /*12040*/  ULDC UR4, c[0x0][0x288] ;  /* 0x0000a20000047ab9 */ /* 0x000fe20000000800 */
[----:B------:R-:W-:Y:S01]  /*12050*/  ULDC.64 UR6, c[0x0][0x208] ;  /* 0x0000820000067ab9 */ /* 0x000fe20000000a00 */
[----:B------:R-:W-:-:S05]  /*12060*/  IMAD R0, R0, UR4, RZ ;  /* 0x0000000400007c24 */ /* 0x000fca000f8e02ff */
[----:B------:R-:W-:Y:S02]  /*12070*/  ISETP.GE.AND P0, PT, R7, R0, PT ;  /* 0x000000000700720c */ /* 0x000fe40003f06270 */
[----:B------:R-:W-:Y:S01]  /*12080*/  MOV R13, R8 ;  /* 0x00000008000d7202 */ /* 0x000fe20000000f00 */
[----:B------:R-:W-:-:S10]  /*12090*/  IMAD.MOV.U32 R12, RZ, RZ, 0x1 ;  /* 0x00000001ff0c7424 */ /* 0x000fd400078e00ff */
[----:B------:R-:W-:Y:S02]  /*120a0*/  @!P0 LEA R9, R31, UR42, 0x1 ;  /* 0x0000002a1f098c11 */ /* 0x000fe4000f8e08ff */
[----:B------:R-:W-:-:S05]  /*120b0*/  MOV R2, R14 ;  /* 0x0000000e00027202 */ /* 0x000fca0000000f00 */
[----:B------:R-:W-:-:S05]  /*120c0*/  @!P0 IMAD.WIDE.U32 R2, R22, 0x2, R2 ;  /* 0x0000000216028825 */ /* 0x000fca00078e0002 */
[----:B------:R-:W-:Y:S01]  /*120d0*/  @!PT LDS RZ, [RZ] ;  /* 0x00000000fffff984 */ /* 0x000fe20000000800 */
[----:B------:R-:W-:Y:S01]  /*120e0*/  @!PT LDS RZ, [RZ] ;  /* 0x00000000fffff984 */ /* 0x000fe20000000800 */
[----:B------:R-:W-:Y:S01]  /*120f0*/  @!PT LDS RZ, [RZ] ;  /* 0x00000000fffff984 */ /* 0x000fe20000000800 */
[----:B------:R0:W-:Y:S04]  /*12100*/  @!P0 LDGSTS.E.BYPASS.LTC128B.128 [R9+0x14400], desc[UR6][R2.64], !P4 ;  /* 0x1440000002098fae */ /* 0x0001e8000e101d46 */
[----:B------:R0:W-:Y:S04]  /*12110*/  @!P0 LDGSTS.E.BYPASS.LTC128B.128 [R9+0x18400], desc[UR6][R2.64+0x80], !P3 ;  /* 0x1840008002098fae */ /* 0x0001e8000d901d46 */
[----:B------:R0:W-:Y:S04]  /*12120*/  @!P0 LDGSTS.E.BYPASS.LTC128B.128 [R9+0x1c400], desc[UR6][R2.64+0x100], !P2 ;  /* 0x1c40010002098fae */ /* 0x0001e8000d101d46 */
[----:B------:R0:W-:Y:S01]  /*12130*/  @!P0 LDGSTS.E.BYPASS.LTC128B.128 [R9+0x20400], desc[UR6][R2.64+0x180], !P1 ;  /* 0x2040018002098fae */ /* 0x0001e2000c901d46 */
[----:B------:R-:W-:-:S13]  /*12140*/  ISETP.GE.AND P0, PT, R5, R0, PT ;  /* 0x000000000500720c */ /* 0x000fda0003f06270 */
[----:B0-----:R-:W-:Y:S05]  /*12150*/  WARPSYNC.COLLECTIVE R15, `(.L_x_105) ;  /* 0x000000000f087348 */ /* 0x001fea0003c00000 */
[----:B------:R1:W2:Y:S02]  /*12160*/  SHFL.IDX P6, R14, R13, R12, R11 ;  /* 0x0000000c0d0e7389 */ /* 0x0002a400000c000b */
[----:B012---:R-:W-:Y:S01]  /*12170*/  ENDCOLLECTIVE ;  /* 0x000000000000791b */ /* 0x007fe20003800000 */
.L_x_105:
[----:B------:R-:W-:Y:S01]  /*12180*/  VIADD R3, R7, 0x20 ;  /* 0x0000002007037836 */ /* 0x000fe20000000000 */
[----:B------:R-:W-:Y:S02]  /*12190*/  @!P0 LEA R21, R31, UR42, 0x1 ;  /* 0x0000002a1f158c11 */ /* 0x000fe4000f8e08ff */
[----:B------:R-:W-:Y:S01]  /*121a0*/  MOV R13, R6 ;  /* 0x00000006000d7202 */ /* 0x000fe20000000f00 */
[----:B------:R-:W-:-:S07]  /*121b0*/  IMAD.MOV.U32 R5, RZ, RZ, R14 ;  /* 0x000000ffff057224 */ /* 0x000fce00078e000e */
[----:B------:R-:W-:Y:S05]  /*121c0*/  WARPSYNC.COLLECTIVE R15, `(.L_x_106) ;  /* 0x000000000f087348 */ /* 0x000fea0003c00000 */
[----:B------:R0:W1:Y:S02]  /*121d0*/  SHFL.IDX P6, R14, R13, R12, R11 ;  /* 0x0000000c0d0e7389 */ /* 0x00006400000c000b */
[----:B01----:R-:W-:Y:S01]  /*121e0*/  ENDCOLLECTIVE ;  /* 0x000000000000791b */ /* 0x003fe20003800000 */
.L_x_106:
[----:B------:R-:W-:Y:S01]  /*121f0*/  ULDC.64 UR4, c[0x0][0x208] ;  /* 0x0000820000047ab9 */ /* 0x000fe20000000a00 */
[----:B------:R-:W-:Y:S01]  /*12200*/  MOV R13, R8 ;  /* 0x00000008000d7202 */ /* 0x000fe20000000f00 */
[----:B------:R-:W-:Y:S02]  /*12210*/  IMAD.MOV.U32 R12, RZ, RZ, 0x2 ;  /* 0x00000002ff0c7424 */ /* 0x000fe400078e00ff */
[----:B------:R-:W-:-:S04]  /*12220*/  IMAD.MOV.U32 R4, RZ, RZ, R14 ;  /* 0x000000ffff047224 */ /* 0x000fc800078e000e */
        /* <DEDUP_REMOVED lines=12> */
.L_x_107:
[----:B------:R-:W-:Y:S01]  /*122f0*/  VIADD R5, R7, 0x30 ;  /* 0x0000003007057836 */ /* 0x000fe20000000000 */
[----:B------:R-:W-:Y:S02]  /*12300*/  @!P0 LEA R9, R31, UR42, 0x1 ;  /* 0x0000002a1f098c11 */ /* 0x000fe4000f8e08ff */
[----:B------:R-:W-:Y:S01]  /*12310*/  MOV R13, R6 ;  /* 0x00000006000d7202 */ /* 0x000fe20000000f00 */
[----:B------:R-:W-:-:S07]  /*12320*/  IMAD.MOV.U32 R3, RZ, RZ, R14 ;  /* 0x000000ffff037224 */ /* 0x000fce00078e000e */
[----:B------:R-:W-:Y:S05]  /*12330*/  WARPSYNC.COLLECTIVE R15, `(.L_x_108) ;  /* 0x000000000f087348 */ /* 0x000fea0003c00000 */
[----:B------:R0:W1:Y:S02]  /*12340*/  SHFL.IDX P6, R14, R13, R12, R11 ;  /* 0x0000000c0d0e7389 */ /* 0x00006400000c000b */
[----:B01----:R-:W-:Y:S01]  /*12350*/  ENDCOLLECTIVE ;  /* 0x000000000000791b */ /* 0x003fe20003800000 */
.L_x_108:
        /* <DEDUP_REMOVED lines=16> */
.L_x_109:
[----:B------:R-:W-:Y:S01]  /*12460*/  VIADD R3, R7, 0x40 ;  /* 0x0000004007037836 */ /* 0x000fe20000000000 */
[----:B------:R-:W-:Y:S02]  /*12470*/  @!P0 LEA R21, R31, UR42, 0x1 ;  /* 0x0000002a1f158c11 */ /* 0x000fe4000f8e08ff */
[----:B------:R-:W-:Y:S01]  /*12480*/  MOV R13, R6 ;  /* 0x00000006000d7202 */ /* 0x000fe20000000f00 */
[----:B------:R-:W-:-:S07]  /*12490*/  IMAD.MOV.U32 R5, RZ, RZ, R14 ;  /* 0x000000ffff057224 */ /* 0x000fce00078e000e */
[----:B------:R-:W-:Y:S05]  /*124a0*/  WARPSYNC.COLLECTIVE R15, `(.L_x_110) ;  /* 0x000000000f087348 */ /* 0x000fea0003c00000 */
[----:B------:R0:W1:Y:S02]  /*124b0*/  SHFL.IDX P6, R14, R13, R12, R11 ;  /* 0x0000000c0d0e7389 */ /* 0x00006400000c000b */
[----:B01----:R-:W-:Y:S01]  /*124c0*/  ENDCOLLECTIVE ;  /* 0x000000000000791b */ /* 0x003fe20003800000 */
.L_x_110:
        /* <DEDUP_REMOVED lines=16> */
.L_x_111:
[----:B------:R-:W-:Y:S01]  /*125d0*/  VIADD R5, R7, 0x50 ;  /* 0x0000005007057836 */ /* 0x000fe20000000000 */
[----:B------:R-:W-:Y:S02]  /*125e0*/  @!P0 LEA R9, R31, UR42, 0x1 ;  /* 0x0000002a1f098c11 */ /* 0x000fe4000f8e08ff */
[----:B------:R-:W-:Y:S01]  /*125f0*/  MOV R13, R6 ;  /* 0x00000006000d7202 */ /* 0x000fe20000000f00 */
[----:B------:R-:W-:-:S07]  /*12600*/  IMAD.MOV.U32 R3, RZ, RZ, R14 ;  /* 0x000000ffff037224 */ /* 0x000fce00078e000e */
[----:B------:R-:W-:Y:S05]  /*12610*/  WARPSYNC.COLLECTIVE R15, `(.L_x_112) ;  /* 0x000000000f087348 */ /* 0x000fea0003c00000 */
[----:B------:R0:W1:Y:S02]  /*12620*/  SHFL.IDX P6, R14, R13, R12, R11 ;  /* 0x0000000c0d0e7389 */ /* 0x00006400000c000b */
[----:B01----:R-:W-:Y:S01]  /*12630*/  ENDCOLLECTIVE ;  /* 0x000000000000791b */ /* 0x003fe20003800000 */
.L_x_112:
        /* <DEDUP_REMOVED lines=16> */
.L_x_113:
[----:B------:R-:W-:Y:S01]  /*12740*/  VIADD R3, R7, 0x60 ;  /* 0x0000006007037836 */ /* 0x000fe20000000000 */
[----:B------:R-:W-:Y:S02]  /*12750*/  @!P0 LEA R21, R31, UR42, 0x1 ;  /* 0x0000002a1f158c11 */ /* 0x000fe4000f8e08ff */
[----:B------:R-:W-:Y:S01]  /*12760*/  MOV R13, R6 ;  /* 0x00000006000d7202 */ /* 0x000fe20000000f00 */
[----:B------:R-:W-:-:S07]  /*12770*/  IMAD.MOV.U32 R5, RZ, RZ, R14 ;  /* 0x000000ffff057224 */ /* 0x000fce00078e000e */
[----:B------:R-:W-:Y:S05]  /*12780*/  WARPSYNC.COLLECTIVE R15, `(.L_x_114) ;  /* 0x000000000f087348 */ /* 0x000fea0003c00000 */
[----:B------:R0:W1:Y:S02]  /*12790*/  SHFL.IDX P6, R14, R13, R12, R11 ;  /* 0x0000000c0d0e7389 */ /* 0x00006400000c000b */
[----:B01----:R-:W-:Y:S01]  /*127a0*/  ENDCOLLECTIVE ;  /* 0x000000000000791b */ /* 0x003fe20003800000 */
.L_x_114:
        /* <DEDUP_REMOVED lines=16> */
.L_x_115:
[----:B------:R-:W-:Y:S02]  /*128b0*/  @!P0 LEA R9, R31, UR42, 0x1 ;  /* 0x0000002a1f098c11 */ /* 0x000fe4000f8e08ff */
[----:B------:R-:W-:Y:S01]  /*128c0*/  MOV R13, R6 ;  /* 0x00000006000d7202 */ /* 0x000fe20000000f00 */
[----:B------:R-:W-:-:S07]  /*128d0*/  IMAD.MOV.U32 R3, RZ, RZ, R14 ;  /* 0x000000ffff037224 */ /* 0x000fce00078e000e */
[----:B------:R-:W-:Y:S05]  /*128e0*/  WARPSYNC.COLLECTIVE R15, `(.L_x_116) ;  /* 0x000000000f087348 */ /* 0x000fea0003c00000 */
[----:B------:R0:W1:Y:S02]  /*128f0*/  SHFL.IDX P6, R14, R13, R12, R11 ;  /* 0x0000000c0d0e7389 */ /* 0x00006400000c000b */
[----:B01----:R-:W-:Y:S01]  /*12900*/  ENDCOLLECTIVE ;  /* 0x000000000000791b */ /* 0x003fe20003800000 */
.L_x_116:
[----:B------:R-:W-:Y:S01]  /*12910*/  ULDC.64 UR4, c[0x0][0x208] ;  /* 0x0000820000047ab9 */ /* 0x000fe20000000a00 */
[----:B------:R-:W-:Y:S01]  /*12920*/  IMAD.MOV.U32 R13, RZ, RZ, R8 ;  /* 0x000000ffff0d7224 */ /* 0x000fe200078e0008 */
[----:B------:R-:W-:Y:S01]  /*12930*/  MOV R12, 0x7 ;  /* 0x00000007000c7802 */ /* 0x000fe20000000f00 */
        /* <DEDUP_REMOVED lines=8> */
[----:B------:R0:W-:Y:S02]  /*129c0*/  @!P0 LDGSTS.E.BYPASS.LTC128B.128 [R9+0x23400], desc[UR4][R2.64+0x180], !P1 ;  /* 0x2340018002098fae */ /* 0x0001e4000c901d44 */
[----:B0-----:R-:W-:Y:S05]  /*129d0*/  WARPSYNC.COLLECTIVE R15, `(.L_x_117) ;  /* 0x000000000f087348 */ /* 0x001fea0003c00000 */
[----:B------:R1:W2:Y:S02]  /*129e0*/  SHFL.IDX P6, R14, R13, R12, R11 ;  /* 0x0000000c0d0e7389 */ /* 0x0002a400000c000b */
[----:B012---:R-:W-:Y:S01]  /*129f0*/  ENDCOLLECTIVE ;  /* 0x000000000000791b */ /* 0x007fe20003800000 */
.L_x_117:
[----:B------:R-:W-:Y:S02]  /*12a00*/  IMAD.MOV.U32 R13, RZ, RZ, R6 ;  /* 0x000000ffff0d7224 */ /* 0x000fe400078e0006 */
[----:B------:R-:W-:-:S07]  /*12a10*/  IMAD.MOV.U32 R8, RZ, RZ, R14 ;  /* 0x000000ffff087224 */ /* 0x000fce00078e000e */
[----:B------:R-:W-:Y:S05]  /*12a20*/  WARPSYNC.COLLECTIVE R15, `(.L_x_118) ;  /* 0x000000000f087348 */ /* 0x000fea0003c00000 */
[----:B------:R0:W1:Y:S02]  /*12a30*/  SHFL.IDX P6, R14, R13, R12, R11 ;  /* 0x0000000c0d0e7389 */ /* 0x00006400000c000b */
[----:B01----:R-:W-:Y:S01]  /*12a40*/  ENDCOLLECTIVE ;  /* 0x000000000000791b */ /* 0x003fe20003800000 */
.L_x_118:
[----:B------:R-:W-:Y:S05]  /*12a50*/  BRA `(.L_x_119) ;  /* 0xffffffcc00407947 */ /* 0x000fea000383ffff */
.L_x_56:
[----:B0-----:R-:W-:-:S04]  /*12a60*/  MOV R3, UR42 ;  /* 0x0000002a00037c02 */ /* 0x001fc80008000f00 */
[----:B------:R0:W1:Y:S03]  /*12a70*/  SYNCS.PHASECHK.TRANS64.TRYWAIT P0, [R3+URZ+0x38820], R0 ;  /* 0x03882000030075a7 */ /* 0x000066000800017f */
[----:B-1----:R-:W-:Y:S05]  /*12a80*/  @!P0 NANOSLEEP.SYNCS 0x989680 ;  /* 0x009896800000895d */ /* 0x002fea0003900000 */
[----:B------:R-:W1:Y:S02]  /*12a90*/  @!P0 SYNCS.PHASECHK.TRANS64 P0, [R3+URZ+0x38820], R0 ;  /* 0x03882000030085a7 */ /* 0x000e64000800007f */
[----:B-1----:R-:W-:Y:S05]  /*12aa0*/  @!P0 BRA `(.L_x_56) ;  /* 0xfffffffc00ec8947 */ /* 0x002fea000383ffff */
[----:B------:R-:W-:Y:S05]  /*12ab0*/  BRA `(.L_x_120) ;  /* 0xffffffcc00907947 */ /* 0x000fea000383ffff */
.L_x_60:
[----:B-1----:R1:W2:Y:S02]  /*12ac0*/  SYNCS.PHASECHK.TRANS64.TRYWAIT P0, [R19+URZ+0x38840], R2 ;  /* 0x03884002130075a7 */ /* 0x0022a4000800017f */
[----:B--2---:R-:W-:Y:S05]  /*12ad0*/  @!P0 NANOSLEEP.SYNCS 0x989680 ;  /* 0x009896800000895d */ /* 0x004fea0003900000 */
[----:B------:R-:W2:Y:S02]  /*12ae0*/  @!P0 SYNCS.PHASECHK.TRANS64 P0, [R19+URZ+0x38840], R2 ;  /* 0x03884002130085a7 */ /* 0x000ea4000800007f */
[----:B--2---:R-:W-:Y:S05]  /*12af0*/  @!P0 BRA `(.L_x_60) ;  /* 0xfffffffc00f08947 */ /* 0x004fea000383ffff */
[----:B------:R-:W-:Y:S05]  /*12b00*/  BRA `(.L_x_121) ;  /* 0xffffffd0009c7947 */ /* 0x000fea000383ffff */
.L_x_61:
        /* <DEDUP_REMOVED lines=8> */
.L_x_123:
[----:B------:R-:W-:Y:S05]  /*12b90*/  BSYNC B1 ;  /* 0x0000000000017941 */ /* 0x000fea0003800000 */
.L_x_122:
[----:B------:R-:W-:Y:S01]  /*12ba0*/  MOV R13, R24 ;  /* 0x00000018000d7202 */ /* 0x000fe20000000f00 */
[----:B------:R-:W-:Y:S01]  /*12bb0*/  IMAD.MOV.U32 R12, RZ, RZ, RZ ;  /* 0x000000ffff0c7224 */ /* 0x000fe200078e00ff */
[----:B------:R-:W-:Y:S01]  /*12bc0*/  MOV R15, 0xffffffff ;  /* 0xffffffff000f7802 */ /* 0x000fe20000000f00 */
[----:B------:R-:W-:Y:S01]  /*12bd0*/  IMAD.MOV.U32 R11, RZ, RZ, 0x181f ;  /* 0x0000181fff0b7424 */ /* 0x000fe200078e00ff */
[----:B------:R-:W-:Y:S01]  /*12be0*/  P2R R4, PR, RZ, 0x8 ;  /* 0x00000008ff047803 */ /* 0x000fe20000000000 */
[----:B------:R-:W-:Y:S01]  /*12bf0*/  IMAD.MOV.U32 R3, RZ, RZ, R14 ;  /* 0x000000ffff037224 */ /* 0x000fe200078e000e */
[----:B------:R-:W-:Y:S01]  /*12c00*/  LOP3.LUT P3, RZ, R16, 0x10, RZ, 0xc0, !PT ;  /* 0x0000001010ff7812 */ /* 0x000fe2000786c0ff */
[----:B------:R-:W-:-:S12]  /*12c10*/  IMAD.SHL.U32 R32, R22, 0x2, RZ ;  /* 0x0000000216207824 */ /* 0x000fd800078e00ff */
[----:B------:R-:W-:Y:S05]  /*12c20*/  WARPSYNC.COLLECTIVE R15, `(.L_x_124) ;  /* 0x000000000f087348 */ /* 0x000fea0003c00000 */
[----:B------:R0:W1:Y:S02]  /*12c30*/  SHFL.IDX P6, R14, R13, R12, R11 ;  /* 0x0000000c0d0e7389 */ /* 0x00006400000c000b */
[----:B01----:R-:W-:Y:S01]  /*12c40*/  ENDCOLLECTIVE ;  /* 0x000000000000791b */ /* 0x003fe20003800000 */
.L_x_124:
[----:B------:R-:W-:Y:S01]  /*12c50*/  P2R R6, PR, RZ, 0x4 ;  /* 0x00000004ff067803 */ /* 0x000fe20000000000 */
[----:B------:R-:W-:Y:S01]  /*12c60*/  ULDC.64 UR4, c[0x0][0x208] ;  /* 0x0000820000047ab9 */ /* 0x000fe20000000a00 */
[C---:B------:R-:W-:Y:S02]  /*12c70*/  LOP3.LUT P2, RZ, R16.reuse, 0x8, RZ, 0xc0, !PT ;  /* 0x0000000810ff7812 */ /* 0x040fe4000784c0ff */
[----:B------:R-:W-:Y:S02]  /*12c80*/  P2R R7, PR, RZ, 0x2 ;  /* 0x00000002ff077803 */ /* 0x000fe40000000000 */
[----:B------:R-:W-:Y:S02]  /*12c90*/  LOP3.LUT P1, RZ, R16, 0x4, RZ, 0xc0, !PT ;  /* 0x0000000410ff7812 */ /* 0x000fe4000782c0ff */
[----:B------:R-:W-:Y:S02]  /*12ca0*/  LEA R25, R25, UR42, 0x1 ;  /* 0x0000002a19197c11 */ /* 0x000fe4000f8e08ff */
[----:B------:R-:W-:Y:S01]  /*12cb0*/  MOV R13, R27 ;  /* 0x0000001b000d7202 */ /* 0x000fe20000000f00 */
[----:B------:R-:W-:Y:S01]  /*12cc0*/  IMAD.MOV.U32 R12, RZ, RZ, 0x1 ;  /* 0x00000001ff0c7424 */ /* 0x000fe200078e00ff */
[----:B------:R-:W-:-:S05]  /*12cd0*/  IADD3 R2, P0, R14, R32, RZ ;  /* 0x000000200e027210 */ /* 0x000fca0007f1e0ff */
[----:B------:R-:W-:-:S05]  /*12ce0*/  IMAD.X R3, RZ, RZ, R3, P0 ;  /* 0x000000ffff037224 */ /* 0x000fca00000e0603 */
[----:B------:R-:W-:Y:S01]  /*12cf0*/  @!PT LDS RZ, [RZ] ;  /* 0x00000000fffff984 */ /* 0x000fe20000000800 */
[----:B------:R-:W-:Y:S01]  /*12d00*/  @!PT LDS RZ, [RZ] ;  /* 0x00000000fffff984 */ /* 0x000fe20000000800 */
[----:B------:R-:W-:Y:S01]  /*12d10*/  @!PT LDS RZ, [RZ] ;  /* 0x00000000fffff984 */ /* 0x000fe20000000800 */
[----:B------:R0:W-:Y:S04]  /*12d20*/  LDGSTS.E.BYPASS.LTC128B.128 [R25+0x24400], desc[UR4][R2.64], !P3 ;  /* 0x2440000002197fae */ /* 0x0001e8000d901d44 */
[----:B------:R0:W-:Y:S04]  /*12d30*/  LDGSTS.E.BYPASS.LTC128B.128 [R25+0x26c00], desc[UR4][R2.64+0x80], !P2 ;  /* 0x26c0008002197fae */ /* 0x0001e8000d101d44 */
[----:B------:R0:W-:Y:S04]  /*12d40*/  LDGSTS.E.BYPASS.LTC128B.128 [R25+0x29400], desc[UR4][R2.64+0x100], !P1 ;  /* 0x2940010002197fae */ /* 0x0001e8000c901d44 */
[----:B------:R0:W-:Y:S02]  /*12d50*/  LDGSTS.E.BYPASS.LTC128B.128 [R25+0x2bc00], desc[UR4][R2.64+0x180], !P5 ;  /* 0x2bc0018002197fae */ /* 0x0001e4000e901d44 */
[----:B0-----:R-:W-:Y:S05]  /*12d60*/  WARPSYNC.COLLECTIVE R15, `(.L_x_125) ;  /* 0x000000000f087348 */ /* 0x001fea0003c00000 */
[----:B------:R1:W2:Y:S02]  /*12d70*/  SHFL.IDX P6, R14, R13, R12, R11 ;  /* 0x0000000c0d0e7389 */ /* 0x0002a400000c000b */
[----:B012---:R-:W-:Y:S01]  /*12d80*/  ENDCOLLECTIVE ;  /* 0x000000000000791b */ /* 0x007fe20003800000 */
.L_x_125:
[----:B------:R-:W-:Y:S01]  /*12d90*/  MOV R13, R24 ;  /* 0x00000018000d7202 */ /* 0x000fe20000000f00 */
[----:B------:R-:W-:-:S07]  /*12da0*/  IMAD.MOV.U32 R5, RZ, RZ, R14 ;  /* 0x000000ffff057224 */ /* 0x000fce00078e000e */
[----:B------:R-:W-:Y:S05]  /*12db0*/  WARPSYNC.COLLECTIVE R15, `(.L_x_126) ;  /* 0x000000000f087348 */ /* 0x000fea0003c00000 */
[----:B------:R0:W1:Y:S02]  /*12dc0*/  SHFL.IDX P6, R14, R13, R12, R11 ;  /* 0x0000000c0d0e7389 */ /* 0x00006400000c000b */
[----:B01----:R-:W-:Y:S01]  /*12dd0*/  ENDCOLLECTIVE ;  /* 0x000000000000791b */ /* 0x003fe20003800000 */
.L_x_126:
[----:B------:R-:W-:Y:S01]  /*12de0*/  ULDC.64 UR4, c[0x0][0x208] ;  /* 0x0000820000047ab9 */ /* 0x000fe20000000a00 */
[----:B------:R-:W-:Y:S01]  /*12df0*/  MOV R13, R27 ;  /* 0x0000001b000d7202 */ /* 0x000fe20000000f00 */
[----:B------:R-:W-:Y:S02]  /*12e00*/  IMAD.MOV.U32 R12, RZ, RZ, 0x2 ;  /* 0x00000002ff0c7424 */ /* 0x000fe400078e00ff */
[----:B------:R-:W-:-:S05]  /*12e10*/  IMAD.MOV.U32 R11, RZ, RZ, R14 ;  /* 0x000000ffff0b7224 */ /* 0x000fca00078e000e */
[----:B------:R-:W-:Y:S01]  /*12e20*/  IADD3 R2, P0, R11, R32, RZ ;  /* 0x000000200b027210 */ /* 0x000fe20007f1e0ff */
[----:B------:R-:W-:-:S04]  /*12e30*/  IMAD.MOV.U32 R11, RZ, RZ, 0x181f ;  /* 0x0000181fff0b7424 */ /* 0x000fc800078e00ff */
        /* <DEDUP_REMOVED lines=11> */
.L_x_127:
[----:B------:R-:W-:Y:S01]  /*12ef0*/  IMAD.MOV.U32 R13, RZ, RZ, R24 ;  /* 0x000000ffff0d7224 */ /* 0x000fe200078e0018 */
[----:B------:R-:W-:-:S07]  /*12f00*/  MOV R5, R14 ;  /* 0x0000000e00057202 */ /* 0x000fce0000000f00 */
[----:B------:R-:W-:Y:S05]  /*12f10*/  WARPSYNC.COLLECTIVE R15, `(.L_x_128) ;  /* 0x000000000f087348 */ /* 0x000fea0003c00000 */
[----:B------:R0:W1:Y:S02]  /*12f20*/  SHFL.IDX P6, R14, R13, R12, R11 ;  /* 0x0000000c0d0e7389 */ /* 0x00006400000c000b */
[----:B01----:R-:W-:Y:S01]  /*12f30*/  ENDCOLLECTIVE ;  /* 0x000000000000791b */ /* 0x003fe20003800000 */
.L_x_128:
[----:B------:R-:W-:Y:S01]  /*12f40*/  ULDC.64 UR4, c[0x0][0x208] ;  /* 0x0000820000047ab9 */ /* 0x000fe20000000a00 */
[----:B------:R-:W-:Y:S02]  /*12f50*/  IMAD.MOV.U32 R13, RZ, RZ, R27 ;  /* 0x000000ffff0d7224 */ /* 0x000fe400078e001b */
[----:B------:R-:W-:Y:S02]  /*12f60*/  IMAD.MOV.U32 R12, RZ, RZ, 0x3 ;  /* 0x00000003ff0c7424 */ /* 0x000fe400078e00ff */
[----:B------:R-:W-:-:S05]  /*12f70*/  IMAD.MOV.U32 R11, RZ, RZ, R14 ;  /* 0x000000ffff0b7224 */ /* 0x000fca00078e000e */
[----:B------:R-:W-:Y:S02]  /*12f80*/  IADD3 R2, P0, R11, R32, RZ ;  /* 0x000000200b027210 */ /* 0x000fe40007f1e0ff */
[----:B------:R-:W-:Y:S02]  /*12f90*/  MOV R11, 0x181f ;  /* 0x0000181f000b7802 */ /* 0x000fe40000000f00 */
[----:B------:R-:W-:Y:S02]  /*12fa0*/  IADD3.X R3, RZ, R5, RZ, P0, !PT ;  /* 0x00000005ff037210 */ /* 0x000fe400007fe4ff */
[----:B------:R-:W-:-:S03]  /*12fb0*/  SHF.L.U32 R5, R22, 0x1, RZ ;  /* 0x0000000116057819 */ /* 0x000fc600000006ff */
        /* <DEDUP_REMOVED lines=10> */
.L_x_129:
[----:B------:R-:W-:Y:S02]  /*13060*/  IMAD.MOV.U32 R13, RZ, RZ, R24 ;  /* 0x000000ffff0d7224 */ /* 0x000fe400078e0018 */
[----:B------:R-:W-:-:S07]  /*13070*/  IMAD.MOV.U32 R32, RZ, RZ, R14 ;  /* 0x000000ffff207224 */ /* 0x000fce00078e000e */
[----:B------:R-:W-:Y:S05]  /*13080*/  WARPSYNC.COLLECTIVE R15, `(.L_x_130) ;  /* 0x000000000f087348 */ /* 0x000fea0003c00000 */
[----:B------:R0:W1:Y:S02]  /*13090*/  SHFL.IDX P6, R14, R13, R12, R11 ;  /* 0x0000000c0d0e7389 */ /* 0x00006400000c000b */
[----:B01----:R-:W-:Y:S01]  /*130a0*/  ENDCOLLECTIVE ;  /* 0x000000000000791b */ /* 0x003fe20003800000 */
.L_x_130:
[----:B------:R-:W-:Y:S01]  /*130b0*/  ULDC.64 UR4, c[0x0][0x208] ;  /* 0x0000820000047ab9 */ /* 0x000fe20000000a00 */
[----:B------:R-:W-:Y:S01]  /*130c0*/  MOV R13, R27 ;  /* 0x0000001b000d7202 */ /* 0x000fe20000000f00 */
[----:B------:R-:W-:Y:S02]  /*130d0*/  IMAD.MOV.U32 R12, RZ, RZ, 0x4 ;  /* 0x00000004ff0c7424 */ /* 0x000fe400078e00ff */
[----:B------:R-:W-:-:S05]  /*130e0*/  IMAD.MOV.U32 R2, RZ, RZ, R14 ;  /* 0x000000ffff027224 */ /* 0x000fca00078e000e */
[----:B------:R-:W-:-:S05]  /*130f0*/  IADD3 R2, P0, R2, R5, RZ ;  /* 0x0000000502027210 */ /* 0x000fca0007f1e0ff */
[----:B------:R-:W-:-:S05]  /*13100*/  IMAD.X R3, RZ, RZ, R32, P0 ;  /* 0x000000ffff037224 */ /* 0x000fca00000e0620 */
[----:B------:R-:W-:Y:S01]  /*13110*/  @!PT LDS RZ, [RZ] ;  /* 0x00000000fffff984 */ /* 0x000fe20000000800 */
[----:B------:R-:W-:Y:S01]  /*13120*/  @!PT LDS RZ, [RZ] ;  /* 0x00000000fffff984 */ /* 0x000fe20000000800 */
[----:B------:R-:W-:Y:S01]  /*13130*/  @!PT LDS RZ, [RZ] ;  /* 0x00000000fffff984 */ /* 0x000fe20000000800 */
[----:B------:R0:W-:Y:S01]  /*13140*/  LDGSTS.E.BYPASS.LTC128B.128 [R25+0x25c00], desc[UR4][R2.64], !P3 ;  /* 0x25c0000002197fae */ /* 0x0001e2000d901d44 */
[----:B------:R-:W-:-:S03]  /*13150*/  ISETP.NE.AND P3, PT, R4, RZ, PT ;  /* 0x000000ff0400720c */ /* 0x000fc60003f65270 */
[----:B------:R0:W-:Y:S01]  /*13160*/  LDGSTS.E.BYPASS.LTC128B.128 [R25+0x28400], desc[UR4][R2.64+0x80], !P2 ;  /* 0x2840008002197fae */ /* 0x0001e2000d101d44 */
[----:B------:R-:W-:-:S03]  /*13170*/  ISETP.NE.AND P2, PT, R6, RZ, PT ;  /* 0x000000ff0600720c */ /* 0x000fc60003f45270 */
[----:B------:R0:W-:Y:S01]  /*13180*/  LDGSTS.E.BYPASS.LTC128B.128 [R25+0x2ac00], desc[UR4][R2.64+0x100], !P1 ;  /* 0x2ac0010002197fae */ /* 0x0001e2000c901d44 */
[----:B------:R-:W-:-:S03]  /*13190*/  ISETP.NE.AND P1, PT, R7, RZ, PT ;  /* 0x000000ff0700720c */ /* 0x000fc60003f25270 */
[----:B------:R0:W-:Y:S10]  /*131a0*/  LDGSTS.E.BYPASS.LTC128B.128 [R25+0x2d400], desc[UR4][R2.64+0x180], !P5 ;  /* 0x2d40018002197fae */ /* 0x0001f4000e901d44 */
[----:B0-----:R-:W-:Y:S05]  /*131b0*/  WARPSYNC.COLLECTIVE R15, `(.L_x_131) ;  /* 0x000000000f087348 */ /* 0x001fea0003c00000 */
[----:B------:R1:W2:Y:S02]  /*131c0*/  SHFL.IDX P6, R14, R13, R12, R11 ;  /* 0x0000000c0d0e7389 */ /* 0x0002a400000c000b */
[----:B012---:R-:W-:Y:S01]  /*131d0*/  ENDCOLLECTIVE ;  /* 0x000000000000791b */ /* 0x007fe20003800000 */
.L_x_131:
[----:B------:R-:W-:Y:S01]  /*131e0*/  MOV R13, R24 ;  /* 0x00000018000d7202 */ /* 0x000fe20000000f00 */
[----:B------:R-:W-:-:S07]  /*131f0*/  IMAD.MOV.U32 R27, RZ, RZ, R14 ;  /* 0x000000ffff1b7224 */ /* 0x000fce00078e000e */
[----:B------:R-:W-:Y:S05]  /*13200*/  WARPSYNC.COLLECTIVE R15, `(.L_x_132) ;  /* 0x000000000f087348 */ /* 0x000fea0003c00000 */
[----:B------:R0:W1:Y:S02]  /*13210*/  SHFL.IDX P6, R14, R13, R12, R11 ;  /* 0x0000000c0d0e7389 */ /* 0x00006400000c000b */
[----:B01----:R-:W-:Y:S01]  /*13220*/  ENDCOLLECTIVE ;  /* 0x000000000000791b */ /* 0x003fe20003800000 */
.L_x_132:
[----:B------:R-:W-:Y:S05]  /*13230*/  BRA `(.L_x_133) ;  /* 0xffffffcc00f87947 */ /* 0x000fea000383ffff */
.L_x_66:
[----:B0-----:R0:W2:Y:S02]  /*13240*/  SYNCS.PHASECHK.TRANS64.TRYWAIT P0, [R4+URZ+0x38860], R3 ;  /* 0x03886003040075a7 */ /* 0x0010a4000800017f */
[----:B--2---:R-:W-:Y:S05]  /*13250*/  @!P0 NANOSLEEP.SYNCS 0x989680 ;  /* 0x009896800000895d */ /* 0x004fea0003900000 */
[----:B------:R-:W2:Y:S02]  /*13260*/  @!P0 SYNCS.PHASECHK.TRANS64 P0, [R4+URZ+0x38860], R3 ;  /* 0x03886003040085a7 */ /* 0x000ea4000800007f */
[----:B--2---:R-:W-:Y:S05]  /*13270*/  @!P0 BRA `(.L_x_66) ;  /* 0xfffffffc00f08947 */ /* 0x004fea000383ffff */
[----:B------:R-:W-:Y:S05]  /*13280*/  BRA `(.L_x_134) ;  /* 0xffffffd000747947 */ /* 0x000fea000383ffff */
.L_x_67:
[----:B------:R-:W-:Y:S01]  /*13290*/  BSSY B1, `(.L_x_135) ;  /* 0x0000008000017945 */ /* 0x000fe20003800000 */
[----:B------:R-:W-:Y:S01]  /*132a0*/  IMAD.MOV.U32 R13, RZ, RZ, R18 ;  /* 0x000000ffff0d7224 */ /* 0x000fe200078e0012 */
[----:B------:R-:W-:Y:S01]  /*132b0*/  MOV R11, 0x181f ;  /* 0x0000181f000b7802 */ /* 0x000fe20000000f00 */
[----:B------:R-:W-:Y:S02]  /*132c0*/  IMAD.MOV.U32 R12, RZ, RZ, RZ ;  /* 0x000000ffff0c7224 */ /* 0x000fe400078e00ff */
[----:B------:R-:W-:-:S07]  /*132d0*/  IMAD.MOV.U32 R15, RZ, RZ, -0x1 ;  /* 0xffffffffff0f7424 */ /* 0x000fce00078e00ff */
[----:B01----:R-:W-:Y:S05]  /*132e0*/  WARPSYNC.COLLECTIVE R15, `(.L_x_136) ;  /* 0x000000000f087348 */ /* 0x003fea0003c00000 */
[----:B------:R2:W3:Y:S02]  /*132f0*/  SHFL.IDX P6, R14, R13, R12, R11 ;  /* 0x0000000c0d0e7389 */ /* 0x0004e400000c000b */
[----:B0123--:R-:W-:Y:S01]  /*13300*/  ENDCOLLECTIVE ;  /* 0x000000000000791b */ /* 0x00ffe20003800000 */
.L_x_136:
[----:B------:R-:W-:Y:S05]  /*13310*/  BSYNC B1 ;  /* 0x0000000000017941 */ /* 0x000fea0003800000 */
.L_x_135:
[----:B------:R-:W-:Y:S01]  /*13320*/  MOV R13, R17 ;  /* 0x00000011000d7202 */ /* 0x000fe20000000f00 */
[----:B------:R-:W-:Y:S01]  /*13330*/  IMAD.MOV.U32 R12, RZ, RZ, RZ ;  /* 0x000000ffff0c7224 */ /* 0x000fe200078e00ff */
[----:B------:R-:W-:Y:S01]  /*13340*/  MOV R15, 0xffffffff ;  /* 0xffffffff000f7802 */ /* 0x000fe20000000f00 */
[----:B------:R-:W-:Y:S01]  /*13350*/  IMAD.MOV.U32 R11, RZ, RZ, 0x181f ;  /* 0x0000181fff0b7424 */ /* 0x000fe200078e00ff */
[----:B------:R-:W-:Y:S01]  /*13360*/  LEA R5, R5, UR42, 0x1 ;  /* 0x0000002a05057c11 */ /* 0x000fe2000f8e08ff */
[----:B------:R-:W-:-:S07]  /*13370*/  IMAD.MOV.U32 R3, RZ, RZ, R14 ;  /* 0x000000ffff037224 */ /* 0x000fce00078e000e */
[----:B------:R-:W-:Y:S05]  /*13380*/  WARPSYNC.COLLECTIVE R15, `(.L_x_137) ;  /* 0x000000000f087348 */ /* 0x000fea0003c00000 */
[----:B------:R0:W1:Y:S02]  /*13390*/  SHFL.IDX P6, R14, R13, R12, R11 ;  /* 0x0000000c0d0e7389 */ /* 0x00006400000c000b */
[----:B01----:R-:W-:Y:S01]  /*133a0*/  ENDCOLLECTIVE ;  /* 0x000000000000791b */ /* 0x003fe20003800000 */
.L_x_137:
[----:B------:R-:W-:Y:S01]  /*133b0*/  ULDC.64 UR4, c[0x0][0x208] ;  /* 0x0000820000047ab9 */ /* 0x000fe20000000a00 */
[----:B------:R-:W-:Y:S01]  /*133c0*/  IMAD.MOV.U32 R13, RZ, RZ, R18 ;  /* 0x000000ffff0d7224 */ /* 0x000fe200078e0012 */
[----:B------:R-:W-:Y:S02]  /*133d0*/  MOV R12, 0x1 ;  /* 0x00000001000c7802 */ /* 0x000fe40000000f00 */
[----:B------:R-:W-:-:S05]  /*133e0*/  IADD3 R2, P0, R14, R6, RZ ;  /* 0x000000060e027210 */ /* 0x000fca0007f1e0ff */
[----:B------:R-:W-:Y:S01]  /*133f0*/  IMAD.X R3, RZ, RZ, R3, P0 ;  /* 0x000000ffff037224 */ /* 0x000fe200000e0603 */
[----:B------:R-:W-:-:S13]  /*13400*/  ISETP.LT.OR P0, PT, R0, 0x1, P4 ;  /* 0x000000010000780c */ /* 0x000fda0002701670 */
[----:B------:R-:W-:Y:S01]  /*13410*/  @!PT LDS RZ, [RZ] ;  /* 0x00000000fffff984 */ /* 0x000fe20000000800 */
[----:B------:R-:W-:Y:S01]  /*13420*/  @!PT LDS RZ, [RZ] ;  /* 0x00000000fffff984 */ /* 0x000fe20000000800 */
[----:B------:R-:W-:Y:S01]  /*13430*/  @!PT LDS RZ, [RZ] ;  /* 0x00000000fffff984 */ /* 0x000fe20000000800 */
[----:B------:R0:W-:Y:S01]  /*13440*/  LDGSTS.E.BYPASS.LTC128B.128 [R5+0x400], desc[UR4][R2.64], !P0 ;  /* 0x0040000002057fae */ /* 0x0001e2000c101d44 */
[----:B------:R-:W-:-:S13]  /*13450*/  ISETP.LT.OR P0, PT, R0, 0x1, P3 ;  /* 0x000000010000780c */ /* 0x000fda0001f01670 */
[----:B------:R0:W-:Y:S01]  /*13460*/  LDGSTS.E.BYPASS.LTC128B.128 [R5+0x2c00], desc[UR4][R2.64+0x80], !P0 ;  /* 0x02c0008002057fae */ /* 0x0001e2000c101d44 */
[----:B------:R-:W-:-:S13]  /*13470*/  ISETP.LT.OR P0, PT, R0, 0x1, P2 ;  /* 0x000000010000780c */ /* 0x000fda0001701670 */
[----:B------:R0:W-:Y:S01]  /*13480*/  LDGSTS.E.BYPASS.LTC128B.128 [R5+0x5400], desc[UR4][R2.64+0x100], !P0 ;  /* 0x0540010002057fae */ /* 0x0001e2000c101d44 */
[----:B------:R-:W-:-:S13]  /*13490*/  ISETP.LT.OR P0, PT, R0, 0x1, P1 ;  /* 0x000000010000780c */ /* 0x000fda0000f01670 */
[----:B------:R0:W-:Y:S02]  /*134a0*/  LDGSTS.E.BYPASS.LTC128B.128 [R5+0x7c00], desc[UR4][R2.64+0x180], !P0 ;  /* 0x07c0018002057fae */ /* 0x0001e4000c101d44 */
[----:B0-----:R-:W-:Y:S05]  /*134b0*/  WARPSYNC.COLLECTIVE R15, `(.L_x_138) ;  /* 0x000000000f087348 */ /* 0x001fea0003c00000 */
[----:B------:R1:W2:Y:S02]  /*134c0*/  SHFL.IDX P6, R14, R13, R12, R11 ;  /* 0x0000000c0d0e7389 */ /* 0x0002a400000c000b */
[----:B012---:R-:W-:Y:S01]  /*134d0*/  ENDCOLLECTIVE ;  /* 0x000000000000791b */ /* 0x007fe20003800000 */
.L_x_138:
[----:B------:R-:W-:Y:S02]  /*134e0*/  IMAD.MOV.U32 R13, RZ, RZ, R17 ;  /* 0x000000ffff0d7224 */ /* 0x000fe400078e0011 */
[----:B------:R-:W-:-:S07]  /*134f0*/  IMAD.MOV.U32 R3, RZ, RZ, R14 ;  /* 0x000000ffff037224 */ /* 0x000fce00078e000e */
[----:B------:R-:W-:Y:S05]  /*13500*/  WARPSYNC.COLLECTIVE R15, `(.L_x_139) ;  /* 0x000000000f087348 */ /* 0x000fea0003c00000 */
[----:B------:R0:W1:Y:S02]  /*13510*/  SHFL.IDX P6, R14, R13, R12, R11 ;  /* 0x0000000c0d0e7389 */ /* 0x00006400000c000b */
[----:B01----:R-:W-:Y:S01]  /*13520*/  ENDCOLLECTIVE ;  /* 0x000000000000791b */ /* 0x003fe20003800000 */
.L_x_139:
[----:B------:R-:W-:Y:S01]  /*13530*/  ULDC.64 UR4, c[0x0][0x208] ;  /* 0x0000820000047ab9 */ /* 0x000fe20000000a00 */
[----:B------:R-:W-:Y:S02]  /*13540*/  IMAD.MOV.U32 R13, RZ, RZ, R18 ;  /* 0x000000ffff0d7224 */ /* 0x000fe400078e0012 */
[----:B------:R-:W-:Y:S01]  /*13550*/  IMAD.MOV.U32 R12, RZ, RZ, 0x2 ;  /* 0x00000002ff0c7424 */ /* 0x000fe200078e00ff */
[----:B------:R-:W-:-:S04]  /*13560*/  IADD3 R2, P0, R14, R6, RZ ;  /* 0x000000060e027210 */ /* 0x000fc80007f1e0ff */
[----:B------:R-:W-:Y:S02]  /*13570*/  IADD3.X R3, RZ, R3, RZ, P0, !PT ;  /* 0x00000003ff037210 */ /* 0x000fe400007fe4ff */
        /* <DEDUP_REMOVED lines=14> */
.L_x_140:
[----:B------:R-:W-:Y:S01]  /*13660*/  IMAD.MOV.U32 R13, RZ, RZ, R17 ;  /* 0x000000ffff0d7224 */ /* 0x000fe200078e0011 */
[----:B------:R-:W-:-:S07]  /*13670*/  MOV R3, R14 ;  /* 0x0000000e00037202 */ /* 0x000fce0000000f00 */
[----:B------:R-:W-:Y:S05]  /*13680*/  WARPSYNC.COLLECTIVE R15, `(.L_x_141) ;  /* 0x000000000f087348 */ /* 0x000fea0003c00000 */
[----:B------:R0:W1:Y:S02]  /*13690*/  SHFL.IDX P6, R14, R13, R12, R11 ;  /* 0x0000000c0d0e7389 */ /* 0x00006400000c000b */
[----:B01----:R-:W-:Y:S01]  /*136a0*/  ENDCOLLECTIVE ;  /* 0x000000000000791b */ /* 0x003fe20003800000 */
.L_x_141:
[----:B------:R-:W-:Y:S01]  /*136b0*/  ULDC.64 UR4, c[0x0][0x208] ;  /* 0x0000820000047ab9 */ /* 0x000fe20000000a00 */
[----:B------:R-:W-:Y:S01]  /*136c0*/  MOV R13, R18 ;  /* 0x00000012000d7202 */ /* 0x000fe20000000f00 */
[----:B------:R-:W-:Y:S01]  /*136d0*/  IMAD.MOV.U32 R12, RZ, RZ, 0x3 ;  /* 0x00000003ff0c7424 */ /* 0x000fe200078e00ff */
        /* <DEDUP_REMOVED lines=16> */
.L_x_142:
[----:B------:R-:W-:Y:S01]  /*137e0*/  MOV R13, R17 ;  /* 0x00000011000d7202 */ /* 0x000fe20000000f00 */
[----:B------:R-:W-:-:S07]  /*137f0*/  IMAD.MOV.U32 R3, RZ, RZ, R14 ;  /* 0x000000ffff037224 */ /* 0x000fce00078e000e */
[----:B------:R-:W-:Y:S05]  /*13800*/  WARPSYNC.COLLECTIVE R15, `(.L_x_143) ;  /* 0x000000000f087348 */ /* 0x000fea0003c00000 */
[----:B------:R0:W1:Y:S02]  /*13810*/  SHFL.IDX P6, R14, R13, R12, R11 ;  /* 0x0000000c0d0e7389 */ /* 0x00006400000c000b */
[----:B01----:R-:W-:Y:S01]  /*13820*/  ENDCOLLECTIVE ;  /* 0x000000000000791b */ /* 0x003fe20003800000 */
.L_x_143:
        /* <DEDUP_REMOVED lines=19> */
.L_x_144:
[----:B------:R-:W-:Y:S02]  /*13960*/  IMAD.MOV.U32 R13, RZ, RZ, R17 ;  /* 0x000000ffff0d7224 */ /* 0x000fe400078e0011 */
[----:B------:R-:W-:-:S07]  /*13970*/  IMAD.MOV.U32 R18, RZ, RZ, R14 ;  /* 0x000000ffff127224 */ /* 0x000fce00078e000e */
[----:B------:R-:W-:Y:S05]  /*13980*/  WARPSYNC.COLLECTIVE R15, `(.L_x_145) ;  /* 0x000000000f087348 */ /* 0x000fea0003c00000 */
[----:B------:R0:W1:Y:S02]  /*13990*/  SHFL.IDX P6, R14, R13, R12, R11 ;  /* 0x0000000c0d0e7389 */ /* 0x00006400000c000b */
[----:B01----:R-:W-:Y:S01]  /*139a0*/  ENDCOLLECTIVE ;  /* 0x000000000000791b */ /* 0x003fe20003800000 */
.L_x_145:
[----:B------:R-:W-:Y:S05]  /*139b0*/  BRA `(.L_x_146) ;  /* 0xffffffcc008c7947 */ /* 0x000fea000383ffff */
.L_x_73:
[----:B0-----:R0:W1:Y:S02]  /*139c0*/  SYNCS.PHASECHK.TRANS64.TRYWAIT P0, [R0+URZ+0x38860], R3 ;  /* 0x03886003000075a7 */ /* 0x001064000800017f */
[----:B-1----:R-:W-:Y:S05]  /*139d0*/  @!P0 NANOSLEEP.SYNCS 0x989680 ;  /* 0x009896800000895d */ /* 0x002fea0003900000 */
[----:B------:R-:W1:Y:S02]  /*139e0*/  @!P0 SYNCS.PHASECHK.TRANS64 P0, [R0+URZ+0x38860], R3 ;  /* 0x03886003000085a7 */ /* 0x000e64000800007f */
[----:B-1----:R-:W-:Y:S05]  /*139f0*/  @!P0 BRA `(.L_x_73) ;  /* 0xfffffffc00f08947 */ /* 0x002fea000383ffff */
[----:B------:R-:W-:Y:S05]  /*13a00*/  BRA `(.L_x_147) ;  /* 0xffffffd000947947 */ /* 0x000fea000383ffff */
.L_x_74:
[----:B------:R-:W-:Y:S01]  /*13a10*/  BSSY B0, `(.L_x_148) ;  /* 0x0000008000007945 */ /* 0x000fe20003800000 */
[----:B------:R-:W-:Y:S01]  /*13a20*/  MOV R13, R18 ;  /* 0x00000012000d7202 */ /* 0x000fe20000000f00 */
[----:B------:R-:W-:Y:S01]  /*13a30*/  IMAD.MOV.U32 R12, RZ, RZ, RZ ;  /* 0x000000ffff0c7224 */ /* 0x000fe200078e00ff */
[----:B------:R-:W-:Y:S01]  /*13a40*/  MOV R15, 0xffffffff ;  /* 0xffffffff000f7802 */ /* 0x000fe20000000f00 */
[----:B------:R-:W-:-:S07]  /*13a50*/  IMAD.MOV.U32 R11, RZ, RZ, 0x181f ;  /* 0x0000181fff0b7424 */ /* 0x000fce00078e00ff */
[----:B0-----:R-:W-:Y:S05]  /*13a60*/  WARPSYNC.COLLECTIVE R15, `(.L_x_149) ;  /* 0x000000000f087348 */ /* 0x001fea0003c00000 */
[----:B------:R1:W2:Y:S02]  /*13a70*/  SHFL.IDX P6, R14, R13, R12, R11 ;  /* 0x0000000c0d0e7389 */ /* 0x0002a400000c000b */
[----:B012---:R-:W-:Y:S01]  /*13a80*/  ENDCOLLECTIVE ;  /* 0x000000000000791b */ /* 0x007fe20003800000 */
.L_x_149:
[----:B------:R-:W-:Y:S05]  /*13a90*/  BSYNC B0 ;  /* 0x0000000000007941 */ /* 0x000fea0003800000 */
.L_x_148:
[----:B------:R-:W-:Y:S01]  /*13aa0*/  IMAD.MOV.U32 R13, RZ, RZ, R17 ;  /* 0x000000ffff0d7224 */ /* 0x000fe200078e0011 */
[----:B------:R-:W-:Y:S01]  /*13ab0*/  MOV R12, RZ ;  /* 0x000000ff000c7202 */ /* 0x000fe20000000f00 */
[----:B------:R-:W-:Y:S01]  /*13ac0*/  IMAD.MOV.U32 R11, RZ, RZ, 0x181f ;  /* 0x0000181fff0b7424 */ /* 0x000fe200078e00ff */
[----:B------:R-:W-:Y:S01]  /*13ad0*/  LEA R4, R4, UR42, 0x1 ;  /* 0x0000002a04047c11 */ /* 0x000fe2000f8e08ff */
[----:B------:R-:W-:Y:S02]  /*13ae0*/  IMAD.MOV.U32 R15, RZ, RZ, -0x1 ;  /* 0xffffffffff0f7424 */ /* 0x000fe400078e00ff */
[----:B------:R-:W-:-:S07]  /*13af0*/  IMAD.MOV.U32 R3, RZ, RZ, R14 ;  /* 0x000000ffff037224 */ /* 0x000fce00078e000e */
[----:B------:R-:W-:Y:S05]  /*13b00*/  WARPSYNC.COLLECTIVE R15, `(.L_x_150) ;  /* 0x000000000f087348 */ /* 0x000fea0003c00000 */
[----:B------:R0:W1:Y:S02]  /*13b10*/  SHFL.IDX P6, R14, R13, R12, R11 ;  /* 0x0000000c0d0e7389 */ /* 0x00006400000c000b */
[----:B01----:R-:W-:Y:S01]  /*13b20*/  ENDCOLLECTIVE ;  /* 0x000000000000791b */ /* 0x003fe20003800000 */
.L_x_150:
[----:B------:R-:W-:Y:S01]  /*13b30*/  ULDC UR4, c[0x0][0x2f4] ;  /* 0x0000bd0000047ab9 */ /* 0x000fe20000000800 */
[----:B------:R-:W-:Y:S01]  /*13b40*/  ULDC.64 UR6, c[0x0][0x208] ;  /* 0x0000820000067ab9 */ /* 0x000fe20000000a00 */
[----:B------:R-:W-:Y:S02]  /*13b50*/  ISETP.GE.AND P2, PT, R22, UR4, PT ;  /* 0x0000000416007c0c */ /* 0x000fe4000bf46270 */
[----:B------:R-:W-:Y:S02]  /*13b60*/  ISETP.GE.AND P3, PT, R37, UR4, PT ;  /* 0x0000000425007c0c */ /* 0x000fe4000bf66270 */
[C---:B------:R-:W-:Y:S02]  /*13b70*/  ISETP.LT.OR P5, PT, R5.reuse, 0x1, P2 ;  /* 0x000000010500780c */ /* 0x040fe400017a1670 */
[----:B------:R-:W-:Y:S02]  /*13b80*/  ISETP.LT.OR P4, PT, R5, 0x1, P3 ;  /* 0x000000010500780c */ /* 0x000fe40001f81670 */
[----:B------:R-:W-:-:S02]  /*13b90*/  ISETP.GE.AND P1, PT, R36, UR4, PT ;  /* 0x0000000424007c0c */ /* 0x000fc4000bf26270 */
[----:B------:R-:W-:Y:S01]  /*13ba0*/  ISETP.GE.AND P0, PT, R35, UR4, PT ;  /* 0x0000000423007c0c */ /* 0x000fe2000bf06270 */
[----:B------:R-:W-:Y:S02]  /*13bb0*/  IMAD.MOV.U32 R13, RZ, RZ, R18 ;  /* 0x000000ffff0d7224 */ /* 0x000fe400078e0012 */
[----:B------:R-:W-:Y:S01]  /*13bc0*/  IMAD.MOV.U32 R12, RZ, RZ, 0x1 ;  /* 0x00000001ff0c7424 */ /* 0x000fe200078e00ff */
[----:B------:R-:W-:-:S05]  /*13bd0*/  MOV R2, R14 ;  /* 0x0000000e00027202 */ /* 0x000fca0000000f00 */
[----:B------:R-:W-:-:S05]  /*13be0*/  IMAD.WIDE.U32 R2, R22, 0x2, R2 ;  /* 0x0000000216027825 */ /* 0x000fca00078e0002 */
[----:B------:R-:W-:Y:S01]  /*13bf0*/  @!PT LDS RZ, [RZ] ;  /* 0x00000000fffff984 */ /* 0x000fe20000000800 */
[----:B------:R-:W-:Y:S01]  /*13c00*/  @!PT LDS RZ, [RZ] ;  /* 0x00000000fffff984 */ /* 0x000fe20000000800 */
[----:B------:R-:W-:Y:S01]  /*13c10*/  @!PT LDS RZ, [RZ] ;  /* 0x00000000fffff984 */ /* 0x000fe20000000800 */
[----:B------:R0:W-:Y:S01]  /*13c20*/  LDGSTS.E.BYPASS.LTC128B.128 [R4+0x400], desc[UR6][R2.64], !P5 ;  /* 0x0040000002047fae */ /* 0x0001e2000e901d46 */
[----:B------:R-:W-:-:S03]  /*13c30*/  ISETP.LT.OR P5, PT, R5, 0x1, P1 ;  /* 0x000000010500780c */ /* 0x000fc60000fa1670 */
[----:B------:R0:W-:Y:S01]  /*13c40*/  LDGSTS.E.BYPASS.LTC128B.128 [R4+0x2c00], desc[UR6][R2.64+0x80], !P4 ;  /* 0x02c0008002047fae */ /* 0x0001e2000e101d46 */
[----:B------:R-:W-:-:S09]  /*13c50*/  ISETP.LT.OR P4, PT, R5, 0x1, P0 ;  /* 0x000000010500780c */ /* 0x000fd20000781670 */
[----:B------:R0:W-:Y:S01]  /*13c60*/  LDGSTS.E.BYPASS.LTC128B.128 [R4+0x5400], desc[UR6][R2.64+0x100], !P5 ;  /* 0x0540010002047fae */ /* 0x0001e2000e901d46 */
[----:B------:R-:W-:-:S03]  /*13c70*/  ISETP.LT.OR P5, PT, R5, 0x11, P2 ;  /* 0x000000110500780c */ /* 0x000fc600017a1670 */
[----:B------:R0:W-:Y:S01]  /*13c80*/  LDGSTS.E.BYPASS.LTC128B.128 [R4+0x7c00], desc[UR6][R2.64+0x180], !P4 ;  /* 0x07c0018002047fae */ /* 0x0001e2000e101d46 */
[----:B------:R-:W-:-:S13]  /*13c90*/  ISETP.LT.OR P4, PT, R5, 0x11, P3 ;  /* 0x000000110500780c */ /* 0x000fda0001f81670 */
[----:B0-----:R-:W-:Y:S05]  /*13ca0*/  WARPSYNC.COLLECTIVE R15, `(.L_x_151) ;  /* 0x000000000f087348 */ /* 0x001fea0003c00000 */
[----:B------:R1:W2:Y:S02]  /*13cb0*/  SHFL.IDX P6, R14, R13, R12, R11 ;  /* 0x0000000c0d0e7389 */ /* 0x0002a400000c000b */
[----:B012---:R-:W-:Y:S01]  /*13cc0*/  ENDCOLLECTIVE ;  /* 0x000000000000791b */ /* 0x007fe20003800000 */
.L_x_151:
[----:B------:R-:W-:Y:S01]  /*13cd0*/  IMAD.MOV.U32 R13, RZ, RZ, R17 ;  /* 0x000000ffff0d7224 */ /* 0x000fe200078e0011 */
[----:B------:R-:W-:-:S07]  /*13ce0*/  MOV R6, R14 ;  /* 0x0000000e00067202 */ /* 0x000fce0000000f00 */
[----:B------:R-:W-:Y:S05]  /*13cf0*/  WARPSYNC.COLLECTIVE R15, `(.L_x_152) ;  /* 0x000000000f087348 */ /* 0x000fea0003c00000 */
[----:B------:R0:W1:Y:S02]  /*13d00*/  SHFL.IDX P6, R14, R13, R12, R11 ;  /* 0x0000000c0d0e7389 */ /* 0x00006400000c000b */
[----:B01----:R-:W-:Y:S01]  /*13d10*/  ENDCOLLECTIVE ;  /* 0x000000000000791b */ /* 0x003fe20003800000 */
.L_x_152:
[----:B------:R-:W-:Y:S01]  /*13d20*/  ULDC.64 UR4, c[0x0][0x208] ;  /* 0x0000820000047ab9 */ /* 0x000fe20000000a00 */
[----:B------:R-:W-:Y:S01]  /*13d30*/  MOV R3, R6 ;  /* 0x0000000600037202 */ /* 0x000fe20000000f00 */
[----:B------:R-:W-:Y:S02]  /*13d40*/  IMAD.MOV.U32 R13, RZ, RZ, R18 ;  /* 0x000000ffff0d7224 */ /* 0x000fe400078e0012 */
[----:B------:R-:W-:Y:S02]  /*13d50*/  IMAD.MOV.U32 R12, RZ, RZ, 0x2 ;  /* 0x00000002ff0c7424 */ /* 0x000fe400078e00ff */
[----:B------:R-:W-:-:S04]  /*13d60*/  IMAD.MOV.U32 R2, RZ, RZ, R14 ;  /* 0x000000ffff027224 */ /* 0x000fc800078e000e */
        /* <DEDUP_REMOVED lines=15> */
.L_x_153:
[----:B------:R-:W-:Y:S01]  /*13e60*/  IMAD.MOV.U32 R13, RZ, RZ, R17 ;  /* 0x000000ffff0d7224 */ /* 0x000fe200078e0011 */
[----:B------:R-:W-:-:S07]  /*13e70*/  MOV R6, R14 ;  /* 0x0000000e00067202 */ /* 0x000fce0000000f00 */
[----:B------:R-:W-:Y:S05]  /*13e80*/  WARPSYNC.COLLECTIVE R15, `(.L_x_154) ;  /* 0x000000000f087348 */ /* 0x000fea0003c00000 */
[----:B------:R0:W1:Y:S02]  /*13e90*/  SHFL.IDX P6, R14, R13, R12, R11 ;  /* 0x0000000c0d0e7389 */ /* 0x00006400000c000b */
[----:B01----:R-:W-:Y:S01]  /*13ea0*/  ENDCOLLECTIVE ;  /* 0x000000000000791b */ /* 0x003fe20003800000 */
.L_x_154:
        /* <DEDUP_REMOVED lines=20> */
.L_x_155:
[----:B------:R-:W-:Y:S01]  /*13ff0*/  IMAD.MOV.U32 R13, RZ, RZ, R17 ;  /* 0x000000ffff0d7224 */ /* 0x000fe200078e0011 */
[----:B------:R-:W-:-:S07]  /*14000*/  MOV R6, R14 ;  /* 0x0000000e00067202 */ /* 0x000fce0000000f00 */
[----:B------:R-:W-:Y:S05]  /*14010*/  WARPSYNC.COLLECTIVE R15, `(.L_x_156) ;  /* 0x000000000f087348 */ /* 0x000fea0003c00000 */
[----:B------:R0:W1:Y:S02]  /*14020*/  SHFL.IDX P6, R14, R13, R12, R11 ;  /* 0x0000000c0d0e7389 */ /* 0x00006400000c000b */
[----:B01----:R-:W-:Y:S01]  /*14030*/  ENDCOLLECTIVE ;  /* 0x000000000000791b */ /* 0x003fe20003800000 */
.L_x_156:
[----:B------:R-:W-:Y:S01]  /*14040*/  ULDC.64 UR4, c[0x0][0x208] ;  /* 0x0000820000047ab9 */ /* 0x000fe20000000a00 */
[----:B------:R-:W-:Y:S01]  /*14050*/  MOV R3, R6 ;  /* 0x0000000600037202 */ /* 0x000fe20000000f00 */
[----:B------:R-:W-:Y:S02]  /*14060*/  IMAD.MOV.U32 R6, RZ, RZ, RZ ;  /* 0x000000ffff067224 */ /* 0x000fe400078e00ff */
        /* <DEDUP_REMOVED lines=11> */
[----:B------:R0:W-:Y:S04]  /*14120*/  LDGSTS.E.BYPASS.LTC128B.128 [R4+0x6c00], desc[UR4][R2.64+0x100], !P5 ;  /* 0x06c0010002047fae */ /* 0x0001e8000e901d44 */
[----:B------:R0:W-:Y:S02]  /*14130*/  LDGSTS.E.BYPASS.LTC128B.128 [R4+0x9400], desc[UR4][R2.64+0x180], !P4 ;  /* 0x0940018002047fae */ /* 0x0001e4000e101d44 */
[----:B0-----:R-:W-:Y:S05]  /*14140*/  WARPSYNC.COLLECTIVE R15, `(.L_x_157) ;  /* 0x000000000f087348 */ /* 0x001fea0003c00000 */
[----:B------:R1:W2:Y:S02]  /*14150*/  SHFL.IDX P6, R14, R13, R12, R11 ;  /* 0x0000000c0d0e7389 */ /* 0x0002a400000c000b */
[----:B012---:R-:W-:Y:S01]  /*14160*/  ENDCOLLECTIVE ;  /* 0x000000000000791b */ /* 0x007fe20003800000 */
.L_x_157:
[----:B------:R-:W-:Y:S01]  /*14170*/  IMAD.MOV.U32 R13, RZ, RZ, R17 ;  /* 0x000000ffff0d7224 */ /* 0x000fe200078e0011 */
[----:B------:R-:W-:-:S07]  /*14180*/  MOV R18, R14 ;  /* 0x0000000e00127202 */ /* 0x000fce0000000f00 */
[----:B------:R-:W-:Y:S05]  /*14190*/  WARPSYNC.COLLECTIVE R15, `(.L_x_158) ;  /* 0x000000000f087348 */ /* 0x000fea0003c00000 */
[----:B------:R0:W1:Y:S02]  /*141a0*/  SHFL.IDX P6, R14, R13, R12, R11 ;  /* 0x0000000c0d0e7389 */ /* 0x00006400000c000b */
[----:B01----:R-:W-:Y:S01]  /*141b0*/  ENDCOLLECTIVE ;  /* 0x000000000000791b */ /* 0x003fe20003800000 */
.L_x_158:
[----:B------:R-:W-:Y:S05]  /*141c0*/  BRA `(.L_x_159) ;  /* 0xffffffcc00a07947 */ /* 0x000fea000383ffff */
.L_x_77:
[----:B0-----:R0:W1:Y:S02]  /*141d0*/  SYNCS.PHASECHK.TRANS64.TRYWAIT P0, [R7+URZ+0x38820], R6 ;  /* 0x03882006070075a7 */ /* 0x001064000800017f */
[----:B-1----:R-:W-:Y:S05]  /*141e0*/  @!P0 NANOSLEEP.SYNCS 0x989680 ;  /* 0x009896800000895d */ /* 0x002fea0003900000 */
[----:B------:R-:W1:Y:S02]  /*141f0*/  @!P0 SYNCS.PHASECHK.TRANS64 P0, [R7+URZ+0x38820], R6 ;  /* 0x03882006070085a7 */ /* 0x000e64000800007f */
[----:B-1----:R-:W-:Y:S05]  /*14200*/  @!P0 BRA `(.L_x_77) ;  /* 0xfffffffc00f08947 */ /* 0x002fea000383ffff */
[----:B------:R-:W-:Y:S05]  /*14210*/  BRA `(.L_x_160) ;  /* 0xffffffd000287947 */ /* 0x000fea000383ffff */
.L_x_78:
[----:B------:R-:W1:Y:S01]  /*14220*/  S2R R3, SR_TID.X ;  /* 0x0000000000037919 */ /* 0x000e620000002100 */
[----:B------:R-:W-:Y:S01]  /*14230*/  BSSY B0, `(.L_x_161) ;  /* 0x000000a000007945 */ /* 0x000fe20003800000 */
[----:B------:R-:W-:Y:S01]  /*14240*/  IMAD.MOV.U32 R12, RZ, RZ, RZ ;  /* 0x000000ffff0c7224 */ /* 0x000fe200078e00ff */
[----:B------:R-:W-:Y:S01]  /*14250*/  MOV R15, 0xffffffff ;  /* 0xffffffff000f7802 */ /* 0x000fe20000000f00 */
[----:B------:R-:W-:Y:S01]  /*14260*/  IMAD.MOV.U32 R11, RZ, RZ, 0x1f ;  /* 0x0000001fff0b7424 */ /* 0x000fe200078e00ff */
[----:B-1----:R-:W-:-:S04]  /*14270*/  SHF.R.U32.HI R3, RZ, 0x5, R3 ;  /* 0x00000005ff037819 */ /* 0x002fc80000011603 */
[----:B------:R-:W-:-:S04]  /*14280*/  LOP3.LUT R3, R3, 0x3, RZ, 0xc0, !PT ;  /* 0x0000000303037812 */ /* 0x000fc800078ec0ff */
[----:B------:R-:W-:-:S07]  /*14290*/  MOV R13, R3 ;  /* 0x00000003000d7202 */ /* 0x000fce0000000f00 */
[----:B0----5:R-:W-:Y:S05]  /*142a0*/  WARPSYNC.COLLECTIVE R15, `(.L_x_162) ;  /* 0x000000000f087348 */ /* 0x021fea0003c00000 */
[----:B------:R1:W2:Y:S02]  /*142b0*/  SHFL.IDX P6, R14, R13, R12, R11 ;  /* 0x0000000c0d0e7389 */ /* 0x0002a400000c000b */
[----:B012--5:R-:W-:Y:S01]  /*142c0*/  ENDCOLLECTIVE ;  /* 0x000000000000791b */ /* 0x027fe20003800000 */
.L_x_162:
[----:B------:R-:W-:Y:S05]  /*142d0*/  BSYNC B0 ;  /* 0x0000000000007941 */ /* 0x000fea0003800000 */
.L_x_161:
[----:B------:R-:W-:Y:S05]  /*142e0*/  BRA `(.L_x_163) ;  /* 0xffffffd0000c7947 */ /* 0x000fea000383ffff */
.L_x_79:
[----:B------:R-:W-:Y:S01]  /*142f0*/  BSSY B0, `(.L_x_164) ;  /* 0x0000006000007945 */ /* 0x000fe20003800000 */
[----:B------:R-:W-:-:S07]  /*14300*/  IMAD.MOV.U32 R15, RZ, RZ, -0x1 ;  /* 0xffffffffff0f7424 */ /* 0x000fce00078e00ff */
[----:B01---5:R-:W-:Y:S05]  /*14310*/  WARPSYNC.COLLECTIVE R15, `(.L_x_165) ;  /* 0x000000000f0c7348 */ /* 0x023fea0003c00000 */
[----:B------:R-:W-:Y:S02]  /*14320*/  ELECT P6, UR62, PT ;  /* 0x00000000003e782f */ /* 0x000fe400038c0000 */
[----:B------:R-:W-:Y:S01]  /*14330*/  MOV R14, UR62 ;  /* 0x0000003e000e7c02 */ /* 0x000fe20008000f00 */
[----:B01---5:R-:W-:Y:S10]  /*14340*/  ENDCOLLECTIVE ;  /* 0x000000000000791b */ /* 0x023ff40003800000 */
.L_x_165:
[----:B------:R-:W-:Y:S05]  /*14350*/  BSYNC B0 ;  /* 0x0000000000007941 */ /* 0x000fea0003800000 */
.L_x_164:
[----:B------:R-:W-:Y:S05]  /*14360*/  BRA `(.L_x_166) ;  /* 0xffffffd000007947 */ /* 0x000fea000383ffff */
.L_x_81:
[----:B-1----:R1:W2:Y:S02]  /*14370*/  SYNCS.PHASECHK.TRANS64.TRYWAIT P1, [R5+URZ+0x38840], R4 ;  /* 0x03884004050075a7 */ /* 0x0022a4000802017f */
[----:B--2---:R-:W-:Y:S05]  /*14380*/  @!P1 NANOSLEEP.SYNCS 0x989680 ;  /* 0x009896800000995d */ /* 0x004fea0003900000 */
[----:B------:R-:W2:Y:S02]  /*14390*/  @!P1 SYNCS.PHASECHK.TRANS64 P1, [R5+URZ+0x38840], R4 ;  /* 0x03884004050095a7 */ /* 0x000ea4000802007f */
[----:B--2---:R-:W-:Y:S05]  /*143a0*/  @!P1 BRA `(.L_x_81) ;  /* 0xfffffffc00f09947 */ /* 0x004fea000383ffff */
[----:B------:R-:W-:Y:S05]  /*143b0*/  BRA `(.L_x_167) ;  /* 0xffffffd000287947 */ /* 0x000fea000383ffff */
.L_x_83:
[----:B--2---:R2:W3:Y:S02]  /*143c0*/  SYNCS.PHASECHK.TRANS64.TRYWAIT P1, [R3+URZ+0x38840], R0 ;  /* 0x03884000030075a7 */ /* 0x0044e4000802017f */
[----:B---3--:R-:W-:Y:S05]  /*143d0*/  @!P1 NANOSLEEP.SYNCS 0x989680 ;  /* 0x009896800000995d */ /* 0x008fea0003900000 */
[----:B------:R-:W3:Y:S02]  /*143e0*/  @!P1 SYNCS.PHASECHK.TRANS64 P1, [R3+URZ+0x38840], R0 ;  /* 0x03884000030095a7 */ /* 0x000ee4000802007f */
[----:B---3--:R-:W-:Y:S05]  /*143f0*/  @!P1 BRA `(.L_x_83) ;  /* 0xfffffffc00f09947 */ /* 0x008fea000383ffff */
[----:B------:R-:W-:Y:S05]  /*14400*/  BRA `(.L_x_168) ;  /* 0xffffffd000347947 */ /* 0x000fea000383ffff */
.L_x_85:
[----:B---3--:R3:W4:Y:S02]  /*14410*/  SYNCS.PHASECHK.TRANS64.TRYWAIT P1, [R5+URZ+0x38860], R4 ;  /* 0x03886004050075a7 */ /* 0x008724000802017f */
[----:B----4-:R-:W-:Y:S05]  /*14420*/  @!P1 NANOSLEEP.SYNCS 0x989680 ;  /* 0x009896800000995d */ /* 0x010fea0003900000 */
[----:B------:R-:W4:Y:S02]  /*14430*/  @!P1 SYNCS.PHASECHK.TRANS64 P1, [R5+URZ+0x38860], R4 ;  /* 0x03886004050095a7 */ /* 0x000f24000802007f */
[----:B----4-:R-:W-:Y:S05]  /*14440*/  @!P1 BRA `(.L_x_85) ;  /* 0xfffffffc00f09947 */ /* 0x010fea000383ffff */
[----:B------:R-:W-:Y:S05]  /*14450*/  BRA `(.L_x_169) ;  /* 0xffffffd000307947 */ /* 0x000fea000383ffff */
.L_x_170:
[----:B------:R-:W-:-:S00]  /*14460*/  BRA `(.L_x_170) ;  /* 0xfffffffc00fc7947 */ /* 0x000fc0000383ffff */
[----:B------:R-:W-:-:S00]  /*14470*/  NOP ;  /* 0x0000000000007918 */ /* 0x000fc00000000000 */
        /* <DEDUP_REMOVED lines=8> */
.L_x_3271:


//--------------------- .text._ZN7cutlass13device_kernelIN5flash11enable_sm90INS1_16FlashAttnFwdSm90INS1_25CollectiveMainloopFwdSm90ILi2EN4cute5tupleIJNS5_1CILi1EEES8_S8_EEENS6_IJNS7_ILi128EEENS7_ILi80EEENS7_ILi256EEEEEELi256ENS_10bfloat16_tEfNS_4arch4Sm90ELb0ELb0ELb1ELb1ELb1ELb0ELb0ELb1ELb1ELb1ELb1ELb0EEENS1_21CollectiveEpilogueFwdINS6_IJSA_SC_SB_EEES9_SE_SG_Li256ELb1ELb1ELb1ELb0EEENS1_36VarlenDynamicPersistentTileSchedulerILi128ELi80ELi256ELi128ELb1ELb1ELb1ELb0ELb1ELb1EEEEEEEEEvNT_6ParamsE --------------------------
	.section	.text._ZN7cutlass13device_kernelIN5flash11enable_sm90INS1_16FlashAttnFwdSm90INS1_25CollectiveMainloopFwdSm90ILi2EN4cute5tupleIJNS5_1CILi1EEES8_S8_EEENS6_IJNS7_ILi128EEENS7_ILi80EEENS7_ILi256EEEEEELi256ENS_10bfloat16_tEfNS_4arch4Sm90ELb0ELb0ELb1ELb1ELb1ELb0ELb0ELb1ELb1ELb1ELb1ELb0EEENS1_21CollectiveEpilogueFwdINS6_IJSA_SC_SB_EEES9_SE_SG_Li256ELb1ELb1ELb1ELb0EEENS1_36VarlenDynamicPersistentTileSchedulerILi128ELi80ELi256ELi128ELb1ELb1ELb1ELb0ELb1ELb1EEEEEEEEEvNT_6ParamsE,"ax",@progbits
	.align	128
.text._ZN7cutlass13device_kernelIN5flash11enable_sm90INS1_16FlashAttnFwdSm90INS1_25CollectiveMainloopFwdSm90ILi2EN4cute5tupleIJNS5_1CILi1EEES8_S8_EEENS6_IJNS7_ILi128EEENS7_ILi80EEENS7_ILi256EEEEEELi256ENS_10bfloat16_tEfNS_4arch4Sm90ELb0ELb0ELb1ELb1ELb1ELb0ELb0ELb1ELb1ELb1ELb1ELb0EEENS1_21CollectiveEpilogueFwdINS6_IJSA_SC_SB_EEES9_SE_SG_Li256ELb1ELb1ELb1ELb0EEENS1_36VarlenDynamicPersistentTileSchedulerILi128ELi80ELi256ELi128ELb1ELb1ELb1ELb0ELb1ELb1EEEEEEEEEvNT_6ParamsE:
        .type           _ZN7cutlass13device_kernelIN5flash11enable_sm90INS1_16FlashAttnFwdSm90INS1_25CollectiveMainloopFwdSm90ILi2EN4cute5tupleIJNS5_1CILi1EEES8_S8_EEENS6_IJNS7_ILi128EEENS7_ILi80EEENS7_ILi256EEEEEELi256ENS_10bfloat16_tEfNS_4arch4Sm90ELb0ELb0ELb1ELb1ELb1ELb0ELb0ELb1ELb1ELb1ELb1ELb0EEENS1_21CollectiveEpilogueFwdINS6_IJSA_SC_SB_EEES9_SE_SG_Li256ELb1ELb1ELb1ELb0EEENS1_36VarlenDynamicPersistentTileSchedulerILi128ELi80ELi256ELi128ELb1ELb1ELb1ELb0ELb1ELb1EEEEEEEEEvNT_6ParamsE,@function
        .size           _ZN7cutlass13device_kernelIN5flash11enable_sm90INS1_16FlashAttnFwdSm90INS1_25CollectiveMainloopFwdSm90ILi2EN4cute5tupleIJNS5_1CILi1EEES8_S8_EEENS6_IJNS7_ILi128EEENS7_ILi80EEENS7_ILi256EEEEEELi256ENS_10bfloat16_tEfNS_4arch4Sm90ELb0ELb0ELb1ELb1ELb1ELb0ELb0ELb1ELb1ELb1ELb1ELb0EEENS1_21CollectiveEpilogueFwdINS6_IJSA_SC_SB_EEES9_SE_SG_Li256ELb1ELb1ELb1ELb0EEENS1_36VarlenDynamicPersistentTileSchedulerILi128ELi80ELi256ELi128ELb1ELb1ELb1ELb0ELb1ELb1EEEEEEEEEvNT_6ParamsE,(.L_x_3272 - _ZN7cutlass13device_kernelIN5flash11enable_sm90INS1_16FlashAttnFwdSm90INS1_25CollectiveMainloopFwdSm90ILi2EN4cute5tupleIJNS5_1CILi1EEES8_S8_EEENS6_IJNS7_ILi128EEENS7_ILi80EEENS7_ILi256EEEEEELi256ENS_10bfloat16_tEfNS_4arch4Sm90ELb0ELb0ELb1ELb1ELb1ELb0ELb0ELb1ELb1ELb1ELb1ELb0EEENS1_21CollectiveEpilogueFwdINS6_IJSA_SC_SB_EEES9_SE_SG_Li256ELb1ELb1ELb1ELb0EEENS1_36VarlenDynamicPersistentTileSchedulerILi128ELi80ELi256ELi128ELb1ELb1ELb1ELb0ELb1ELb1EEEEEEEEEvNT_6ParamsE)
        .other          _ZN7cutlass13device_kernelIN5flash11enable_sm90INS1_16FlashAttnFwdSm90INS1_25CollectiveMainloopFwdSm90ILi2EN4cute5tupleIJNS5_1CILi1EEES8_S8_EEENS6_IJNS7_ILi128EEENS7_ILi80EEENS7_ILi256EEEEEELi256ENS_10bfloat16_tEfNS_4arch4Sm90ELb0ELb0ELb1ELb1ELb1ELb0ELb0ELb1ELb1ELb1ELb1ELb0EEENS1_21CollectiveEpilogueFwdINS6_IJSA_SC_SB_EEES9_SE_SG_Li256ELb1ELb1ELb1ELb0EEENS1_36VarlenDynamicPersistentTileSchedulerILi128ELi80ELi256ELi128ELb1ELb1ELb1ELb0ELb1ELb1EEEEEEEEEvNT_6ParamsE,@"STO_CUDA_ENTRY STV_DEFAULT"
_ZN7cutlass13device_kernelIN5flash11enable_sm90INS1_16FlashAttnFwdSm90INS1_25CollectiveMainloopFwdSm90ILi2EN4cute5tupleIJNS5_1CILi1EEES8_S8_EEENS6_IJNS7_ILi128EEENS7_ILi80EEENS7_ILi256EEEEEELi256ENS_10bfloat16_tEfNS_4arch4Sm90ELb0ELb0ELb1ELb1ELb1ELb0ELb0ELb1ELb1ELb1ELb1ELb0EEENS1_21CollectiveEpilogueFwdINS6_IJSA_SC_SB_EEES9_SE_SG_Li256ELb1ELb1ELb1ELb0EEENS1_36VarlenDynamicPersistentTileSchedulerILi128ELi80ELi256ELi128ELb1ELb1ELb1ELb0ELb1ELb1EEEEEEEEEvNT_6ParamsE:
        /* <DEDUP_REMOVED lines=45> */
.L_x_171:
        /* <DEDUP_REMOVED lines=22> */
.L_x_172:
        /* <DEDUP_REMOVED lines=18> */
.L_x_173:
        /* <DEDUP_REMOVED lines=22> */
.L_x_174:
        /* <DEDUP_REMOVED lines=23> */
.L_x_175:
[----:B------:R-:W-:Y:S01]  /*0820*/  UISETP.NE.AND UP0, UPT, UR9, URZ, UPT ;  /* 0x0000003f0900728c */ /* 0x000fe2000bf05270 */
[----:B------:R-:W-:Y:S01]  /*0830*/  NOP ;  /* 0x0000000000007918 */ /* 0x000fe20000000000 */
[----:B0-----:R-:W-:Y:S01]  /*0840*/  UMOV UR4, 0x1 ;  /* 0x0000000100047882 */ /* 0x001fe20000000000 */
[----:B------:R-:W-:Y:S01]  /*0850*/  ULDC.64 UR36, c[0x0][0x208] ;  /* 0x0000820000247ab9 */ /* 0x000fe20000000a00 */
[----:B------:R-:W-:Y:S01]  /*0860*/  USEL UR4, UR4, 0x2, !UP0 ;  /* 0x0000000204047887 */ /* 0x000fe2000c000000 */
[----:B-1234-:R-:W-:Y:S01]  /*0870*/  BAR.SYNC.DEFER_BLOCKING 0x0 ;  /* 0x0000000000007b1d */ /* 0x01efe20000010000 */
[----:B------:R-:W-:-:S04]  /*0880*/  PLOP3.LUT P0, PT, PT, PT, UP0, 0x80, 0x0 ;  /* 0x000000000000781c */ /* 0x000fc80003f0f008 */
[----:B------:R-:W-:-:S05]  /*0890*/  IMAD.U32 R3, RZ, RZ, UR4 ;  /* 0x00000004ff037e24 */ /* 0x000fca000f8e00ff */
[----:B------:R0:W-:Y:S04]  /*08a0*/  STL [R1+0x50], R3 ;  /* 0x0000500301007387 */ /* 0x0001e80000100800 */
[----:B------:R-:W-:Y:S05]  /*08b0*/  @!P0 BRA `(.L_x_176) ;  /* 0x000000fc00688947 */ /* 0x000fea0003800000 */
.L_x_177:
[----:B------:R-:W-:-:S08]  /*08c0*/  NOP ;  /* 0x0000000000007918 */ /* 0x000fd00000000000 */
[----:B------:R-:W1:Y:S02]  /*08d0*/  USETMAXREG.TRY_ALLOC.CTAPOOL UP0, 0xe8 ;  /* 0x000000e8000079c8 */ /* 0x000e640008000600 */
[----:B-1----:R-:W-:-:S13]  /*08e0*/  PLOP3.LUT P0, PT, PT, PT, UP0, 0x80, 0x0 ;  /* 0x000000000000781c */ /* 0x002fda0003f0f008 */
[----:B------:R-:W-:Y:S05]  /*08f0*/  @!P0 BRA `(.L_x_177) ;  /* 0xfffffffc00f08947 */ /* 0x000fea000383ffff */
[----:B------:R-:W1:Y:S08]  /*0900*/  S2UR UR5, SR_CgaCtaId ;  /* 0x00000000000579c3 */ /* 0x000e700000008800 */
[----:B------:R-:W-:Y:S06]  /*0910*/  BAR.ARV 0x8, 0x180 ;  /* 0x0206000000007b1d */ /* 0x000fec0000002000 */
[----:B------:R-:W-:-:S02]  /*0920*/  UMOV UR4, 0x400 ;  /* 0x0000040000047882 */ /* 0x000fc40000000000 */
[----:B------:R-:W-:Y:S01]  /*0930*/  BAR.SYNC.DEFER_BLOCKING 0x5, 0x180 ;  /* 0x0146000000007b1d */ /* 0x000fe20000010000 */
[----:B-1----:R-:W-:-:S09]  /*0940*/  ULEA UR4, UR5, UR4, 0x18 ;  /* 0x0000000405047291 */ /* 0x002fd2000f8ec03f */
[----:B------:R-:W1:Y:S01]  /*0950*/  LDS.128 R8, [UR4+0x388d0] ;  /* 0x0388d004ff087984 */ /* 0x000e620008000c00 */
[----:B------:R-:W-:Y:S01]  /*0960*/  ULDC UR4, c[0x0][0xc3c] ;  /* 0x00030f0000047ab9 */ /* 0x000fe20000000800 */
[----:B------:R-:W-:Y:S06]  /*0970*/  BAR.ARV 0x4, 0x180 ;  /* 0x0106000000007b1d */ /* 0x000fec0000002000 */
[----:B-1----:R-:W-:-:S13]  /*0980*/  ISETP.GE.AND P0, PT, R11, UR4, PT ;  /* 0x000000040b007c0c */ /* 0x002fda000bf06270 */
[----:B------:R-:W-:Y:S05]  /*0990*/  @P0 EXIT ;  /* 0x000000000000094d */ /* 0x000fea0003800000 */
[----:B------:R-:W2:Y:S01]  /*09a0*/  LDL R2, [R1+0x50] ;  /* 0x0000500001027983 */ /* 0x000ea20000100800 */
[----:B------:R-:W-:Y:S01]  /*09b0*/  VIADD R0, R0, 0xffffff80 ;  /* 0xffffff8000007836 */ /* 0x000fe20000000000 */
[----:B------:R-:W-:Y:S01]  /*09c0*/  R2UR UR7, R11 ;  /* 0x000000000b0772ca */ /* 0x000fe200000e0000 */
[----:B------:R-:W-:Y:S01]  /*09d0*/  UMOV UR38, URZ ;  /* 0x0000003f00267c82 */ /* 0x000fe20008000000 */
[----:B------:R-:W-:Y:S02]  /*09e0*/  R2UR UR6, R9 ;  /* 0x00000000090672ca */ /* 0x000fe400000e0000 */
[----:B0-----:R-:W-:Y:S02]  /*09f0*/  SHF.R.S32.HI R3, RZ, 0x1f, R0 ;  /* 0x0000001fff037819 */ /* 0x001fe40000011400 */
[----:B------:R-:W-:Y:S02]  /*0a00*/  R2UR UR5, R10 ;  /* 0x000000000a0572ca */ /* 0x000fe400000e0000 */
[----:B------:R-:W-:-:S05]  /*0a10*/  LEA.HI R4, R3, R0, RZ, 0x5 ;  /* 0x0000000003047211 */ /* 0x000fca00078f28ff */
[----:B------:R-:W-:-:S05]  /*0a20*/  IMAD.SHL.U32 R6, R4, 0x20, RZ ;  /* 0x0000002004067824 */ /* 0x000fca00078e00ff */
[----:B------:R-:W-:Y:S02]  /*0a30*/  LOP3.LUT R6, R6, 0xfffffc00, RZ, 0xc0, !PT ;  /* 0xfffffc0006067812 */ /* 0x000fe400078ec0ff */
[----:B--2---:R-:W-:Y:S02]  /*0a40*/  R2UR UR4, R2 ;  /* 0x00000000020472ca */ /* 0x004fe400000e0000 */
[----:B------:R-:W-:-:S04]  /*0a50*/  LEA.HI R2, R3, R0, RZ, 0x7 ;  /* 0x0000000003027211 */ /* 0x000fc800078f38ff */
[----:B------:R-:W-:-:S05]  /*0a60*/  LOP3.LUT R5, R2, 0xffffff80, RZ, 0xc0, !PT ;  /* 0xffffff8002057812 */ /* 0x000fca00078ec0ff */
[----:B------:R-:W-:Y:S01]  /*0a70*/  IMAD.IADD R13, R0, 0x1, -R5 ;  /* 0x00000001000d7824 */ /* 0x000fe200078e0a05 */
[CC--:B------:R-:W-:Y:S01]  /*0a80*/  LEA.HI R5, R3.reuse, R0.reuse, RZ, 0x2 ;  /* 0x0000000003057211 */ /* 0x0c0fe200078f10ff */
[----:B------:R-:W-:Y:S01]  /*0a90*/  ULOP3.LUT UR8, UR4, 0x1, URZ, 0xfc, !UPT ;  /* 0x0000000104087892 */ /* 0x000fe2000f8efc3f */
[----:B------:R-:W-:Y:S02]  /*0aa0*/  LEA.HI R3, R3, R0, RZ, 0x4 ;  /* 0x0000000003037211 */ /* 0x000fe400078f20ff */
[----:B------:R-:W-:Y:S01]  /*0ab0*/  SHF.R.S32.HI R8, RZ, 0x1f, R13 ;  /* 0x0000001fff087819 */ /* 0x000fe2000001140d */
[----:B------:R-:W-:Y:S01]  /*0ac0*/  STL [R1+0x3c], R13 ;  /* 0x00003c0d01007387 */ /* 0x000fe20000100800 */
[----:B------:R-:W-:Y:S01]  /*0ad0*/  LOP3.LUT R11, R5, 0xfffffffc, RZ, 0xc0, !PT ;  /* 0xfffffffc050b7812 */ /* 0x000fe200078ec0ff */
[----:B------:R-:W-:Y:S01]  /*0ae0*/  UMOV UR4, URZ ;  /* 0x0000003f00047c82 */ /* 0x000fe20008000000 */
[----:B------:R-:W-:Y:S02]  /*0af0*/  LOP3.LUT R5, R3, 0x3fffff0, RZ, 0xc0, !PT ;  /* 0x03fffff003057812 */ /* 0x000fe400078ec0ff */
[----:B------:R-:W-:Y:S01]  /*0b00*/  LEA.HI R9, R8, R13, RZ, 0x2 ;  /* 0x0000000d08097211 */ /* 0x000fe200078f10ff */
[C---:B------:R-:W-:Y:S01]  /*0b10*/  IMAD.IADD R12, R0.reuse, 0x1, -R11 ;  /* 0x00000001000c7824 */ /* 0x040fe200078e0a0b */
[----:B------:R-:W-:Y:S01]  /*0b20*/  SHF.R.S32.HI R4, RZ, 0x4, R3 ;  /* 0x00000004ff047819 */ /* 0x000fe20000011403 */
[----:B------:R-:W-:Y:S01]  /*0b30*/  IMAD.IADD R5, R0, 0x1, -R5 ;  /* 0x0000000100057824 */ /* 0x000fe200078e0a05 */
[----:B------:R-:W-:-:S02]  /*0b40*/  SHF.R.S32.HI R10, RZ, 0x2, R9 ;  /* 0x00000002ff0a7819 */ /* 0x000fc40000011409 */
[----:B------:R-:W-:Y:S01]  /*0b50*/  SHF.R.S32.HI R7, RZ, 0x1f, R9 ;  /* 0x0000001fff077819 */ /* 0x000fe20000011409 */
[----:B------:R-:W-:Y:S01]  /*0b60*/  IMAD R6, R5, 0x40, R6 ;  /* 0x0000004005067824 */ /* 0x000fe200078e0206 */
[----:B------:R-:W-:Y:S02]  /*0b70*/  LEA.HI R0, R3, R4, RZ, 0x1 ;  /* 0x0000000403007211 */ /* 0x000fe400078f08ff */
[----:B------:R-:W-:Y:S02]  /*0b80*/  SHF.R.S32.HI R3, RZ, 0x7, R2 ;  /* 0x00000007ff037819 */ /* 0x000fe40000011402 */
[----:B------:R-:W-:Y:S02]  /*0b90*/  LEA.HI R11, R7, R10, RZ, 0x3 ;  /* 0x0000000a070b7211 */ /* 0x000fe400078f18ff */
[----:B------:R-:W-:Y:S02]  /*0ba0*/  LEA.HI R2, R2, R3, RZ, 0x1 ;  /* 0x0000000302027211 */ /* 0x000fe400078f08ff */
[----:B------:R-:W-:-:S02]  /*0bb0*/  LOP3.LUT R7, R0, 0x1ffffffe, RZ, 0xc0, !PT ;  /* 0x1ffffffe00077812 */ /* 0x000fc400078ec0ff */
[----:B------:R-:W-:Y:S02]  /*0bc0*/  LOP3.LUT R11, R11, 0xfffffff8, RZ, 0xc0, !PT ;  /* 0xfffffff80b0b7812 */ /* 0x000fe400078ec0ff */
[----:B------:R-:W-:Y:S01]  /*0bd0*/  LEA.HI R8, R8, R13, RZ, 0x5 ;  /* 0x0000000d08087211 */ /* 0x000fe200078f28ff */
[----:B------:R-:W-:Y:S01]  /*0be0*/  IMAD.IADD R7, R4, 0x1, -R7 ;  /* 0x0000000104077824 */ /* 0x000fe200078e0a07 */
[----:B------:R-:W-:Y:S01]  /*0bf0*/  LOP3.LUT R2, R2, 0x3fffffe, RZ, 0xc0, !PT ;  /* 0x03fffffe02027812 */ /* 0x000fe200078ec0ff */
[----:B------:R-:W-:Y:S01]  /*0c00*/  IMAD.IADD R11, R10, 0x1, -R11 ;  /* 0x000000010a0b7824 */ /* 0x000fe200078e0a0b */
[----:B------:R-:W-:Y:S02]  /*0c10*/  LEA.HI R0, R12, R12, RZ, 0x1 ;  /* 0x0000000c0c007211 */ /* 0x000fe400078f08ff */
[----:B------:R-:W-:Y:S01]  /*0c20*/  SHF.R.S32.HI R8, RZ, 0x5, R8 ;  /* 0x00000005ff087819 */ /* 0x000fe20000011408 */
[----:B------:R-:W-:Y:S01]  /*0c30*/  IMAD.IADD R2, R3, 0x1, -R2 ;  /* 0x0000000103027824 */ /* 0x000fe200078e0a02 */
[----:B------:R-:W-:Y:S01]  /*0c40*/  LOP3.LUT R3, R0, 0x1ffffffe, RZ, 0xc0, !PT ;  /* 0x1ffffffe00037812 */ /* 0x000fe200078ec0ff */
[----:B------:R-:W-:Y:S01]  /*0c50*/  IMAD R0, R7, 0x8, R6 ;  /* 0x0000000807007824 */ /* 0x000fe200078e0206 */
[----:B------:R-:W-:Y:S01]  /*0c60*/  LOP3.LUT R9, R9, 0x7ffffffc, RZ, 0xc0, !PT ;  /* 0x7ffffffc09097812 */ /* 0x000fe200078ec0ff */
[----:B------:R-:W-:-:S02]  /*0c70*/  IMAD R11, R8, 0x10, R11 ;  /* 0x00000010080b7824 */ /* 0x000fc400078e020b */
[----:B------:R-:W-:Y:S01]  /*0c80*/  IMAD.IADD R3, R12, 0x1, -R3 ;  /* 0x000000010c037824 */ /* 0x000fe200078e0a03 */
[----:B------:R0:W-:Y:S01]  /*0c90*/  STL [R1+0x48], R0 ;  /* 0x0000480001007387 */ /* 0x0001e20000100800 */
[----:B------:R-:W-:-:S04]  /*0ca0*/  IMAD.IADD R9, R13, 0x1, -R9 ;  /* 0x000000010d097824 */ /* 0x000fc800078e0a09 */
[----:B------:R-:W-:-:S04]  /*0cb0*/  IMAD.SHL.U32 R23, R9, 0x2, RZ ;  /* 0x0000000209177824 */ /* 0x000fc800078e00ff */
[C---:B------:R-:W-:Y:S01]  /*0cc0*/  VIADD R17, R23.reuse, 0x8 ;  /* 0x0000000817117836 */ /* 0x040fe20000000000 */
[----:B0-----:R-:W-:Y:S01]  /*0cd0*/  LEA R0, R2, R11, 0x6 ;  /* 0x0000000b02007211 */ /* 0x001fe200078e30ff */
[----:B------:R-:W-:Y:S02]  /*0ce0*/  IMAD.U32 R2, RZ, RZ, UR8 ;  /* 0x00000008ff027e24 */ /* 0x000fe4000f8e00ff */
[C---:B------:R-:W-:Y:S01]  /*0cf0*/  VIADD R16, R23.reuse, 0x10 ;  /* 0x0000001017107836 */ /* 0x040fe20000000000 */
[----:B------:R-:W-:Y:S01]  /*0d00*/  SHF.R.S32.HI R18, RZ, 0x1f, R17 ;  /* 0x0000001fff127819 */ /* 0x000fe20000011411 */
[----:B------:R0:W-:Y:S01]  /*0d10*/  STL [R1+0x40], R0 ;  /* 0x0000400001007387 */ /* 0x0001e20000100800 */
[C---:B------:R-:W-:Y:S02]  /*0d20*/  VIADD R15, R23.reuse, 0x18 ;  /* 0x00000018170f7836 */ /* 0x040fe40000000000 */
[C---:B------:R-:W-:Y:S01]  /*0d30*/  VIADD R14, R23.reuse, 0x20 ;  /* 0x00000020170e7836 */ /* 0x040fe20000000000 */
[----:B------:R1:W-:Y:S01]  /*0d40*/  STL [R1+0x4c], R2 ;  /* 0x00004c0201007387 */ /* 0x0003e20000100800 */
[C---:B------:R-:W-:Y:S01]  /*0d50*/  VIADD R13, R23.reuse, 0x28 ;  /* 0x00000028170d7836 */ /* 0x040fe20000000000 */
[----:B------:R-:W-:Y:S01]  /*0d60*/  SHF.R.S32.HI R17, RZ, 0x1f, R16 ;  /* 0x0000001fff117819 */ /* 0x000fe20000011410 */
[C---:B------:R-:W-:Y:S01]  /*0d70*/  VIADD R12, R23.reuse, 0x30 ;  /* 0x00000030170c7836 */ /* 0x040fe20000000000 */
[----:B------:R-:W-:Y:S01]  /*0d80*/  SHF.R.S32.HI R16, RZ, 0x1f, R15 ;  /* 0x0000001fff107819 */ /* 0x000fe2000001140f */
[----:B------:R-:W-:Y:S01]  /*0d90*/  VIADD R11, R23, 0x38 ;  /* 0x00000038170b7836 */ /* 0x000fe20000000000 */
[----:B------:R-:W-:Y:S01]  /*0da0*/  SHF.R.S32.HI R15, RZ, 0x1f, R14 ;  /* 0x0000001fff0f7819 */ /* 0x000fe2000001140e */
[----:B0-----:R-:W-:Y:S01]  /*0db0*/  IMAD R0, R3, 0x8, R0 ;  /* 0x0000000803007824 */ /* 0x001fe200078e0200 */
[----:B------:R-:W-:Y:S01]  /*0dc0*/  SHF.R.S32.HI R14, RZ, 0x1f, R13 ;  /* 0x0000001fff0e7819 */ /* 0x000fe2000001140d */
[C---:B------:R-:W-:Y:S01]  /*0dd0*/  VIADD R10, R23.reuse, 0x40 ;  /* 0x00000040170a7836 */ /* 0x040fe20000000000 */
[----:B------:R-:W-:Y:S01]  /*0de0*/  SHF.R.S32.HI R13, RZ, 0x1f, R12 ;  /* 0x0000001fff0d7819 */ /* 0x000fe2000001140c */
[----:B-1----:R-:W-:Y:S01]  /*0df0*/  IMAD.U32 R2, RZ, RZ, UR4 ;  /* 0x00000004ff027e24 */ /* 0x002fe2000f8e00ff */
[----:B------:R-:W-:Y:S01]  /*0e00*/  SHF.R.S32.HI R12, RZ, 0x1f, R11 ;  /* 0x0000001fff0c7819 */ /* 0x000fe2000001140b */
[C---:B------:R-:W-:Y:S01]  /*0e10*/  VIADD R9, R23.reuse, 0x48 ;  /* 0x0000004817097836 */ /* 0x040fe20000000000 */
[----:B------:R-:W-:Y:S01]  /*0e20*/  SHF.R.S32.HI R11, RZ, 0x1f, R10 ;  /* 0x0000001fff0b7819 */ /* 0x000fe2000001140a */
[C---:B------:R-:W-:Y:S01]  /*0e30*/  VIADD R8, R23.reuse, 0x50 ;  /* 0x0000005017087836 */ /* 0x040fe20000000000 */
[----:B------:R0:W-:Y:S01]  /*0e40*/  STL [R1+0x38], R2 ;  /* 0x0000380201007387 */ /* 0x0001e20000100800 */
[C---:B------:R-:W-:Y:S01]  /*0e50*/  VIADD R7, R23.reuse, 0x58 ;  /* 0x0000005817077836 */ /* 0x040fe20000000000 */
[----:B------:R-:W-:Y:S01]  /*0e60*/  SHF.R.S32.HI R10, RZ, 0x1f, R9 ;  /* 0x0000001fff0a7819 */ /* 0x000fe20000011409 */
[C---:B------:R-:W-:Y:S01]  /*0e70*/  VIADD R6, R23.reuse, 0x60 ;  /* 0x0000006017067836 */ /* 0x040fe20000000000 */
[----:B------:R1:W-:Y:S01]  /*0e80*/  STL [R1+0x44], R0 ;  /* 0x0000440001007387 */ /* 0x0003e20000100800 */
[C---:B------:R-:W-:Y:S01]  /*0e90*/  VIADD R5, R23.reuse, 0x68 ;  /* 0x0000006817057836 */ /* 0x040fe20000000000 */
[----:B------:R-:W-:Y:S01]  /*0ea0*/  SHF.R.S32.HI R9, RZ, 0x1f, R8 ;  /* 0x0000001fff097819 */ /* 0x000fe20000011408 */
[C---:B------:R-:W-:Y:S01]  /*0eb0*/  VIADD R4, R23.reuse, 0x70 ;  /* 0x0000007017047836 */ /* 0x040fe20000000000 */
[----:B------:R-:W-:Y:S01]  /*0ec0*/  SHF.R.S32.HI R8, RZ, 0x1f, R7 ;  /* 0x0000001fff087819 */ /* 0x000fe20000011407 */
[C---:B------:R-:W-:Y:S01]  /*0ed0*/  VIADD R226, R23.reuse, 0x80 ;  /* 0x0000008017e27836 */ /* 0x040fe20000000000 */
[C---:B0-----:R-:W-:Y:S01]  /*0ee0*/  IADD3 R2, R23.reuse, 0x78, RZ ;  /* 0x0000007817027810 */ /* 0x041fe20007ffe0ff */
[C---:B------:R-:W-:Y:S01]  /*0ef0*/  VIADD R225, R23.reuse, 0x88 ;  /* 0x0000008817e17836 */ /* 0x040fe20000000000 */
[----:B------:R-:W-:Y:S01]  /*0f00*/  SHF.R.S32.HI R7, RZ, 0x1f, R6 ;  /* 0x0000001fff077819 */ /* 0x000fe20000011406 */
        /* <DEDUP_REMOVED lines=18> */
[----:B------:R-:W-:Y:S01]  /*1030*/  VIADD R213, R23, 0xd8 ;  /* 0x000000d817d57836 */ /* 0x000fe20000000000 */
[----:B------:R-:W-:Y:S01]  /*1040*/  SHF.R.S32.HI R2, RZ, 0x1f, R220 ;  /* 0x0000001fff027819 */ /* 0x000fe200000114dc */
[----:B------:R-:W-:Y:S01]  /*1050*/  IMAD.U32 R16, RZ, RZ, UR4 ;  /* 0x00000004ff107e24 */ /* 0x000fe2000f8e00ff */
[----:B------:R-:W-:-:S02]  /*1060*/  SHF.R.S32.HI R5, RZ, 0x1f, R219 ;  /* 0x0000001fff057819 */ /* 0x000fc400000114db */
[----:B------:R-:W-:Y:S02]  /*1070*/  SHF.R.S32.HI R4, RZ, 0x1f, R218 ;  /* 0x0000001fff047819 */ /* 0x000fe400000114da */
[----:B-1----:R-:W-:-:S07]  /*1080*/  SHF.R.S32.HI R2, RZ, 0x1f, R217 ;  /* 0x0000001fff027819 */ /* 0x002fce00000114d9 */
.L_x_227:
[----:B------:R-:W-:Y:S01]  /*1090*/  ULDC.64 UR8, c[0x0][0xc88] ;  /* 0x0003220000087ab9 */ /* 0x000fe20000000a00 */
[----:B------:R-:W-:Y:S01]  /*10a0*/  ULDC.64 UR10, c[0x0][0xa20] ;  /* 0x00028800000a7ab9 */ /* 0x000fe20000000a00 */
[----:B------:R-:W-:Y:S02]  /*10b0*/  UIMAD.WIDE UR8, UR7, 0x4, UR8 ;  /* 0x00000004070878a5 */ /* 0x000fe4000f8e0208 */
[----:B------:R-:W-:Y:S01]  /*10c0*/  UISETP.NE.U32.AND UP1, UPT, UR10, URZ, UPT ;  /* 0x0000003f0a00728c */ /* 0x000fe2000bf25070 */
[----:B------:R-:W-:Y:S01]  /*10d0*/  UMOV UR61, URZ ;  /* 0x0000003f003d7c82 */ /* 0x000fe20008000000 */
[----:B------:R-:W-:Y:S02]  /*10e0*/  ULDC UR7, c[0x0][0x2f0] ;  /* 0x0000bc0000077ab9 */ /* 0x000fe40000000800 */
[----:B0-2---:R-:W-:Y:S02]  /*10f0*/  IMAD.U32 R2, RZ, RZ, UR8 ;  /* 0x00000008ff027e24 */ /* 0x005fe4000f8e00ff */
[----:B-1----:R-:W-:Y:S01]  /*1100*/  IMAD.U32 R3, RZ, RZ, UR9 ;  /* 0x00000009ff037e24 */ /* 0x002fe2000f8e00ff */
[----:B------:R-:W-:-:S04]  /*1110*/  ULDC.64 UR8, c[0x0][0xa28] ;  /* 0x00028a0000087ab9 */ /* 0x000fc80000000a00 */
[----:B------:R-:W2:Y:S01]  /*1120*/  LDG.E R2, desc[UR36][R2.64] ;  /* 0x0000002402027981 */ /* 0x000ea2000c1e1900 */
[----:B------:R-:W-:Y:S02]  /*1130*/  UISETP.NE.U32.AND UP0, UPT, UR8, URZ, UPT ;  /* 0x0000003f0800728c */ /* 0x000fe4000bf05070 */
[----:B------:R-:W-:Y:S02]  /*1140*/  UISETP.NE.AND.EX UP1, UPT, UR11, URZ, UPT, UP1 ;  /* 0x0000003f0b00728c */ /* 0x000fe4000bf25310 */
[----:B------:R-:W-:-:S04]  /*1150*/  UISETP.NE.AND.EX UP0, UPT, UR9, URZ, UPT, UP0 ;  /* 0x0000003f0900728c */ /* 0x000fc8000bf05300 */
[----:B------:R-:W-:Y:S02]  /*1160*/  PLOP3.LUT P1, PT, PT, PT, UP1, 0x80, 0x0 ;  /* 0x000000000000781c */ /* 0x000fe40003f2f018 */
[----:B------:R-:W-:Y:S02]  /*1170*/  PLOP3.LUT P0, PT, PT, PT, UP0, 0x80, 0x0 ;  /* 0x000000000000781c */ /* 0x000fe40003f0f008 */
[----:B--2---:R-:W-:-:S13]  /*1180*/  R2UR UR4, R2 ;  /* 0x00000000020472ca */ /* 0x004fda00000e0000 */
[----:B------:R-:W-:Y:S02]  /*1190*/  USHF.R.S32.HI UR12, URZ, 0x1f, UR4 ;  /* 0x0000001f3f0c7899 */ /* 0x000fe40008011404 */
[----:B-----5:R-:W-:Y:S01]  /*11a0*/  MOV R0, UR4 ;  /* 0x0000000400007c02 */ /* 0x020fe20008000f00 */
[----:B------:R-:W-:-:S03]  /*11b0*/  @UP0 ULEA UR8, UP2, UR4, UR8, 0x2 ;  /* 0x0000000804080291 */ /* 0x000fc6000f84103f */
[----:B------:R-:W-:Y:S01]  /*11c0*/  IMAD.U32 R2, RZ, RZ, UR12 ;  /* 0x0000000cff027e24 */ /* 0x000fe2000f8e00ff */
[----:B------:R-:W-:Y:S01]  /*11d0*/  @UP0 ULEA.HI.X UR9, UR4, UR9, UR12, 0x2, UP2 ;  /* 0x0000000904090291 */ /* 0x000fe200090f140c */
[----:B------:R-:W-:Y:S01]  /*11e0*/  STL [R1+0x30], R0 ;  /* 0x0000300001007387 */ /* 0x000fe20000100800 */
[----:B------:R-:W-:-:S03]  /*11f0*/  @UP1 ULEA UR10, UP0, UR4, UR10, 0x2 ;  /* 0x0000000a040a1291 */ /* 0x000fc6000f80103f */
[----:B------:R0:W-:Y:S01]  /*1200*/  STL [R1+0x34], R2 ;  /* 0x0000340201007387 */ /* 0x0001e20000100800 */
[----:B------:R-:W-:Y:S01]  /*1210*/  IMAD.U32 R3, RZ, RZ, UR9 ;  /* 0x00000009ff037e24 */ /* 0x000fe2000f8e00ff */
[----:B------:R-:W-:Y:S01]  /*1220*/  @UP1 ULEA.HI.X UR11, UR4, UR11, UR12, 0x2, UP0 ;  /* 0x0000000b040b1291 */ /* 0x000fe200080f140c */
[----:B------:R-:W-:Y:S02]  /*1230*/  IMAD.U32 R4, RZ, RZ, UR10 ;  /* 0x0000000aff047e24 */ /* 0x000fe4000f8e00ff */
[----:B------:R-:W-:Y:S01]  /*1240*/  ULDC UR4, c[0x0][0x424] ;  /* 0x0001090000047ab9 */ /* 0x000fe20000000800 */
[----:B0-----:R-:W-:Y:S01]  /*1250*/  IMAD.U32 R2, RZ, RZ, UR8 ;  /* 0x00000008ff027e24 */ /* 0x001fe2000f8e00ff */
[----:B------:R-:W-:-:S05]  /*1260*/  ULDC.64 UR8, c[0x0][0x418] ;  /* 0x0001060000087ab9 */ /* 0x000fca0000000a00 */
[----:B------:R-:W2:Y:S01]  /*1270*/  @P0 LDG.E R2, desc[UR36][R2.64] ;  /* 0x0000002402020981 */ /* 0x000ea2000c1e1900 */
[----:B------:R-:W-:-:S05]  /*1280*/  IMAD.U32 R5, RZ, RZ, UR11 ;  /* 0x0000000bff057e24 */ /* 0x000fca000f8e00ff */
[----:B---3--:R-:W3:Y:S01]  /*1290*/  @P1 LDG.E R4, desc[UR36][R4.64] ;  /* 0x0000002404041981 */ /* 0x008ee2000c1e1900 */
[----:B------:R-:W-:Y:S02]  /*12a0*/  UISETP.NE.U32.AND UP0, UPT, UR8, URZ, UPT ;  /* 0x0000003f0800728c */ /* 0x000fe4000bf05070 */
[----:B------:R-:W-:Y:S02]  /*12b0*/  ULOP3.LUT UR8, UR5, 0xff000000, URZ, 0xc0, !UPT ;  /* 0xff00000005087892 */ /* 0x000fe4000f8ec03f */
[----:B------:R-:W-:-:S04]  /*12c0*/  UISETP.NE.AND.EX UP0, UPT, UR9, URZ, UPT, UP0 ;  /* 0x0000003f0900728c */ /* 0x000fc8000bf05300 */
[----:B------:R-:W-:-:S04]  /*12d0*/  USEL UR4, UR4, 0x1, UP0 ;  /* 0x0000000104047887 */ /* 0x000fc80008000000 */
[----:B------:R-:W-:Y:S01]  /*12e0*/  UIMAD UR4, UR4, UR7, URZ ;  /* 0x00000007040472a4 */ /* 0x000fe2000f8e023f */
[----:B--2---:R-:W-:Y:S01]  /*12f0*/  @P0 R2UR UR61, R2 ;  /* 0x00000000023d02ca */ /* 0x004fe200000e0000 */
[----:B------:R-:W-:-:S05]  /*1300*/  IMAD.U32 R2, RZ, RZ, UR6 ;  /* 0x00000006ff027e24 */ /* 0x000fca000f8e00ff */
[----:B------:R0:W-:Y:S01]  /*1310*/  STL [R1+0x2c], R2 ;  /* 0x00002c0201007387 */ /* 0x0001e20000100800 */
[----:B---3--:R-:W-:Y:S01]  /*1320*/  @P1 R2UR UR4, R4 ;  /* 0x00000000040412ca */ /* 0x008fe200000e0000 */
[----:B----4-:R-:W-:-:S14]  /*1330*/  @P1 BRA `(.L_x_178) ;  /* 0x0000000000381947 */ /* 0x010fdc0003800000 */
[----:B------:R-:W-:Y:S02]  /*1340*/  ULDC.64 UR6, c[0x0][0xa08] ;  /* 0x0002820000067ab9 */ /* 0x000fe40000000a00 */
[----:B------:R-:W-:-:S04]  /*1350*/  ISETP.NE.U32.AND P0, PT, RZ, UR6, PT ;  /* 0x00000006ff007c0c */ /* 0x000fc8000bf05070 */
[----:B------:R-:W-:-:S13]  /*1360*/  ISETP.NE.AND.EX P0, PT, RZ, UR7, PT, P0 ;  /* 0x00000007ff007c0c */ /* 0x000fda000bf05300 */
[----:B------:R-:W-:Y:S05]  /*1370*/  @!P0 BRA `(.L_x_178) ;  /* 0x0000000000288947 */ /* 0x000fea0003800000 */
[----:B------:R-:W-:Y:S01]  /*1380*/  R2UR UR4, R0 ;  /* 0x00000000000472ca */ /* 0x000fe200000e0000 */
[----:B------:R-:W-:-:S12]  /*1390*/  ULDC.64 UR6, c[0x0][0xa08] ;  /* 0x0002820000067ab9 */ /* 0x000fd80000000a00 */
[----:B------:R-:W-:-:S06]  /*13a0*/  UIMAD.WIDE UR6, UR4, 0x4, UR6 ;  /* 0x00000004040678a5 */ /* 0x000fcc000f8e0206 */
[----:B0-----:R-:W-:Y:S02]  /*13b0*/  IMAD.U32 R2, RZ, RZ, UR6 ;  /* 0x00000006ff027e24 */ /* 0x001fe4000f8e00ff */
[----:B------:R-:W-:-:S05]  /*13c0*/  IMAD.U32 R3, RZ, RZ, UR7 ;  /* 0x00000007ff037e24 */ /* 0x000fca000f8e00ff */
[----:B------:R-:W2:Y:S04]  /*13d0*/  LDG.E R4, desc[UR36][R2.64] ;  /* 0x0000002402047981 */ /* 0x000ea8000c1e1900 */
[----:B------:R-:W3:Y:S01]  /*13e0*/  LDG.E R0, desc[UR36][R2.64+0x4] ;  /* 0x0000042402007981 */ /* 0x000ee2000c1e1900 */
[----:B--2---:R-:W-:Y:S02]  /*13f0*/  R2UR UR4, R4 ;  /* 0x00000000040472ca */ /* 0x004fe400000e0000 */
[----:B---3--:R-:W-:-:S13]  /*1400*/  R2UR UR6, R0 ;  /* 0x00000000000672ca */ /* 0x008fda00000e0000 */
[----:B------:R-:W-:-:S12]  /*1410*/  UIADD3 UR4, -UR4, UR6, URZ ;  /* 0x0000000604047290 */ /* 0x000fd8000fffe13f */
.L_x_178:
[----:B------:R-:W-:Y:S02]  /*1420*/  UIADD3 UR61, -UR61, UR4, URZ ;  /* 0x000000043d3d7290 */ /* 0x000fe4000fffe13f */
[----:B------:R-:W-:Y:S02]  /*1430*/  ULOP3.LUT UR4, UR5, 0xff0000, URZ, 0xc0, !UPT ;  /* 0x00ff000005047892 */ /* 0x000fe4000f8ec03f */
[----:B------:R-:W-:Y:S02]  /*1440*/  UISETP.GE.AND UP0, UPT, UR61, 0x1, UPT ;  /* 0x000000013d00788c */ /* 0x000fe4000bf06270 */
[----:B------:R-:W-:Y:S02]  /*1450*/  USHF.R.U32.HI UR8, URZ, 0x8, UR8 ;  /* 0x000000083f087899 */ /* 0x000fe40008011608 */
[----:B------:R-:W-:Y:S02]  /*1460*/  UIADD3 UR6, UR61, 0x4f, URZ ;  /* 0x0000004f3d067890 */ /* 0x000fe4000fffe03f */
[----:B------:R-:W-:Y:S01]  /*1470*/  PLOP3.LUT P0, PT, PT, PT, UP0, 0x80, 0x0 ;  /* 0x000000000000781c */ /* 0x000fe20003f0f008 */
[----:B------:R-:W-:-:S02]  /*1480*/  ULEA.HI UR8, UR4, UR8, URZ, 0x10 ;  /* 0x0000000804087291 */ /* 0x000fc4000f8f803f */
[----:B------:R-:W-:Y:S02]  /*1490*/  UIMAD.WIDE UR6, UR6, 0x66666667, URZ ;  /* 0x66666667060678a5 */ /* 0x000fe4000f8e023f */
[----:B------:R-:W-:Y:S02]  /*14a0*/  ULOP3.LUT UR4, UR8, 0xff, URZ, 0xc0, !UPT ;  /* 0x000000ff08047892 */ /* 0x000fe4000f8ec03f */
[----:B------:R-:W-:Y:S02]  /*14b0*/  ULOP3.LUT UR9, UR5, 0xffff, URZ, 0xc0, !UPT ;  /* 0x0000ffff05097892 */ /* 0x000fe4000f8ec03f */
[----:B------:R-:W-:Y:S02]  /*14c0*/  USHF.R.U32.HI UR5, URZ, 0x10, UR8 ;  /* 0x000000103f057899 */ /* 0x000fe40008011608 */
[----:B------:R-:W-:Y:S01]  /*14d0*/  USHF.R.U32.HI UR6, URZ, 0x1f, UR7 ;  /* 0x0000001f3f067899 */ /* 0x000fe20008011607 */
[----:B------:R-:W-:Y:S01]  /*14e0*/  IMAD.U32 R215, RZ, RZ, UR4 ;  /* 0x00000004ffd77e24 */ /* 0x000fe2000f8e00ff */
[----:B------:R-:W-:Y:S01]  /*14f0*/  UMOV UR4, URZ ;  /* 0x0000003f00047c82 */ /* 0x000fe20008000000 */
[----:B------:R-:W-:Y:S01]  /*1500*/  IMAD.U32 R216, RZ, RZ, UR9 ;  /* 0x00000009ffd87e24 */ /* 0x000fe2000f8e00ff */
[----:B------:R-:W-:Y:S01]  /*1510*/  ULEA.HI.SX32 UR9, UR7, UR6, 0x1b ;  /* 0x0000000607097291 */ /* 0x000fe2000f8fda3f */
[----:B------:R-:W-:Y:S01]  /*1520*/  IMAD.U32 R212, RZ, RZ, UR5 ;  /* 0x00000005ffd47e24 */ /* 0x000fe2000f8e00ff */
[----:B------:R-:W-:Y:S10]  /*1530*/  @!P0 BRA `(.L_x_179) ;  /* 0x0000000000948947 */ /* 0x000ff40003800000 */
[----:B------:R-:W-:Y:S01]  /*1540*/  R2UR UR5, R212 ;  /* 0x00000000d40572ca */ /* 0x000fe200000e0000 */
[----:B------:R-:W-:-:S12]  /*1550*/  ULDC UR4, c[0x0][0x9f0] ;  /* 0x00027c0000047ab9 */ /* 0x000fd80000000800 */
[----:B------:R-:W-:-:S04]  /*1560*/  UISETP.NE.AND UP0, UPT, UR5, URZ, UPT ;  /* 0x0000003f0500728c */ /* 0x000fc8000bf05270 */
[----:B------:R-:W-:-:S03]  /*1570*/  USEL UR10, UR5, UR4, UP0 ;  /* 0x00000004050a7287 */ /* 0x000fc60008000000 */
[----:B------:R-:W-:Y:S01]  /*1580*/  UMOV UR4, URZ ;  /* 0x0000003f00047c82 */ /* 0x000fe20008000000 */
[----:B------:R-:W-:Y:S02]  /*1590*/  UIADD3 UR6, UR9, -0x1, UR10 ;  /* 0xffffffff09067890 */ /* 0x000fe4000fffe00a */
[----:B------:R-:W-:-:S04]  /*15a0*/  IMAD.U32 R3, RZ, RZ, UR10 ;  /* 0x0000000aff037e24 */ /* 0x000fc8000f8e00ff */
[----:B------:R-:W-:Y:S01]  /*15b0*/  IMAD.U32 R4, RZ, RZ, UR6 ;  /* 0x00000006ff047e24 */ /* 0x000fe2000f8e00ff */
[-C--:B------:R-:W-:Y:S01]  /*15c0*/  IABS R0, R3.reuse ;  /* 0x0000000300007213 */ /* 0x080fe20000000000 */
[----:B------:R-:W-:Y:S01]  /*15d0*/  ULOP3.LUT UR6, UR6, UR10, URZ, 0x3c, !UPT ;  /* 0x0000000a06067292 */ /* 0x000fe2000f8e3c3f */
[----:B------:R-:W-:Y:S02]  /*15e0*/  IABS R5, R3 ;  /* 0x0000000300057213 */ /* 0x000fe40000000000 */
[----:B------:R-:W-:Y:S02]  /*15f0*/  R2UR UR11, R0 ;  /* 0x00000000000b72ca */ /* 0x000fe400000e0000 */
[----:B------:R-:W-:-:S05]  /*1600*/  IABS R4, R4 ;  /* 0x0000000400047213 */ /* 0x000fca0000000000 */
[----:B------:R-:W-:-:S05]  /*1610*/  IMAD.MOV.U32 R3, RZ, RZ, R4 ;  /* 0x000000ffff037224 */ /* 0x000fca00078e0004 */
[----:B------:R-:W-:Y:S01]  /*1620*/  R2UR UR8, R3 ;  /* 0x00000000030872ca */ /* 0x000fe200000e0000 */
[----:B------:R-:W1:Y:S08]  /*1630*/  I2F.RP R0, UR11 ;  /* 0x0000000b00007d06 */ /* 0x000e700008209400 */
[----:B-1----:R-:W0:Y:S02]  /*1640*/  MUFU.RCP R0, R0 ;  /* 0x0000000000007308 */ /* 0x002e240000001000 */
        /* <DEDUP_REMOVED lines=20> */
.L_x_179:
[----:B------:R-:W-:Y:S01]  /*1790*/  R2UR UR5, R215 ;  /* 0x00000000d70572ca */ /* 0x000fe200000e0000 */
[----:B------:R-:W-:Y:S01]  /*17a0*/  IMAD.U32 R3, RZ, RZ, UR4 ;  /* 0x00000004ff037e24 */ /* 0x000fe2000f8e00ff */
[----:B------:R-:W-:Y:S01]  /*17b0*/  MOV R0, UR9 ;  /* 0x0000000900007c02 */ /* 0x000fe20008000f00 */
[----:B0-----:R-:W-:Y:S01]  /*17c0*/  IMAD.MOV.U32 R2, RZ, RZ, RZ ;  /* 0x000000ffff027224 */ /* 0x001fe200078e00ff */
[----:B------:R-:W-:Y:S02]  /*17d0*/  PLOP3.LUT P0, PT, PT, PT, PT, 0x80, 0x0 ;  /* 0x000000000000781c */ /* 0x000fe40003f0f070 */
[----:B------:R-:W-:Y:S02]  /*17e0*/  CS2R R150, SRZ ;  /* 0x0000000000967805 */ /* 0x000fe4000001ff00 */
[----:B------:R-:W-:Y:S02]  /*17f0*/  CS2R R148, SRZ ;  /* 0x0000000000947805 */ /* 0x000fe4000001ff00 */
[----:B------:R-:W-:-:S02]  /*1800*/  CS2R R146, SRZ ;  /* 0x0000000000927805 */ /* 0x000fc4000001ff00 */
[----:B------:R-:W-:Y:S02]  /*1810*/  CS2R R144, SRZ ;  /* 0x0000000000907805 */ /* 0x000fe4000001ff00 */
[----:B------:R-:W-:Y:S02]  /*1820*/  CS2R R142, SRZ ;  /* 0x00000000008e7805 */ /* 0x000fe4000001ff00 */
[----:B------:R-:W-:Y:S02]  /*1830*/  CS2R R140, SRZ ;  /* 0x00000000008c7805 */ /* 0x000fe4000001ff00 */
[----:B------:R-:W-:Y:S02]  /*1840*/  CS2R R138, SRZ ;  /* 0x00000000008a7805 */ /* 0x000fe4000001ff00 */
[----:B------:R-:W-:Y:S01]  /*1850*/  CS2R R136, SRZ ;  /* 0x0000000000887805 */ /* 0x000fe2000001ff00 */
[----:B------:R-:W-:Y:S01]  /*1860*/  UIMAD UR5, UR5, UR4, URZ ;  /* 0x00000004050572a4 */ /* 0x000fe2000f8e023f */
[----:B------:R-:W-:-:S02]  /*1870*/  CS2R R134, SRZ ;  /* 0x0000000000867805 */ /* 0x000fc4000001ff00 */
[----:B------:R-:W-:Y:S02]  /*1880*/  CS2R R132, SRZ ;  /* 0x0000000000847805 */ /* 0x000fe4000001ff00 */
[----:B------:R-:W-:Y:S02]  /*1890*/  CS2R R130, SRZ ;  /* 0x0000000000827805 */ /* 0x000fe4000001ff00 */
[----:B------:R-:W-:Y:S02]  /*18a0*/  CS2R R128, SRZ ;  /* 0x0000000000807805 */ /* 0x000fe4000001ff00 */
[----:B------:R-:W-:Y:S02]  /*18b0*/  CS2R R126, SRZ ;  /* 0x00000000007e7805 */ /* 0x000fe4000001ff00 */
[----:B------:R-:W-:Y:S01]  /*18c0*/  VIADDMNMX R3, R3, UR5, R0, PT ;  /* 0x0000000503037c46 */ /* 0x000fe2000b800100 */
[----:B------:R-:W-:Y:S01]  /*18d0*/  IMAD.U32 R22, RZ, RZ, UR5 ;  /* 0x00000005ff167e24 */ /* 0x000fe2000f8e00ff */
[----:B------:R-:W-:Y:S01]  /*18e0*/  CS2R R124, SRZ ;  /* 0x00000000007c7805 */ /* 0x000fe2000001ff00 */
[----:B------:R-:W-:Y:S01]  /*18f0*/  IMAD.MOV.U32 R0, RZ, RZ, RZ ;  /* 0x000000ffff007224 */ /* 0x000fe200078e00ff */
[----:B------:R-:W-:-:S02]  /*1900*/  R2UR UR60, R3 ;  /* 0x00000000033c72ca */ /* 0x000fc400000e0000 */
        /* <DEDUP_REMOVED lines=11> */
[----:B------:R-:W-:Y:S01]  /*19c0*/  CS2R R100, SRZ ;  /* 0x0000000000647805 */ /* 0x000fe2000001ff00 */
[----:B------:R-:W-:Y:S01]  /*19d0*/  UISETP.GT.AND UP0, UPT, UR60, UR5, UPT ;  /* 0x000000053c00728c */ /* 0x000fe2000bf04270 */
[----:B------:R-:W-:-:S02]  /*19e0*/  CS2R R98, SRZ ;  /* 0x0000000000627805 */ /* 0x000fc4000001ff00 */
[----:B------:R-:W-:Y:S02]  /*19f0*/  CS2R R96, SRZ ;  /* 0x0000000000607805 */ /* 0x000fe4000001ff00 */
[----:B------:R-:W-:Y:S02]  /*1a00*/  CS2R R94, SRZ ;  /* 0x00000000005e7805 */ /* 0x000fe4000001ff00 */
[----:B------:R-:W-:Y:S02]  /*1a10*/  CS2R R92, SRZ ;  /* 0x00000000005c7805 */ /* 0x000fe4000001ff00 */
[----:B------:R-:W-:Y:S02]  /*1a20*/  CS2R R90, SRZ ;  /* 0x00000000005a7805 */ /* 0x000fe4000001ff00 */
[----:B------:R-:W-:Y:S02]  /*1a30*/  PLOP3.LUT P1, PT, PT, PT, UP0, 0x80, 0x0 ;  /* 0x000000000000781c */ /* 0x000fe40003f2f008 */
        /* <DEDUP_REMOVED lines=33> */
[----:B------:R-:W-:Y:S06]  /*1c50*/  @!P1 BRA `(.L_x_180) ;  /* 0x0000009c00509947 */ /* 0x000fec0003800000 */
[----:B------:R-:W0:Y:S01]  /*1c60*/  S2R R0, SR_TID.X ;  /* 0x0000000000007919 */ /* 0x000e220000002100 */
[----:B------:R-:W1:Y:S01]  /*1c70*/  S2UR UR7, SR_CgaCtaId ;  /* 0x00000000000779c3 */ /* 0x000e620000008800 */
[----:B------:R-:W-:Y:S02]  /*1c80*/  UMOV UR6, 0x400 ;  /* 0x0000040000067882 */ /* 0x000fe40000000000 */
[----:B-1----:R-:W-:-:S04]  /*1c90*/  ULEA UR6, UR7, UR6, 0x18 ;  /* 0x0000000607067291 */ /* 0x002fc8000f8ec03f */
[----:B------:R-:W-:Y:S01]  /*1ca0*/  UIADD3 UR6, UR6, 0x14400, URZ ;  /* 0x0001440006067890 */ /* 0x000fe2000fffe03f */
[----:B0-----:R-:W-:-:S03]  /*1cb0*/  VIADD R0, R0, 0xffffff80 ;  /* 0xffffff8000007836 */ /* 0x001fc60000000000 */
[----:B------:R-:W-:Y:S02]  /*1cc0*/  ULOP3.LUT UP0, URZ, UR6, 0x9f, URZ, 0xc0, !UPT ;  /* 0x0000009f063f7892 */ /* 0x000fe4000f80c03f */
[----:B------:R-:W-:-:S04]  /*1cd0*/  SHF.R.S32.HI R3, RZ, 0x1f, R0 ;  /* 0x0000001fff037819 */ /* 0x000fc80000011400 */
[----:B------:R-:W-:Y:S02]  /*1ce0*/  PLOP3.LUT P0, PT, PT, PT, UP0, 0x80, 0x0 ;  /* 0x000000000000781c */ /* 0x000fe40003f0f008 */
[----:B------:R-:W-:-:S04]  /*1cf0*/  LEA.HI R3, R3, R0, RZ, 0x7 ;  /* 0x0000000003037211 */ /* 0x000fc800078f38ff */
[----:B------:R-:W-:-:S06]  /*1d00*/  SHF.R.S32.HI R3, RZ, 0x7, R3 ;  /* 0x00000007ff037819 */ /* 0x000fcc0000011403 */
[----:B------:R-:W0:Y:S02]  /*1d10*/  SHFL.IDX PT, R3, R3, RZ, 0x1f ;  /* 0x00001fff03037589 */ /* 0x000e2400000e0000 */
[----:B0-----:R-:W-:-:S13]  /*1d20*/  R2UR UR4, R3 ;  /* 0x00000000030472ca */ /* 0x001fda00000e0000 */
        /* <DEDUP_REMOVED lines=10> */
[----:B------:R-:W-:Y:S01]  /*1dd0*/  IMAD.U32 R4, RZ, RZ, UR4 ;  /* 0x00000004ff047e24 */ /* 0x000fe2000f8e00ff */
[----:B------:R0:W1:Y:S01]  /*1de0*/  LDC.64 R2, c[0x4][R0] ;  /* 0x0100000000027b82 */ /* 0x0000620000000a00 */
[----:B------:R-:W-:Y:S01]  /*1df0*/  IMAD.U32 R5, RZ, RZ, UR5 ;  /* 0x00000005ff057e24 */ /* 0x000fe2000f8e00ff */
[----:B------:R-:W-:Y:S01]  /*1e00*/  ULDC.64 UR4, c[0x4][0xb0] ;  /* 0x01002c0000047ab9 */ /* 0x000fe20000000a00 */
[----:B------:R-:W-:Y:S02]  /*1e10*/  IMAD.U32 R10, RZ, RZ, UR6 ;  /* 0x00000006ff0a7e24 */ /* 0x000fe4000f8e00ff */
[----:B------:R-:W-:Y:S02]  /*1e20*/  IMAD.U32 R6, RZ, RZ, UR4 ;  /* 0x00000004ff067e24 */ /* 0x000fe4000f8e00ff */
[----:B------:R-:W-:-:S02]  /*1e30*/  IMAD.U32 R7, RZ, RZ, UR5 ;  /* 0x00000005ff077e24 */ /* 0x000fc4000f8e00ff */
[----:B------:R-:W-:Y:S02]  /*1e40*/  IMAD.U32 R11, RZ, RZ, UR7 ;  /* 0x00000007ff0b7e24 */ /* 0x000fe4000f8e00ff */
[----:B------:R-:W-:Y:S02]  /*1e50*/  IMAD.MOV.U32 R8, RZ, RZ, 0x70 ;  /* 0x00000070ff087424 */ /* 0x000fe400078e00ff */
[----:B------:R-:W-:Y:S02]  /*1e60*/  IMAD.MOV.U32 R12, RZ, RZ, 0x1 ;  /* 0x00000001ff0c7424 */ /* 0x000fe400078e00ff */
[----:B0-----:R-:W-:-:S07]  /*1e70*/  IMAD.MOV.U32 R13, RZ, RZ, RZ ;  /* 0x000000ffff0d7224 */ /* 0x001fce00078e00ff */
[----:B------:R-:W-:-:S07]  /*1e80*/  LEPC R20, `(.L_x_181) ;  /* 0x000000001014794e */ /* 0x000fce0000000000 */
[----:B-1----:R-:W-:Y:S05]  /*1e90*/  CALL.ABS.NOINC R2 ;  /* 0x0000000002007343 */ /* 0x002fea0003c00000 */
.L_x_181:
[----:B------:R-:W2:Y:S04]  /*1ea0*/  LDL R17, [R1+0x38] ;  /* 0x0000380001117983 */ /* 0x000ea80000100800 */
[----:B------:R-:W3:Y:S01]  /*1eb0*/  LDL R2, [R1+0x4c] ;  /* 0x00004c0001027983 */ /* 0x000ee20000100800 */
[----:B------:R-:W0:Y:S01]  /*1ec0*/  S2UR UR5, SR_CgaCtaId ;  /* 0x00000000000579c3 */ /* 0x000e220000008800 */
[----:B------:R-:W-:Y:S01]  /*1ed0*/  MOV R5, 0x400 ;  /* 0x0000040000057802 */ /* 0x000fe20000000f00 */
[----:B0-----:R-:W-:-:S05]  /*1ee0*/  IMAD.U32 R6, RZ, RZ, UR5 ;  /* 0x00000005ff067e24 */ /* 0x001fca000f8e00ff */
[----:B------:R-:W-:Y:S02]  /*1ef0*/  LEA R5, R6, R5, 0x18 ;  /* 0x0000000506057211 */ /* 0x000fe400078ec0ff */
[----:B--2---:R-:W-:Y:S02]  /*1f00*/  R2UR UR7, R17 ;  /* 0x00000000110772ca */ /* 0x004fe400000e0000 */
[----:B---3--:R-:W-:-:S11]  /*1f10*/  R2UR UR6, R2 ;  /* 0x00000000020672ca */ /* 0x008fd600000e0000 */
[----:B------:R-:W-:-:S04]  /*1f20*/  ULEA.HI UR4, UR7, UR7, URZ, 0x1 ;  /* 0x0000000707047291 */ /* 0x000fc8000f8f083f */
[----:B------:R-:W-:Y:S01]  /*1f30*/  ULOP3.LUT UR4, UR4, 0xfffffffe, URZ, 0xc0, !UPT ;  /* 0xfffffffe04047892 */ /* 0x000fe2000f8ec03f */
[----:B------:R-:W-:-:S03]  /*1f40*/  MOV R2, UR6 ;  /* 0x0000000600027c02 */ /* 0x000fc60008000f00 */
[----:B------:R-:W-:Y:S01]  /*1f50*/  UIADD3 UR4, UR7, -UR4, URZ ;  /* 0x8000000407047290 */ /* 0x000fe2000fffe03f */
[----:B------:R-:W-:-:S05]  /*1f60*/  ISETP.NE.AND P0, PT, R2, 0x3, PT ;  /* 0x000000030200780c */ /* 0x000fca0003f05270 */
[----:B------:R-:W-:-:S05]  /*1f70*/  IMAD.U32 R0, RZ, RZ, UR4 ;  /* 0x00000004ff007e24 */ /* 0x000fca000f8e00ff */
[----:B------:R-:W-:-:S04]  /*1f80*/  SHF.L.U32 R0, R0, 0x1f, RZ ;  /* 0x0000001f00007819 */ /* 0x000fc800000006ff */
[----:B------:R-:W0:Y:S02]  /*1f90*/  SYNCS.PHASECHK.TRANS64.TRYWAIT P1, [R5+URZ+0x38800], R0 ;  /* 0x03880000050075a7 */ /* 0x000e24000802017f */
[----:B0-----:R-:W-:Y:S05]  /*1fa0*/  @!P1 BRA `(.L_x_182) ;  /* 0x00000140009c9947 */ /* 0x001fea0003800000 */
.L_x_314:
[----:B------:R-:W-:Y:S05]  /*1fb0*/  @!P0 BRA `(.L_x_183) ;  /* 0x0000000000048947 */ /* 0x000fea0003800000 */
[----:B------:R-:W-:Y:S01]  /*1fc0*/  BPT.TRAP 0x1 ;  /* 0x000000040000795c */ /* 0x000fe20000300000 */
.L_x_183:
[----:B------:R-:W-:Y:S01]  /*1fd0*/  R2UR UR4, R16 ;  /* 0x00000000100472ca */ /* 0x000fe200000e0000 */
[----:B0-----:R-:W-:-:S04]  /*1fe0*/  IMAD.U32 R0, RZ, RZ, UR38 ;  /* 0x00000026ff007e24 */ /* 0x001fc8000f8e00ff */
[----:B------:R-:W-:-:S08]  /*1ff0*/  IMAD R0, R0, 0x8, R5 ;  /* 0x0000000800007824 */ /* 0x000fd000078e0205 */
[----:B------:R-:W-:-:S05]  /*2000*/  IMAD.U32 R3, RZ, RZ, UR4 ;  /* 0x00000004ff037e24 */ /* 0x000fca000f8e00ff */
[----:B------:R-:W-:-:S04]  /*2010*/  SHF.L.U32 R3, R3, 0x1f, RZ ;  /* 0x0000001f03037819 */ /* 0x000fc800000006ff */
[----:B------:R0:W1:Y:S01]  /*2020*/  SYNCS.PHASECHK.TRANS64.TRYWAIT P1, [R0+URZ+0x38830], R3 ;  /* 0x03883003000075a7 */ /* 0x000062000802017f */
[----:B------:R-:W-:Y:S05]  /*2030*/  @!P0 BRA `(.L_x_184) ;  /* 0x0000000000048947 */ /* 0x000fea0003800000 */
[----:B------:R-:W-:Y:S01]  /*2040*/  BPT.TRAP 0x1 ;  /* 0x000000040000795c */ /* 0x000fe20000300000 */
.L_x_184:
[----:B------:R-:W-:Y:S01]  /*2050*/  IMAD.MOV.U32 R151, RZ, RZ, RZ ;  /* 0x000000ffff977224 */ /* 0x000fe200078e00ff */
[----:B-1----:R-:W-:Y:S06]  /*2060*/  @P1 BRA `(.L_x_185) ;  /* 0x0000000000081947 */ /* 0x002fec0003800000 */
[----:B------:R-:W1:Y:S02]  /*2070*/  SYNCS.PHASECHK.TRANS64.TRYWAIT P1, [R0+URZ+0x38830], R3 ;  /* 0x03883003000075a7 */ /* 0x000e64000802017f */
[----:B-1----:R-:W-:Y:S05]  /*2080*/  @!P1 BRA `(.L_x_186) ;  /* 0x0000014000789947 */ /* 0x002fea0003800000 */
.L_x_185:
[----:B------:R-:W-:Y:S05]  /*2090*/  WARPSYNC.ALL ;  /* 0x0000000000007948 */ /* 0x000fea0003800000 */
[----:B------:R-:W-:Y:S01]  /*20a0*/  R2UR UR4, R5 ;  /* 0x00000000050472ca */ /* 0x000fe200000e0000 */
[----:B------:R-:W-:Y:S01]  /*20b0*/  ULOP3.LUT UR5, UR39, 0x10000, URZ, 0xfc, !UPT ;  /* 0x0001000027057892 */ /* 0x000fe2000f8efc3f */
[----:B------:R-:W-:Y:S01]  /*20c0*/  WARPGROUP.ARRIVE ;  /* 0x00000000000079c5 */ /* 0x000fe20000000000 */
[----:B------:R-:W-:Y:S01]  /*20d0*/  UMOV UR17, 0x40000040 ;  /* 0x4000004000117882 */ /* 0x000fe20000000000 */
[----:B------:R-:W-:Y:S01]  /*20e0*/  UMOV UR19, 0x40000040 ;  /* 0x4000004000137882 */ /* 0x000fe20000000000 */
[----:B------:R-:W-:Y:S01]  /*20f0*/  UMOV UR9, UR17 ;  /* 0x0000001100097c82 */ /* 0x000fe20008000000 */
[----:B------:R-:W-:Y:S01]  /*2100*/  UMOV UR11, 0x40000040 ;  /* 0x40000040000b7882 */ /* 0x000fe20000000000 */
[----:B------:R-:W-:Y:S01]  /*2110*/  UMOV UR13, UR17 ;  /* 0x00000011000d7c82 */ /* 0x000fe20008000000 */
[----:B------:R-:W-:Y:S01]  /*2120*/  UMOV UR16, UR5 ;  /* 0x0000000500107c82 */ /* 0x000fe20008000000 */
[----:B------:R-:W-:Y:S01]  /*2130*/  UMOV UR15, 0x40000040 ;  /* 0x40000040000f7882 */ /* 0x000fe20000000000 */
[----:B------:R-:W-:Y:S01]  /*2140*/  UMOV UR8, UR16 ;  /* 0x0000001000087c82 */ /* 0x000fe20008000000 */
[----:B------:R-:W-:Y:S01]  /*2150*/  UMOV UR12, UR16 ;  /* 0x00000010000c7c82 */ /* 0x000fe20008000000 */
[----:B------:R-:W-:Y:S01]  /*2160*/  IMAD.U32 R18, RZ, RZ, UR16 ;  /* 0x00000010ff127e24 */ /* 0x000fe2000f8e00ff */
[----:B------:R-:W-:Y:S01]  /*2170*/  UIADD3 UR4, UR4, 0x24400, URZ ;  /* 0x0002440004047890 */ /* 0x000fe2000fffe03f */
[----:B------:R-:W-:Y:S01]  /*2180*/  IMAD.U32 R19, RZ, RZ, UR17 ;  /* 0x00000011ff137e24 */ /* 0x000fe2000f8e00ff */
[----:B------:R-:W-:Y:S01]  /*2190*/  UMOV UR23, 0x40000040 ;  /* 0x4000004000177882 */ /* 0x000fe20000000000 */
[----:B------:R-:W-:Y:S01]  /*21a0*/  UMOV UR27, 0x40000040 ;  /* 0x40000040001b7882 */ /* 0x000fe20000000000 */
[----:B------:R-:W-:Y:S01]  /*21b0*/  USHF.R.U32.HI UR4, URZ, 0x4, UR4 ;  /* 0x000000043f047899 */ /* 0x000fe20008011604 */
[----:B------:R-:W-:Y:S01]  /*21c0*/  MOV R7, UR38 ;  /* 0x0000002600077c02 */ /* 0x000fe20008000f00 */
[----:B------:R-:W-:Y:S01]  /*21d0*/  UMOV UR31, 0x40000040 ;  /* 0x40000040001f7882 */ /* 0x000fe20000000000 */
[----:B------:R-:W-:Y:S01]  /*21e0*/  UMOV UR35, 0x40000040 ;  /* 0x4000004000237882 */ /* 0x000fe20000000000 */
[----:B------:R-:W-:Y:S01]  /*21f0*/  ULOP3.LUT UR4, UR4, 0x3fff, URZ, 0xc0, !UPT ;  /* 0x00003fff04047892 */ /* 0x000fe2000f8ec03f */
[----:B------:R-:W-:Y:S01]  /*2200*/  MOV R17, UR37 ;  /* 0x0000002500117c02 */ /* 0x000fe20008000f00 */
[----:B------:R-:W-:Y:S01]  /*2210*/  UMOV UR43, 0x40000040 ;  /* 0x40000040002b7882 */ /* 0x000fe20000000000 */
[----:B------:R-:W-:Y:S01]  /*2220*/  UMOV UR47, 0x40000040 ;  /* 0x40000040002f7882 */ /* 0x000fe20000000000 */
[----:B------:R-:W-:Y:S01]  /*2230*/  ULOP3.LUT UR39, UR4, 0x10000, URZ, 0xfc, !UPT ;  /* 0x0001000004277892 */ /* 0x000fe2000f8efc3f */
[----:B------:R-:W-:Y:S01]  /*2240*/  MOV R20, UR36 ;  /* 0x0000002400147c02 */ /* 0x000fe20008000f00 */
[----:B------:R-:W-:Y:S01]  /*2250*/  UMOV UR51, 0x40000040 ;  /* 0x4000004000337882 */ /* 0x000fe20000000000 */
[----:B------:R-:W-:Y:S01]  /*2260*/  UMOV UR55, 0x40000040 ;  /* 0x4000004000377882 */ /* 0x000fe20000000000 */
[----:B------:R-:W-:Y:S01]  /*2270*/  UIMAD UR4, UR38, 0xa00, UR39 ;  /* 0x00000a00260478a4 */ /* 0x000fe2000f8e0227 */
[----:B------:R-:W-:Y:S01]  /*2280*/  UMOV UR59, 0x40000040 ;  /* 0x40000040003b7882 */ /* 0x000fe20000000000 */
[----:B------:R-:W-:-:S02]  /*2290*/  MOV R4, UR39 ;  /* 0x0000002700047c02 */ /* 0x000fc40008000f00 */
[----:B------:R-:W-:Y:S02]  /*22a0*/  UIADD3 UR10, UR4, 0x80, URZ ;  /* 0x00000080040a7890 */ /* 0x000fe4000fffe03f */
[----:B------:R-:W-:Y:S02]  /*22b0*/  UIADD3 UR14, UR4, 0x100, URZ ;  /* 0x00000100040e7890 */ /* 0x000fe4000fffe03f */
[----:B------:R-:W-:Y:S01]  /*22c0*/  UMOV UR18, UR4 ;  /* 0x0000000400127c82 */ /* 0x000fe20008000000 */
[----:B------:R-:W-:Y:S01]  /*22d0*/  UIADD3 UR6, UR4, 0x180, URZ ;  /* 0x0000018004067890 */ /* 0x000fe2000fffe03f */
[----:B------:R-:W-:Y:S01]  /*22e0*/  HGMMA.64x16x16.F32.BF16 R56, gdesc[UR16], RZ, !UPT, gsb0 ;  /* 0x00200000103879f0 */ /* 0x000fe2000c0018ff */
[----:B------:R-:W-:Y:S01]  /*22f0*/  UIADD3 UR7, UR4, 0x200, URZ ;  /* 0x0000020004077890 */ /* 0x000fe2000fffe03f */
[----:B------:R-:W-:Y:S01]  /*2300*/  UMOV UR19, 0x40000040 ;  /* 0x4000004000137882 */ /* 0x000fe20000000000 */
        /* <DEDUP_REMOVED lines=8> */
[----:B------:R-:W-:Y:S01]  /*2390*/  UIADD3 UR58, UR4, 0x804, URZ ;  /* 0x00000804043a7890 */ /* 0x000fe2000fffe03f */
[----:B------:R-:W-:Y:S01]  /*23a0*/  UMOV UR39, 0x40000040 ;  /* 0x4000004000277882 */ /* 0x000fe20000000000 */
[----:B------:R-:W-:Y:S02]  /*23b0*/  WARPGROUP.DEPBAR.LE gsb0, 0x0 ;  /* 0x00008000000079c5 */ /* 0x000fe40000010000 */
[----:B------:R-:W-:-:S06]  /*23c0*/  WARPGROUP.ARRIVE ;  /* 0x00000000000079c5 */ /* 0x000fcc0000000000 */
[----:B------:R-:W-:Y:S01]  /*23d0*/  HGMMA.64x16x16.F32.BF16 R48, gdesc[UR8], RZ, !UPT, gsb0 ;  /* 0x00200000083079f0 */ /* 0x000fe2000c0018ff */
[----:B------:R-:W-:Y:S01]  /*23e0*/  UMOV UR8, UR16 ;  /* 0x0000001000087c82 */ /* 0x000fe20008000000 */
[----:B------:R-:W-:Y:S01]  /*23f0*/  UMOV UR9, UR17 ;  /* 0x0000001100097c82 */ /* 0x000fe20008000000 */
[----:B------:R-:W-:Y:S01]  /*2400*/  UMOV UR10, UR6 ;  /* 0x00000006000a7c82 */ /* 0x000fe20008000000 */
[----:B------:R-:W-:Y:S01]  /*2410*/  UMOV UR11, 0x40000040 ;  /* 0x40000040000b7882 */ /* 0x000fe20000000000 */
[----:B------:R-:W-:Y:S01]  /*2420*/  UIADD3 UR6, UR5, 0x2, URZ ;  /* 0x0000000205067890 */ /* 0x000fe2000fffe03f */
[----:B------:R-:W-:Y:S02]  /*2430*/  WARPGROUP.DEPBAR.LE gsb0, 0x0 ;  /* 0x00008000000079c5 */ /* 0x000fe40000010000 */
[----:B------:R-:W-:-:S06]  /*2440*/  WARPGROUP.ARRIVE ;  /* 0x00000000000079c5 */ /* 0x000fcc0000000000 */
[----:B------:R-:W-:Y:S01]  /*2450*/  HGMMA.64x16x16.F32.BF16 R40, gdesc[UR12], RZ, !UPT, gsb0 ;  /* 0x002000000c2879f0 */ /* 0x000fe2000c0018ff */
        /* <DEDUP_REMOVED lines=9> */
[----:B------:R-:W-:Y:S01]  /*24f0*/  UMOV UR16, UR6 ;  /* 0x0000000600107c82 */ /* 0x000fe20008000000 */
[----:B------:R-:W-:Y:S01]  /*2500*/  UIADD3 UR6, UR4, 0x2, URZ ;  /* 0x0000000204067890 */ /* 0x000fe2000fffe03f */
[----:B------:R-:W-:Y:S01]  /*2510*/  IMAD.U32 R14, RZ, RZ, UR16 ;  /* 0x00000010ff0e7e24 */ /* 0x000fe2000f8e00ff */
[----:B------:R-:W-:Y:S01]  /*2520*/  UMOV UR17, 0x40000040 ;  /* 0x4000004000117882 */ /* 0x000fe20000000000 */
[----:B------:R-:W-:Y:S01]  /*2530*/  UMOV UR12, UR16 ;  /* 0x00000010000c7c82 */ /* 0x000fe20008000000 */
[----:B------:R-:W-:Y:S01]  /*2540*/  UMOV UR13, UR17 ;  /* 0x00000011000d7c82 */ /* 0x000fe20008000000 */
[----:B------:R-:W-:Y:S01]  /*2550*/  UIADD3 UR7, UR4, 0x202, URZ ;  /* 0x0000020204077890 */ /* 0x000fe2000fffe03f */
[----:B------:R-:W-:Y:S01]  /*2560*/  IMAD.U32 R15, RZ, RZ, UR17 ;  /* 0x00000011ff0f7e24 */ /* 0x000fe2000f8e00ff */
[----:B------:R-:W-:Y:S01]  /*2570*/  UMOV UR18, UR6 ;  /* 0x0000000600127c82 */ /* 0x000fe20008000000 */
[----:B------:R-:W-:Y:S01]  /*2580*/  UIADD3 UR6, UR4, 0x182, URZ ;  /* 0x0000018204067890 */ /* 0x000fe2000fffe03f */
        /* <DEDUP_REMOVED lines=10> */
[----:B------:R-:W-:Y:S02]  /*2630*/  UMOV UR19, 0x40000040 ;  /* 0x4000004000137882 */ /* 0x000fe40000000000 */
        /* <DEDUP_REMOVED lines=134> */
[----:B------:R-:W-:Y:S02]  /*2ea0*/  MOV R2, UR13 ;  /* 0x0000000d00027c02 */ /* 0x000fe40008000f00 */
[----:B01----:R-:W-:Y:S01]  /*2eb0*/  MOV R3, UR12 ;  /* 0x0000000c00037c02 */ /* 0x003fe20008000f00 */
[----:B------:R-:W-:-:S02]  /*2ec0*/  WARPGROUP.DEPBAR.LE gsb0, 0x0 ;  /* 0x00008000000079c5 */ /* 0x000fc40000010000 */
        /* <DEDUP_REMOVED lines=39> */
[----:B------:R-:W-:Y:S01]  /*3140*/  UMOV UR13, 0x40000040 ;  /* 0x40000040000d7882 */ /* 0x000fe20000000000 */
[----:B------:R-:W-:Y:S01]  /*3150*/  UMOV UR15, 0x40000040 ;  /* 0x40000040000f7882 */ /* 0x000fe20000000000 */
[----:B------:R-:W-:Y:S01]  /*3160*/  UMOV UR37, UR13 ;  /* 0x0000000d00257c82 */ /* 0x000fe20008000000 */
[----:B------:R-:W-:Y:S01]  /*3170*/  IMAD.U32 R9, RZ, RZ, UR13 ;  /* 0x0000000dff097e24 */ /* 0x000fe2000f8e00ff */
        /* <DEDUP_REMOVED lines=225> */
[----:B------:R-:W-:-:S07]  /*3f90*/  UIADD3 UR5, UR5, 0xc06, URZ ;  /* 0x00000c0605057890 */ /* 0x000fce000fffe03f */
[----:B------:R-:W-:Y:S01]  /*3fa0*/  UMOV UR12, UR5 ;  /* 0x00000005000c7c82 */ /* 0x000fe20008000000 */
[----:B------:R-:W-:Y:S01]  /*3fb0*/  UIADD3 UR5, UR4, 0x806, URZ ;  /* 0x0000080604057890 */ /* 0x000fe2000fffe03f */
[----:B------:R-:W-:Y:S01]  /*3fc0*/  IMAD.U32 R8, RZ, RZ, UR12 ;  /* 0x0000000cff087e24 */ /* 0x000fe2000f8e00ff */
[----:B------:R-:W-:-:S05]  /*3fd0*/  UMOV UR36, UR12 ;  /* 0x0000000c00247c82 */ /* 0x000fca0008000000 */
        /* <DEDUP_REMOVED lines=58> */
[----:B------:R-:W-:Y:S02]  /*4380*/  R2UR UR39, R4 ;  /* 0x00000000042772ca */ /* 0x000fe400000e0000 */
[----:B------:R-:W-:Y:S02]  /*4390*/  R2UR UR38, R7 ;  /* 0x00000000072672ca */ /* 0x000fe400000e0000 */
[----:B------:R-:W-:Y:S02]  /*43a0*/  R2UR UR37, R17 ;  /* 0x00000000112572ca */ /* 0x000fe400000e0000 */
[----:B------:R-:W-:Y:S01]  /*43b0*/  R2UR UR36, R20 ;  /* 0x00000000142472ca */ /* 0x000fe200000e0000 */
        /* <DEDUP_REMOVED lines=16> */
.L_x_187:
[----:B------:R-:W-:Y:S01]  /*44c0*/  ULDC UR4, c[0x0][0x9d8] ;  /* 0x0002760000047ab9 */ /* 0x000fe20000000800 */
[----:B------:R-:W-:Y:S01]  /*44d0*/  ULDC UR5, c[0x0][0x988] ;  /* 0x0002620000057ab9 */ /* 0x000fe20000000800 */
[----:B------:R-:W-:Y:S01]  /*44e0*/  FMUL.FTZ R58, R58, UR4 ;  /* 0x000000043a3a7c20 */ /* 0x000fe20008410000 */
[----:B------:R-:W-:Y:S01]  /*44f0*/  FMUL.FTZ R56, R56, UR4 ;  /* 0x0000000438387c20 */ /* 0x000fe20008410000 */
[----:B------:R-:W-:Y:S01]  /*4500*/  FMUL.FTZ R57, R57, UR4 ;  /* 0x0000000439397c20 */ /* 0x000fe20008410000 */
[----:B------:R-:W-:Y:S01]  /*4510*/  FMUL.FTZ R60, R60, UR4 ;  /* 0x000000043c3c7c20 */ /* 0x000fe20008410000 */
[----:B------:R0:W-:Y:S01]  /*4520*/  MUFU.TANH R2, R58 ;  /* 0x0000003a00027308 */ /* 0x0001e20000002400 */
[----:B------:R-:W-:Y:S01]  /*4530*/  FMUL.FTZ R59, R59, UR4 ;  /* 0x000000043b3b7c20 */ /* 0x000fe20008410000 */
[----:B------:R-:W-:Y:S01]  /*4540*/  FMUL.FTZ R61, R61, UR4 ;  /* 0x000000043d3d7c20 */ /* 0x000fe20008410000 */
[----:B------:R-:W-:Y:S01]  /*4550*/  FMUL.FTZ R48, R48, UR4 ;  /* 0x0000000430307c20 */ /* 0x000fe20008410000 */
[----:B------:R-:W-:Y:S01]  /*4560*/  FMUL.FTZ R49, R49, UR4 ;  /* 0x0000000431317c20 */ /* 0x000fe20008410000 */
[----:B------:R-:W-:Y:S01]  /*4570*/  FMUL.FTZ R62, R62, UR4 ;  /* 0x000000043e3e7c20 */ /* 0x000fe20008410000 */
[----:B------:R-:W-:Y:S01]  /*4580*/  FMUL.FTZ R63, R63, UR4 ;  /* 0x000000043f3f7c20 */ /* 0x000fe20008410000 */
[----:B------:R-:W-:Y:S01]  /*4590*/  FMUL.FTZ R52, R52, UR4 ;  /* 0x0000000434347c20 */ /* 0x000fe20008410000 */
[----:B------:R-:W-:Y:S01]  /*45a0*/  MUFU.TANH R56, R56 ;  /* 0x0000003800387308 */ /* 0x000fe20000002400 */
[----:B0-----:R-:W-:-:S02]  /*45b0*/  IMAD.U32 R58, RZ, RZ, UR61 ;  /* 0x0000003dff3a7e24 */ /* 0x001fc4000f8e00ff */
[----:B------:R-:W-:Y:S01]  /*45c0*/  FMUL.FTZ R35, R35, UR4 ;  /* 0x0000000423237c20 */ /* 0x000fe20008410000 */
[----:B------:R-:W-:Y:S01]  /*45d0*/  FMUL.FTZ R50, R50, UR4 ;  /* 0x0000000432327c20 */ /* 0x000fe20008410000 */
[----:B------:R-:W-:Y:S01]  /*45e0*/  FMUL.FTZ R53, R53, UR4 ;  /* 0x0000000435357c20 */ /* 0x000fe20008410000 */
[----:B------:R-:W-:Y:S01]  /*45f0*/  FMUL.FTZ R24, R24, UR4 ;  /* 0x0000000418187c20 */ /* 0x000fe20008410000 */
[----:B------:R-:W-:Y:S01]  /*4600*/  IADD3 R58, R58, 0x50, -R23 ;  /* 0x000000503a3a7810 */ /* 0x000fe20007ffe817 */
[----:B------:R-:W-:Y:S01]  /*4610*/  FMUL.FTZ R40, R40, UR4 ;  /* 0x0000000428287c20 */ /* 0x000fe20008410000 */
[----:B------:R-:W-:Y:S01]  /*4620*/  MUFU.TANH R57, R57 ;  /* 0x0000003900397308 */ /* 0x000fe20000002400 */
[----:B------:R-:W-:Y:S01]  /*4630*/  FMUL.FTZ R25, R25, UR4 ;  /* 0x0000000419197c20 */ /* 0x000fe20008410000 */
[----:B------:R-:W-:Y:S01]  /*4640*/  FMUL.FTZ R41, R41, UR4 ;  /* 0x0000000429297c20 */ /* 0x000fe20008410000 */
[----:B------:R-:W-:Y:S01]  /*4650*/  FMUL.FTZ R51, R51, UR4 ;  /* 0x0000000433337c20 */ /* 0x000fe20008410000 */
        /* <DEDUP_REMOVED lines=12> */
[----:B------:R-:W1:Y:S01]  /*4720*/  MUFU.TANH R60, R60 ;  /* 0x0000003c003c7308 */ /* 0x000e620000002400 */
[----:B0-----:R-:W-:-:S02]  /*4730*/  IMAD.U32 R59, RZ, RZ, UR60 ;  /* 0x0000003cff3b7e24 */ /* 0x001fc4000f8e00ff */
[----:B------:R-:W-:Y:S01]  /*4740*/  FMUL.FTZ R46, R46, UR4 ;  /* 0x000000042e2e7c20 */ /* 0x000fe20008410000 */
[----:B------:R-:W-:Y:S01]  /*4750*/  FMUL.FTZ R37, R37, UR4 ;  /* 0x0000000425257c20 */ /* 0x000fe20008410000 */
[----:B------:R-:W-:Y:S01]  /*4760*/  FMUL.FTZ R34, R34, UR4 ;  /* 0x0000000422227c20 */ /* 0x000fe20008410000 */
[----:B------:R-:W-:Y:S02]  /*4770*/  IMAD R59, R59, -0x50, R58 ;  /* 0xffffffb03b3b7824 */ /* 0x000fe400078e023a */
[----:B------:R-:W-:Y:S01]  /*4780*/  FMUL.FTZ R47, R47, UR4 ;  /* 0x000000042f2f7c20 */ /* 0x000fe20008410000 */
[----:B------:R-:W-:Y:S01]  /*4790*/  P2R R64, PR, RZ, 0x1 ;  /* 0x00000001ff407803 */ /* 0x000fe20000000000 */
[----:B------:R-:W0:Y:S01]  /*47a0*/  MUFU.TANH R61, R61 ;  /* 0x0000003d003d7308 */ /* 0x000e220000002400 */
[----:B------:R-:W-:Y:S01]  /*47b0*/  FMUL.FTZ R27, R27, UR4 ;  /* 0x000000041b1b7c20 */ /* 0x000fe20008410000 */
[C---:B------:R-:W-:Y:S01]  /*47c0*/  ISETP.GT.AND P2, PT, R59.reuse, RZ, PT ;  /* 0x000000ff3b00720c */ /* 0x040fe20003f44270 */
[----:B------:R-:W-:Y:S01]  /*47d0*/  FMUL.FTZ R38, R38, UR4 ;  /* 0x0000000426267c20 */ /* 0x000fe20008410000 */
[----:B------:R-:W-:Y:S01]  /*47e0*/  ISETP.GT.AND P1, PT, R59, 0x1, PT ;  /* 0x000000013b00780c */ /* 0x000fe20003f24270 */
[----:B------:R-:W-:Y:S01]  /*47f0*/  FMUL.FTZ R39, R39, UR4 ;  /* 0x0000000427277c20 */ /* 0x000fe20008410000 */
[C---:B------:R-:W-:Y:S01]  /*4800*/  ISETP.GT.AND P6, PT, R59.reuse, 0x8, PT ;  /* 0x000000083b00780c */ /* 0x040fe20003fc4270 */
[----:B------:R-:W-:Y:S01]  /*4810*/  FMUL.FTZ R26, R26, UR4 ;  /* 0x000000041a1a7c20 */ /* 0x000fe20008410000 */
[----:B------:R-:W2:Y:S01]  /*4820*/  MUFU.TANH R48, R48 ;  /* 0x0000003000307308 */ /* 0x000ea20000002400 */
[----:B------:R-:W-:Y:S01]  /*4830*/  ISETP.GT.AND P5, PT, R59, 0x9, PT ;  /* 0x000000093b00780c */ /* 0x000fe20003fa4270 */
[----:B------:R-:W-:Y:S01]  /*4840*/  FMUL.FTZ R31, R31, UR4 ;  /* 0x000000041f1f7c20 */ /* 0x000fe20008410000 */
[----:B-1----:R-:W-:Y:S01]  /*4850*/  FSEL R60, R60, -INF , P6 ;  /* 0xff8000003c3c7808 */ /* 0x002fe20003000000 */
[----:B------:R-:W-:Y:S01]  /*4860*/  FMUL.FTZ R30, R30, UR4 ;  /* 0x000000041e1e7c20 */ /* 0x000fe20008410000 */
[C---:B------:R-:W-:Y:S01]  /*4870*/  ISETP.GT.AND P4, PT, R59.reuse, 0x10, PT ;  /* 0x000000103b00780c */ /* 0x040fe20003f84270 */
[----:B------:R-:W-:Y:S01]  /*4880*/  UIADD3 UR60, UR60, -0x2, URZ ;  /* 0xfffffffe3c3c7890 */ /* 0x000fe2000fffe03f */
[----:B------:R-:W-:Y:S01]  /*4890*/  ISETP.GT.AND P3, PT, R59, 0x11, PT ;  /* 0x000000113b00780c */ /* 0x000fe20003f64270 */
[----:B------:R1:W3:Y:S01]  /*48a0*/  MUFU.TANH R17, R62 ;  /* 0x0000003e00117308 */ /* 0x0002e20000002400 */
[----:B0-----:R-:W-:Y:S01]  /*48b0*/  FSEL R61, R61, -INF , P5 ;  /* 0xff8000003d3d7808 */ /* 0x001fe20002800000 */
[--C-:B------:R-:W-:Y:S01]  /*48c0*/  IMAD.MOV.U32 R150, RZ, RZ, R151.reuse ;  /* 0x000000ffff967224 */ /* 0x100fe200078e0097 */
[----:B------:R-:W-:Y:S01]  /*48d0*/  FSEL R2, R2, -INF , P2 ;  /* 0xff80000002027808 */ /* 0x000fe20001000000 */
[--C-:B------:R-:W-:Y:S01]  /*48e0*/  IMAD.MOV.U32 R149, RZ, RZ, R151.reuse ;  /* 0x000000ffff957224 */ /* 0x100fe200078e0097 */
[----:B------:R-:W-:Y:S01]  /*48f0*/  FSEL R7, R7, -INF , P1 ;  /* 0xff80000007077808 */ /* 0x000fe20000800000 */
[--C-:B------:R-:W-:Y:S01]  /*4900*/  IMAD.MOV.U32 R148, RZ, RZ, R151.reuse ;  /* 0x000000ffff947224 */ /* 0x100fe200078e0097 */
[----:B------:R-:W-:Y:S01]  /*4910*/  R2UR UR6, R22 ;  /* 0x00000000160672ca */ /* 0x000fe200000e0000 */
[----:B------:R0:W4:Y:S01]  /*4920*/  MUFU.TANH R20, R63 ;  /* 0x0000003f00147308 */ /* 0x0001220000002400 */
[----:B-1----:R-:W-:Y:S01]  /*4930*/  FSEL R62, R56, -INF , P2 ;  /* 0xff800000383e7808 */ /* 0x002fe20001000000 */
[--C-:B------:R-:W-:Y:S01]  /*4940*/  IMAD.MOV.U32 R147, RZ, RZ, R151.reuse ;  /* 0x000000ffff937224 */ /* 0x100fe200078e0097 */
[----:B--2---:R-:W-:Y:S01]  /*4950*/  FSEL R48, R48, -INF , P4 ;  /* 0xff80000030307808 */ /* 0x004fe20002000000 */
[--C-:B------:R-:W-:Y:S01]  /*4960*/  IMAD.MOV.U32 R146, RZ, RZ, R151.reuse ;  /* 0x000000ffff927224 */ /* 0x100fe200078e0097 */
[----:B------:R-:W-:Y:S01]  /*4970*/  ISETP.GT.AND P2, PT, R59, 0x18, PT ;  /* 0x000000183b00780c */ /* 0x000fe20003f44270 */
[--C-:B------:R-:W-:Y:S01]  /*4980*/  IMAD.MOV.U32 R145, RZ, RZ, R151.reuse ;  /* 0x000000ffff917224 */ /* 0x100fe200078e0097 */
[-C--:B------:R-:W-:Y:S01]  /*4990*/  MOV R136, R151.reuse ;  /* 0x0000009700887202 */ /* 0x080fe20000000f00 */
[----:B------:R-:W1:Y:S01]  /*49a0*/  MUFU.TANH R49, R49 ;  /* 0x0000003100317308 */ /* 0x000e620000002400 */
[----:B0-----:R-:W-:Y:S01]  /*49b0*/  FSEL R63, R57, -INF , P1 ;  /* 0xff800000393f7808 */ /* 0x001fe20000800000 */
[--C-:B------:R-:W-:Y:S01]  /*49c0*/  IMAD.MOV.U32 R144, RZ, RZ, R151.reuse ;  /* 0x000000ffff907224 */ /* 0x100fe200078e0097 */
[----:B------:R-:W-:Y:S01]  /*49d0*/  ISETP.GT.AND P1, PT, R59, 0x19, PT ;  /* 0x000000193b00780c */ /* 0x000fe20003f24270 */
[----:B------:R-:W-:Y:S01]  /*49e0*/  UISETP.GE.AND UP0, UPT, UR60, UR6, UPT ;  /* 0x000000063c00728c */ /* 0x000fe2000bf06270 */
[----:B---3--:R-:W-:Y:S01]  /*49f0*/  FSEL R17, R17, -INF , P6 ;  /* 0xff80000011117808 */ /* 0x008fe20003000000 */
[--C-:B------:R-:W-:Y:S01]  /*4a00*/  IMAD.MOV.U32 R143, RZ, RZ, R151.reuse ;  /* 0x000000ffff8f7224 */ /* 0x100fe200078e0097 */
[C---:B------:R-:W-:Y:S01]  /*4a10*/  ISETP.GT.AND P6, PT, R59.reuse, 0x20, PT ;  /* 0x000000203b00780c */ /* 0x040fe20003fc4270 */
[----:B------:R-:W0:Y:S01]  /*4a20*/  MUFU.TANH R52, R52 ;  /* 0x0000003400347308 */ /* 0x000e220000002400 */
[----:B----4-:R-:W-:Y:S01]  /*4a30*/  FSEL R20, R20, -INF , P5 ;  /* 0xff80000014147808 */ /* 0x010fe20002800000 */
[--C-:B------:R-:W-:Y:S01]  /*4a40*/  IMAD.MOV.U32 R142, RZ, RZ, R151.reuse ;  /* 0x000000ffff8e7224 */ /* 0x100fe200078e0097 */
[----:B------:R-:W-:Y:S01]  /*4a50*/  ISETP.GT.AND P5, PT, R59, 0x21, PT ;  /* 0x000000213b00780c */ /* 0x000fe20003fa4270 */
[--C-:B------:R-:W-:Y:S01]  /*4a60*/  IMAD.MOV.U32 R141, RZ, RZ, R151.reuse ;  /* 0x000000ffff8d7224 */ /* 0x100fe200078e0097 */
[-C--:B------:R-:W-:Y:S01]  /*4a70*/  MOV R119, R151.reuse ;  /* 0x0000009700777202 */ /* 0x080fe20000000f00 */
[--C-:B------:R-:W-:Y:S01]  /*4a80*/  IMAD.MOV.U32 R140, RZ, RZ, R151.reuse ;  /* 0x000000ffff8c7224 */ /* 0x100fe200078e0097 */
[-C--:B------:R-:W-:Y:S01]  /*4a90*/  MOV R102, R151.reuse ;  /* 0x0000009700667202 */ /* 0x080fe20000000f00 */
[----:B------:R2:W-:Y:S01]  /*4aa0*/  MUFU.TANH R4, R35 ;  /* 0x0000002300047308 */ /* 0x0005e20000002400 */
[----:B-1----:R-:W-:Y:S01]  /*4ab0*/  FSEL R49, R49, -INF , P3 ;  /* 0xff80000031317808 */ /* 0x002fe20001800000 */
[--C-:B------:R-:W-:Y:S01]  /*4ac0*/  IMAD.MOV.U32 R139, RZ, RZ, R151.reuse ;  /* 0x000000ffff8b7224 */ /* 0x100fe200078e0097 */
[-C--:B------:R-:W-:Y:S01]  /*4ad0*/  MOV R85, R151.reuse ;  /* 0x0000009700557202 */ /* 0x080fe20000000f00 */
[--C-:B------:R-:W-:Y:S01]  /*4ae0*/  IMAD.MOV.U32 R138, RZ, RZ, R151.reuse ;  /* 0x000000ffff8a7224 */ /* 0x100fe200078e0097 */
[----:B------:R-:W-:Y:S01]  /*4af0*/  MOV R68, R151 ;  /* 0x0000009700447202 */ /* 0x000fe20000000f00 */
[----:B------:R-:W-:-:S02]  /*4b00*/  IMAD.MOV.U32 R137, RZ, RZ, R151 ;  /* 0x000000ffff897224 */ /* 0x000fc400078e0097 */
[----:B------:R-:W1:Y:S01]  /*4b10*/  MUFU.TANH R21, R50 ;  /* 0x0000003200157308 */ /* 0x000e620000002400 */
[----:B--2---:R-:W-:Y:S01]  /*4b20*/  FMNMX.FTZ R35, R62, R63, !PT ;  /* 0x0000003f3e237209 */ /* 0x004fe20007810000 */
[--C-:B------:R-:W-:Y:S01]  /*4b30*/  IMAD.MOV.U32 R135, RZ, RZ, R151.reuse ;  /* 0x000000ffff877224 */ /* 0x100fe200078e0097 */
[----:B0-----:R-:W-:Y:S01]  /*4b40*/  FSEL R52, R52, -INF , P2 ;  /* 0xff80000034347808 */ /* 0x001fe20001000000 */
[--C-:B------:R-:W-:Y:S02]  /*4b50*/  IMAD.MOV.U32 R134, RZ, RZ, R151.reuse ;  /* 0x000000ffff867224 */ /* 0x100fe400078e0097 */
[--C-:B------:R-:W-:Y:S02]  /*4b60*/  IMAD.MOV.U32 R133, RZ, RZ, R151.reuse ;  /* 0x000000ffff857224 */ /* 0x100fe400078e0097 */
[----:B------:R-:W0:Y:S01]  /*4b70*/  MUFU.TANH R53, R53 ;  /* 0x0000003500357308 */ /* 0x000e220000002400 */
[--C-:B------:R-:W-:Y:S02]  /*4b80*/  IMAD.MOV.U32 R132, RZ, RZ, R151.reuse ;  /* 0x000000ffff847224 */ /* 0x100fe400078e0097 */
[----:B------:R-:W-:-:S02]  /*4b90*/  IMAD.MOV.U32 R131, RZ, RZ, R151 ;  /* 0x000000ffff837224 */ /* 0x000fc400078e0097 */
[--C-:B------:R-:W-:Y:S02]  /*4ba0*/  IMAD.MOV.U32 R130, RZ, RZ, R151.reuse ;  /* 0x000000ffff827224 */ /* 0x100fe400078e0097 */
[--C-:B------:R-:W-:Y:S01]  /*4bb0*/  IMAD.MOV.U32 R129, RZ, RZ, R151.reuse ;  /* 0x000000ffff817224 */ /* 0x100fe200078e0097 */
[----:B------:R2:W-:Y:S01]  /*4bc0*/  MUFU.TANH R50, R24 ;  /* 0x0000001800327308 */ /* 0x0005e20000002400 */
[----:B-1----:R-:W-:Y:S01]  /*4bd0*/  FSEL R21, R21, -INF , P4 ;  /* 0xff80000015157808 */ /* 0x002fe20002000000 */
[--C-:B------:R-:W-:Y:S01]  /*4be0*/  IMAD.MOV.U32 R128, RZ, RZ, R151.reuse ;  /* 0x000000ffff807224 */ /* 0x100fe200078e0097 */
[----:B------:R-:W-:Y:S01]  /*4bf0*/  ISETP.GT.AND P4, PT, R59, 0x28, PT ;  /* 0x000000283b00780c */ /* 0x000fe20003f84270 */
[--C-:B------:R-:W-:Y:S02]  /*4c00*/  IMAD.MOV.U32 R127, RZ, RZ, R151.reuse ;  /* 0x000000ffff7f7224 */ /* 0x100fe400078e0097 */
[--C-:B------:R-:W-:Y:S02]  /*4c10*/  IMAD.MOV.U32 R126, RZ, RZ, R151.reuse ;  /* 0x000000ffff7e7224 */ /* 0x100fe400078e0097 */
[----:B------:R-:W1:Y:S01]  /*4c20*/  MUFU.TANH R40, R40 ;  /* 0x0000002800287308 */ /* 0x000e620000002400 */
[----:B--2---:R-:W-:Y:S01]  /*4c30*/  FMNMX.FTZ R24, R60, R35, !PT ;  /* 0x000000233c187209 */ /* 0x004fe20007810000 */
[--C-:B------:R-:W-:Y:S01]  /*4c40*/  IMAD.MOV.U32 R125, RZ, RZ, R151.reuse ;  /* 0x000000ffff7d7224 */ /* 0x100fe200078e0097 */
[----:B0-----:R-:W-:Y:S01]  /*4c50*/  FSEL R53, R53, -INF , P1 ;  /* 0xff80000035357808 */ /* 0x001fe20000800000 */
[----:B------:R-:W-:-:S02]  /*4c60*/  IMAD.MOV.U32 R124, RZ, RZ, R151 ;  /* 0x000000ffff7c7224 */ /* 0x000fc400078e0097 */
[--C-:B------:R-:W-:Y:S02]  /*4c70*/  IMAD.MOV.U32 R123, RZ, RZ, R151.reuse ;  /* 0x000000ffff7b7224 */ /* 0x100fe400078e0097 */
[----:B------:R0:W-:Y:S01]  /*4c80*/  MUFU.TANH R58, R25 ;  /* 0x00000019003a7308 */ /* 0x0001e20000002400 */
[--C-:B------:R-:W-:Y:S02]  /*4c90*/  IMAD.MOV.U32 R122, RZ, RZ, R151.reuse ;  /* 0x000000ffff7a7224 */ /* 0x100fe400078e0097 */
[--C-:B------:R-:W-:Y:S02]  /*4ca0*/  IMAD.MOV.U32 R121, RZ, RZ, R151.reuse ;  /* 0x000000ffff797224 */ /* 0x100fe400078e0097 */
[--C-:B------:R-:W-:Y:S02]  /*4cb0*/  IMAD.MOV.U32 R120, RZ, RZ, R151.reuse ;  /* 0x000000ffff787224 */ /* 0x100fe400078e0097 */
[--C-:B------:R-:W-:Y:S01]  /*4cc0*/  IMAD.MOV.U32 R118, RZ, RZ, R151.reuse ;  /* 0x000000ffff767224 */ /* 0x100fe200078e0097 */
[----:B------:R-:W2:Y:S01]  /*4cd0*/  MUFU.TANH R41, R41 ;  /* 0x0000002900297308 */ /* 0x000ea20000002400 */
[----:B0-----:R-:W-:Y:S01]  /*4ce0*/  FMNMX.FTZ R25, R61, R24, !PT ;  /* 0x000000183d197209 */ /* 0x001fe20007810000 */
[--C-:B------:R-:W-:Y:S01]  /*4cf0*/  IMAD.MOV.U32 R117, RZ, RZ, R151.reuse ;  /* 0x000000ffff757224 */ /* 0x100fe200078e0097 */
[----:B-1----:R-:W-:Y:S01]  /*4d00*/  FSEL R40, R40, -INF , P6 ;  /* 0xff80000028287808 */ /* 0x002fe20003000000 */
[--C-:B------:R-:W-:Y:S01]  /*4d10*/  IMAD.MOV.U32 R116, RZ, RZ, R151.reuse ;  /* 0x000000ffff747224 */ /* 0x100fe200078e0097 */
[----:B------:R-:W-:Y:S01]  /*4d20*/  FMNMX.FTZ R24, R48, R25, !PT ;  /* 0x0000001930187209 */ /* 0x000fe20007810000 */
[----:B------:R-:W-:-:S02]  /*4d30*/  IMAD.MOV.U32 R115, RZ, RZ, R151 ;  /* 0x000000ffff737224 */ /* 0x000fc400078e0097 */
[----:B------:R-:W0:Y:S01]  /*4d40*/  MUFU.TANH R51, R51 ;  /* 0x0000003300337308 */ /* 0x000e220000002400 */
[----:B------:R-:W-:Y:S01]  /*4d50*/  FMNMX.FTZ R25, R49, R24, !PT ;  /* 0x0000001831197209 */ /* 0x000fe20007810000 */
[--C-:B------:R-:W-:Y:S02]  /*4d60*/  IMAD.MOV.U32 R114, RZ, RZ, R151.reuse ;  /* 0x000000ffff727224 */ /* 0x100fe400078e0097 */
[--C-:B------:R-:W-:Y:S01]  /*4d70*/  IMAD.MOV.U32 R113, RZ, RZ, R151.reuse ;  /* 0x000000ffff717224 */ /* 0x100fe200078e0097 */
[----:B------:R-:W-:Y:S01]  /*4d80*/  FMNMX.FTZ R24, R52, R25, !PT ;  /* 0x0000001934187209 */ /* 0x000fe20007810000 */
[--C-:B------:R-:W-:Y:S02]  /*4d90*/  IMAD.MOV.U32 R112, RZ, RZ, R151.reuse ;  /* 0x000000ffff707224 */ /* 0x100fe400078e0097 */
[----:B------:R-:W1:Y:S01]  /*4da0*/  MUFU.TANH R44, R44 ;  /* 0x0000002c002c7308 */ /* 0x000e620000002400 */
[----:B------:R-:W-:Y:S01]  /*4db0*/  FMNMX.FTZ R25, R53, R24, !PT ;  /* 0x0000001835197209 */ /* 0x000fe20007810000 */
[--C-:B------:R-:W-:Y:S01]  /*4dc0*/  IMAD.MOV.U32 R111, RZ, RZ, R151.reuse ;  /* 0x000000ffff6f7224 */ /* 0x100fe200078e0097 */
[----:B--2---:R-:W-:Y:S01]  /*4dd0*/  FSEL R41, R41, -INF , P5 ;  /* 0xff80000029297808 */ /* 0x004fe20002800000 */
[----:B------:R-:W-:-:S02]  /*4de0*/  IMAD.MOV.U32 R110, RZ, RZ, R151 ;  /* 0x000000ffff6e7224 */ /* 0x000fc400078e0097 */
[--C-:B------:R-:W-:Y:S02]  /*4df0*/  IMAD.MOV.U32 R109, RZ, RZ, R151.reuse ;  /* 0x000000ffff6d7224 */ /* 0x100fe400078e0097 */
[----:B------:R-:W-:Y:S01]  /*4e00*/  MUFU.TANH R54, R54 ;  /* 0x0000003600367308 */ /* 0x000fe20000002400 */
[----:B0-----:R-:W-:Y:S01]  /*4e10*/  FSEL R24, R51, -INF , P3 ;  /* 0xff80000033187808 */ /* 0x001fe20001800000 */
[--C-:B------:R-:W-:Y:S01]  /*4e20*/  IMAD.MOV.U32 R108, RZ, RZ, R151.reuse ;  /* 0x000000ffff6c7224 */ /* 0x100fe200078e0097 */
[----:B------:R-:W-:Y:S01]  /*4e30*/  ISETP.GT.AND P3, PT, R59, 0x29, PT ;  /* 0x000000293b00780c */ /* 0x000fe20003f64270 */
[--C-:B------:R-:W-:Y:S02]  /*4e40*/  IMAD.MOV.U32 R107, RZ, RZ, R151.reuse ;  /* 0x000000ffff6b7224 */ /* 0x100fe400078e0097 */
[--C-:B------:R-:W-:Y:S02]  /*4e50*/  IMAD.MOV.U32 R106, RZ, RZ, R151.reuse ;  /* 0x000000ffff6a7224 */ /* 0x100fe400078e0097 */
[----:B------:R-:W0:Y:S01]  /*4e60*/  MUFU.TANH R45, R45 ;  /* 0x0000002d002d7308 */ /* 0x000e220000002400 */
[----:B-1----:R-:W-:Y:S01]  /*4e70*/  FSEL R44, R44, -INF , P4 ;  /* 0xff8000002c2c7808 */ /* 0x002fe20002000000 */
[----:B------:R-:W-:-:S02]  /*4e80*/  IMAD.MOV.U32 R105, RZ, RZ, R151 ;  /* 0x000000ffff697224 */ /* 0x000fc400078e0097 */
[--C-:B------:R-:W-:Y:S02]  /*4e90*/  IMAD.MOV.U32 R104, RZ, RZ, R151.reuse ;  /* 0x000000ffff687224 */ /* 0x100fe400078e0097 */
[--C-:B------:R-:W-:Y:S02]  /*4ea0*/  IMAD.MOV.U32 R103, RZ, RZ, R151.reuse ;  /* 0x000000ffff677224 */ /* 0x100fe400078e0097 */
[----:B------:R-:W-:Y:S01]  /*4eb0*/  MUFU.TANH R55, R55 ;  /* 0x0000003700377308 */ /* 0x000fe20000002400 */
[--C-:B------:R-:W-:Y:S02]  /*4ec0*/  IMAD.MOV.U32 R101, RZ, RZ, R151.reuse ;  /* 0x000000ffff657224 */ /* 0x100fe400078e0097 */
[--C-:B------:R-:W-:Y:S02]  /*4ed0*/  IMAD.MOV.U32 R100, RZ, RZ, R151.reuse ;  /* 0x000000ffff647224 */ /* 0x100fe400078e0097 */
[--C-:B------:R-:W-:Y:S02]  /*4ee0*/  IMAD.MOV.U32 R99, RZ, RZ, R151.reuse ;  /* 0x000000ffff637224 */ /* 0x100fe400078e0097 */
[--C-:B------:R-:W-:Y:S01]  /*4ef0*/  IMAD.MOV.U32 R98, RZ, RZ, R151.reuse ;  /* 0x000000ffff627224 */ /* 0x100fe200078e0097 */
[----:B------:R-:W1:Y:S01]  /*4f00*/  MUFU.TANH R32, R32 ;  /* 0x0000002000207308 */ /* 0x000e620000002400 */
[----:B0-----:R-:W-:Y:S01]  /*4f10*/  FSEL R45, R45, -INF , P3 ;  /* 0xff8000002d2d7808 */ /* 0x001fe20001800000 */
        /* <DEDUP_REMOVED lines=8> */
[----:B------:R-:W-:Y:S01]  /*4fa0*/  MUFU.TANH R33, R33 ;  /* 0x0000002100217308 */ /* 0x000fe20000002400 */
[----:B------:R-:W-:-:S02]  /*4fb0*/  IMAD.MOV.U32 R90, RZ, RZ, R151 ;  /* 0x000000ffff5a7224 */ /* 0x000fc400078e0097 */
[--C-:B------:R-:W-:Y:S02]  /*4fc0*/  IMAD.MOV.U32 R89, RZ, RZ, R151.reuse ;  /* 0x000000ffff597224 */ /* 0x100fe400078e0097 */
[--C-:B------:R-:W-:Y:S02]  /*4fd0*/  IMAD.MOV.U32 R88, RZ, RZ, R151.reuse ;  /* 0x000000ffff587224 */ /* 0x100fe400078e0097 */
[--C-:B------:R-:W-:Y:S01]  /*4fe0*/  IMAD.MOV.U32 R87, RZ, RZ, R151.reuse ;  /* 0x000000ffff577224 */ /* 0x100fe200078e0097 */
[----:B------:R0:W-:Y:S01]  /*4ff0*/  MUFU.TANH R56, R28 ;  /* 0x0000001c00387308 */ /* 0x0001e20000002400 */
[--C-:B------:R-:W-:Y:S02]  /*5000*/  IMAD.MOV.U32 R86, RZ, RZ, R151.reuse ;  /* 0x000000ffff567224 */ /* 0x100fe400078e0097 */
[--C-:B------:R-:W-:Y:S02]  /*5010*/  IMAD.MOV.U32 R84, RZ, RZ, R151.reuse ;  /* 0x000000ffff547224 */ /* 0x100fe400078e0097 */
[----:B------:R-:W-:-:S02]  /*5020*/  IMAD.MOV.U32 R83, RZ, RZ, R151 ;  /* 0x000000ffff537224 */ /* 0x000fc400078e0097 */
[--C-:B------:R-:W-:Y:S01]  /*5030*/  IMAD.MOV.U32 R82, RZ, RZ, R151.reuse ;  /* 0x000000ffff527224 */ /* 0x100fe200078e0097 */
[----:B------:R-:W2:Y:S01]  /*5040*/  MUFU.TANH R43, R43 ;  /* 0x0000002b002b7308 */ /* 0x000ea20000002400 */
[----:B0-----:R-:W-:Y:S01]  /*5050*/  FMNMX.FTZ R28, R40, R25, !PT ;  /* 0x00000019281c7209 */ /* 0x001fe20007810000 */
[--C-:B------:R-:W-:Y:S01]  /*5060*/  IMAD.MOV.U32 R81, RZ, RZ, R151.reuse ;  /* 0x000000ffff517224 */ /* 0x100fe200078e0097 */
[----:B------:R-:W-:Y:S01]  /*5070*/  FSEL R25, R54, -INF , P2 ;  /* 0xff80000036197808 */ /* 0x000fe20001000000 */
[--C-:B------:R-:W-:Y:S01]  /*5080*/  IMAD.MOV.U32 R80, RZ, RZ, R151.reuse ;  /* 0x000000ffff507224 */ /* 0x100fe200078e0097 */
[----:B------:R-:W-:Y:S01]  /*5090*/  ISETP.GT.AND P2, PT, R59, 0x30, PT ;  /* 0x000000303b00780c */ /* 0x000fe20003f44270 */
[--C-:B------:R-:W-:Y:S01]  /*50a0*/  IMAD.MOV.U32 R79, RZ, RZ, R151.reuse ;  /* 0x000000ffff4f7224 */ /* 0x100fe200078e0097 */
[----:B------:R-:W-:Y:S01]  /*50b0*/  FMNMX.FTZ R54, R2, R7, !PT ;  /* 0x0000000702367209 */ /* 0x000fe20007810000 */
[----:B------:R-:W0:Y:S01]  /*50c0*/  MUFU.TANH R36, R36 ;  /* 0x0000002400247308 */ /* 0x000e220000002400 */
[----:B-1----:R-:W-:Y:S01]  /*50d0*/  FSEL R51, R32, -INF , P2 ;  /* 0xff80000020337808 */ /* 0x002fe20001000000 */
[----:B------:R-:W-:-:S02]  /*50e0*/  IMAD.MOV.U32 R78, RZ, RZ, R151 ;  /* 0x000000ffff4e7224 */ /* 0x000fc400078e0097 */
[--C-:B------:R-:W-:Y:S02]  /*50f0*/  IMAD.MOV.U32 R77, RZ, RZ, R151.reuse ;  /* 0x000000ffff4d7224 */ /* 0x100fe400078e0097 */
[--C-:B------:R-:W-:Y:S02]  /*5100*/  IMAD.MOV.U32 R76, RZ, RZ, R151.reuse ;  /* 0x000000ffff4c7224 */ /* 0x100fe400078e0097 */
[----:B------:R1:W-:Y:S01]  /*5110*/  MUFU.TANH R57, R29 ;  /* 0x0000001d00397308 */ /* 0x0003e20000002400 */
[----:B--2---:R-:W-:Y:S01]  /*5120*/  FSEL R32, R43, -INF , P5 ;  /* 0xff8000002b207808 */ /* 0x004fe20002800000 */
[--C-:B------:R-:W-:Y:S01]  /*5130*/  IMAD.MOV.U32 R75, RZ, RZ, R151.reuse ;  /* 0x000000ffff4b7224 */ /* 0x100fe200078e0097 */
[----:B------:R-:W-:Y:S01]  /*5140*/  ISETP.GT.AND P5, PT, R59, 0x39, PT ;  /* 0x000000393b00780c */ /* 0x000fe20003fa4270 */
[--C-:B------:R-:W-:Y:S02]  /*5150*/  IMAD.MOV.U32 R74, RZ, RZ, R151.reuse ;  /* 0x000000ffff4a7224 */ /* 0x100fe400078e0097 */
[----:B------:R-:W-:-:S02]  /*5160*/  IMAD.MOV.U32 R73, RZ, RZ, R151 ;  /* 0x000000ffff497224 */ /* 0x000fc400078e0097 */
[----:B------:R-:W2:Y:S01]  /*5170*/  MUFU.TANH R46, R46 ;  /* 0x0000002e002e7308 */ /* 0x000ea20000002400 */
[----:B-1----:R-:W-:Y:S01]  /*5180*/  FMNMX.FTZ R29, R41, R28, !PT ;  /* 0x0000001c291d7209 */ /* 0x002fe20007810000 */
[--C-:B------:R-:W-:Y:S01]  /*5190*/  IMAD.MOV.U32 R72, RZ, RZ, R151.reuse ;  /* 0x000000ffff487224 */ /* 0x100fe200078e0097 */
[----:B------:R-:W-:Y:S01]  /*51a0*/  FSEL R28, R55, -INF , P1 ;  /* 0xff800000371c7808 */ /* 0x000fe20000800000 */
[--C-:B------:R-:W-:Y:S01]  /*51b0*/  IMAD.MOV.U32 R71, RZ, RZ, R151.reuse ;  /* 0x000000ffff477224 */ /* 0x100fe200078e0097 */
[----:B------:R-:W-:Y:S01]  /*51c0*/  ISETP.GT.AND P1, PT, R59, 0x31, PT ;  /* 0x000000313b00780c */ /* 0x000fe20003f24270 */
[--C-:B------:R-:W-:Y:S02]  /*51d0*/  IMAD.MOV.U32 R70, RZ, RZ, R151.reuse ;  /* 0x000000ffff467224 */ /* 0x100fe400078e0097 */
[----:B------:R1:W-:Y:S01]  /*51e0*/  MUFU.TANH R3, R34 ;  /* 0x0000002200037308 */ /* 0x0003e20000002400 */
[--C-:B------:R-:W-:Y:S02]  /*51f0*/  IMAD.MOV.U32 R69, RZ, RZ, R151.reuse ;  /* 0x000000ffff457224 */ /* 0x100fe400078e0097 */
[----:B------:R-:W-:-:S02]  /*5200*/  IMAD.MOV.U32 R67, RZ, RZ, R151 ;  /* 0x000000ffff437224 */ /* 0x000fc400078e0097 */
[--C-:B------:R-:W-:Y:S02]  /*5210*/  IMAD.MOV.U32 R66, RZ, RZ, R151.reuse ;  /* 0x000000ffff427224 */ /* 0x100fe400078e0097 */
[----:B------:R-:W-:Y:S01]  /*5220*/  IMAD.MOV.U32 R65, RZ, RZ, R151 ;  /* 0x000000ffff417224 */ /* 0x000fe200078e0097 */
[----:B------:R-:W3:Y:S01]  /*5230*/  MUFU.TANH R37, R37 ;  /* 0x0000002500257308 */ /* 0x000ee20000002400 */
[----:B-1----:R-:W-:Y:S02]  /*5240*/  FMNMX.FTZ R34, R44, R29, !PT ;  /* 0x0000001d2c227209 */ /* 0x002fe40007810000 */
[----:B------:R-:W-:Y:S02]  /*5250*/  FSEL R29, R42, -INF , P6 ;  /* 0xff8000002a1d7808 */ /* 0x000fe40003000000 */
[----:B------:R-:W-:Y:S02]  /*5260*/  FMNMX.FTZ R34, R45, R34, !PT ;  /* 0x000000222d227209 */ /* 0x000fe40007810000 */
[----:B------:R-:W-:Y:S01]  /*5270*/  FSEL R42, R33, -INF , P1 ;  /* 0xff800000212a7808 */ /* 0x000fe20000800000 */
[----:B------:R-:W1:Y:S01]  /*5280*/  MUFU.TANH R47, R47 ;  /* 0x0000002f002f7308 */ /* 0x000e620000002400 */
[----:B------:R-:W-:-:S02]  /*5290*/  ISETP.GT.AND P6, PT, R59, 0x38, PT ;  /* 0x000000383b00780c */ /* 0x000fc40003fc4270 */
[----:B------:R-:W-:Y:S02]  /*52a0*/  FMNMX.FTZ R33, R51, R34, !PT ;  /* 0x0000002233217209 */ /* 0x000fe40007810000 */
[----:B0-----:R-:W-:Y:S02]  /*52b0*/  FSEL R43, R36, -INF , P6 ;  /* 0xff800000242b7808 */ /* 0x001fe40003000000 */
[----:B------:R-:W-:Y:S01]  /*52c0*/  FMNMX.FTZ R34, R42, R33, !PT ;  /* 0x000000212a227209 */ /* 0x000fe20007810000 */
[----:B------:R-:W0:Y:S01]  /*52d0*/  MUFU.TANH R38, R38 ;  /* 0x0000002600267308 */ /* 0x000e220000002400 */
[----:B--2---:R-:W-:Y:S02]  /*52e0*/  FSEL R33, R46, -INF , P4 ;  /* 0xff8000002e217808 */ /* 0x004fe40002000000 */
[----:B------:R-:W-:Y:S02]  /*52f0*/  ISETP.GT.AND P4, PT, R59, 0x40, PT ;  /* 0x000000403b00780c */ /* 0x000fe40003f84270 */
[----:B---3--:R-:W-:-:S02]  /*5300*/  FSEL R46, R37, -INF , P5 ;  /* 0xff800000252e7808 */ /* 0x008fc40002800000 */
[----:B------:R-:W-:Y:S01]  /*5310*/  FMNMX.FTZ R35, R43, R34, !PT ;  /* 0x000000222b237209 */ /* 0x000fe20007810000 */
[----:B------:R-:W2:Y:S01]  /*5320*/  MUFU.TANH R39, R39 ;  /* 0x0000002700277308 */ /* 0x000ea20000002400 */
[----:B-1----:R-:W-:Y:S02]  /*5330*/  FSEL R34, R47, -INF , P3 ;  /* 0xff8000002f227808 */ /* 0x002fe40001800000 */
[----:B------:R-:W-:Y:S02]  /*5340*/  ISETP.GT.AND P3, PT, R59, 0x41, PT ;  /* 0x000000413b00780c */ /* 0x000fe40003f64270 */
[----:B------:R-:W-:Y:S02]  /*5350*/  FSEL R50, R50, -INF , P4 ;  /* 0xff80000032327808 */ /* 0x000fe40002000000 */
[----:B------:R-:W-:Y:S01]  /*5360*/  FMNMX.FTZ R37, R46, R35, !PT ;  /* 0x000000232e257209 */ /* 0x000fe20007810000 */
[----:B------:R-:W1:Y:S01]  /*5370*/  MUFU.TANH R26, R26 ;  /* 0x0000001a001a7308 */ /* 0x000e620000002400 */
[----:B------:R-:W-:-:S02]  /*5380*/  FSEL R35, R3, -INF , P2 ;  /* 0xff80000003237808 */ /* 0x000fc40001000000 */
[C---:B------:R-:W-:Y:S02]  /*5390*/  ISETP.GT.AND P2, PT, R59.reuse, 0x48, PT ;  /* 0x000000483b00780c */ /* 0x040fe40003f44270 */
[----:B------:R-:W-:Y:S02]  /*53a0*/  FSEL R58, R58, -INF , P3 ;  /* 0xff8000003a3a7808 */ /* 0x000fe40001800000 */
[----:B------:R-:W-:Y:S01]  /*53b0*/  FMNMX.FTZ R37, R50, R37, !PT ;  /* 0x0000002532257209 */ /* 0x000fe20007810000 */
[----:B------:R-:W3:Y:S01]  /*53c0*/  MUFU.TANH R30, R30 ;  /* 0x0000001e001e7308 */ /* 0x000ee20000002400 */
[----:B------:R-:W-:Y:S02]  /*53d0*/  FSEL R36, R4, -INF , P1 ;  /* 0xff80000004247808 */ /* 0x000fe40000800000 */
[----:B------:R-:W-:Y:S02]  /*53e0*/  ISETP.GT.AND P1, PT, R59, 0x49, PT ;  /* 0x000000493b00780c */ /* 0x000fe40003f24270 */
[----:B------:R-:W-:-:S02]  /*53f0*/  FSEL R56, R56, -INF , P2 ;  /* 0xff80000038387808 */ /* 0x000fc40001000000 */
[----:B------:R-:W-:Y:S02]  /*5400*/  FMNMX.FTZ R37, R58, R37, !PT ;  /* 0x000000253a257209 */ /* 0x000fe40007810000 */
[----:B------:R-:W-:Y:S02]  /*5410*/  FSEL R57, R57, -INF , P1 ;  /* 0xff80000039397808 */ /* 0x000fe40000800000 */
[----:B------:R-:W-:Y:S02]  /*5420*/  FMNMX.FTZ R4, R56, R37, !PT ;  /* 0x0000002538047209 */ /* 0x000fe40007810000 */
[----:B0-----:R-:W-:Y:S02]  /*5430*/  FSEL R38, R38, -INF , P6 ;  /* 0xff80000026267808 */ /* 0x001fe40003000000 */
[----:B------:R-:W-:Y:S02]  /*5440*/  FMNMX.FTZ R3, R57, R4, !PT ;  /* 0x0000000439037209 */ /* 0x000fe40007810000 */
[----:B--2---:R-:W-:-:S02]  /*5450*/  FSEL R39, R39, -INF , P5 ;  /* 0xff80000027277808 */ /* 0x004fc40002800000 */
[----:B-1----:R-:W-:Y:S01]  /*5460*/  FSEL R26, R26, -INF , P4 ;  /* 0xff8000001a1a7808 */ /* 0x002fe20002000000 */
[----:B------:R-:W0:Y:S01]  /*5470*/  SHFL.BFLY PT, R4, R3, 0x2, 0x1f ;  /* 0x0c401f0003047f89 */ /* 0x000e2200000e0000 */
[----:B---3--:R-:W-:Y:S02]  /*5480*/  FSEL R30, R30, -INF , P2 ;  /* 0xff8000001e1e7808 */ /* 0x008fe40001000000 */
[----:B0-----:R-:W-:Y:S02]  /*5490*/  FMNMX.FTZ R37, R3, R4, !PT ;  /* 0x0000000403257209 */ /* 0x001fe40007810000 */
[----:B------:R0:W-:Y:S03]  /*54a0*/  MUFU.TANH R3, R27 ;  /* 0x0000001b00037308 */ /* 0x0001e60000002400 */
[----:B------:R-:W1:Y:S02]  /*54b0*/  SHFL.BFLY PT, R4, R37, 0x1, 0x1f ;  /* 0x0c201f0025047f89 */ /* 0x000e6400000e0000 */
[----:B-1----:R-:W-:-:S02]  /*54c0*/  FMNMX.FTZ R4, R37, R4, !PT ;  /* 0x0000000425047209 */ /* 0x002fc40007810000 */
[----:B------:R-:W-:Y:S02]  /*54d0*/  FMNMX.FTZ R37, R17, R54, !PT ;  /* 0x0000003611257209 */ /* 0x000fe40007810000 */
[C---:B------:R-:W-:Y:S01]  /*54e0*/  FSETP.NEU.FTZ.AND P0, PT, R4.reuse, -INF , PT ;  /* 0xff8000000400780b */ /* 0x040fe20003f1d000 */
[----:B------:R-:W-:Y:S01]  /*54f0*/  FMUL.FTZ R47, R4, UR5 ;  /* 0x00000005042f7c20 */ /* 0x000fe20008410000 */
[----:B------:R-:W-:-:S04]  /*5500*/  FMNMX.FTZ R54, R20, R37, !PT ;  /* 0x0000002514367209 */ /* 0x000fc80007810000 */
[----:B------:R-:W-:Y:S02]  /*5510*/  FMNMX.FTZ R37, R21, R54, !PT ;  /* 0x0000003615257209 */ /* 0x000fe40007810000 */
[----:B------:R-:W-:Y:S02]  /*5520*/  FSEL R59, R47, RZ, P0 ;  /* 0x000000ff2f3b7208 */ /* 0x000fe40000000000 */
[----:B------:R-:W-:Y:S02]  /*5530*/  FMNMX.FTZ R54, R24, R37, !PT ;  /* 0x0000002518367209 */ /* 0x000fe40007810000 */
[----:B------:R-:W1:Y:S01]  /*5540*/  MUFU.TANH R37, R31 ;  /* 0x0000001f00257308 */ /* 0x000e620000002400 */
[--C-:B------:R-:W-:Y:S01]  /*5550*/  FFMA.FTZ R204, R48, UR5, -R59.reuse ;  /* 0x0000000530cc7c23 */ /* 0x100fe2000801083b */
[----:B------:R-:W-:Y:S01]  /*5560*/  FMNMX.FTZ R47, R25, R54, !PT ;  /* 0x00000036192f7209 */ /* 0x000fe20007810000 */
[--C-:B------:R-:W-:Y:S01]  /*5570*/  FFMA.FTZ R208, R62, UR5, -R59.reuse ;  /* 0x000000053ed07c23 */ /* 0x100fe2000801083b */
[--C-:B------:R-:W-:Y:S01]  /*5580*/  FFMA.FTZ R63, R63, UR5, -R59.reuse ;  /* 0x000000053f3f7c23 */ /* 0x100fe2000801083b */
[--C-:B------:R-:W-:Y:S01]  /*5590*/  FFMA.FTZ R210, R60, UR5, -R59.reuse ;  /* 0x000000053cd27c23 */ /* 0x100fe2000801083b */
[----:B------:R-:W-:Y:S01]  /*55a0*/  FMNMX.FTZ R54, R28, R47, !PT ;  /* 0x0000002f1c367209 */ /* 0x000fe20007810000 */
[--C-:B------:R-:W-:Y:S01]  /*55b0*/  FFMA.FTZ R61, R61, UR5, -R59.reuse ;  /* 0x000000053d3d7c23 */ /* 0x100fe2000801083b */
[--C-:B------:R-:W-:Y:S01]  /*55c0*/  FFMA.FTZ R49, R49, UR5, -R59.reuse ;  /* 0x0000000531317c23 */ /* 0x100fe2000801083b */
[----:B------:R-:W-:Y:S01]  /*55d0*/  MUFU.EX2 R208, R208 ;  /* 0x000000d000d07308 */ /* 0x000fe20000000800 */
[----:B0-----:R-:W-:Y:S01]  /*55e0*/  FMNMX.FTZ R27, R29, R54, !PT ;  /* 0x000000361d1b7209 */ /* 0x001fe20007810000 */
[--C-:B------:R-:W-:Y:S01]  /*55f0*/  FFMA.FTZ R52, R52, UR5, -R59.reuse ;  /* 0x0000000534347c23 */ /* 0x100fe2000801083b */
[--C-:B------:R-:W-:Y:S01]  /*5600*/  FFMA.FTZ R53, R53, UR5, -R59.reuse ;  /* 0x0000000535357c23 */ /* 0x100fe2000801083b */
[--C-:B------:R-:W-:Y:S01]  /*5610*/  FFMA.FTZ R58, R58, UR5, -R59.reuse ;  /* 0x000000053a3a7c23 */ /* 0x100fe2000801083b */
[----:B------:R-:W-:Y:S01]  /*5620*/  FMNMX.FTZ R54, R32, R27, !PT ;  /* 0x0000001b20367209 */ /* 0x000fe20007810000 */
[--C-:B------:R-:W-:Y:S01]  /*5630*/  FFMA.FTZ R41, R41, UR5, -R59.reuse ;  /* 0x0000000529297c23 */ /* 0x100fe2000801083b */
[--C-:B------:R-:W-:Y:S01]  /*5640*/  FFMA.FTZ R44, R44, UR5, -R59.reuse ;  /* 0x000000052c2c7c23 */ /* 0x100fe2000801083b */
[----:B-1----:R-:W-:Y:S01]  /*5650*/  FSEL R37, R37, -INF , P1 ;  /* 0xff80000025257808 */ /* 0x002fe20000800000 */
[----:B------:R0:W-:Y:S01]  /*5660*/  MUFU.EX2 R27, R63 ;  /* 0x0000003f001b7308 */ /* 0x0001e20000000800 */
        /* <DEDUP_REMOVED lines=8> */
[----:B------:R-:W-:Y:S01]  /*56f0*/  FMNMX.FTZ R31, R35, R54, !PT ;  /* 0x00000036231f7209 */ /* 0x000fe20007810000 */
[--C-:B------:R-:W-:Y:S01]  /*5700*/  FFMA.FTZ R50, R50, UR5, -R59.reuse ;  /* 0x0000000532327c23 */ /* 0x100fe2000801083b */
[--C-:B------:R-:W-:Y:S01]  /*5710*/  FFMA.FTZ R56, R56, UR5, -R59.reuse ;  /* 0x0000000538387c23 */ /* 0x100fe2000801083b */
[----:B------:R-:W-:Y:S01]  /*5720*/  FFMA.FTZ R57, R57, UR5, -R59 ;  /* 0x0000000539397c23 */ /* 0x000fe2000801083b */
[----:B------:R-:W-:Y:S01]  /*5730*/  FMNMX.FTZ R47, R36, R31, !PT ;  /* 0x0000001f242f7209 */ /* 0x000fe20007810000 */
[--C-:B0-----:R-:W-:Y:S01]  /*5740*/  IMAD.MOV.U32 R63, RZ, RZ, R151.reuse ;  /* 0x000000ffff3f7224 */ /* 0x101fe200078e0097 */
[----:B------:R-:W-:Y:S01]  /*5750*/  ISETP.NE.AND P0, PT, R64, RZ, PT ;  /* 0x000000ff4000720c */ /* 0x000fe20003f05270 */
[----:B------:R0:W-:Y:S01]  /*5760*/  MUFU.EX2 R31, R61 ;  /* 0x0000003d001f7308 */ /* 0x0001e20000000800 */
[----:B------:R-:W-:Y:S01]  /*5770*/  FMNMX.FTZ R54, R38, R47, !PT ;  /* 0x0000002f26367209 */ /* 0x000fe20007810000 */
[--C-:B------:R-:W-:Y:S01]  /*5780*/  IMAD.MOV.U32 R64, RZ, RZ, R151.reuse ;  /* 0x000000ffff407224 */ /* 0x100fe200078e0097 */
[----:B------:R-:W-:Y:S01]  /*5790*/  FSEL R47, R3, -INF , P3 ;  /* 0xff800000032f7808 */ /* 0x000fe20001800000 */
[----:B------:R-:W-:Y:S01]  /*57a0*/  IMAD.MOV.U32 R62, RZ, RZ, R151 ;  /* 0x000000ffff3e7224 */ /* 0x000fe200078e0097 */
[----:B------:R-:W-:Y:S01]  /*57b0*/  FMNMX.FTZ R55, R39, R54, !PT ;  /* 0x0000003627377209 */ /* 0x000fe20007810000 */
[----:B------:R-:W-:Y:S01]  /*57c0*/  FFMA.FTZ R54, R40, UR5, -R59 ;  /* 0x0000000528367c23 */ /* 0x000fe2000801083b */
[--C-:B------:R-:W-:Y:S01]  /*57d0*/  IMAD.MOV.U32 R60, RZ, RZ, R151.reuse ;  /* 0x000000ffff3c7224 */ /* 0x100fe200078e0097 */
[----:B------:R-:W-:Y:S01]  /*57e0*/  MUFU.EX2 R204, R204 ;  /* 0x000000cc00cc7308 */ /* 0x000fe20000000800 */
[----:B------:R-:W-:Y:S01]  /*57f0*/  FMNMX.FTZ R48, R26, R55, !PT ;  /* 0x000000371a307209 */ /* 0x000fe20007810000 */
[----:B0-----:R-:W-:-:S03]  /*5800*/  IMAD.MOV.U32 R61, RZ, RZ, R151 ;  /* 0x000000ffff3d7224 */ /* 0x001fc600078e0097 */
[----:B------:R-:W-:-:S03]  /*5810*/  FMNMX.FTZ R3, R47, R48, !PT ;  /* 0x000000302f037209 */ /* 0x000fc60007810000 */
[----:B------:R-:W-:Y:S01]  /*5820*/  MUFU.EX2 R49, R49 ;  /* 0x0000003100317308 */ /* 0x000fe20000000800 */
[----:B------:R-:W-:-:S04]  /*5830*/  FMNMX.FTZ R48, R30, R3, !PT ;  /* 0x000000031e307209 */ /* 0x000fc80007810000 */
[----:B------:R-:W-:-:S03]  /*5840*/  FMNMX.FTZ R48, R37, R48, !PT ;  /* 0x0000003025307209 */ /* 0x000fc60007810000 */
[----:B------:R-:W-:Y:S02]  /*5850*/  MUFU.EX2 R52, R52 ;  /* 0x0000003400347308 */ /* 0x000fe40000000800 */
[----:B------:R-:W0:Y:S06]  /*5860*/  SHFL.BFLY PT, R3, R48, 0x2, 0x1f ;  /* 0x0c401f0030037f89 */ /* 0x000e2c00000e0000 */
[----:B------:R-:W1:Y:S08]  /*5870*/  MUFU.EX2 R53, R53 ;  /* 0x0000003500357308 */ /* 0x000e700000000800 */
[----:B------:R-:W-:Y:S08]  /*5880*/  MUFU.EX2 R54, R54 ;  /* 0x0000003600367308 */ /* 0x000ff00000000800 */
[----:B------:R-:W-:Y:S01]  /*5890*/  MUFU.EX2 R55, R58 ;  /* 0x0000003a00377308 */ /* 0x000fe20000000800 */
[----:B-1----:R-:W-:-:S02]  /*58a0*/  F2FP.BF16.F32.PACK_AB R206, R53, R52 ;  /* 0x0000003435ce723e */ /* 0x002fc400000010ff */
[----:B0-----:R-:W-:-:S05]  /*58b0*/  FMNMX.FTZ R40, R48, R3, !PT ;  /* 0x0000000330287209 */ /* 0x001fca0007810000 */
[----:B------:R-:W0:Y:S01]  /*58c0*/  SHFL.BFLY PT, R3, R40, 0x1, 0x1f ;  /* 0x0c201f0028037f89 */ /* 0x000e2200000e0000 */
[----:B------:R-:W1:Y:S08]  /*58d0*/  MUFU.EX2 R41, R41 ;  /* 0x0000002900297308 */ /* 0x000e700000000800 */
[----:B------:R-:W-:Y:S08]  /*58e0*/  MUFU.EX2 R44, R44 ;  /* 0x0000002c002c7308 */ /* 0x000ff00000000800 */
[----:B------:R-:W2:Y:S01]  /*58f0*/  MUFU.EX2 R45, R45 ;  /* 0x0000002d002d7308 */ /* 0x000ea20000000800 */
[----:B-1----:R-:W-:-:S02]  /*5900*/  F2FP.BF16.F32.PACK_AB R200, R41, R54 ;  /* 0x0000003629c8723e */ /* 0x002fc400000010ff */
[----:B0-----:R-:W-:-:S05]  /*5910*/  FMNMX.FTZ R3, R40, R3, !PT ;  /* 0x0000000328037209 */ /* 0x001fca0007810000 */
[----:B------:R-:W-:Y:S01]  /*5920*/  MUFU.EX2 R51, R51 ;  /* 0x0000003300337308 */ /* 0x000fe20000000800 */
[C---:B------:R-:W-:Y:S01]  /*5930*/  FSETP.NEU.FTZ.AND P1, PT, R3.reuse, -INF , PT ;  /* 0xff8000000300780b */ /* 0x040fe20003f3d000 */
[----:B------:R-:W-:-:S06]  /*5940*/  FMUL.FTZ R40, R3, UR5 ;  /* 0x0000000503287c20 */ /* 0x000fcc0008410000 */
[----:B------:R-:W-:Y:S01]  /*5950*/  MUFU.EX2 R42, R42 ;  /* 0x0000002a002a7308 */ /* 0x000fe20000000800 */
[----:B------:R-:W-:Y:S02]  /*5960*/  FSEL R40, R40, RZ, P1 ;  /* 0x000000ff28287208 */ /* 0x000fe40000800000 */
[----:B------:R-:W-:Y:S02]  /*5970*/  PLOP3.LUT P1, PT, PT, PT, UP0, 0x80, 0x0 ;  /* 0x000000000000781c */ /* 0x000fe40003f2f008 */
[----:B--2---:R-:W-:Y:S01]  /*5980*/  F2FP.BF16.F32.PACK_AB R202, R45, R44 ;  /* 0x0000002c2dca723e */ /* 0x004fe200000010ff */
[--C-:B------:R-:W-:Y:S01]  /*5990*/  FFMA.FTZ R2, R2, UR5, -R40.reuse ;  /* 0x0000000502027c23 */ /* 0x100fe20008010828 */
[--C-:B------:R-:W-:Y:S01]  /*59a0*/  FFMA.FTZ R7, R7, UR5, -R40.reuse ;  /* 0x0000000507077c23 */ /* 0x100fe20008010828 */
[--C-:B------:R-:W-:Y:S01]  /*59b0*/  FFMA.FTZ R17, R17, UR5, -R40.reuse ;  /* 0x0000000511117c23 */ /* 0x100fe20008010828 */
[--C-:B------:R-:W-:Y:S01]  /*59c0*/  FFMA.FTZ R20, R20, UR5, -R40.reuse ;  /* 0x0000000514147c23 */ /* 0x100fe20008010828 */
[--C-:B------:R-:W-:Y:S01]  /*59d0*/  FFMA.FTZ R21, R21, UR5, -R40.reuse ;  /* 0x0000000515157c23 */ /* 0x100fe20008010828 */
[----:B------:R0:W-:Y:S01]  /*59e0*/  MUFU.EX2 R209, R7 ;  /* 0x0000000700d17308 */ /* 0x0001e20000000800 */
        /* <DEDUP_REMOVED lines=8> */
[----:B0-----:R-:W-:Y:S01]  /*5a70*/  FADD.FTZ R7, R208, R27 ;  /* 0x0000001bd0077221 */ /* 0x001fe20000010000 */
[--C-:B------:R-:W-:Y:S01]  /*5a80*/  FFMA.FTZ R35, R35, UR5, -R40.reuse ;  /* 0x0000000523237c23 */ /* 0x100fe20008010828 */
[--C-:B------:R-:W-:Y:S01]  /*5a90*/  FFMA.FTZ R36, R36, UR5, -R40.reuse ;  /* 0x0000000524247c23 */ /* 0x100fe20008010828 */
[--C-:B------:R-:W-:Y:S01]  /*5aa0*/  FFMA.FTZ R38, R38, UR5, -R40.reuse ;  /* 0x0000000526267c23 */ /* 0x100fe20008010828 */
[----:B------:R-:W-:Y:S01]  /*5ab0*/  FADD.FTZ R48, R210, R7 ;  /* 0x00000007d2307221 */ /* 0x000fe20000010000 */
[--C-:B------:R-:W-:Y:S01]  /*5ac0*/  FFMA.FTZ R39, R39, UR5, -R40.reuse ;  /* 0x0000000527277c23 */ /* 0x100fe20008010828 */
[----:B------:R-:W-:Y:S01]  /*5ad0*/  FFMA.FTZ R26, R26, UR5, -R40 ;  /* 0x000000051a1a7c23 */ /* 0x000fe20008010828 */
[----:B------:R0:W2:Y:S01]  /*5ae0*/  MUFU.EX2 R211, R17 ;  /* 0x0000001100d37308 */ /* 0x0000a20000000800 */
[----:B------:R-:W-:Y:S01]  /*5af0*/  FADD.FTZ R7, R31, R48 ;  /* 0x000000301f077221 */ /* 0x000fe20000010000 */
[--C-:B------:R-:W-:Y:S01]  /*5b00*/  FFMA.FTZ R47, R47, UR5, -R40.reuse ;  /* 0x000000052f2f7c23 */ /* 0x100fe20008010828 */
[--C-:B------:R-:W-:Y:S01]  /*5b10*/  FFMA.FTZ R30, R30, UR5, -R40.reuse ;  /* 0x000000051e1e7c23 */ /* 0x100fe20008010828 */
[----:B------:R-:W-:Y:S01]  /*5b20*/  FFMA.FTZ R37, R37, UR5, -R40 ;  /* 0x0000000525257c23 */ /* 0x000fe20008010828 */
[----:B------:R-:W-:Y:S01]  /*5b30*/  FADD.FTZ R58, R204, R7 ;  /* 0x00000007cc3a7221 */ /* 0x000fe20000010000 */
[----:B------:R-:W-:Y:S01]  /*5b40*/  F2FP.BF16.F32.PACK_AB R208, R27, R208 ;  /* 0x000000d01bd0723e */ /* 0x000fe200000010ff */
[----:B------:R-:W-:Y:S01]  /*5b50*/  IMAD.MOV.U32 R27, RZ, RZ, R151 ;  /* 0x000000ffff1b7224 */ /* 0x000fe200078e0097 */
[----:B------:R-:W3:Y:S01]  /*5b60*/  MUFU.EX2 R20, R20 ;  /* 0x0000001400147308 */ /* 0x000ee20000000800 */
[----:B-1----:R-:W-:Y:S01]  /*5b70*/  FADD.FTZ R48, R2, R209 ;  /* 0x000000d102307221 */ /* 0x002fe20000010000 */
[----:B0-----:R-:W-:Y:S01]  /*5b80*/  FADD.FTZ R17, R49, R58 ;  /* 0x0000003a31117221 */ /* 0x001fe20000010000 */
[----:B------:R-:W-:Y:S01]  /*5b90*/  F2FP.BF16.F32.PACK_AB R210, R31, R210 ;  /* 0x000000d21fd2723e */ /* 0x000fe200000010ff */
[----:B------:R-:W-:Y:S01]  /*5ba0*/  IMAD.MOV.U32 R31, RZ, RZ, R151 ;  /* 0x000000ffff1f7224 */ /* 0x000fe200078e0097 */
[----:B------:R-:W-:Y:S01]  /*5bb0*/  F2FP.BF16.F32.PACK_AB R204, R49, R204 ;  /* 0x000000cc31cc723e */ /* 0x000fe200000010ff */
[----:B------:R-:W-:Y:S01]  /*5bc0*/  FADD.FTZ R58, R52, R17 ;  /* 0x00000011343a7221 */ /* 0x000fe20000010000 */
[----:B------:R-:W-:Y:S01]  /*5bd0*/  F2FP.BF16.F32.PACK_AB R196, R42, R51 ;  /* 0x000000332ac4723e */ /* 0x000fe200000010ff */
[----:B------:R-:W0:Y:S01]  /*5be0*/  MUFU.EX2 R21, R21 ;  /* 0x0000001500157308 */ /* 0x000e220000000800 */
[----:B--2---:R-:W-:Y:S01]  /*5bf0*/  FADD.FTZ R7, R211, R48 ;  /* 0x00000030d3077221 */ /* 0x004fe20000010000 */
[----:B------:R-:W-:Y:S01]  /*5c00*/  FADD.FTZ R59, R53, R58 ;  /* 0x0000003a353b7221 */ /* 0x000fe20000010000 */
[----:B------:R-:W-:Y:S01]  /*5c10*/  F2FP.BF16.F32.PACK_AB R209, R209, R2 ;  /* 0x00000002d1d1723e */ /* 0x000fe200000010ff */
[----:B------:R-:W-:Y:S01]  /*5c20*/  IMAD.MOV.U32 R2, RZ, RZ, 0x3f800000 ;  /* 0x3f800000ff027424 */ /* 0x000fe200078e00ff */
[----:B------:R-:W-:Y:S01]  /*5c30*/  MOV R52, R151 ;  /* 0x0000009700347202 */ /* 0x000fe20000000f00 */
[----:B------:R-:W-:-:S02]  /*5c40*/  IMAD.MOV.U32 R58, RZ, RZ, R151 ;  /* 0x000000ffff3a7224 */ /* 0x000fc400078e0097 */
[----:B------:R-:W1:Y:S01]  /*5c50*/  MUFU.EX2 R24, R24 ;  /* 0x0000001800187308 */ /* 0x000e620000000800 */
[----:B---3--:R-:W-:Y:S01]  /*5c60*/  FADD.FTZ R48, R20, R7 ;  /* 0x0000000714307221 */ /* 0x008fe20000010000 */
[----:B------:R-:W-:Y:S01]  /*5c70*/  IADD3 R7, R0, 0x38840, RZ ;  /* 0x0003884000077810 */ /* 0x000fe20007ffe0ff */
[--C-:B------:R-:W-:Y:S01]  /*5c80*/  IMAD.MOV.U32 R53, RZ, RZ, R151.reuse ;  /* 0x000000ffff357224 */ /* 0x100fe200078e0097 */
[----:B------:R-:W-:Y:S01]  /*5c90*/  F2FP.BF16.F32.PACK_AB R211, R20, R211 ;  /* 0x000000d314d3723e */ /* 0x000fe200000010ff */
[----:B------:R-:W-:Y:S01]  /*5ca0*/  IMAD.MOV.U32 R49, RZ, RZ, R151 ;  /* 0x000000ffff317224 */ /* 0x000fe200078e0097 */
[----:B------:R-:W-:Y:S02]  /*5cb0*/  PRMT R7, R6, 0x654, R7 ;  /* 0x0000065406077816 */ /* 0x000fe40000000007 */
[----:B------:R-:W2:Y:S01]  /*5cc0*/  MUFU.EX2 R25, R25 ;  /* 0x0000001900197308 */ /* 0x000ea20000000800 */
[----:B0-----:R-:W-:Y:S01]  /*5cd0*/  FADD.FTZ R17, R21, R48 ;  /* 0x0000003015117221 */ /* 0x001fe20000010000 */
[----:B------:R-:W-:Y:S01]  /*5ce0*/  FADD.FTZ R48, R54, R59 ;  /* 0x0000003b36307221 */ /* 0x000fe20000010000 */
[----:B------:R0:W-:Y:S01]  /*5cf0*/  SYNCS.ARRIVE.TRANS64.RED.A1T0 RZ, [R7+URZ], RZ ;  /* 0x000000ff07ff79a7 */ /* 0x0001e2000810043f */
[----:B------:R-:W-:-:S02]  /*5d00*/  IMAD.MOV.U32 R54, RZ, RZ, R151 ;  /* 0x000000ffff367224 */ /* 0x000fc400078e0097 */
[----:B------:R-:W-:Y:S01]  /*5d10*/  FADD.FTZ R59, R41, R48 ;  /* 0x00000030293b7221 */ /* 0x000fe20000010000 */
[----:B------:R-:W-:Y:S01]  /*5d20*/  IMAD.MOV.U32 R41, RZ, RZ, R151 ;  /* 0x000000ffff297224 */ /* 0x000fe200078e0097 */
[----:B------:R-:W3:Y:S01]  /*5d30*/  MUFU.EX2 R28, R28 ;  /* 0x0000001c001c7308 */ /* 0x000ee20000000800 */
[----:B-1----:R-:W-:Y:S01]  /*5d40*/  FADD.FTZ R0, R24, R17 ;  /* 0x0000001118007221 */ /* 0x002fe20000010000 */
[----:B------:R-:W-:Y:S01]  /*5d50*/  FADD.FTZ R48, R44, R59 ;  /* 0x0000003b2c307221 */ /* 0x000fe20000010000 */
[----:B------:R-:W-:Y:S01]  /*5d60*/  F2FP.BF16.F32.PACK_AB R205, R24, R21 ;  /* 0x0000001518cd723e */ /* 0x000fe200000010ff */
[--C-:B------:R-:W-:Y:S02]  /*5d70*/  IMAD.MOV.U32 R59, RZ, RZ, R151.reuse ;  /* 0x000000ffff3b7224 */ /* 0x100fe400078e0097 */
[----:B------:R-:W-:Y:S01]  /*5d80*/  FADD.FTZ R48, R45, R48 ;  /* 0x000000302d307221 */ /* 0x000fe20000010000 */
[--C-:B------:R-:W-:Y:S01]  /*5d90*/  IMAD.MOV.U32 R45, RZ, RZ, R151.reuse ;  /* 0x000000ffff2d7224 */ /* 0x100fe200078e0097 */
[----:B------:R-:W0:Y:S01]  /*5da0*/  MUFU.EX2 R29, R29 ;  /* 0x0000001d001d7308 */ /* 0x000e220000000800 */
[----:B--2---:R-:W-:Y:S01]  /*5db0*/  FADD.FTZ R17, R25, R0 ;  /* 0x0000000019117221 */ /* 0x004fe20000010000 */
[----:B------:R-:W-:-:S02]  /*5dc0*/  IMAD.MOV.U32 R44, RZ, RZ, R151 ;  /* 0x000000ffff2c7224 */ /* 0x000fc400078e0097 */
[----:B------:R-:W-:-:S04]  /*5dd0*/  IMAD.MOV.U32 R24, RZ, RZ, R151 ;  /* 0x000000ffff187224 */ /* 0x000fc800078e0097 */
[----:B------:R-:W1:Y:S01]  /*5de0*/  MUFU.EX2 R32, R32 ;  /* 0x0000002000207308 */ /* 0x000e620000000800 */
[C---:B---3--:R-:W-:Y:S01]  /*5df0*/  FADD.FTZ R0, R28.reuse, R17 ;  /* 0x000000111c007221 */ /* 0x048fe20000010000 */
[----:B------:R-:W-:Y:S01]  /*5e00*/  FADD.FTZ R17, R51, R48 ;  /* 0x0000003033117221 */ /* 0x000fe20000010000 */
[----:B------:R-:W-:Y:S01]  /*5e10*/  F2FP.BF16.F32.PACK_AB R207, R28, R25 ;  /* 0x000000191ccf723e */ /* 0x000fe200000010ff */
[----:B------:R-:W-:Y:S02]  /*5e20*/  IMAD.MOV.U32 R51, RZ, RZ, R151 ;  /* 0x000000ffff337224 */ /* 0x000fe400078e0097 */
[----:B------:R-:W-:Y:S01]  /*5e30*/  FADD.FTZ R40, R42, R17 ;  /* 0x000000112a287221 */ /* 0x000fe20000010000 */
[--C-:B------:R-:W-:Y:S01]  /*5e40*/  IMAD.MOV.U32 R48, RZ, RZ, R151.reuse ;  /* 0x000000ffff307224 */ /* 0x100fe200078e0097 */
[----:B------:R-:W2:Y:S01]  /*5e50*/  MUFU.EX2 R33, R33 ;  /* 0x0000002100217308 */ /* 0x000ea20000000800 */
[----:B0-----:R-:W-:Y:S01]  /*5e60*/  FADD.FTZ R7, R29, R0 ;  /* 0x000000001d077221 */ /* 0x001fe20000010000 */
[----:B------:R-:W-:-:S02]  /*5e70*/  IMAD.MOV.U32 R42, RZ, RZ, R151 ;  /* 0x000000ffff2a7224 */ /* 0x000fc400078e0097 */
[--C-:B------:R-:W-:Y:S02]  /*5e80*/  IMAD.MOV.U32 R28, RZ, RZ, R151.reuse ;  /* 0x000000ffff1c7224 */ /* 0x100fe400078e0097 */
[----:B------:R-:W-:Y:S02]  /*5e90*/  IMAD.MOV.U32 R25, RZ, RZ, R151 ;  /* 0x000000ffff197224 */ /* 0x000fe400078e0097 */
[----:B------:R-:W0:Y:S01]  /*5ea0*/  MUFU.EX2 R43, R43 ;  /* 0x0000002b002b7308 */ /* 0x000e220000000800 */
[C---:B-1----:R-:W-:Y:S01]  /*5eb0*/  FADD.FTZ R0, R32.reuse, R7 ;  /* 0x0000000720007221 */ /* 0x042fe20000010000 */
[----:B------:R-:W-:Y:S01]  /*5ec0*/  F2FP.BF16.F32.PACK_AB R201, R32, R29 ;  /* 0x0000001d20c9723e */ /* 0x000fe200000010ff */
[--C-:B------:R-:W-:Y:S02]  /*5ed0*/  IMAD.MOV.U32 R32, RZ, RZ, R151.reuse ;  /* 0x000000ffff207224 */ /* 0x100fe400078e0097 */
[----:B------:R-:W-:-:S03]  /*5ee0*/  IMAD.MOV.U32 R29, RZ, RZ, R151 ;  /* 0x000000ffff1d7224 */ /* 0x000fc600078e0097 */
[----:B------:R-:W1:Y:S01]  /*5ef0*/  MUFU.EX2 R34, R34 ;  /* 0x0000002200227308 */ /* 0x000e620000000800 */
[----:B--2---:R-:W-:-:S07]  /*5f00*/  FADD.FTZ R7, R33, R0 ;  /* 0x0000000021077221 */ /* 0x004fce0000010000 */
[----:B------:R-:W2:Y:S01]  /*5f10*/  MUFU.EX2 R46, R46 ;  /* 0x0000002e002e7308 */ /* 0x000ea20000000800 */
[----:B0-----:R-:W-:-:S07]  /*5f20*/  FADD.FTZ R17, R43, R40 ;  /* 0x000000282b117221 */ /* 0x001fce0000010000 */
[----:B------:R-:W0:Y:S01]  /*5f30*/  MUFU.EX2 R35, R35 ;  /* 0x0000002300237308 */ /* 0x000e220000000800 */
[C---:B-1----:R-:W-:Y:S01]  /*5f40*/  FADD.FTZ R0, R34.reuse, R7 ;  /* 0x0000000722007221 */ /* 0x042fe20000010000 */
[----:B------:R-:W-:Y:S01]  /*5f50*/  F2FP.BF16.F32.PACK_AB R203, R34, R33 ;  /* 0x0000002122cb723e */ /* 0x000fe200000010ff */
[--C-:B------:R-:W-:Y:S02]  /*5f60*/  IMAD.MOV.U32 R34, RZ, RZ, R151.reuse ;  /* 0x000000ffff227224 */ /* 0x100fe400078e0097 */
[----:B------:R-:W-:-:S03]  /*5f70*/  IMAD.MOV.U32 R33, RZ, RZ, R151 ;  /* 0x000000ffff217224 */ /* 0x000fc600078e0097 */
        /* <DEDUP_REMOVED lines=8> */
[----:B-1----:R-:W-:Y:S01]  /*6000*/  FADD.FTZ R0, R50, R17 ;  /* 0x0000001132007221 */ /* 0x002fe20000010000 */
[C---:B------:R-:W-:Y:S01]  /*6010*/  F2FP.BF16.F32.PACK_AB R192, R55.reuse, R50 ;  /* 0x0000003237c0723e */ /* 0x040fe200000010ff */
[--C-:B------:R-:W-:Y:S02]  /*6020*/  IMAD.MOV.U32 R50, RZ, RZ, R151.reuse ;  /* 0x000000ffff327224 */ /* 0x100fe400078e0097 */
[----:B------:R-:W-:Y:S01]  /*6030*/  FADD.FTZ R17, R55, R0 ;  /* 0x0000000037117221 */ /* 0x000fe20000010000 */
[----:B------:R-:W-:Y:S02]  /*6040*/  IMAD.MOV.U32 R55, RZ, RZ, R151 ;  /* 0x000000ffff377224 */ /* 0x000fe400078e0097 */
        /* <DEDUP_REMOVED lines=20> */
[----:B-1----:R-:W-:-:S07]  /*6190*/  FADD.FTZ R40, R56, R17 ;  /* 0x0000001138287221 */ /* 0x002fce0000010000 */
[----:B------:R-:W1:Y:S01]  /*61a0*/  MUFU.EX2 R37, R37 ;  /* 0x0000002500257308 */ /* 0x000e620000000800 */
[----:B--2---:R-:W-:Y:S01]  /*61b0*/  FADD.FTZ R0, R30, R7 ;  /* 0x000000071e007221 */ /* 0x004fe20000010000 */
[C---:B0-----:R-:W-:Y:S01]  /*61c0*/  FADD.FTZ R17, R57.reuse, R40 ;  /* 0x0000002839117221 */ /* 0x041fe20000010000 */
[----:B------:R-:W-:Y:S01]  /*61d0*/  F2FP.BF16.F32.PACK_AB R194, R57, R56 ;  /* 0x0000003839c2723e */ /* 0x000fe200000010ff */
[--C-:B------:R-:W-:Y:S02]  /*61e0*/  IMAD.MOV.U32 R57, RZ, RZ, R151.reuse ;  /* 0x000000ffff397224 */ /* 0x100fe400078e0097 */
[--C-:B------:R-:W-:Y:S02]  /*61f0*/  IMAD.MOV.U32 R56, RZ, RZ, R151.reuse ;  /* 0x000000ffff387224 */ /* 0x100fe400078e0097 */
[----:B------:R-:W-:Y:S02]  /*6200*/  IMAD.MOV.U32 R40, RZ, RZ, R151 ;  /* 0x000000ffff287224 */ /* 0x000fe400078e0097 */
[C---:B-1----:R-:W-:Y:S01]  /*6210*/  FADD.FTZ R7, R37.reuse, R0 ;  /* 0x0000000025077221 */ /* 0x042fe20000010000 */
[----:B------:R-:W-:Y:S01]  /*6220*/  F2FP.BF16.F32.PACK_AB R195, R37, R30 ;  /* 0x0000001e25c3723e */ /* 0x000fe200000010ff */
[----:B------:R-:W-:-:S02]  /*6230*/  IMAD.MOV.U32 R0, RZ, RZ, 0x3f800000 ;  /* 0x3f800000ff007424 */ /* 0x000fc400078e00ff */
[--C-:B------:R-:W-:Y:S02]  /*6240*/  IMAD.MOV.U32 R37, RZ, RZ, R151.reuse ;  /* 0x000000ffff257224 */ /* 0x100fe400078e0097 */
[----:B------:R-:W-:Y:S01]  /*6250*/  IMAD.MOV.U32 R30, RZ, RZ, R151 ;  /* 0x000000ffff1e7224 */ /* 0x000fe200078e0097 */
[----:B------:R-:W-:Y:S06]  /*6260*/  @!P1 BRA `(.L_x_188) ;  /* 0x00000040003c9947 */ /* 0x000fec0003800000 */
[----:B------:R-:W-:Y:S01]  /*6270*/  R2UR UR4, R16 ;  /* 0x00000000100472ca */ /* 0x000fe200000e0000 */
[----:B------:R-:W-:Y:S01]  /*6280*/  IMAD.MOV.U32 R21, RZ, RZ, R3 ;  /* 0x000000ffff157224 */ /* 0x000fe200078e0003 */
[----:B------:R-:W-:Y:S01]  /*6290*/  MOV R2, 0x3f800000 ;  /* 0x3f80000000027802 */ /* 0x000fe20000000f00 */
[----:B------:R-:W-:Y:S01]  /*62a0*/  IMAD.MOV.U32 R227, RZ, RZ, R4 ;  /* 0x000000ffffe37224 */ /* 0x000fe200078e0004 */
        /* <DEDUP_REMOVED lines=9> */
[----:B------:R-:W-:Y:S01]  /*6340*/  IMAD.U32 R228, RZ, RZ, UR4 ;  /* 0x00000004ffe47e24 */ /* 0x000fe2000f8e00ff */
        /* <DEDUP_REMOVED lines=55> */
[----:B------:R-:W-:Y:S01]  /*66c0*/  IMAD.U32 R20, RZ, RZ, UR60 ;  /* 0x0000003cff147e24 */ /* 0x000fe2000f8e00ff */
[----:B------:R-:W-:Y:S01]  /*66d0*/  UMOV UR61, UR38 ;  /* 0x00000026003d7c82 */ /* 0x000fe20008000000 */
[----:B------:R-:W-:-:S05]  /*66e0*/  ULDC UR60, c[0x0][0x9d8] ;  /* 0x00027600003c7ab9 */ /* 0x000fca0000000800 */
.L_x_199:
[----:B------:R-:W-:Y:S01]  /*66f0*/  R2UR UR5, R228 ;  /* 0x00000000e40572ca */ /* 0x000fe200000e0000 */
[----:B------:R-:W-:-:S04]  /*6700*/  UISETP.NE.AND UP0, UPT, UR61, 0x1, UPT ;  /* 0x000000013d00788c */ /* 0x000fc8000bf05270 */
[----:B------:R-:W-:-:S08]  /*6710*/  USEL UR4, URZ, 0x1, UP0 ;  /* 0x000000013f047887 */ /* 0x000fd00008000000 */
[----:B------:R-:W-:-:S06]  /*6720*/  ULOP3.LUT UR4, UR5, UR4, URZ, 0x3c, !UPT ;  /* 0x0000000405047292 */ /* 0x000fcc000f8e3c3f */
[----:B------:R-:W-:Y:S01]  /*6730*/  IMAD.U32 R16, RZ, RZ, UR4 ;  /* 0x00000004ff107e24 */ /* 0x000fe2000f8e00ff */
[----:B------:R-:W-:Y:S06]  /*6740*/  @!P0 BRA `(.L_x_189) ;  /* 0x0000000000048947 */ /* 0x000fec0003800000 */
[----:B------:R-:W-:Y:S01]  /*6750*/  BPT.TRAP 0x1 ;  /* 0x000000040000795c */ /* 0x000fe20000300000 */
.L_x_189:
[----:B------:R-:W0:Y:S01]  /*6760*/  S2UR UR4, SR_CgaCtaId ;  /* 0x00000000000479c3 */ /* 0x000e220000008800 */
[----:B------:R-:W-:Y:S01]  /*6770*/  MOV R5, 0x400 ;  /* 0x0000040000057802 */ /* 0x000fe20000000f00 */
[----:B------:R-:W-:Y:S01]  /*6780*/  UIADD3 UR38, UR61, 0x1, URZ ;  /* 0x000000013d267890 */ /* 0x000fe2000fffe03f */
[----:B------:R-:W-:-:S03]  /*6790*/  R2UR UR6, R16 ;  /* 0x00000000100672ca */ /* 0x000fc600000e0000 */
[----:B------:R-:W-:-:S04]  /*67a0*/  UISETP.NE.AND UP0, UPT, UR38, 0x2, UPT ;  /* 0x000000022600788c */ /* 0x000fc8000bf05270 */
[----:B------:R-:W-:-:S06]  /*67b0*/  USEL UR38, UR38, URZ, UP0 ;  /* 0x0000003f26267287 */ /* 0x000fcc0008000000 */
[----:B------:R-:W-:-:S05]  /*67c0*/  IMAD.U32 R3, RZ, RZ, UR6 ;  /* 0x00000006ff037e24 */ /* 0x000fca000f8e00ff */
[----:B------:R-:W-:Y:S01]  /*67d0*/  SHF.L.U32 R3, R3, 0x1f, RZ ;  /* 0x0000001f03037819 */ /* 0x000fe200000006ff */
[----:B0-----:R-:W-:-:S05]  /*67e0*/  IMAD.U32 R6, RZ, RZ, UR4 ;  /* 0x00000004ff067e24 */ /* 0x001fca000f8e00ff */
[----:B------:R-:W-:-:S04]  /*67f0*/  LEA R5, R6, R5, 0x18 ;  /* 0x0000000506057211 */ /* 0x000fc800078ec0ff */
[----:B------:R-:W-:-:S13]  /*6800*/  R2UR UR4, R5 ;  /* 0x00000000050472ca */ /* 0x000fda00000e0000 */
[----:B------:R-:W-:-:S06]  /*6810*/  ULEA UR5, UR38, UR4, 0x3 ;  /* 0x0000000426057291 */ /* 0x000fcc000f8e183f */
[----:B------:R-:W-:-:S03]  /*6820*/  IMAD.U32 R229, RZ, RZ, UR5 ;  /* 0x00000005ffe57e24 */ /* 0x000fc6000f8e00ff */
[----:B------:R0:W1:Y:S01]  /*6830*/  SYNCS.PHASECHK.TRANS64.TRYWAIT P1, [UR5+0x38830], R3 ;  /* 0x03883003ff0075a7 */ /* 0x0000620008020145 */
[----:B------:R-:W-:Y:S05]  /*6840*/  @!P0 BRA `(.L_x_190) ;  /* 0x0000000000048947 */ /* 0x000fea0003800000 */
[----:B------:R-:W-:Y:S01]  /*6850*/  BPT.TRAP 0x1 ;  /* 0x000000040000795c */ /* 0x000fe20000300000 */
.L_x_190:
[----:B-1----:R-:W-:Y:S05]  /*6860*/  @P1 BRA `(.L_x_191) ;  /* 0x00000000000c1947 */ /* 0x002fea0003800000 */
[----:B------:R-:W-:-:S13]  /*6870*/  R2UR UR4, R229 ;  /* 0x00000000e50472ca */ /* 0x000fda00000e0000 */
[----:B------:R-:W1:Y:S02]  /*6880*/  SYNCS.PHASECHK.TRANS64.TRYWAIT P1, [UR4+0x38830], R3 ;  /* 0x03883003ff0075a7 */ /* 0x000e640008020144 */
[----:B-1----:R-:W-:Y:S05]  /*6890*/  @!P1 BRA `(.L_x_192) ;  /* 0x000000f800889947 */ /* 0x002fea0003800000 */
.L_x_191:
[----:B------:R-:W-:Y:S01]  /*68a0*/  R2UR UR6, R18 ;  /* 0x00000000120672ca */ /* 0x000fe200000e0000 */
[----:B------:R-:W-:Y:S01]  /*68b0*/  UIMAD UR4, UR38, 0xa00, UR39 ;  /* 0x00000a00260478a4 */ /* 0x000fe2000f8e0227 */
[----:B------:R-:W-:Y:S01]  /*68c0*/  R2UR UR7, R19 ;  /* 0x00000000130772ca */ /* 0x000fe200000e0000 */
[----:B------:R-:W-:Y:S01]  /*68d0*/  WARPGROUP.ARRIVE ;  /* 0x00000000000079c5 */ /* 0x000fe20000000000 */
[----:B------:R-:W-:Y:S01]  /*68e0*/  UMOV UR59, 0x40000040 ;  /* 0x40000040003b7882 */ /* 0x000fe20000000000 */
[----:B------:R-:W-:Y:S01]  /*68f0*/  R2UR UR14, R14 ;  /* 0x000000000e0e72ca */ /* 0x000fe200000e0000 */
[----:B------:R-:W-:Y:S01]  /*6900*/  UIADD3 UR18, UR4, 0x284, URZ ;  /* 0x0000028404127890 */ /* 0x000fe2000fffe03f */
[----:B------:R-:W-:Y:S01]  /*6910*/  R2UR UR15, R15 ;  /* 0x000000000f0f72ca */ /* 0x000fe200000e0000 */
[----:B------:R-:W-:Y:S01]  /*6920*/  UMOV UR58, UR4 ;  /* 0x00000004003a7c82 */ /* 0x000fe20008000000 */
[----:B------:R-:W-:Y:S01]  /*6930*/  R2UR UR10, R12 ;  /* 0x000000000c0a72ca */ /* 0x000fe200000e0000 */
[----:B------:R-:W-:Y:S01]  /*6940*/  UMOV UR19, 0x40000040 ;  /* 0x4000004000137882 */ /* 0x000fe20000000000 */
[----:B------:R-:W-:Y:S01]  /*6950*/  R2UR UR11, R13 ;  /* 0x000000000d0b72ca */ /* 0x000fe200000e0000 */
[----:B------:R-:W-:Y:S01]  /*6960*/  UIADD3 UR22, UR4, 0x286, URZ ;  /* 0x0000028604167890 */ /* 0x000fe2000fffe03f */
[-C--:B------:R-:W-:Y:S01]  /*6970*/  FMUL.FTZ R24, R24, R0.reuse ;  /* 0x0000000018187220 */ /* 0x080fe20000410000 */
[----:B------:R-:W-:Y:S01]  /*6980*/  UMOV UR56, UR6 ;  /* 0x0000000600387c82 */ /* 0x000fe20008000000 */
[----:B------:R-:W-:Y:S01]  /*6990*/  UMOV UR57, UR7 ;  /* 0x0000000700397c82 */ /* 0x000fe20008000000 */
[----:B------:R-:W-:Y:S01]  /*69a0*/  UMOV UR23, 0x40000040 ;  /* 0x4000004000177882 */ /* 0x000fe20000000000 */
[----:B------:R-:W-:Y:S01]  /*69b0*/  HGMMA.64x16x16.F32.BF16 R184, gdesc[UR56], RZ, !UPT, gsb0 ;  /* 0x0020000038b879f0 */ /* 0x000fe2000c0018ff */
[----:B------:R-:W-:Y:S01]  /*69c0*/  UIADD3 UR58, UR4, 0x80, URZ ;  /* 0x00000080043a7890 */ /* 0x000fe2000fffe03f */
[-C--:B------:R-:W-:Y:S01]  /*69d0*/  FMUL.FTZ R25, R25, R0.reuse ;  /* 0x0000000019197220 */ /* 0x080fe20000410000 */
[----:B------:R-:W-:Y:S01]  /*69e0*/  UMOV UR56, UR6 ;  /* 0x0000000600387c82 */ /* 0x000fe20008000000 */
[----:B------:R-:W-:Y:S01]  /*69f0*/  UMOV UR57, UR7 ;  /* 0x0000000700397c82 */ /* 0x000fe20008000000 */
[----:B------:R-:W-:Y:S01]  /*6a00*/  UMOV UR59, 0x40000040 ;  /* 0x40000040003b7882 */ /* 0x000fe20000000000 */
        /* <DEDUP_REMOVED lines=54> */
[----:B------:R-:W-:Y:S01]  /*6d70*/  UIADD3 UR58, UR4, 0x100, URZ ;  /* 0x00000100043a7890 */ /* 0x000fe2000fffe03f */
[-C--:B------:R-:W-:Y:S01]  /*6d80*/  FMUL.FTZ R101, R101, R0.reuse ;  /* 0x0000000065657220 */ /* 0x080fe20000410000 */
[----:B------:R-:W-:Y:S01]  /*6d90*/  UMOV UR56, UR6 ;  /* 0x0000000600387c82 */ /* 0x000fe20008000000 */
[----:B------:R-:W-:Y:S01]  /*6da0*/  UMOV UR57, UR7 ;  /* 0x0000000700397c82 */ /* 0x000fe20008000000 */
        /* <DEDUP_REMOVED lines=103> */
[----:B------:R-:W-:Y:S02]  /*7420*/  R2UR UR6, R10 ;  /* 0x000000000a0672ca */ /* 0x000fe400000e0000 */
[----:B------:R-:W-:Y:S01]  /*7430*/  R2UR UR7, R11 ;  /* 0x000000000b0772ca */ /* 0x000fe200000e0000 */
        /* <DEDUP_REMOVED lines=35> */
[----:B------:R-:W-:Y:S01]  /*7670*/  UIADD3 UR14, UR4, 0x282, URZ ;  /* 0x00000282040e7890 */ /* 0x000fe2000fffe03f */
        /* <DEDUP_REMOVED lines=127> */
[----:B------:R-:W-:Y:S02]  /*7e70*/  R2UR UR14, R8 ;  /* 0x00000000080e72ca */ /* 0x000fe400000e0000 */
[----:B------:R-:W-:-:S11]  /*7e80*/  R2UR UR15, R9 ;  /* 0x00000000090f72ca */ /* 0x000fd600000e0000 */
[----:B------:R-:W-:Y:S02]  /*7e90*/  UMOV UR56, UR14 ;  /* 0x0000000e00387c82 */ /* 0x000fe40008000000 */
[----:B------:R-:W-:Y:S01]  /*7ea0*/  UMOV UR57, UR15 ;  /* 0x0000000f00397c82 */ /* 0x000fe20008000000 */
[----:B------:R-:W-:Y:S01]  /*7eb0*/  UMOV UR5, UR15 ;  /* 0x0000000f00057c82 */ /* 0x000fe20008000000 */
        /* <DEDUP_REMOVED lines=221> */
[----:B------:R-:W-:Y:S01]  /*8c90*/  UMOV UR4, UR14 ;  /* 0x0000000e00047c82 */ /* 0x000fe20008000000 */
        /* <DEDUP_REMOVED lines=16> */
.L_x_193:
[----:B------:R-:W-:Y:S02]  /*8da0*/  R2UR UR5, R228 ;  /* 0x00000000e40572ca */ /* 0x000fe400000e0000 */
[----:B------:R-:W-:-:S11]  /*8db0*/  R2UR UR4, R5 ;  /* 0x00000000050472ca */ /* 0x000fd600000e0000 */
[----:B------:R-:W-:Y:S02]  /*8dc0*/  IMAD.U32 R0, RZ, RZ, UR5 ;  /* 0x00000005ff007e24 */ /* 0x000fe4000f8e00ff */
[----:B------:R-:W-:-:S03]  /*8dd0*/  ULEA UR4, UR61, UR4, 0x3 ;  /* 0x000000043d047291 */ /* 0x000fc6000f8e183f */
[----:B------:R-:W-:-:S06]  /*8de0*/  SHF.L.U32 R0, R0, 0x1f, RZ ;  /* 0x0000001f00007819 */ /* 0x000fcc00000006ff */
[----:B------:R2:W3:Y:S01]  /*8df0*/  SYNCS.PHASECHK.TRANS64.TRYWAIT P1, [UR4+0x38850], R0 ;  /* 0x03885000ff0075a7 */ /* 0x0004e20008020144 */
[----:B------:R-:W-:Y:S05]  /*8e00*/  @!P0 BRA `(.L_x_194) ;  /* 0x0000000000048947 */ /* 0x000fea0003800000 */
[----:B------:R-:W-:Y:S01]  /*8e10*/  BPT.TRAP 0x1 ;  /* 0x000000040000795c */ /* 0x000fe20000300000 */
.L_x_194:
[----:B---3--:R-:W-:Y:S05]  /*8e20*/  @P1 BRA `(.L_x_195) ;  /* 0x0000000000081947 */ /* 0x008fea0003800000 */
[----:B------:R-:W3:Y:S02]  /*8e30*/  SYNCS.PHASECHK.TRANS64.TRYWAIT P1, [UR4+0x38850], R0 ;  /* 0x03885000ff0075a7 */ /* 0x000ee40008020144 */
[----:B---3--:R-:W-:Y:S05]  /*8e40*/  @!P1 BRA `(.L_x_196) ;  /* 0x000000d400389947 */ /* 0x008fea0003800000 */
.L_x_195:
[----:B------:R-:W-:Y:S01]  /*8e50*/  R2UR UR5, R5 ;  /* 0x00000000050572ca */ /* 0x000fe200000e0000 */
[----:B------:R-:W-:Y:S01]  /*8e60*/  WARPGROUP.ARRIVE ;  /* 0x00000000000079c5 */ /* 0x000fe20000000000 */
[----:B------:R-:W-:-:S11]  /*8e70*/  UMOV UR7, 0x40000040 ;  /* 0x4000004000077882 */ /* 0x000fd60000000000 */
        /* <DEDUP_REMOVED lines=34> */
.L_x_197:
[----:B--23--:R-:W-:Y:S01]  /*90a0*/  FMUL.FTZ R0, R184, UR60 ;  /* 0x0000003cb8007c20 */ /* 0x00cfe20008410000 */
        /* <DEDUP_REMOVED lines=14> */
[----:B------:R-:W-:Y:S01]  /*9190*/  FMUL.FTZ R160, R161, UR60 ;  /* 0x0000003ca1a07c20 */ /* 0x000fe20008410000 */
[----:B------:R-:W-:Y:S01]  /*91a0*/  FMUL.FTZ R161, R164, UR60 ;  /* 0x0000003ca4a17c20 */ /* 0x000fe20008410000 */
[----:B------:R-:W-:Y:S01]  /*91b0*/  FMUL.FTZ R164, R165, UR60 ;  /* 0x0000003ca5a47c20 */ /* 0x000fe20008410000 */
[----:B------:R-:W-:Y:S01]  /*91c0*/  FMUL.FTZ R152, R152, UR60 ;  /* 0x0000003c98987c20 */ /* 0x000fe20008410000 */
[----:B------:R-:W-:Y:S01]  /*91d0*/  FMUL.FTZ R153, R153, UR60 ;  /* 0x0000003c99997c20 */ /* 0x000fe20008410000 */
[----:B------:R-:W-:Y:S01]  /*91e0*/  FMUL.FTZ R156, R156, UR60 ;  /* 0x0000003c9c9c7c20 */ /* 0x000fe20008410000 */
[----:B------:R-:W-:Y:S01]  /*91f0*/  FMUL.FTZ R157, R157, UR60 ;  /* 0x0000003c9d9d7c20 */ /* 0x000fe20008410000 */
[----:B------:R-:W3:Y:S01]  /*9200*/  MUFU.TANH R184, R184 ;  /* 0x000000b800b87308 */ /* 0x000ee20000002400 */
[----:B01----:R-:W-:Y:S01]  /*9210*/  FMNMX.FTZ R3, R0, R227, !PT ;  /* 0x000000e300037209 */ /* 0x003fe20007810000 */
        /* <DEDUP_REMOVED lines=14> */
[----:B------:R-:W1:Y:S01]  /*9300*/  MUFU.TANH R176, R176 ;  /* 0x000000b000b07308 */ /* 0x000e620000002400 */
[----:B---3--:R-:W-:Y:S01]  /*9310*/  FMNMX.FTZ R3, R184, R3, !PT ;  /* 0x00000003b8037209 */ /* 0x008fe20007810000 */
[----:B------:R-:W-:Y:S01]  /*9320*/  FMUL.FTZ R162, R162, UR60 ;  /* 0x0000003ca2a27c20 */ /* 0x000fe20008410000 */
[----:B------:R-:W-:Y:S01]  /*9330*/  FMUL.FTZ R163, R163, UR60 ;  /* 0x0000003ca3a37c20 */ /* 0x000fe20008410000 */
[----:B------:R-:W-:Y:S01]  /*9340*/  FMUL.FTZ R166, R166, UR60 ;  /* 0x0000003ca6a67c20 */ /* 0x000fe20008410000 */
[----:B------:R-:W-:Y:S01]  /*9350*/  FMUL.FTZ R167, R167, UR60 ;  /* 0x0000003ca7a77c20 */ /* 0x000fe20008410000 */
[----:B------:R-:W-:Y:S01]  /*9360*/  FMUL.FTZ R154, R154, UR60 ;  /* 0x0000003c9a9a7c20 */ /* 0x000fe20008410000 */
[----:B------:R-:W-:Y:S01]  /*9370*/  FMUL.FTZ R155, R155, UR60 ;  /* 0x0000003c9b9b7c20 */ /* 0x000fe20008410000 */
[----:B------:R-:W2:Y:S01]  /*9380*/  MUFU.TANH R188, R188 ;  /* 0x000000bc00bc7308 */ /* 0x000ea20000002400 */
[----:B0-----:R-:W-:Y:S01]  /*9390*/  FMNMX.FTZ R3, R185, R3, !PT ;  /* 0x00000003b9037209 */ /* 0x001fe20007810000 */
[----:B------:R-:W-:Y:S01]  /*93a0*/  FMUL.FTZ R158, R158, UR60 ;  /* 0x0000003c9e9e7c20 */ /* 0x000fe20008410000 */
[----:B------:R-:W-:Y:S01]  /*93b0*/  FMUL.FTZ R159, R159, UR60 ;  /* 0x0000003c9f9f7c20 */ /* 0x000fe20008410000 */
[----:B------:R-:W-:Y:S01]  /*93c0*/  ULDC UR5, c[0x0][0x988] ;  /* 0x0002620000057ab9 */ /* 0x000fe20000000800 */
[----:B------:R-:W-:-:S02]  /*93d0*/  R2UR UR6, R229 ;  /* 0x00000000e50672ca */ /* 0x000fc400000e0000 */
[----:B------:R-:W-:Y:S01]  /*93e0*/  R2UR UR7, R6 ;  /* 0x00000000060772ca */ /* 0x000fe200000e0000 */
[----:B------:R-:W0:Y:S01]  /*93f0*/  MUFU.TANH R177, R177 ;  /* 0x000000b100b17308 */ /* 0x000e220000002400 */
[----:B-1----:R-:W-:-:S07]  /*9400*/  FMNMX.FTZ R3, R176, R3, !PT ;  /* 0x00000003b0037209 */ /* 0x002fce0007810000 */
[----:B------:R-:W1:Y:S01]  /*9410*/  MUFU.TANH R180, R180 ;  /* 0x000000b400b47308 */ /* 0x000e620000002400 */
[----:B--2---:R-:W-:Y:S01]  /*9420*/  FMNMX.FTZ R3, R188, R3, !PT ;  /* 0x00000003bc037209 */ /* 0x004fe20007810000 */
[----:B------:R-:W-:-:S04]  /*9430*/  UIADD3 UR6, UR6, 0x38840, URZ ;  /* 0x0003884006067890 */ /* 0x000fc8000fffe03f */
[----:B------:R-:W-:Y:S02]  /*9440*/  UPRMT UR6, UR7, 0x654, UR6 ;  /* 0x0000065407067896 */ /* 0x000fe40008000006 */
[----:B------:R-:W2:Y:S01]  /*9450*/  MUFU.TANH R168, R168 ;  /* 0x000000a800a87308 */ /* 0x000ea20000002400 */
[----:B0-----:R-:W-:-:S06]  /*9460*/  FMNMX.FTZ R3, R177, R3, !PT ;  /* 0x00000003b1037209 */ /* 0x001fcc0007810000 */
[----:B------:R-:W-:Y:S01]  /*9470*/  SYNCS.ARRIVE.TRANS64.RED.A1T0 RZ, [UR6], RZ ;  /* 0x000000ffffff79a7 */ /* 0x000fe20008100406 */
[----:B------:R-:W0:Y:S01]  /*9480*/  MUFU.TANH R169, R169 ;  /* 0x000000a900a97308 */ /* 0x000e220000002400 */
[----:B-1----:R-:W-:-:S07]  /*9490*/  FMNMX.FTZ R3, R180, R3, !PT ;  /* 0x00000003b4037209 */ /* 0x002fce0007810000 */
[----:B------:R-:W1:Y:S01]  /*94a0*/  MUFU.TANH R172, R172 ;  /* 0x000000ac00ac7308 */ /* 0x000e620000002400 */
[----:B--2---:R-:W-:-:S07]  /*94b0*/  FMNMX.FTZ R3, R168, R3, !PT ;  /* 0x00000003a8037209 */ /* 0x004fce0007810000 */
[----:B------:R-:W2:Y:S01]  /*94c0*/  MUFU.TANH R173, R173 ;  /* 0x000000ad00ad7308 */ /* 0x000ea20000002400 */
[----:B0-----:R-:W-:-:S07]  /*94d0*/  FMNMX.FTZ R3, R169, R3, !PT ;  /* 0x00000003a9037209 */ /* 0x001fce0007810000 */
        /* <DEDUP_REMOVED lines=19> */
[----:B-1----:R-:W-:-:S05]  /*9610*/  FMNMX.FTZ R4, R157, R3, !PT ;  /* 0x000000039d047209 */ /* 0x002fca0007810000 */
[----:B------:R-:W1:Y:S02]  /*9620*/  SHFL.BFLY PT, R3, R4, 0x2, 0x1f ;  /* 0x0c401f0004037f89 */ /* 0x000e6400000e0000 */
[----:B------:R-:W3:Y:S08]  /*9630*/  MUFU.TANH R187, R187 ;  /* 0x000000bb00bb7308 */ /* 0x000ef00000002400 */
[----:B------:R-:W4:Y:S08]  /*9640*/  MUFU.TANH R189, R189 ;  /* 0x000000bd00bd7308 */ /* 0x000f300000002400 */
[----:B------:R-:W5:Y:S01]  /*9650*/  MUFU.TANH R178, R178 ;  /* 0x000000b200b27308 */ /* 0x000f620000002400 */
[----:B-1----:R-:W-:-:S07]  /*9660*/  FMNMX.FTZ R4, R4, R3, !PT ;  /* 0x0000000304047209 */ /* 0x002fce0007810000 */
[----:B------:R-:W1:Y:S01]  /*9670*/  MUFU.TANH R179, R179 ;  /* 0x000000b300b37308 */ /* 0x000e620000002400 */
[----:B------:R-:W2:Y:S07]  /*9680*/  SHFL.BFLY PT, R3, R4, 0x1, 0x1f ;  /* 0x0c201f0004037f89 */ /* 0x000eae00000e0000 */
[----:B------:R-:W1:Y:S08]  /*9690*/  MUFU.TANH R182, R182 ;  /* 0x000000b600b67308 */ /* 0x000e700000002400 */
[----:B------:R-:W1:Y:S08]  /*96a0*/  MUFU.TANH R183, R183 ;  /* 0x000000b700b77308 */ /* 0x000e700000002400 */
[----:B------:R-:W1:Y:S01]  /*96b0*/  MUFU.TANH R170, R170 ;  /* 0x000000aa00aa7308 */ /* 0x000e620000002400 */
[----:B--2---:R-:W-:-:S02]  /*96c0*/  FMNMX.FTZ R4, R4, R3, !PT ;  /* 0x0000000304047209 */ /* 0x004fc40007810000 */
[----:B------:R-:W-:-:S05]  /*96d0*/  FMNMX.FTZ R3, R165, R21, !PT ;  /* 0x00000015a5037209 */ /* 0x000fca0007810000 */
[----:B------:R-:W2:Y:S01]  /*96e0*/  MUFU.TANH R171, R171 ;  /* 0x000000ab00ab7308 */ /* 0x000ea20000002400 */
[----:B0-----:R-:W-:Y:S01]  /*96f0*/  FMNMX.FTZ R3, R186, R3, !PT ;  /* 0x00000003ba037209 */ /* 0x001fe20007810000 */
[----:B------:R-:W-:-:S03]  /*9700*/  FADD.FTZ R193, -R4, R227 ;  /* 0x000000e304c17221 */ /* 0x000fc60000010100 */
[----:B---3--:R-:W-:Y:S01]  /*9710*/  FMNMX.FTZ R3, R187, R3, !PT ;  /* 0x00000003bb037209 */ /* 0x008fe20007810000 */
[----:B------:R-:W-:Y:S02]  /*9720*/  FMUL.FTZ R193, R193, UR5 ;  /* 0x00000005c1c17c20 */ /* 0x000fe40008410000 */
[----:B------:R-:W0:Y:S01]  /*9730*/  MUFU.TANH R174, R174 ;  /* 0x000000ae00ae7308 */ /* 0x000e220000002400 */
[----:B----4-:R-:W-:-:S04]  /*9740*/  FMNMX.FTZ R3, R189, R3, !PT ;  /* 0x00000003bd037209 */ /* 0x010fc80007810000 */
[----:B-----5:R-:W-:-:S03]  /*9750*/  FMNMX.FTZ R3, R178, R3, !PT ;  /* 0x00000003b2037209 */ /* 0x020fc60007810000 */
[----:B------:R-:W3:Y:S01]  /*9760*/  MUFU.TANH R175, R175 ;  /* 0x000000af00af7308 */ /* 0x000ee20000002400 */
[----:B-1----:R-:W-:-:S04]  /*9770*/  FMNMX.FTZ R3, R179, R3, !PT ;  /* 0x00000003b3037209 */ /* 0x002fc80007810000 */
[----:B------:R-:W-:-:S03]  /*9780*/  FMNMX.FTZ R3, R182, R3, !PT ;  /* 0x00000003b6037209 */ /* 0x000fc60007810000 */
[----:B------:R-:W1:Y:S01]  /*9790*/  MUFU.TANH R162, R162 ;  /* 0x000000a200a27308 */ /* 0x000e620000002400 */
[----:B------:R-:W-:-:S04]  /*97a0*/  FMNMX.FTZ R3, R183, R3, !PT ;  /* 0x00000003b7037209 */ /* 0x000fc80007810000 */
[----:B------:R-:W-:-:S03]  /*97b0*/  FMNMX.FTZ R3, R170, R3, !PT ;  /* 0x00000003aa037209 */ /* 0x000fc60007810000 */
[----:B------:R-:W4:Y:S01]  /*97c0*/  MUFU.TANH R163, R163 ;  /* 0x000000a300a37308 */ /* 0x000f220000002400 */
[----:B--2---:R-:W-:-:S04]  /*97d0*/  FMNMX.FTZ R3, R171, R3, !PT ;  /* 0x00000003ab037209 */ /* 0x004fc80007810000 */
[----:B0-----:R-:W-:-:S03]  /*97e0*/  FMNMX.FTZ R3, R174, R3, !PT ;  /* 0x00000003ae037209 */ /* 0x001fc60007810000 */
[----:B------:R-:W0:Y:S01]  /*97f0*/  MUFU.TANH R166, R166 ;  /* 0x000000a600a67308 */ /* 0x000e220000002400 */
[----:B---3--:R-:W-:-:S04]  /*9800*/  FMNMX.FTZ R3, R175, R3, !PT ;  /* 0x00000003af037209 */ /* 0x008fc80007810000 */
[----:B-1----:R-:W-:-:S03]  /*9810*/  FMNMX.FTZ R3, R162, R3, !PT ;  /* 0x00000003a2037209 */ /* 0x002fc60007810000 */
[----:B------:R-:W1:Y:S01]  /*9820*/  MUFU.TANH R167, R167 ;  /* 0x000000a700a77308 */ /* 0x000e620000002400 */
[----:B----4-:R-:W-:-:S07]  /*9830*/  FMNMX.FTZ R3, R163, R3, !PT ;  /* 0x00000003a3037209 */ /* 0x010fce0007810000 */
[----:B------:R-:W2:Y:S01]  /*9840*/  MUFU.TANH R154, R154 ;  /* 0x0000009a009a7308 */ /* 0x000ea20000002400 */
[----:B0-----:R-:W-:-:S07]  /*9850*/  FMNMX.FTZ R3, R166, R3, !PT ;  /* 0x00000003a6037209 */ /* 0x001fce0007810000 */
[----:B------:R-:W0:Y:S01]  /*9860*/  MUFU.TANH R155, R155 ;  /* 0x0000009b009b7308 */ /* 0x000e220000002400 */
[----:B-1----:R-:W-:-:S07]  /*9870*/  FMNMX.FTZ R3, R167, R3, !PT ;  /* 0x00000003a7037209 */ /* 0x002fce0007810000 */
[----:B------:R-:W1:Y:S01]  /*9880*/  MUFU.TANH R158, R158 ;  /* 0x0000009e009e7308 */ /* 0x000e620000002400 */
[----:B--2---:R-:W-:-:S07]  /*9890*/  FMNMX.FTZ R3, R154, R3, !PT ;  /* 0x000000039a037209 */ /* 0x004fce0007810000 */
[----:B------:R-:W2:Y:S01]  /*98a0*/  MUFU.TANH R159, R159 ;  /* 0x0000009f009f7308 */ /* 0x000ea20000002400 */
[----:B0-----:R-:W-:-:S04]  /*98b0*/  FMNMX.FTZ R3, R155, R3, !PT ;  /* 0x000000039b037209 */ /* 0x001fc80007810000 */
[----:B-1----:R-:W-:-:S04]  /*98c0*/  FMNMX.FTZ R3, R158, R3, !PT ;  /* 0x000000039e037209 */ /* 0x002fc80007810000 */
[----:B--2---:R-:W-:-:S05]  /*98d0*/  FMNMX.FTZ R3, R159, R3, !PT ;  /* 0x000000039f037209 */ /* 0x004fca0007810000 */
[----:B------:R-:W0:Y:S02]  /*98e0*/  SHFL.BFLY PT, R190, R3, 0x2, 0x1f ;  /* 0x0c401f0003be7f89 */ /* 0x000e2400000e0000 */
[----:B0-----:R-:W-:-:S05]  /*98f0*/  FMNMX.FTZ R3, R3, R190, !PT ;  /* 0x000000be03037209 */ /* 0x001fca0007810000 */
[----:B------:R-:W0:Y:S02]  /*9900*/  SHFL.BFLY PT, R190, R3, 0x1, 0x1f ;  /* 0x0c201f0003be7f89 */ /* 0x000e2400000e0000 */
[----:B0-----:R-:W-:-:S05]  /*9910*/  FMNMX.FTZ R3, R3, R190, !PT ;  /* 0x000000be03037209 */ /* 0x001fca0007810000 */
[----:B------:R-:W-:Y:S01]  /*9920*/  FADD.FTZ R192, -R3, R21 ;  /* 0x0000001503c07221 */ /* 0x000fe20000010100 */
[----:B------:R-:W-:-:S03]  /*9930*/  FMUL.FTZ R21, R4, UR5 ;  /* 0x0000000504157c20 */ /* 0x000fc60008410000 */
[----:B------:R-:W-:Y:S01]  /*9940*/  FMUL.FTZ R192, R192, UR5 ;  /* 0x00000005c0c07c20 */ /* 0x000fe20008410000 */
[--C-:B------:R-:W-:Y:S01]  /*9950*/  FFMA.FTZ R190, R0, UR5, -R21.reuse ;  /* 0x0000000500be7c23 */ /* 0x100fe20008010815 */
        /* <DEDUP_REMOVED lines=18> */
[----:B------:R-:W-:Y:S01]  /*9a80*/  FFMA.FTZ R21, R157, UR5, -R21 ;  /* 0x000000059d157c23 */ /* 0x000fe20008010815 */
[----:B------:R-:W-:Y:S01]  /*9a90*/  FMUL.FTZ R157, R3, UR5 ;  /* 0x00000005039d7c20 */ /* 0x000fe20008410000 */
[----:B------:R-:W-:Y:S03]  /*9aa0*/  MUFU.EX2 R0, R193 ;  /* 0x000000c100007308 */ /* 0x000fe60000000800 */
        /* <DEDUP_REMOVED lines=22> */
[----:B0-----:R-:W-:Y:S01]  /*9c10*/  FFMA.FTZ R17, R0, R17, R190 ;  /* 0x0000001100117223 */ /* 0x001fe200000100be */
[----:B------:R-:W-:-:S06]  /*9c20*/  FFMA.FTZ R195, R159, UR5, -R157 ;  /* 0x000000059fc37c23 */ /* 0x000fcc000801089d */
[----:B------:R-:W0:Y:S08]  /*9c30*/  MUFU.EX2 R191, R191 ;  /* 0x000000bf00bf7308 */ /* 0x000e300000000800 */
[----:B------:R-:W2:Y:S01]  /*9c40*/  MUFU.EX2 R186, R186 ;  /* 0x000000ba00ba7308 */ /* 0x000ea20000000800 */
[----:B-1----:R-:W-:-:S07]  /*9c50*/  FFMA.FTZ R7, R2, R7, R165 ;  /* 0x0000000702077223 */ /* 0x002fce00000100a5 */
[----:B------:R-:W1:Y:S01]  /*9c60*/  MUFU.EX2 R184, R184 ;  /* 0x000000b800b87308 */ /* 0x000e620000000800 */
[----:B0-----:R-:W-:-:S07]  /*9c70*/  FADD.FTZ R17, R191, R17 ;  /* 0x00000011bf117221 */ /* 0x001fce0000010000 */
[----:B------:R-:W0:Y:S01]  /*9c80*/  MUFU.EX2 R187, R187 ;  /* 0x000000bb00bb7308 */ /* 0x000e220000000800 */
[----:B--2---:R-:W-:-:S07]  /*9c90*/  FADD.FTZ R157, R186, R7 ;  /* 0x00000007ba9d7221 */ /* 0x004fce0000010000 */
[----:B------:R-:W2:Y:S01]  /*9ca0*/  MUFU.EX2 R185, R185 ;  /* 0x000000b900b97308 */ /* 0x000ea20000000800 */
[----:B-1----:R-:W-:-:S07]  /*9cb0*/  FADD.FTZ R7, R184, R17 ;  /* 0x00000011b8077221 */ /* 0x002fce0000010000 */
        /* <DEDUP_REMOVED lines=65> */
[----:B-1----:R-:W-:Y:S01]  /*a0d0*/  FADD.FTZ R157, R158, R17 ;  /* 0x000000119e9d7221 */ /* 0x002fe20000010000 */
[----:B0-----:R-:W-:-:S03]  /*a0e0*/  FADD.FTZ R17, R21, R7 ;  /* 0x0000000715117221 */ /* 0x001fc60000010000 */
[----:B--2---:R-:W-:Y:S01]  /*a0f0*/  FADD.FTZ R7, R195, R157 ;  /* 0x0000009dc3077221 */ /* 0x004fe20000010000 */
[----:B------:R-:W-:Y:S06]  /*a100*/  @!P0 BRA `(.L_x_198) ;  /* 0x0000000000048947 */ /* 0x000fec0003800000 */
[----:B------:R-:W-:Y:S01]  /*a110*/  BPT.TRAP 0x1 ;  /* 0x000000040000795c */ /* 0x000fe20000300000 */
.L_x_198:
[----:B------:R-:W-:Y:S01]  /*a120*/  R2UR UR10, R22 ;  /* 0x00000000160a72ca */ /* 0x000fe200000e0000 */
[----:B------:R-:W-:Y:S01]  /*a130*/  UIADD3 UR4, UR4, 0x38860, URZ ;  /* 0x0003886004047890 */ /* 0x000fe2000fffe03f */
[----:B------:R-:W-:Y:S01]  /*a140*/  R2UR UR7, R20 ;  /* 0x00000000140772ca */ /* 0x000fe200000e0000 */
[----:B------:R-:W-:Y:S01]  /*a150*/  UMOV UR61, UR38 ;  /* 0x00000026003d7c82 */ /* 0x000fe20008000000 */
[----:B------:R-:W-:Y:S01]  /*a160*/  R2UR UR6, R6 ;  /* 0x00000000060672ca */ /* 0x000fe200000e0000 */
[----:B------:R-:W-:Y:S01]  /*a170*/  IMAD.MOV.U32 R227, RZ, RZ, R4 ;  /* 0x000000ffffe37224 */ /* 0x000fe200078e0004 */
[----:B------:R-:W-:Y:S01]  /*a180*/  F2FP.BF16.F32.PACK_AB R194, R21, R156 ;  /* 0x0000009c15c2723e */ /* 0x000fe200000010ff */
[----:B------:R-:W-:Y:S01]  /*a190*/  IMAD.MOV.U32 R21, RZ, RZ, R3 ;  /* 0x000000ffff157224 */ /* 0x000fe200078e0003 */
[----:B------:R-:W-:Y:S02]  /*a1a0*/  F2FP.BF16.F32.PACK_AB R208, R191, R190 ;  /* 0x000000bebfd0723e */ /* 0x000fe400000010ff */
[----:B------:R-:W-:-:S02]  /*a1b0*/  F2FP.BF16.F32.PACK_AB R209, R186, R165 ;  /* 0x000000a5bad1723e */ /* 0x000fc400000010ff */
[----:B------:R-:W-:Y:S02]  /*a1c0*/  F2FP.BF16.F32.PACK_AB R210, R185, R184 ;  /* 0x000000b8b9d2723e */ /* 0x000fe400000010ff */
[----:B------:R-:W-:Y:S01]  /*a1d0*/  F2FP.BF16.F32.PACK_AB R211, R189, R187 ;  /* 0x000000bbbdd3723e */ /* 0x000fe200000010ff */
[----:B------:R-:W-:Y:S01]  /*a1e0*/  UISETP.GT.AND UP0, UPT, UR7, UR10, UPT ;  /* 0x0000000a0700728c */ /* 0x000fe2000bf04270 */
[----:B------:R-:W-:Y:S01]  /*a1f0*/  F2FP.BF16.F32.PACK_AB R204, R188, R176 ;  /* 0x000000b0bccc723e */ /* 0x000fe200000010ff */
[----:B------:R-:W-:Y:S01]  /*a200*/  UPRMT UR4, UR6, 0x654, UR4 ;  /* 0x0000065406047896 */ /* 0x000fe20008000004 */
[----:B------:R-:W-:Y:S02]  /*a210*/  R2UR UR6, R16 ;  /* 0x00000000100672ca */ /* 0x000fe400000e0000 */
[----:B------:R-:W-:Y:S02]  /*a220*/  F2FP.BF16.F32.PACK_AB R205, R179, R178 ;  /* 0x000000b2b3cd723e */ /* 0x000fe400000010ff */
[----:B------:R-:W-:-:S02]  /*a230*/  PLOP3.LUT P1, PT, PT, PT, UP0, 0x80, 0x0 ;  /* 0x000000000000781c */ /* 0x000fc40003f2f008 */
[----:B------:R-:W-:Y:S02]  /*a240*/  F2FP.BF16.F32.PACK_AB R206, R180, R177 ;  /* 0x000000b1b4ce723e */ /* 0x000fe400000010ff */
[----:B------:R-:W-:Y:S01]  /*a250*/  SYNCS.ARRIVE.TRANS64.RED.A1T0 RZ, [UR4], RZ ;  /* 0x000000ffffff79a7 */ /* 0x000fe20008100404 */
[----:B------:R-:W-:Y:S01]  /*a260*/  UIADD3 UR4, UR7, -0x1, URZ ;  /* 0xffffffff07047890 */ /* 0x000fe2000fffe03f */
[----:B------:R-:W-:Y:S02]  /*a270*/  F2FP.BF16.F32.PACK_AB R207, R183, R182 ;  /* 0x000000b6b7cf723e */ /* 0x000fe400000010ff */
[----:B------:R-:W-:Y:S01]  /*a280*/  F2FP.BF16.F32.PACK_AB R200, R169, R168 ;  /* 0x000000a8a9c8723e */ /* 0x000fe200000010ff */
[----:B------:R-:W-:Y:S01]  /*a290*/  IMAD.U32 R228, RZ, RZ, UR6 ;  /* 0x00000006ffe47e24 */ /* 0x000fe2000f8e00ff */
[----:B------:R-:W-:Y:S01]  /*a2a0*/  F2FP.BF16.F32.PACK_AB R201, R171, R170 ;  /* 0x000000aaabc9723e */ /* 0x000fe200000010ff */
[----:B------:R-:W-:Y:S01]  /*a2b0*/  IMAD.U32 R20, RZ, RZ, UR4 ;  /* 0x00000004ff147e24 */ /* 0x000fe2000f8e00ff */
[----:B------:R-:W-:-:S02]  /*a2c0*/  F2FP.BF16.F32.PACK_AB R202, R173, R172 ;  /* 0x000000acadca723e */ /* 0x000fc400000010ff */
[----:B------:R-:W-:Y:S02]  /*a2d0*/  F2FP.BF16.F32.PACK_AB R203, R175, R174 ;  /* 0x000000aeafcb723e */ /* 0x000fe400000010ff */
[----:B------:R-:W-:Y:S02]  /*a2e0*/  F2FP.BF16.F32.PACK_AB R196, R160, R181 ;  /* 0x000000b5a0c4723e */ /* 0x000fe400000010ff */
[----:B------:R-:W-:Y:S02]  /*a2f0*/  F2FP.BF16.F32.PACK_AB R197, R163, R162 ;  /* 0x000000a2a3c5723e */ /* 0x000fe400000010ff */
[----:B------:R-:W-:Y:S02]  /*a300*/  F2FP.BF16.F32.PACK_AB R198, R164, R161 ;  /* 0x000000a1a4c6723e */ /* 0x000fe400000010ff */
[----:B------:R-:W-:Y:S02]  /*a310*/  F2FP.BF16.F32.PACK_AB R199, R167, R166 ;  /* 0x000000a6a7c7723e */ /* 0x000fe400000010ff */
[----:B------:R-:W-:-:S02]  /*a320*/  F2FP.BF16.F32.PACK_AB R192, R153, R152 ;  /* 0x0000009899c0723e */ /* 0x000fc400000010ff */
[----:B------:R-:W-:Y:S02]  /*a330*/  F2FP.BF16.F32.PACK_AB R193, R155, R154 ;  /* 0x0000009a9bc1723e */ /* 0x000fe400000010ff */
[----:B------:R-:W-:Y:S01]  /*a340*/  F2FP.BF16.F32.PACK_AB R195, R195, R158 ;  /* 0x0000009ec3c3723e */ /* 0x000fe200000010ff */
[----:B------:R-:W-:Y:S06]  /*a350*/  @P1 BRA `(.L_x_199) ;  /* 0xffffffc000e41947 */ /* 0x000fec000383ffff */
.L_x_188:
        /* <DEDUP_REMOVED lines=131> */
.L_x_200:
[----:B------:R-:W-:Y:S01]  /*ab90*/  R2UR UR4, R16 ;  /* 0x00000000100472ca */ /* 0x000fe200000e0000 */
[----:B------:R-:W-:-:S04]  /*aba0*/  IMAD.U32 R12, RZ, RZ, UR38 ;  /* 0x00000026ff0c7e24 */ /* 0x000fc8000f8e00ff */
[----:B------:R-:W-:-:S08]  /*abb0*/  IMAD R12, R12, 0x8, R5 ;  /* 0x000000080c0c7824 */ /* 0x000fd000078e0205 */
[----:B------:R-:W-:-:S05]  /*abc0*/  IMAD.U32 R9, RZ, RZ, UR4 ;  /* 0x00000004ff097e24 */ /* 0x000fca000f8e00ff */
[----:B------:R-:W-:-:S04]  /*abd0*/  SHF.L.U32 R9, R9, 0x1f, RZ ;  /* 0x0000001f09097819 */ /* 0x000fc800000006ff */
[----:B------:R0:W1:Y:S01]  /*abe0*/  SYNCS.PHASECHK.TRANS64.TRYWAIT P1, [R12+URZ+0x38850], R9 ;  /* 0x038850090c0075a7 */ /* 0x000062000802017f */
[----:B------:R-:W-:Y:S05]  /*abf0*/  @!P0 BRA `(.L_x_201) ;  /* 0x0000000000048947 */ /* 0x000fea0003800000 */
[----:B------:R-:W-:Y:S01]  /*ac00*/  BPT.TRAP 0x1 ;  /* 0x000000040000795c */ /* 0x000fe20000300000 */
.L_x_201:
[----:B------:R-:W-:-:S05]  /*ac10*/  VIADD R5, R5, 0x400 ;  /* 0x0000040005057836 */ /* 0x000fca0000000000 */
[----:B------:R-:W-:-:S04]  /*ac20*/  SHF.R.U32.HI R5, RZ, 0x4, R5 ;  /* 0x00000004ff057819 */ /* 0x000fc80000011605 */
[----:B------:R-:W-:Y:S01]  /*ac30*/  LOP3.LUT R5, R5, 0x3fff, RZ, 0xc0, !PT ;  /* 0x00003fff05057812 */ /* 0x000fe200078ec0ff */
[----:B-1----:R-:W-:Y:S06]  /*ac40*/  @P1 BRA `(.L_x_202) ;  /* 0x0000000000081947 */ /* 0x002fec0003800000 */
[----:B------:R-:W1:Y:S02]  /*ac50*/  SYNCS.PHASECHK.TRANS64.TRYWAIT P1, [R12+URZ+0x38850], R9 ;  /* 0x038850090c0075a7 */ /* 0x000e64000802017f */
[----:B-1----:R-:W-:Y:S05]  /*ac60*/  @!P1 BRA `(.L_x_203) ;  /* 0x000000b400c89947 */ /* 0x002fea0003800000 */
.L_x_202:
[----:B------:R-:W-:Y:S01]  /*ac70*/  LOP3.LUT R5, R5, 0x2800000, RZ, 0xfc, !PT ;  /* 0x0280000005057812 */ /* 0x000fe200078efcff */
[----:B------:R-:W-:Y:S01]  /*ac80*/  IMAD.U32 R8, RZ, RZ, UR38 ;  /* 0x00000026ff087e24 */ /* 0x000fe2000f8e00ff */
[----:B01----:R-:W-:Y:S01]  /*ac90*/  MOV R9, 0x40000040 ;  /* 0x4000004000097802 */ /* 0x003fe20000000f00 */
[----:B------:R-:W-:Y:S05]  /*aca0*/  WARPSYNC.ALL ;  /* 0x0000000000007948 */ /* 0x000fea0003800000 */
[----:B------:R-:W-:Y:S01]  /*acb0*/  IMAD R8, R8, 0xa00, R5 ;  /* 0x00000a0008087824 */ /* 0x000fe200078e0205 */
[----:B------:R-:W-:Y:S01]  /*acc0*/  R2UR UR7, R9 ;  /* 0x00000000090772ca */ /* 0x000fe200000e0000 */
[----:B------:R-:W-:Y:S01]  /*acd0*/  WARPGROUP.ARRIVE ;  /* 0x00000000000079c5 */ /* 0x000fe20000000000 */
[----:B------:R-:W-:Y:S01]  /*ace0*/  IMAD.MOV.U32 R11, RZ, RZ, 0x40000040 ;  /* 0x40000040ff0b7424 */ /* 0x000fe200078e00ff */
[----:B------:R-:W0:Y:S01]  /*acf0*/  SHFL.BFLY PT, R0, R17, 0x2, 0x1f ;  /* 0x0c401f0011007f89 */ /* 0x000e2200000e0000 */
[C---:B------:R-:W-:Y:S01]  /*ad00*/  R2UR UR6, R8.reuse ;  /* 0x00000000080672ca */ /* 0x040fe200000e0000 */
[----:B------:R-:W-:-:S02]  /*ad10*/  VIADD R10, R8, 0x80 ;  /* 0x00000080080a7836 */ /* 0x000fc40000000000 */
[----:B------:R-:W-:Y:S01]  /*ad20*/  IMAD.MOV.U32 R9, RZ, RZ, 0x40000040 ;  /* 0x40000040ff097424 */ /* 0x000fe200078e00ff */
[----:B------:R-:W1:Y:S01]  /*ad30*/  SHFL.BFLY PT, R2, R7, 0x2, 0x1f ;  /* 0x0c401f0007027f89 */ /* 0x000e6200000e0000 */
[----:B------:R-:W-:-:S08]  /*ad40*/  IMAD.U32 R15, RZ, RZ, UR5 ;  /* 0x00000005ff0f7e24 */ /* 0x000fd0000f8e00ff */
[----:B------:R-:W-:Y:S01]  /*ad50*/  HGMMA.64x256x16.F32.BF16 R24, R208, gdesc[UR4].tnspB, R24, gsb0 ;  /* 0x43e00004d0187df0 */ /* 0x000fe20008001818 */
[----:B------:R-:W-:Y:S01]  /*ad60*/  R2UR UR6, R10 ;  /* 0x000000000a0672ca */ /* 0x000fe200000e0000 */
[----:B------:R-:W-:Y:S01]  /*ad70*/  VIADD R10, R8, 0x100 ;  /* 0x00000100080a7836 */ /* 0x000fe20000000000 */
[----:B------:R-:W-:Y:S01]  /*ad80*/  R2UR UR7, R11 ;  /* 0x000000000b0772ca */ /* 0x000fe200000e0000 */
[----:B------:R-:W-:Y:S02]  /*ad90*/  IMAD.MOV.U32 R11, RZ, RZ, 0x40000040 ;  /* 0x40000040ff0b7424 */ /* 0x000fe400078e00ff */
[----:B0-----:R-:W-:Y:S01]  /*ada0*/  FADD.FTZ R0, R0, R17 ;  /* 0x0000001100007221 */ /* 0x001fe20000010000 */
[----:B-1----:R-:W-:-:S04]  /*adb0*/  FADD.FTZ R2, R2, R7 ;  /* 0x0000000702027221 */ /* 0x002fc80000010000 */
[----:B------:R-:W0:Y:S01]  /*adc0*/  SHFL.BFLY PT, R5, R0, 0x1, 0x1f ;  /* 0x0c201f0000057f89 */ /* 0x000e2200000e0000 */
[----:B------:R-:W-:Y:S01]  /*add0*/  IMAD.MOV.U32 R7, RZ, RZ, RZ ;  /* 0x000000ffff077224 */ /* 0x000fe200078e00ff */
[----:B------:R-:W-:Y:S02]  /*ade0*/  WARPGROUP.DEPBAR.LE gsb0, 0x0 ;  /* 0x00008000000079c5 */ /* 0x000fe40000010000 */
[----:B------:R-:W-:-:S13]  /*adf0*/  WARPGROUP.ARRIVE ;  /* 0x00000000000079c5 */ /* 0x000fda0000000000 */
[----:B------:R-:W-:Y:S01]  /*ae00*/  HGMMA.64x256x16.F32.BF16 R24, R204, gdesc[UR4].tnspB, R24, gsb0 ;  /* 0x43e00004cc187df0 */ /* 0x000fe20008001818 */
[----:B------:R-:W-:Y:S01]  /*ae10*/  R2UR UR6, R10 ;  /* 0x000000000a0672ca */ /* 0x000fe200000e0000 */
[C---:B------:R-:W-:Y:S01]  /*ae20*/  VIADD R10, R8.reuse, 0x180 ;  /* 0x00000180080a7836 */ /* 0x040fe20000000000 */
[----:B------:R-:W-:Y:S01]  /*ae30*/  R2UR UR7, R11 ;  /* 0x000000000b0772ca */ /* 0x000fe200000e0000 */
[----:B------:R-:W-:Y:S02]  /*ae40*/  IMAD.MOV.U32 R11, RZ, RZ, 0x40000040 ;  /* 0x40000040ff0b7424 */ /* 0x000fe400078e00ff */
[----:B------:R-:W-:Y:S01]  /*ae50*/  VIADD R8, R8, 0x200 ;  /* 0x0000020008087836 */ /* 0x000fe20000000000 */
[----:B------:R-:W-:Y:S02]  /*ae60*/  WARPGROUP.DEPBAR.LE gsb0, 0x0 ;  /* 0x00008000000079c5 */ /* 0x000fe40000010000 */
[----:B------:R-:W-:-:S15]  /*ae70*/  WARPGROUP.ARRIVE ;  /* 0x00000000000079c5 */ /* 0x000fde0000000000 */
[----:B------:R-:W-:-:S04]  /*ae80*/  NOP ;  /* 0x0000000000007918 */ /* 0x000fc80000000000 */
[----:B------:R-:W-:Y:S01]  /*ae90*/  HGMMA.64x256x16.F32.BF16 R24, R200, gdesc[UR4].tnspB, R24, gsb0 ;  /* 0x43e00004c8187df0 */ /* 0x000fe20008001818 */
[----:B------:R-:W-:Y:S02]  /*aea0*/  R2UR UR6, R10 ;  /* 0x000000000a0672ca */ /* 0x000fe400000e0000 */
[----:B------:R-:W-:Y:S01]  /*aeb0*/  R2UR UR7, R11 ;  /* 0x000000000b0772ca */ /* 0x000fe200000e0000 */
[----:B0-----:R-:W-:Y:S01]  /*aec0*/  FADD.FTZ R11, R0, R5 ;  /* 0x00000005000b7221 */ /* 0x001fe20000010000 */
[----:B------:R-:W-:Y:S02]  /*aed0*/  IMAD.MOV.U32 R5, RZ, RZ, RZ ;  /* 0x000000ffff057224 */ /* 0x000fe400078e00ff */
[----:B------:R-:W-:Y:S02]  /*aee0*/  IMAD.MOV.U32 R0, RZ, RZ, -0x800000 ;  /* 0xff800000ff007424 */ /* 0x000fe400078e00ff */
[----:B------:R-:W-:-:S13]  /*aef0*/  FSETP.NE.FTZ.AND P1, PT, R11, RZ, PT ;  /* 0x000000ff0b00720b */ /* 0x000fda0003f35000 */
[----:B------:R-:W-:Y:S01]  /*af00*/  @P1 MUFU.RCP R7, R11 ;  /* 0x0000000b00071308 */ /* 0x000fe20000001000 */
[----:B------:R-:W-:Y:S02]  /*af10*/  WARPGROUP.DEPBAR.LE gsb0, 0x0 ;  /* 0x00008000000079c5 */ /* 0x000fe40000010000 */
[----:B------:R-:W-:-:S06]  /*af20*/  WARPGROUP.ARRIVE ;  /* 0x00000000000079c5 */ /* 0x000fcc0000000000 */
[----:B------:R-:W-:Y:S01]  /*af30*/  HGMMA.64x256x16.F32.BF16 R24, R196, gdesc[UR4].tnspB, R24, gsb0 ;  /* 0x43e00004c4187df0 */ /* 0x000fe20008001818 */
[----:B------:R-:W-:Y:S02]  /*af40*/  R2UR UR6, R8 ;  /* 0x00000000080672ca */ /* 0x000fe400000e0000 */
[----:B------:R-:W-:Y:S01]  /*af50*/  R2UR UR7, R9 ;  /* 0x00000000090772ca */ /* 0x000fe200000e0000 */
[----:B------:R-:W0:Y:S01]  /*af60*/  @P1 MUFU.LG2 R8, R11 ;  /* 0x0000000b00081308 */ /* 0x000e220000000c00 */
[----:B------:R-:W1:Y:S01]  /*af70*/  SHFL.BFLY PT, R9, R2, 0x1, 0x1f ;  /* 0x0c201f0002097f89 */ /* 0x000e6200000e0000 */
[----:B0-----:R-:W-:Y:S01]  /*af80*/  @P1 FMUL.FTZ R8, R8, 0.69314718246459960938 ;  /* 0x3f31721808081820 */ /* 0x001fe20000410000 */
[----:B-1----:R-:W-:Y:S01]  /*af90*/  FADD.FTZ R13, R2, R9 ;  /* 0x00000009020d7221 */ /* 0x002fe20000010000 */
[----:B------:R-:W-:Y:S02]  /*afa0*/  IMAD.U32 R9, RZ, RZ, UR5 ;  /* 0x00000005ff097e24 */ /* 0x000fe4000f8e00ff */
[----:B------:R-:W-:-:S02]  /*afb0*/  IMAD.MOV.U32 R2, RZ, RZ, -0x800000 ;  /* 0xff800000ff027424 */ /* 0x000fc400078e00ff */
[----:B------:R-:W-:Y:S01]  /*afc0*/  FSETP.NE.FTZ.AND P2, PT, R13, RZ, PT ;  /* 0x000000ff0d00720b */ /* 0x000fe20003f55000 */
[----:B------:R-:W-:-:S04]  /*afd0*/  @P1 FMUL.FTZ R9, R9, 0.69314718246459960938 ;  /* 0x3f31721809091820 */ /* 0x000fc80000410000 */
[----:B------:R-:W-:-:S08]  /*afe0*/  @P1 FFMA.FTZ R2, R9, R4, R8 ;  /* 0x0000000409021223 */ /* 0x000fd00000010008 */
[----:B------:R-:W0:Y:S01]  /*aff0*/  @P2 MUFU.LG2 R10, R13 ;  /* 0x0000000d000a2308 */ /* 0x000e220000000c00 */
[----:B------:R-:W-:-:S07]  /*b000*/  @P2 FMUL.FTZ R15, R15, 0.69314718246459960938 ;  /* 0x3f3172180f0f2820 */ /* 0x000fce0000410000 */
[----:B------:R1:W2:Y:S01]  /*b010*/  @P2 MUFU.RCP R5, R13 ;  /* 0x0000000d00052308 */ /* 0x0002a20000001000 */
[----:B0-----:R-:W-:-:S04]  /*b020*/  @P2 FMUL.FTZ R10, R10, 0.69314718246459960938 ;  /* 0x3f3172180a0a2820 */ /* 0x001fc80000410000 */
[----:B------:R-:W-:Y:S01]  /*b030*/  @P2 FFMA.FTZ R0, R15, R3, R10 ;  /* 0x000000030f002223 */ /* 0x000fe2000001000a */
[----:B------:R-:W-:Y:S02]  /*b040*/  WARPGROUP.DEPBAR.LE gsb0, 0x0 ;  /* 0x00008000000079c5 */ /* 0x000fe40000010000 */
[----:B------:R-:W-:-:S06]  /*b050*/  WARPGROUP.ARRIVE ;  /* 0x00000000000079c5 */ /* 0x000fcc0000000000 */
[----:B------:R-:W-:Y:S03]  /*b060*/  HGMMA.64x256x16.F32.BF16 R24, R192, gdesc[UR4].tnspB, R24, gsb0 ;  /* 0x43e00004c0187df0 */ /* 0x000fe60008001818 */
[----:B------:R-:W-:Y:S02]  /*b070*/  WARPGROUP.DEPBAR.LE gsb0, 0x0 ;  /* 0x00008000000079c5 */ /* 0x000fe40000010000 */
[----:B-12---:R-:W-:Y:S05]  /*b080*/  @!P0 BRA `(.L_x_204) ;  /* 0x0000000000048947 */ /* 0x006fea0003800000 */
[----:B------:R-:W-:Y:S01]  /*b090*/  BPT.TRAP 0x1 ;  /* 0x000000040000795c */ /* 0x000fe20000300000 */
.L_x_204:
[----:B------:R-:W2:Y:S01]  /*b0a0*/  LDL.LU R3, [R1+0x38] ;  /* 0x0000380001037983 */ /* 0x000ea20000300800 */
[----:B------:R-:W-:Y:S01]  /*b0b0*/  R2UR UR5, R16 ;  /* 0x00000000100572ca */ /* 0x000fe200000e0000 */
[----:B------:R-:W-:Y:S01]  /*b0c0*/  UIADD3 UR38, UR38, 0x1, URZ ;  /* 0x0000000126267890 */ /* 0x000fe2000fffe03f */
[-C--:B------:R-:W-:Y:S01]  /*b0d0*/  FMUL.FTZ R24, R24, R7.reuse ;  /* 0x0000000718187220 */ /* 0x080fe20000410000 */
[-C--:B------:R-:W-:Y:S01]  /*b0e0*/  FMUL.FTZ R25, R25, R7.reuse ;  /* 0x0000000719197220 */ /* 0x080fe20000410000 */
[-C--:B------:R-:W-:Y:S01]  /*b0f0*/  FMUL.FTZ R28, R28, R7.reuse ;  /* 0x000000071c1c7220 */ /* 0x080fe20000410000 */
[----:B------:R-:W-:Y:S01]  /*b100*/  UISETP.NE.AND UP0, UPT, UR38, 0x2, UPT ;  /* 0x000000022600788c */ /* 0x000fe2000bf05270 */
        /* <DEDUP_REMOVED lines=126> */
[----:B------:R-:W-:Y:S01]  /*b8f0*/  USEL UR38, UR38, URZ, UP0 ;  /* 0x0000003f26267287 */ /* 0x000fe20008000000 */
[----:B--2---:R-:W-:Y:S01]  /*b900*/  R2UR UR4, R3 ;  /* 0x00000000030472ca */ /* 0x004fe200000e0000 */
[----:B------:R-:W-:-:S05]  /*b910*/  VIADD R3, R12, 0x38860 ;  /* 0x000388600c037836 */ /* 0x000fca0000000000 */
[----:B------:R-:W-:-:S04]  /*b920*/  PRMT R3, R6, 0x654, R3 ;  /* 0x0000065406037816 */ /* 0x000fc80000000003 */
[----:B------:R0:W-:Y:S03]  /*b930*/  SYNCS.ARRIVE.TRANS64.RED.A1T0 RZ, [R3+URZ], RZ ;  /* 0x000000ff03ff79a7 */ /* 0x0001e6000810043f */
[----:B------:R-:W-:-:S06]  /*b940*/  UIADD3 UR4, UR4, 0x1, URZ ;  /* 0x0000000104047890 */ /* 0x000fcc000fffe03f */
[----:B0-----:R-:W-:Y:S01]  /*b950*/  MOV R3, UR4 ;  /* 0x0000000400037c02 */ /* 0x001fe20008000f00 */
[----:B------:R-:W-:-:S04]  /*b960*/  USEL UR4, URZ, 0x1, UP0 ;  /* 0x000000013f047887 */ /* 0x000fc80008000000 */
[----:B------:R0:W-:Y:S01]  /*b970*/  STL [R1+0x38], R3 ;  /* 0x0000380301007387 */ /* 0x0001e20000100800 */
[----:B------:R-:W-:-:S06]  /*b980*/  ULOP3.LUT UR5, UR5, UR4, URZ, 0x3c, !UPT ;  /* 0x0000000405057292 */ /* 0x000fcc000f8e3c3f */
[----:B------:R-:W-:-:S07]  /*b990*/  IMAD.U32 R16, RZ, RZ, UR5 ;  /* 0x00000005ff107e24 */ /* 0x000fce000f8e00ff */
.L_x_180:
[----:B------:R-:W1:Y:S08]  /*b9a0*/  S2UR UR4, SR_CgaCtaId ;  /* 0x00000000000479c3 */ /* 0x000e700000008800 */
[----:B------:R-:W-:Y:S06]  /*b9b0*/  BAR.SYNC.DEFER_BLOCKING 0x5, 0x180 ;  /* 0x0146000000007b1d */ /* 0x000fec0000010000 */
[----:B------:R-:W-:Y:S01]  /*b9c0*/  UMOV UR8, 0x400 ;  /* 0x0000040000087882 */ /* 0x000fe20000000000 */
[----:B------:R-:W-:Y:S01]  /*b9d0*/  BSSY B0, `(.L_x_205) ;  /* 0x00004c3000007945 */ /* 0x000fe20003800000 */
[----:B-1----:R-:W-:-:S09]  /*b9e0*/  ULEA UR8, UR4, UR8, 0x18 ;  /* 0x0000000804087291 */ /* 0x002fd2000f8ec03f */
[----:B------:R-:W1:Y:S02]  /*b9f0*/  LDS.128 R4, [UR8+0x388d0] ;  /* 0x0388d008ff047984 */ /* 0x000e640008000c00 */
[----:B-1----:R-:W-:Y:S02]  /*ba00*/  R2UR UR6, R5 ;  /* 0x00000000050672ca */ /* 0x002fe400000e0000 */
[----:B------:R-:W-:Y:S02]  /*ba10*/  R2UR UR5, R6 ;  /* 0x00000000060572ca */ /* 0x000fe400000e0000 */
[----:B------:R-:W-:Y:S01]  /*ba20*/  R2UR UR7, R7 ;  /* 0x00000000070772ca */ /* 0x000fe200000e0000 */
[----:B------:R-:W-:Y:S06]  /*ba30*/  BAR.ARV 0x4, 0x180 ;  /* 0x0106000000007b1d */ /* 0x000fec0000002000 */
[----:B------:R-:W-:Y:S08]  /*ba40*/  @P0 BRA `(.L_x_206) ;  /* 0x0000003800d00947 */ /* 0x000ff00003800000 */
[----:B------:R-:W2:Y:S01]  /*ba50*/  LDL.LU R9, [R1+0x30] ;  /* 0x0000300001097983 */ /* 0x000ea20000300800 */
[----:B------:R-:W1:Y:S01]  /*ba60*/  S2UR UR4, SR_SWINHI ;  /* 0x00000000000479c3 */ /* 0x000e620000002f00 */
[----:B------:R-:W-:Y:S01]  /*ba70*/  IMAD.MOV.U32 R12, RZ, RZ, 0x2 ;  /* 0x00000002ff0c7424 */ /* 0x000fe200078e00ff */
[----:B------:R-:W-:Y:S01]  /*ba80*/  F2FP.BF16.F32.PACK_AB R6, R29, R28 ;  /* 0x0000001c1d06723e */ /* 0x000fe200000010ff */
[----:B------:R-:W3:Y:S01]  /*ba90*/  LDL.LU R8, [R1+0x34] ;  /* 0x0000340001087983 */ /* 0x000ee20000300800 */
[----:B------:R-:W-:Y:S01]  /*baa0*/  F2FP.BF16.F32.PACK_AB R7, R31, R30 ;  /* 0x0000001e1f07723e */ /* 0x000fe200000010ff */
[----:B------:R-:W-:Y:S01]  /*bab0*/  ULDC.64 UR14, c[0x0][0xc00] ;  /* 0x00030000000e7ab9 */ /* 0x000fe20000000a00 */
[----:B------:R-:W-:Y:S01]  /*bac0*/  R2UR UR22, R212 ;  /* 0x00000000d41672ca */ /* 0x000fe200000e0000 */
[----:B0-----:R-:W4:Y:S01]  /*bad0*/  LDL R3, [R1+0x48] ;  /* 0x0000480001037983 */ /* 0x001f220000100800 */
[----:B------:R-:W-:-:S03]  /*bae0*/  ULDC UR20, c[0x0][0xbe8] ;  /* 0x0002fa0000147ab9 */ /* 0x000fc60000000800 */
[----:B------:R-:W5:Y:S01]  /*baf0*/  LDL R170, [R1+0x2c] ;  /* 0x00002c0001aa7983 */ /* 0x000f620000100800 */
[----:B------:R-:W-:Y:S02]  /*bb00*/  R2UR UR21, R215 ;  /* 0x00000000d71572ca */ /* 0x000fe400000e0000 */
[----:B------:R-:W-:Y:S01]  /*bb10*/  R2UR UR24, R216 ;  /* 0x00000000d81872ca */ /* 0x000fe200000e0000 */
[----:B------:R-:W5:Y:S01]  /*bb20*/  LDL R171, [R1+0x44] ;  /* 0x0000440001ab7983 */ /* 0x000f620000100800 */
[----:B------:R-:W-:Y:S01]  /*bb30*/  UMOV UR10, UR8 ;  /* 0x00000008000a7c82 */ /* 0x000fe20008000000 */
[----:B-1----:R-:W-:Y:S01]  /*bb40*/  UMOV UR11, UR4 ;  /* 0x00000004000b7c82 */ /* 0x002fe20008000000 */
[----:B------:R-:W-:Y:S01]  /*bb50*/  BAR.SYNC.DEFER_BLOCKING 0x1, 0x100 ;  /* 0x0044000000007b1d */ /* 0x000fe20000010000 */
[----:B--2---:R-:W-:Y:S02]  /*bb60*/  R2UR UR19, R9 ;  /* 0x00000000091372ca */ /* 0x004fe400000e0000 */
[----:B---3--:R-:W-:Y:S01]  /*bb70*/  R2UR UR17, R8 ;  /* 0x00000000081172ca */ /* 0x008fe200000e0000 */
[----:B----4-:R-:W-:Y:S01]  /*bb80*/  IMAD.WIDE R12, R3, R12, UR10 ;  /* 0x0000000a030c7e25 */ /* 0x010fe2000f8e020c */
[----:B-----5:R-:W-:-:S02]  /*bb90*/  R2UR UR18, R170 ;  /* 0x00000000aa1272ca */ /* 0x020fc400000e0000 */
[C---:B------:R-:W-:Y:S02]  /*bba0*/  IADD3 R15, P1, R12.reuse, 0x20, RZ ;  /* 0x000000200c0f7810 */ /* 0x040fe40007f3e0ff */
[----:B------:R-:W-:Y:S02]  /*bbb0*/  IADD3 R157, P4, R12, 0x60, RZ ;  /* 0x000000600c9d7810 */ /* 0x000fe40007f9e0ff */
[----:B------:R-:W-:Y:S02]  /*bbc0*/  LOP3.LUT R14, R15, 0x380, RZ, 0xc0, !PT ;  /* 0x000003800f0e7812 */ /* 0x000fe400078ec0ff */
[----:B------:R-:W-:Y:S02]  /*bbd0*/  LOP3.LUT R156, R157, 0x380, RZ, 0xc0, !PT ;  /* 0x000003809d9c7812 */ /* 0x000fe400078ec0ff */
[----:B------:R-:W-:Y:S02]  /*bbe0*/  SHF.R.U64 R14, R14, 0x3, RZ ;  /* 0x000000030e0e7819 */ /* 0x000fe400000012ff */
[----:B------:R-:W-:-:S02]  /*bbf0*/  IADD3 R161, P6, R12, 0x4020, RZ ;  /* 0x000040200ca17810 */ /* 0x000fc40007fde0ff */
[----:B------:R-:W-:Y:S02]  /*bc00*/  LOP3.LUT R5, R12, 0x380, RZ, 0xc0, !PT ;  /* 0x000003800c057812 */ /* 0x000fe400078ec0ff */
[----:B------:R-:W-:Y:S02]  /*bc10*/  SHF.R.U64 R156, R156, 0x3, RZ ;  /* 0x000000039c9c7819 */ /* 0x000fe400000012ff */
[----:B------:R-:W-:Y:S01]  /*bc20*/  LOP3.LUT R14, R14, R15, RZ, 0x3c, !PT ;  /* 0x0000000f0e0e7212 */ /* 0x000fe200078e3cff */
[----:B------:R-:W-:Y:S01]  /*bc30*/  IMAD.X R15, RZ, RZ, R13, P1 ;  /* 0x000000ffff0f7224 */ /* 0x000fe200008e060d */
[----:B------:R-:W-:Y:S02]  /*bc40*/  IADD3 R159, P3, R12, 0x4000, RZ ;  /* 0x000040000c9f7810 */ /* 0x000fe40007f7e0ff */
[----:B------:R-:W-:Y:S02]  /*bc50*/  LOP3.LUT R160, R161, 0x380, RZ, 0xc0, !PT ;  /* 0x00000380a1a07812 */ /* 0x000fe400078ec0ff */
[----:B------:R-:W-:-:S02]  /*bc60*/  SHF.R.U64 R5, R5, 0x3, RZ ;  /* 0x0000000305057819 */ /* 0x000fc400000012ff */
[C---:B------:R-:W-:Y:S02]  /*bc70*/  IADD3 R155, P0, R12.reuse, 0x40, RZ ;  /* 0x000000400c9b7810 */ /* 0x040fe40007f1e0ff */
[C---:B------:R-:W-:Y:S02]  /*bc80*/  IADD3 R163, P5, R12.reuse, 0x4040, RZ ;  /* 0x000040400ca37810 */ /* 0x040fe40007fbe0ff */
[C---:B------:R-:W-:Y:S02]  /*bc90*/  IADD3 R165, P2, R12.reuse, 0x4060, RZ ;  /* 0x000040600ca57810 */ /* 0x040fe40007f5e0ff */
[----:B------:R-:W-:Y:S02]  /*bca0*/  IADD3 R167, P1, R12, 0x8000, RZ ;  /* 0x000080000ca77810 */ /* 0x000fe40007f3e0ff */
[----:B------:R-:W-:Y:S01]  /*bcb0*/  LOP3.LUT R156, R156, R157, RZ, 0x3c, !PT ;  /* 0x0000009d9c9c7212 */ /* 0x000fe200078e3cff */
[----:B------:R-:W-:Y:S01]  /*bcc0*/  IMAD.X R157, RZ, RZ, R13, P4 ;  /* 0x000000ffff9d7224 */ /* 0x000fe200020e060d */
[----:B------:R-:W-:-:S02]  /*bcd0*/  LOP3.LUT R158, R159, 0x380, RZ, 0xc0, !PT ;  /* 0x000003809f9e7812 */ /* 0x000fc400078ec0ff */
[----:B------:R-:W-:Y:S02]  /*bce0*/  SHF.R.U64 R160, R160, 0x3, RZ ;  /* 0x00000003a0a07819 */ /* 0x000fe400000012ff */
[----:B------:R-:W-:Y:S01]  /*bcf0*/  LOP3.LUT R4, R5, R12, RZ, 0x3c, !PT ;  /* 0x0000000c05047212 */ /* 0x000fe200078e3cff */
[----:B------:R-:W-:Y:S01]  /*bd00*/  IMAD.MOV.U32 R5, RZ, RZ, R13 ;  /* 0x000000ffff057224 */ /* 0x000fe200078e000d */
[----:B------:R-:W-:Y:S02]  /*bd10*/  IADD3 R9, P4, R12, 0x8040, RZ ;  /* 0x000080400c097810 */ /* 0x000fe40007f9e0ff */
[----:B------:R-:W-:Y:S02]  /*bd20*/  LOP3.LUT R154, R155, 0x380, RZ, 0xc0, !PT ;  /* 0x000003809b9a7812 */ /* 0x000fe400078ec0ff */
[----:B------:R-:W-:Y:S02]  /*bd30*/  LOP3.LUT R162, R163, 0x380, RZ, 0xc0, !PT ;  /* 0x00000380a3a27812 */ /* 0x000fe400078ec0ff */
[----:B------:R-:W-:-:S02]  /*bd40*/  LOP3.LUT R164, R165, 0x380, RZ, 0xc0, !PT ;  /* 0x00000380a5a47812 */ /* 0x000fc400078ec0ff */
[----:B------:R-:W-:Y:S02]  /*bd50*/  LOP3.LUT R166, R167, 0x380, RZ, 0xc0, !PT ;  /* 0x00000380a7a67812 */ /* 0x000fe400078ec0ff */
[----:B------:R-:W-:Y:S02]  /*bd60*/  SHF.R.U64 R158, R158, 0x3, RZ ;  /* 0x000000039e9e7819 */ /* 0x000fe400000012ff */
[----:B------:R-:W-:Y:S01]  /*bd70*/  LOP3.LUT R160, R160, R161, RZ, 0x3c, !PT ;  /* 0x000000a1a0a07212 */ /* 0x000fe200078e3cff */
[----:B------:R-:W-:Y:S01]  /*bd80*/  IMAD.X R161, RZ, RZ, R13, P6 ;  /* 0x000000ffffa17224 */ /* 0x000fe200030e060d */
[----:B------:R-:W-:Y:S02]  /*bd90*/  LOP3.LUT R8, R9, 0x380, RZ, 0xc0, !PT ;  /* 0x0000038009087812 */ /* 0x000fe400078ec0ff */
[----:B------:R-:W-:Y:S02]  /*bda0*/  SHF.R.U64 R154, R154, 0x3, RZ ;  /* 0x000000039a9a7819 */ /* 0x000fe400000012ff */
[----:B------:R-:W-:-:S02]  /*bdb0*/  SHF.R.U64 R162, R162, 0x3, RZ ;  /* 0x00000003a2a27819 */ /* 0x000fc400000012ff */
[----:B------:R-:W-:Y:S02]  /*bdc0*/  SHF.R.U64 R164, R164, 0x3, RZ ;  /* 0x00000003a4a47819 */ /* 0x000fe400000012ff */
[----:B------:R-:W-:Y:S02]  /*bdd0*/  SHF.R.U64 R166, R166, 0x3, RZ ;  /* 0x00000003a6a67819 */ /* 0x000fe400000012ff */
[----:B------:R-:W-:Y:S02]  /*bde0*/  MOV R3, R4 ;  /* 0x0000000400037202 */ /* 0x000fe40000000f00 */
[----:B------:R-:W-:Y:S02]  /*bdf0*/  IADD3 R17, P6, R12, 0xc000, RZ ;  /* 0x0000c0000c117810 */ /* 0x000fe40007fde0ff */
[----:B------:R-:W-:Y:S02]  /*be00*/  F2FP.BF16.F32.PACK_AB R4, R25, R24 ;  /* 0x000000181904723e */ /* 0x000fe400000010ff */
[----:B------:R-:W-:-:S02]  /*be10*/  F2FP.BF16.F32.PACK_AB R5, R27, R26 ;  /* 0x0000001a1b05723e */ /* 0x000fc400000010ff */
[----:B------:R-:W-:Y:S01]  /*be20*/  LOP3.LUT R158, R158, R159, RZ, 0x3c, !PT ;  /* 0x0000009f9e9e7212 */ /* 0x000fe200078e3cff */
[--C-:B------:R-:W-:Y:S01]  /*be30*/  IMAD.X R159, RZ, RZ, R13.reuse, P3 ;  /* 0x000000ffff9f7224 */ /* 0x100fe200018e060d */
[----:B------:R-:W-:Y:S02]  /*be40*/  SHF.R.U64 R8, R8, 0x3, RZ ;  /* 0x0000000308087819 */ /* 0x000fe400000012ff */
[----:B------:R-:W-:Y:S01]  /*be50*/  LOP3.LUT R154, R154, R155, RZ, 0x3c, !PT ;  /* 0x0000009b9a9a7212 */ /* 0x000fe200078e3cff */
[--C-:B------:R-:W-:Y:S01]  /*be60*/  IMAD.X R155, RZ, RZ, R13.reuse, P0 ;  /* 0x000000ffff9b7224 */ /* 0x100fe200000e060d */
[----:B------:R-:W-:Y:S01]  /*be70*/  LOP3.LUT R162, R162, R163, RZ, 0x3c, !PT ;  /* 0x000000a3a2a27212 */ /* 0x000fe200078e3cff */
[--C-:B------:R-:W-:Y:S01]  /*be80*/  IMAD.X R163, RZ, RZ, R13.reuse, P5 ;  /* 0x000000ffffa37224 */ /* 0x100fe200028e060d */
[----:B------:R-:W-:Y:S01]  /*be90*/  LOP3.LUT R164, R164, R165, RZ, 0x3c, !PT ;  /* 0x000000a5a4a47212 */ /* 0x000fe200078e3cff */
[--C-:B------:R-:W-:Y:S01]  /*bea0*/  IMAD.X R165, RZ, RZ, R13.reuse, P2 ;  /* 0x000000ffffa57224 */ /* 0x100fe200010e060d */
[----:B------:R-:W-:Y:S01]  /*beb0*/  LOP3.LUT R166, R166, R167, RZ, 0x3c, !PT ;  /* 0x000000a7a6a67212 */ /* 0x000fe200078e3cff */
[----:B------:R-:W-:Y:S01]  /*bec0*/  IMAD.X R167, RZ, RZ, R13, P1 ;  /* 0x000000ffffa77224 */ /* 0x000fe200008e060d */
[----:B------:R-:W-:-:S02]  /*bed0*/  IADD3 R11, P3, R12, 0x8060, RZ ;  /* 0x000080600c0b7810 */ /* 0x000fc40007f7e0ff */
[----:B------:R-:W-:Y:S01]  /*bee0*/  LOP3.LUT R10, R17, 0x380, RZ, 0xc0, !PT ;  /* 0x00000380110a7812 */ /* 0x000fe200078ec0ff */
[----:B------:R0:W-:Y:S01]  /*bef0*/  STSM.16.M88.4 [R3], R4 ;  /* 0x0000000403007844 */ /* 0x0001e20000000200 */
[C---:B------:R-:W-:Y:S02]  /*bf00*/  IADD3 R169, P0, R12.reuse, 0x8020, RZ ;  /* 0x000080200ca97810 */ /* 0x040fe40007f1e0ff */
[C---:B------:R-:W-:Y:S02]  /*bf10*/  IADD3 R20, P5, R12.reuse, 0xc020, RZ ;  /* 0x0000c0200c147810 */ /* 0x040fe40007fbe0ff */
[C---:B------:R-:W-:Y:S02]  /*bf20*/  IADD3 R153, P2, R12.reuse, 0xc040, RZ ;  /* 0x0000c0400c997810 */ /* 0x040fe40007f5e0ff */
[----:B------:R-:W-:Y:S02]  /*bf30*/  IADD3 R18, P1, R12, 0xc060, RZ ;  /* 0x0000c0600c127810 */ /* 0x000fe40007f3e0ff */
[----:B------:R-:W-:-:S02]  /*bf40*/  SHF.R.U64 R10, R10, 0x3, RZ ;  /* 0x000000030a0a7819 */ /* 0x000fc400000012ff */
[----:B------:R-:W-:Y:S02]  /*bf50*/  LOP3.LUT R168, R169, 0x380, RZ, 0xc0, !PT ;  /* 0x00000380a9a87812 */ /* 0x000fe400078ec0ff */
[----:B------:R-:W-:Y:S02]  /*bf60*/  LOP3.LUT R21, R20, 0x380, RZ, 0xc0, !PT ;  /* 0x0000038014157812 */ /* 0x000fe400078ec0ff */
[----:B0-----:R-:W-:Y:S01]  /*bf70*/  LOP3.LUT R4, R8, R9, RZ, 0x3c, !PT ;  /* 0x0000000908047212 */ /* 0x001fe200078e3cff */
[----:B------:R-:W-:Y:S01]  /*bf80*/  IMAD.X R5, RZ, RZ, R13, P4 ;  /* 0x000000ffff057224 */ /* 0x000fe200020e060d */
[----:B------:R-:W-:Y:S02]  /*bf90*/  LOP3.LUT R8, R11, 0x380, RZ, 0xc0, !PT ;  /* 0x000003800b087812 */ /* 0x000fe400078ec0ff */
[----:B------:R-:W-:Y:S02]  /*bfa0*/  LOP3.LUT R152, R153, 0x380, RZ, 0xc0, !PT ;  /* 0x0000038099987812 */ /* 0x000fe400078ec0ff */
[----:B------:R-:W-:-:S02]  /*bfb0*/  LOP3.LUT R19, R18, 0x380, RZ, 0xc0, !PT ;  /* 0x0000038012137812 */ /* 0x000fc400078ec0ff */
[----:B------:R-:W-:Y:S02]  /*bfc0*/  SHF.R.U64 R8, R8, 0x3, RZ ;  /* 0x0000000308087819 */ /* 0x000fe400000012ff */
[----:B------:R-:W-:Y:S02]  /*bfd0*/  LOP3.LUT R10, R10, R17, RZ, 0x3c, !PT ;  /* 0x000000110a0a7212 */ /* 0x000fe400078e3cff */
[----:B------:R-:W-:Y:S02]  /*bfe0*/  MOV R17, R4 ;  /* 0x0000000400117202 */ /* 0x000fe40000000f00 */
[----:B------:R-:W-:Y:S02]  /*bff0*/  SHF.R.U64 R168, R168, 0x3, RZ ;  /* 0x00000003a8a87819 */ /* 0x000fe400000012ff */
[----:B------:R-:W-:Y:S02]  /*c000*/  SHF.R.U64 R21, R21, 0x3, RZ ;  /* 0x0000000315157819 */ /* 0x000fe400000012ff */
[----:B------:R-:W-:-:S02]  /*c010*/  SHF.R.U64 R152, R152, 0x3, RZ ;  /* 0x0000000398987819 */ /* 0x000fc400000012ff */
[----:B------:R-:W-:Y:S02]  /*c020*/  SHF.R.U64 R19, R19, 0x3, RZ ;  /* 0x0000000313137819 */ /* 0x000fe400000012ff */
[----:B------:R-:W-:Y:S02]  /*c030*/  MOV R14, R14 ;  /* 0x0000000e000e7202 */ /* 0x000fe40000000f00 */
[----:B------:R-:W-:Y:S02]  /*c040*/  F2FP.BF16.F32.PACK_AB R4, R33, R32 ;  /* 0x000000202104723e */ /* 0x000fe400000010ff */
[----:B------:R-:W-:Y:S02]  /*c050*/  F2FP.BF16.F32.PACK_AB R5, R35, R34 ;  /* 0x000000222305723e */ /* 0x000fe400000010ff */
[----:B------:R-:W-:Y:S02]  /*c060*/  F2FP.BF16.F32.PACK_AB R6, R37, R36 ;  /* 0x000000242506723e */ /* 0x000fe400000010ff */
[----:B------:R-:W-:Y:S01]  /*c070*/  F2FP.BF16.F32.PACK_AB R7, R39, R38 ;  /* 0x000000262707723e */ /* 0x000fe200000010ff */
[--C-:B------:R-:W-:Y:S01]  /*c080*/  IMAD.X R9, RZ, RZ, R13.reuse, P3 ;  /* 0x000000ffff097224 */ /* 0x100fe200018e060d */
[----:B------:R-:W-:Y:S01]  /*c090*/  LOP3.LUT R8, R8, R11, RZ, 0x3c, !PT ;  /* 0x0000000b08087212 */ /* 0x000fe200078e3cff */
[--C-:B------:R-:W-:Y:S01]  /*c0a0*/  IMAD.X R11, RZ, RZ, R13.reuse, P6 ;  /* 0x000000ffff0b7224 */ /* 0x100fe200030e060d */
[----:B------:R-:W-:Y:S01]  /*c0b0*/  LOP3.LUT R168, R168, R169, RZ, 0x3c, !PT ;  /* 0x000000a9a8a87212 */ /* 0x000fe200078e3cff */
[--C-:B------:R-:W-:Y:S01]  /*c0c0*/  IMAD.X R169, RZ, RZ, R13.reuse, P0 ;  /* 0x000000ffffa97224 */ /* 0x100fe200000e060d */
[----:B------:R-:W-:Y:S01]  /*c0d0*/  LOP3.LUT R20, R21, R20, RZ, 0x3c, !PT ;  /* 0x0000001415147212 */ /* 0x000fe200078e3cff */
[----:B------:R0:W-:Y:S01]  /*c0e0*/  STSM.16.M88.4 [R14], R4 ;  /* 0x000000040e007844 */ /* 0x0001e20000000200 */
[----:B------:R-:W-:Y:S01]  /*c0f0*/  LOP3.LUT R152, R152, R153, RZ, 0x3c, !PT ;  /* 0x0000009998987212 */ /* 0x000fe200078e3cff */
[--C-:B------:R-:W-:Y:S01]  /*c100*/  IMAD.X R153, RZ, RZ, R13.reuse, P2 ;  /* 0x000000ffff997224 */ /* 0x100fe200010e060d */
[----:B------:R-:W-:Y:S01]  /*c110*/  LOP3.LUT R18, R19, R18, RZ, 0x3c, !PT ;  /* 0x0000001213127212 */ /* 0x000fe200078e3cff */
[----:B------:R-:W-:Y:S01]  /*c120*/  IMAD.X R19, RZ, RZ, R13, P1 ;  /* 0x000000ffff137224 */ /* 0x000fe200008e060d */
[----:B------:R-:W-:-:S02]  /*c130*/  IADD3.X R21, RZ, R13, RZ, P5, !PT ;  /* 0x0000000dff157210 */ /* 0x000fc40002ffe4ff */
[----:B------:R-:W-:Y:S02]  /*c140*/  MOV R154, R154 ;  /* 0x0000009a009a7202 */ /* 0x000fe40000000f00 */
[----:B------:R-:W-:Y:S02]  /*c150*/  F2FP.BF16.F32.PACK_AB R12, R41, R40 ;  /* 0x00000028290c723e */ /* 0x000fe400000010ff */
[----:B------:R-:W-:Y:S02]  /*c160*/  F2FP.BF16.F32.PACK_AB R13, R43, R42 ;  /* 0x0000002a2b0d723e */ /* 0x000fe400000010ff */
[----:B------:R-:W-:Y:S02]  /*c170*/  F2FP.BF16.F32.PACK_AB R15, R47, R46 ;  /* 0x0000002e2f0f723e */ /* 0x000fe400000010ff */
[----:B0-----:R-:W-:Y:S02]  /*c180*/  F2FP.BF16.F32.PACK_AB R14, R45, R44 ;  /* 0x0000002c2d0e723e */ /* 0x001fe400000010ff */
[----:B------:R-:W-:-:S02]  /*c190*/  MOV R156, R156 ;  /* 0x0000009c009c7202 */ /* 0x000fc40000000f00 */
[----:B------:R-:W-:Y:S02]  /*c1a0*/  MOV R22, R8 ;  /* 0x0000000800167202 */ /* 0x000fe40000000f00 */
[----:B------:R-:W-:Y:S02]  /*c1b0*/  MOV R3, R10 ;  /* 0x0000000a00037202 */ /* 0x000fe40000000f00 */
[----:B------:R-:W-:Y:S02]  /*c1c0*/  F2FP.BF16.F32.PACK_AB R4, R49, R48 ;  /* 0x000000303104723e */ /* 0x000fe400000010ff */
[----:B------:R-:W-:Y:S02]  /*c1d0*/  F2FP.BF16.F32.PACK_AB R5, R51, R50 ;  /* 0x000000323305723e */ /* 0x000fe400000010ff */
[----:B------:R-:W-:Y:S02]  /*c1e0*/  F2FP.BF16.F32.PACK_AB R6, R53, R52 ;  /* 0x000000343506723e */ /* 0x000fe400000010ff */
[----:B------:R-:W-:-:S02]  /*c1f0*/  F2FP.BF16.F32.PACK_AB R7, R55, R54 ;  /* 0x000000363707723e */ /* 0x000fc400000010ff */
[----:B------:R-:W-:Y:S02]  /*c200*/  MOV R158, R158 ;  /* 0x0000009e009e7202 */ /* 0x000fe40000000f00 */
[----:B------:R-:W-:Y:S02]  /*c210*/  F2FP.BF16.F32.PACK_AB R8, R57, R56 ;  /* 0x000000383908723e */ /* 0x000fe400000010ff */
[----:B------:R-:W-:Y:S02]  /*c220*/  F2FP.BF16.F32.PACK_AB R9, R59, R58 ;  /* 0x0000003a3b09723e */ /* 0x000fe400000010ff */
[----:B------:R-:W-:Y:S02]  /*c230*/  F2FP.BF16.F32.PACK_AB R10, R61, R60 ;  /* 0x0000003c3d0a723e */ /* 0x000fe400000010ff */
[----:B------:R-:W-:Y:S01]  /*c240*/  F2FP.BF16.F32.PACK_AB R11, R63, R62 ;  /* 0x0000003e3f0b723e */ /* 0x000fe200000010ff */
[----:B------:R0:W-:Y:S01]  /*c250*/  STSM.16.M88.4 [R154], R12 ;  /* 0x0000000c9a007844 */ /* 0x0001e20000000200 */
[----:B------:R-:W-:-:S02]  /*c260*/  MOV R160, R160 ;  /* 0x000000a000a07202 */ /* 0x000fc40000000f00 */
[----:B------:R-:W-:Y:S01]  /*c270*/  MOV R20, R20 ;  /* 0x0000001400147202 */ /* 0x000fe20000000f00 */
[----:B------:R1:W-:Y:S01]  /*c280*/  STSM.16.M88.4 [R156], R4 ;  /* 0x000000049c007844 */ /* 0x0003e20000000200 */
[----:B------:R-:W-:Y:S02]  /*c290*/  MOV R21, R152 ;  /* 0x0000009800157202 */ /* 0x000fe40000000f00 */
[----:B------:R-:W-:Y:S01]  /*c2a0*/  MOV R162, R162 ;  /* 0x000000a200a27202 */ /* 0x000fe20000000f00 */
[----:B------:R2:W-:Y:S01]  /*c2b0*/  STSM.16.M88.4 [R158], R8 ;  /* 0x000000089e007844 */ /* 0x0005e20000000200 */
[----:B------:R-:W-:Y:S02]  /*c2c0*/  F2FP.BF16.F32.PACK_AB R152, R73, R72 ;  /* 0x000000484998723e */ /* 0x000fe400000010ff */
[----:B------:R-:W-:Y:S02]  /*c2d0*/  F2FP.BF16.F32.PACK_AB R153, R75, R74 ;  /* 0x0000004a4b99723e */ /* 0x000fe400000010ff */
[----:B------:R-:W-:-:S02]  /*c2e0*/  F2FP.BF16.F32.PACK_AB R155, R79, R78 ;  /* 0x0000004e4f9b723e */ /* 0x000fc400000010ff */
[----:B0-----:R-:W-:Y:S02]  /*c2f0*/  F2FP.BF16.F32.PACK_AB R12, R65, R64 ;  /* 0x00000040410c723e */ /* 0x001fe400000010ff */
[----:B------:R-:W-:Y:S02]  /*c300*/  F2FP.BF16.F32.PACK_AB R13, R67, R66 ;  /* 0x00000042430d723e */ /* 0x000fe400000010ff */
[----:B------:R-:W-:Y:S02]  /*c310*/  F2FP.BF16.F32.PACK_AB R14, R69, R68 ;  /* 0x00000044450e723e */ /* 0x000fe400000010ff */
[----:B------:R-:W-:Y:S02]  /*c320*/  F2FP.BF16.F32.PACK_AB R15, R71, R70 ;  /* 0x00000046470f723e */ /* 0x000fe400000010ff */
[----:B------:R-:W-:Y:S02]  /*c330*/  F2FP.BF16.F32.PACK_AB R154, R77, R76 ;  /* 0x0000004c4d9a723e */ /* 0x000fe400000010ff */
[----:B------:R-:W-:-:S02]  /*c340*/  MOV R164, R164 ;  /* 0x000000a400a47202 */ /* 0x000fc40000000f00 */
[----:B-1----:R-:W-:Y:S02]  /*c350*/  F2FP.BF16.F32.PACK_AB R156, R81, R80 ;  /* 0x00000050519c723e */ /* 0x002fe400000010ff */
[----:B------:R-:W-:Y:S02]  /*c360*/  F2FP.BF16.F32.PACK_AB R157, R83, R82 ;  /* 0x00000052539d723e */ /* 0x000fe400000010ff */
[----:B--2---:R-:W-:Y:S02]  /*c370*/  F2FP.BF16.F32.PACK_AB R158, R85, R84 ;  /* 0x00000054559e723e */ /* 0x004fe400000010ff */
[----:B------:R-:W-:Y:S01]  /*c380*/  F2FP.BF16.F32.PACK_AB R159, R87, R86 ;  /* 0x00000056579f723e */ /* 0x000fe200000010ff */
[----:B------:R0:W-:Y:S01]  /*c390*/  STSM.16.M88.4 [R160], R12 ;  /* 0x0000000ca0007844 */ /* 0x0001e20000000200 */
[----:B------:R-:W-:Y:S02]  /*c3a0*/  MOV R166, R166 ;  /* 0x000000a600a67202 */ /* 0x000fe40000000f00 */
[----:B------:R-:W-:-:S02]  /*c3b0*/  F2FP.BF16.F32.PACK_AB R4, R89, R88 ;  /* 0x000000585904723e */ /* 0x000fc400000010ff */
[----:B------:R-:W-:Y:S02]  /*c3c0*/  F2FP.BF16.F32.PACK_AB R5, R91, R90 ;  /* 0x0000005a5b05723e */ /* 0x000fe400000010ff */
[----:B------:R-:W-:Y:S02]  /*c3d0*/  F2FP.BF16.F32.PACK_AB R6, R93, R92 ;  /* 0x0000005c5d06723e */ /* 0x000fe400000010ff */
[----:B------:R-:W-:Y:S02]  /*c3e0*/  F2FP.BF16.F32.PACK_AB R7, R95, R94 ;  /* 0x0000005e5f07723e */ /* 0x000fe400000010ff */
[----:B------:R-:W-:Y:S02]  /*c3f0*/  MOV R168, R168 ;  /* 0x000000a800a87202 */ /* 0x000fe40000000f00 */
[----:B------:R-:W-:Y:S02]  /*c400*/  F2FP.BF16.F32.PACK_AB R8, R97, R96 ;  /* 0x000000606108723e */ /* 0x000fe400000010ff */
[----:B------:R-:W-:-:S02]  /*c410*/  F2FP.BF16.F32.PACK_AB R9, R99, R98 ;  /* 0x000000626309723e */ /* 0x000fc400000010ff */
[----:B------:R-:W-:Y:S02]  /*c420*/  F2FP.BF16.F32.PACK_AB R10, R101, R100 ;  /* 0x00000064650a723e */ /* 0x000fe400000010ff */
[----:B------:R-:W-:Y:S01]  /*c430*/  F2FP.BF16.F32.PACK_AB R11, R103, R102 ;  /* 0x00000066670b723e */ /* 0x000fe200000010ff */
[----:B------:R1:W-:Y:S01]  /*c440*/  STSM.16.M88.4 [R162], R152 ;  /* 0x00000098a2007844 */ /* 0x0003e20000000200 */
[----:B0-----:R-:W-:Y:S02]  /*c450*/  F2FP.BF16.F32.PACK_AB R12, R105, R104 ;  /* 0x00000068690c723e */ /* 0x001fe400000010ff */
[----:B------:R-:W-:Y:S02]  /*c460*/  F2FP.BF16.F32.PACK_AB R13, R107, R106 ;  /* 0x0000006a6b0d723e */ /* 0x000fe400000010ff */
[----:B------:R-:W-:Y:S02]  /*c470*/  F2FP.BF16.F32.PACK_AB R14, R109, R108 ;  /* 0x0000006c6d0e723e */ /* 0x000fe400000010ff */
[----:B------:R-:W-:Y:S01]  /*c480*/  F2FP.BF16.F32.PACK_AB R15, R111, R110 ;  /* 0x0000006e6f0f723e */ /* 0x000fe200000010ff */
[----:B------:R0:W-:Y:S01]  /*c490*/  STSM.16.M88.4 [R164], R156 ;  /* 0x0000009ca4007844 */ /* 0x0001e20000000200 */
[----:B------:R-:W-:-:S03]  /*c4a0*/  MOV R161, R18 ;  /* 0x0000001200a17202 */ /* 0x000fc60000000f00 */
[----:B------:R2:W-:Y:S01]  /*c4b0*/  STSM.16.M88.4 [R166], R4 ;  /* 0x00000004a6007844 */ /* 0x0005e20000000200 */
[----:B-1----:R-:W-:Y:S02]  /*c4c0*/  F2FP.BF16.F32.PACK_AB R152, R113, R112 ;  /* 0x000000707198723e */ /* 0x002fe400000010ff */
[----:B------:R-:W-:Y:S02]  /*c4d0*/  F2FP.BF16.F32.PACK_AB R153, R115, R114 ;  /* 0x000000727399723e */ /* 0x000fe400000010ff */
[----:B------:R-:W-:Y:S02]  /*c4e0*/  F2FP.BF16.F32.PACK_AB R154, R117, R116 ;  /* 0x00000074759a723e */ /* 0x000fe400000010ff */
[----:B------:R-:W-:Y:S01]  /*c4f0*/  F2FP.BF16.F32.PACK_AB R155, R119, R118 ;  /* 0x00000076779b723e */ /* 0x000fe200000010ff */
[----:B------:R1:W-:Y:S01]  /*c500*/  STSM.16.M88.4 [R168], R8 ;  /* 0x00000008a8007844 */ /* 0x0003e20000000200 */
[----:B0-----:R-:W-:Y:S02]  /*c510*/  F2FP.BF16.F32.PACK_AB R156, R121, R120 ;  /* 0x00000078799c723e */ /* 0x001fe400000010ff */
[----:B------:R-:W-:-:S02]  /*c520*/  F2FP.BF16.F32.PACK_AB R157, R123, R122 ;  /* 0x0000007a7b9d723e */ /* 0x000fc400000010ff */
[----:B------:R-:W-:Y:S02]  /*c530*/  F2FP.BF16.F32.PACK_AB R158, R125, R124 ;  /* 0x0000007c7d9e723e */ /* 0x000fe400000010ff */
[----:B------:R-:W-:Y:S01]  /*c540*/  F2FP.BF16.F32.PACK_AB R159, R127, R126 ;  /* 0x0000007e7f9f723e */ /* 0x000fe200000010ff */
[----:B------:R0:W-:Y:S01]  /*c550*/  STSM.16.M88.4 [R17], R12 ;  /* 0x0000000c11007844 */ /* 0x0001e20000000200 */
[----:B--2---:R-:W-:Y:S02]  /*c560*/  F2FP.BF16.F32.PACK_AB R4, R129, R128 ;  /* 0x000000808104723e */ /* 0x004fe400000010ff */
[----:B------:R-:W-:Y:S02]  /*c570*/  F2FP.BF16.F32.PACK_AB R5, R131, R130 ;  /* 0x000000828305723e */ /* 0x000fe400000010ff */
[----:B------:R-:W-:Y:S02]  /*c580*/  F2FP.BF16.F32.PACK_AB R6, R133, R132 ;  /* 0x000000848506723e */ /* 0x000fe400000010ff */
[----:B------:R-:W-:-:S02]  /*c590*/  F2FP.BF16.F32.PACK_AB R7, R135, R134 ;  /* 0x000000868707723e */ /* 0x000fc400000010ff */
[----:B-1----:R-:W-:Y:S02]  /*c5a0*/  F2FP.BF16.F32.PACK_AB R8, R137, R136 ;  /* 0x000000888908723e */ /* 0x002fe400000010ff */
[----:B------:R-:W-:Y:S02]  /*c5b0*/  F2FP.BF16.F32.PACK_AB R9, R139, R138 ;  /* 0x0000008a8b09723e */ /* 0x000fe400000010ff */
[----:B------:R-:W-:Y:S02]  /*c5c0*/  F2FP.BF16.F32.PACK_AB R10, R141, R140 ;  /* 0x0000008c8d0a723e */ /* 0x000fe400000010ff */
[----:B------:R-:W-:Y:S01]  /*c5d0*/  F2FP.BF16.F32.PACK_AB R11, R143, R142 ;  /* 0x0000008e8f0b723e */ /* 0x000fe200000010ff */
[----:B------:R-:W-:Y:S01]  /*c5e0*/  STSM.16.M88.4 [R22], R152 ;  /* 0x0000009816007844 */ /* 0x000fe20000000200 */
[----:B0-----:R-:W-:Y:S02]  /*c5f0*/  F2FP.BF16.F32.PACK_AB R12, R145, R144 ;  /* 0x00000090910c723e */ /* 0x001fe400000010ff */
[----:B------:R-:W-:-:S02]  /*c600*/  F2FP.BF16.F32.PACK_AB R13, R147, R146 ;  /* 0x00000092930d723e */ /* 0x000fc400000010ff */
[----:B------:R-:W-:Y:S02]  /*c610*/  F2FP.BF16.F32.PACK_AB R14, R149, R148 ;  /* 0x00000094950e723e */ /* 0x000fe400000010ff */
[----:B------:R-:W-:Y:S01]  /*c620*/  F2FP.BF16.F32.PACK_AB R15, R151, R150 ;  /* 0x00000096970f723e */ /* 0x000fe200000010ff */
[----:B------:R-:W-:Y:S04]  /*c630*/  STSM.16.M88.4 [R3], R156 ;  /* 0x0000009c03007844 */ /* 0x000fe80000000200 */
[----:B------:R0:W-:Y:S04]  /*c640*/  STSM.16.M88.4 [R20], R4 ;  /* 0x0000000414007844 */ /* 0x0001e80000000200 */
[----:B------:R1:W-:Y:S04]  /*c650*/  STSM.16.M88.4 [R21], R8 ;  /* 0x0000000815007844 */ /* 0x0003e80000000200 */
[----:B------:R2:W-:Y:S01]  /*c660*/  STSM.16.M88.4 [R161], R12 ;  /* 0x0000000ca1007844 */ /* 0x0005e20000000200 */
[----:B------:R-:W-:Y:S01]  /*c670*/  USHF.L.U32 UR4, UR19, 0x2, URZ ;  /* 0x0000000213047899 */ /* 0x000fe2000800063f */
[----:B------:R-:W-:Y:S01]  /*c680*/  BAR.SYNC.DEFER_BLOCKING 0x1, 0x100 ;  /* 0x0044000000007b1d */ /* 0x000fe20000010000 */
[----:B------:R-:W-:Y:S01]  /*c690*/  ISETP.NE.U32.AND P0, PT, RZ, UR14, PT ;  /* 0x0000000eff007c0c */ /* 0x000fe2000bf05070 */
[----:B------:R-:W-:-:S02]  /*c6a0*/  USHF.L.U64.HI UR16, UR19, 0x2, UR17 ;  /* 0x0000000213107899 */ /* 0x000fc40008010211 */
[----:B------:R-:W-:Y:S01]  /*c6b0*/  UIADD3 UR9, UP0, UR4, UR14, URZ ;  /* 0x0000000e04097290 */ /* 0x000fe2000ff1e03f */
[----:B------:R-:W-:-:S03]  /*c6c0*/  ISETP.NE.AND.EX P0, PT, RZ, UR15, PT, P0 ;  /* 0x0000000fff007c0c */ /* 0x000fc6000bf05300 */
[----:B------:R-:W-:Y:S02]  /*c6d0*/  UIADD3.X UR12, UR16, UR15, URZ, UP0, !UPT ;  /* 0x0000000f100c7290 */ /* 0x000fe400087fe43f */
[----:B------:R-:W-:-:S04]  /*c6e0*/  IMAD.U32 R18, RZ, RZ, UR9 ;  /* 0x00000009ff127e24 */ /* 0x000fc8000f8e00ff */
[----:B------:R-:W-:Y:S01]  /*c6f0*/  IMAD.U32 R19, RZ, RZ, UR12 ;  /* 0x0000000cff137e24 */ /* 0x000fe2000f8e00ff */
[----:B------:R-:W-:-:S04]  /*c700*/  ULDC.64 UR12, c[0x0][0xc08] ;  /* 0x00030200000c7ab9 */ /* 0x000fc80000000a00 */
[----:B------:R-:W3:Y:S01]  /*c710*/  @P0 LDG.E R17, desc[UR36][R18.64] ;  /* 0x0000002412110981 */ /* 0x000ee2000c1e1900 */
[----:B------:R-:W-:-:S04]  /*c720*/  UISETP.NE.U32.AND UP0, UPT, UR12, URZ, UPT ;  /* 0x0000003f0c00728c */ /* 0x000fc8000bf05070 */
[----:B------:R-:W-:-:S06]  /*c730*/  UISETP.NE.AND.EX UP0, UPT, UR13, URZ, UPT, UP0 ;  /* 0x0000003f0d00728c */ /* 0x000fcc000bf05300 */
[----:B------:R-:W-:-:S05]  /*c740*/  PLOP3.LUT P4, PT, PT, PT, UP0, 0x80, 0x0 ;  /* 0x000000000000781c */ /* 0x000fca0003f8f008 */
[----:B------:R-:W-:-:S03]  /*c750*/  @UP0 UIADD3 UR12, UP1, UR4, UR12, URZ ;  /* 0x0000000c040c0290 */ /* 0x000fc6000ff3e03f */
[----:B------:R-:W-:Y:S01]  /*c760*/  ULDC UR4, c[0x0][0xad4] ;  /* 0x0002b50000047ab9 */ /* 0x000fe20000000800 */
[----:B------:R-:W-:Y:S02]  /*c770*/  @UP0 UIADD3.X UR13, UR16, UR13, URZ, UP1, !UPT ;  /* 0x0000000d100d0290 */ /* 0x000fe40008ffe43f */
[----:B0-----:R-:W-:-:S04]  /*c780*/  IMAD.U32 R4, RZ, RZ, UR12 ;  /* 0x0000000cff047e24 */ /* 0x001fc8000f8e00ff */
[----:B------:R-:W-:-:S05]  /*c790*/  IMAD.U32 R5, RZ, RZ, UR13 ;  /* 0x0000000dff057e24 */ /* 0x000fca000f8e00ff */
[----:B------:R0:W4:Y:S01]  /*c7a0*/  @P4 LDG.E R3, desc[UR36][R4.64] ;  /* 0x0000002404034981 */ /* 0x000122000c1e1900 */
[----:B------:R-:W-:Y:S02]  /*c7b0*/  UISETP.NE.AND UP0, UPT, UR22, URZ, UPT ;  /* 0x0000003f1600728c */ /* 0x000fe4000bf05270 */
[----:B------:R-:W-:Y:S02]  /*c7c0*/  UISETP.NE.AND UP1, UPT, UR20, 0x1, UPT ;  /* 0x000000011400788c */ /* 0x000fe4000bf25270 */
[----:B------:R-:W-:Y:S01]  /*c7d0*/  USEL UR4, UR22, UR4, UP0 ;  /* 0x0000000416047287 */ /* 0x000fe20008000000 */
[----:B------:R-:W-:-:S03]  /*c7e0*/  UMOV UR23, 0x9b8 ;  /* 0x000009b800177882 */ /* 0x000fc60000000000 */
[----:B------:R-:W-:Y:S01]  /*c7f0*/  UISETP.GT.AND UP2, UPT, UR4, 0x1, UPT ;  /* 0x000000010400788c */ /* 0x000fe2000bf44270 */
[----:B------:R-:W-:Y:S01]  /*c800*/  PLOP3.LUT P1, PT, PT, PT, UP1, 0x80, 0x0 ;  /* 0x000000000000781c */ /* 0x000fe20003f2f018 */
[----:B------:R-:W-:Y:S02]  /*c810*/  UISETP.NE.U32.AND UP0, UPT, UR14, URZ, UPT ;  /* 0x0000003f0e00728c */ /* 0x000fe4000bf05070 */
[----:B------:R-:W-:Y:S01]  /*c820*/  USEL UR23, UR23, 0x978, UP2 ;  /* 0x0000097817177887 */ /* 0x000fe20009000000 */
[----:B-1----:R-:W-:Y:S01]  /*c830*/  IMAD.U32 R8, RZ, RZ, UR18 ;  /* 0x00000012ff087e24 */ /* 0x002fe2000f8e00ff */
[----:B------:R-:W-:Y:S01]  /*c840*/  UISETP.NE.AND.EX UP0, UPT, UR15, URZ, UPT, UP0 ;  /* 0x0000003f0f00728c */ /* 0x000fe2000bf05300 */
[----:B------:R-:W-:Y:S02]  /*c850*/  UMOV UR4, URZ ;  /* 0x0000003f00047c82 */ /* 0x000fe40008000000 */
[----:B------:R-:W-:Y:S01]  /*c860*/  IMAD R8, R8, 0x80, R171 ;  /* 0x0000008008087824 */ /* 0x000fe200078e02ab */
[----:B------:R-:W-:Y:S01]  /*c870*/  USEL UR9, UR19, URZ, !UP0 ;  /* 0x0000003f13097287 */ /* 0x000fe2000c000000 */
[----:B------:R-:W-:Y:S01]  /*c880*/  @UP1 ULDC UR25, c[0x0][0xbec] ;  /* 0x0002fb0000191ab9 */ /* 0x000fe20000000800 */
[----:B------:R-:W-:-:S02]  /*c890*/  USEL UR22, UR17, URZ, !UP0 ;  /* 0x0000003f11167287 */ /* 0x000fc4000c000000 */
[----:B0-----:R-:W-:Y:S01]  /*c8a0*/  @P1 IMAD.HI.U32 R4, R8, UR25, RZ ;  /* 0x0000001908041c27 */ /* 0x001fe2000f8e00ff */
[----:B------:R-:W-:Y:S01]  /*c8b0*/  USEL UR21, UR21, URZ, UP2 ;  /* 0x0000003f15157287 */ /* 0x000fe20009000000 */
[----:B------:R-:W-:Y:S01]  /*c8c0*/  ULDC.64 UR16, c[0x0][UR23+0x220] ;  /* 0x0000880017107abb */ /* 0x000fe20008000a00 */
[----:B------:R-:W-:Y:S01]  /*c8d0*/  ULDC.64 UR14, c[0x0][UR23+0x218] ;  /* 0x00008600170e7abb */ /* 0x000fe20008000a00 */
[----:B------:R-:W-:Y:S01]  /*c8e0*/  ULDC.64 UR18, c[0x0][UR23+0x228] ;  /* 0x00008a0017127abb */ /* 0x000fe20008000a00 */
[----:B------:R-:W-:Y:S02]  /*c8f0*/  UIMAD UR17, UR17, UR9, URZ ;  /* 0x00000009111172a4 */ /* 0x000fe4000f8e023f */
[----:B------:R-:W-:Y:S01]  /*c900*/  UIMAD.WIDE.U32 UR12, UR14, UR24, URZ ;  /* 0x000000180e0c72a5 */ /* 0x000fe2000f8e003f */
[----:B------:R-:W-:Y:S01]  /*c910*/  IMAD.MOV.U32 R5, RZ, RZ, R8 ;  /* 0x000000ffff057224 */ /* 0x000fe200078e0008 */
[----:B------:R-:W-:Y:S01]  /*c920*/  @UP1 ULDC UR28, c[0x0][0xbf0] ;  /* 0x0002fc00001c1ab9 */ /* 0x000fe20000000800 */
[----:B------:R-:W-:-:S02]  /*c930*/  UIMAD UR24, UR15, UR24, URZ ;  /* 0x000000180f1872a4 */ /* 0x000fc4000f8e023f */
[----:B------:R-:W-:Y:S01]  /*c940*/  UIMAD.WIDE.U32 UR26, UR18, UR21, URZ ;  /* 0x00000015121a72a5 */ /* 0x000fe2000f8e003f */
[----:B------:R-:W-:Y:S01]  /*c950*/  @P1 SHF.R.U32.HI R5, RZ, UR28, R4 ;  /* 0x0000001cff051c19 */ /* 0x000fe20008011604 */
[----:B------:R-:W-:Y:S02]  /*c960*/  UIMAD.WIDE.U32 UR14, UR16, UR9, URZ ;  /* 0x00000009100e72a5 */ /* 0x000fe4000f8e003f */
[----:B------:R-:W-:Y:S02]  /*c970*/  UIMAD UR18, UR19, UR21, URZ ;  /* 0x00000015131272a4 */ /* 0x000fe4000f8e023f */
[----:B------:R-:W-:Y:S01]  /*c980*/  UIMAD UR17, UR16, UR22, UR17 ;  /* 0x00000016101172a4 */ /* 0x000fe2000f8e0211 */
[----:B------:R-:W-:Y:S01]  /*c990*/  IMAD.U32 R4, RZ, RZ, UR26 ;  /* 0x0000001aff047e24 */ /* 0x000fe2000f8e00ff */
[----:B------:R-:W-:Y:S01]  /*c9a0*/  UIADD3 UR18, UR27, UR18, URZ ;  /* 0x000000121b127290 */ /* 0x000fe2000fffe03f */
[----:B------:R-:W-:Y:S01]  /*c9b0*/  IMAD.MOV R7, RZ, RZ, -R5 ;  /* 0x000000ffff077224 */ /* 0x000fe200078e0a05 */
[----:B------:R-:W-:-:S02]  /*c9c0*/  UIADD3 UR24, UR13, UR24, URZ ;  /* 0x000000180d187290 */ /* 0x000fc4000fffe03f */
[----:B------:R-:W-:Y:S01]  /*c9d0*/  UIADD3 UR17, UR15, UR17, URZ ;  /* 0x000000110f117290 */ /* 0x000fe2000fffe03f */
[----:B------:R-:W-:Y:S02]  /*c9e0*/  IMAD R7, R7, UR20, R8 ;  /* 0x0000001407077c24 */ /* 0x000fe4000f8e0208 */
[----:B------:R-:W-:-:S03]  /*c9f0*/  IMAD.U32 R10, RZ, RZ, UR18 ;  /* 0x00000012ff0a7e24 */ /* 0x000fc6000f8e00ff */
[----:B------:R-:W-:Y:S02]  /*ca00*/  SHF.R.S32.HI R6, RZ, 0x1f, R7 ;  /* 0x0000001fff067819 */ /* 0x000fe40000011407 */
[----:B---3--:R-:W-:-:S13]  /*ca10*/  @P0 R2UR UR4, R17 ;  /* 0x00000000110402ca */ /* 0x008fda00000e0000 */
[----:B------:R-:W-:Y:S02]  /*ca20*/  UIADD3 UR12, UP0, UP3, UR14, UR12, UR4 ;  /* 0x0000000c0e0c7290 */ /* 0x000fe4000fb1e004 */
[----:B------:R-:W-:-:S04]  /*ca30*/  USHF.R.S32.HI UR16, URZ, 0x1f, UR4 ;  /* 0x0000001f3f107899 */ /* 0x000fc80008011404 */
[----:B------:R-:W-:Y:S01]  /*ca40*/  UIADD3.X UR14, UR17, UR24, UR16, UP0, UP3 ;  /* 0x00000018110e7290 */ /* 0x000fe200087e6410 */
[----:B------:R-:W-:Y:S02]  /*ca50*/  IADD3 R4, P2, P3, R5, UR12, R4 ;  /* 0x0000000c05047c10 */ /* 0x000fe4000fb5e004 */
[----:B------:R-:W-:Y:S01]  /*ca60*/  SHF.R.S32.HI R5, RZ, 0x1f, R5 ;  /* 0x0000001fff057819 */ /* 0x000fe20000011405 */
[----:B------:R-:W-:Y:S02]  /*ca70*/  ULDC.64 UR12, c[0x0][UR23+0x210] ;  /* 0x00008400170c7abb */ /* 0x000fe40008000a00 */
[----:B------:R-:W-:Y:S01]  /*ca80*/  IMAD R9, R7, UR13, RZ ;  /* 0x0000000d07097c24 */ /* 0x000fe2000f8e02ff */
[----:B------:R-:W-:Y:S01]  /*ca90*/  IADD3.X R5, R5, UR14, R10, P2, P3 ;  /* 0x0000000e05057c10 */ /* 0x000fe200097e640a */
[----:B------:R-:W-:Y:S01]  /*caa0*/  ULDC.64 UR14, c[0x0][0xba8] ;  /* 0x0002ea00000e7ab9 */ /* 0x000fe20000000a00 */
[----:B------:R-:W-:Y:S01]  /*cab0*/  @!UP2 ULDC UR14, c[0x0][0xb50] ;  /* 0x0002d400000eaab9 */ /* 0x000fe20000000800 */
[----:B------:R-:W-:Y:S01]  /*cac0*/  IMAD R9, R6, UR12, R9 ;  /* 0x0000000c06097c24 */ /* 0x000fe2000f8e0209 */
[----:B------:R-:W-:Y:S01]  /*cad0*/  @!UP2 ULDC UR15, c[0x0][0xb54] ;  /* 0x0002d500000faab9 */ /* 0x000fe20000000800 */
[----:B------:R-:W-:-:S04]  /*cae0*/  IMAD.WIDE.U32 R4, R7, UR12, R4 ;  /* 0x0000000c07047c25 */ /* 0x000fc8000f8e0004 */
[----:B------:R-:W-:Y:S01]  /*caf0*/  IMAD.IADD R5, R5, 0x1, R9 ;  /* 0x0000000105057824 */ /* 0x000fe200078e0209 */
[C---:B------:R-:W-:Y:S01]  /*cb00*/  LEA R9, P2, R4.reuse, UR14, 0x2 ;  /* 0x0000000e04097c11 */ /* 0x040fe2000f8410ff */
[----:B------:R-:W-:Y:S01]  /*cb10*/  ULDC UR12, c[0x0][0xa88] ;  /* 0x0002a200000c7ab9 */ /* 0x000fe20000000800 */
[----:B----4-:R-:W-:Y:S02]  /*cb20*/  @P4 R2UR UR12, R3 ;  /* 0x00000000030c42ca */ /* 0x010fe400000e0000 */
[----:B------:R-:W-:Y:S01]  /*cb30*/  LEA.HI.X R10, R4, UR15, R5, 0x2, P2 ;  /* 0x0000000f040a7c11 */ /* 0x000fe200090f1405 */
[----:B--2---:R-:W-:-:S12]  /*cb40*/  @P4 BRA `(.L_x_207) ;  /* 0x0000000000184947 */ /* 0x004fd80003800000 */
[----:B------:R-:W-:Y:S05]  /*cb50*/  @!P0 BRA `(.L_x_207) ;  /* 0x0000000000148947 */ /* 0x000fea0003800000 */
[----:B------:R-:W2:Y:S04]  /*cb60*/  LDG.E R4, desc[UR36][R18.64] ;  /* 0x0000002412047981 */ /* 0x000ea8000c1e1900 */
[----:B------:R-:W3:Y:S01]  /*cb70*/  LDG.E R3, desc[UR36][R18.64+0x4] ;  /* 0x0000042412037981 */ /* 0x000ee2000c1e1900 */
[----:B--2---:R-:W-:Y:S02]  /*cb80*/  R2UR UR13, R4 ;  /* 0x00000000040d72ca */ /* 0x004fe400000e0000 */
[----:B---3--:R-:W-:-:S13]  /*cb90*/  R2UR UR12, R3 ;  /* 0x00000000030c72ca */ /* 0x008fda00000e0000 */
[----:B------:R-:W-:-:S12]  /*cba0*/  UIADD3 UR12, -UR13, UR12, URZ ;  /* 0x0000000c0d0c7290 */ /* 0x000fd8000fffe13f */
.L_x_207:
[----:B------:R-:W2:Y:S04]  /*cbb0*/  LDL R12, [R1+0x40] ;  /* 0x00004000010c7983 */ /* 0x000ea80000100800 */
[----:B------:R-:W3:Y:S01]  /*cbc0*/  LDL R3, [R1+0x3c] ;  /* 0x00003c0001037983 */ /* 0x000ee20000100800 */
[----:B------:R-:W-:Y:S01]  /*cbd0*/  R2UR UR13, R170 ;  /* 0x00000000aa0d72ca */ /* 0x000fe200000e0000 */
[----:B------:R-:W-:Y:S01]  /*cbe0*/  UIMAD UR17, UR12, UR20, URZ ;  /* 0x000000140c1172a4 */ /* 0x000fe2000f8e023f */
[----:B------:R-:W-:Y:S01]  /*cbf0*/  PLOP3.LUT P3, PT, PT, PT, UP2, 0x80, 0x0 ;  /* 0x000000000000781c */ /* 0x000fe20003f6f028 */
[----:B------:R-:W-:Y:S04]  /*cc00*/  SHFL.IDX PT, R4, R9, RZ, 0x1c1f ;  /* 0x001c1fff09047589 */ /* 0x000fe800000e0000 */
[----:B------:R-:W0:Y:S04]  /*cc10*/  SHFL.IDX PT, R5, R10, RZ, 0x1c1f ;  /* 0x001c1fff0a057589 */ /* 0x000e2800000e0000 */
[----:B------:R-:W-:Y:S02]  /*cc20*/  SHFL.IDX PT, R6, R9, 0x1, 0x1c1f ;  /* 0x003c1f0009067f89 */ /* 0x000fe400000e0000 */
[----:B------:R-:W-:-:S02]  /*cc30*/  IMAD.U32 R11, RZ, RZ, UR13 ;  /* 0x0000000dff0b7e24 */ /* 0x000fc4000f8e00ff */
[----:B------:R-:W1:Y:S02]  /*cc40*/  SHFL.IDX PT, R7, R10, 0x1, 0x1c1f ;  /* 0x003c1f000a077f89 */ /* 0x000e6400000e0000 */
[----:B--2---:R-:W-:Y:S01]  /*cc50*/  IMAD R11, R11, 0x80, R12 ;  /* 0x000000800b0b7824 */ /* 0x004fe200078e020c */
[----:B---3--:R-:W-:-:S04]  /*cc60*/  LOP3.LUT P0, RZ, R3, 0x3, RZ, 0xc0, !PT ;  /* 0x0000000303ff7812 */ /* 0x008fc8000780c0ff */
[C---:B------:R-:W-:Y:S02]  /*cc70*/  IADD3 R3, R11.reuse, 0x8, RZ ;  /* 0x000000080b037810 */ /* 0x040fe40007ffe0ff */
[----:B------:R-:W-:Y:S02]  /*cc80*/  ISETP.GE.OR P2, PT, R11, UR17, P0 ;  /* 0x000000110b007c0c */ /* 0x000fe40008746670 */
[----:B------:R-:W-:-:S11]  /*cc90*/  ISETP.GE.OR P0, PT, R3, UR17, P0 ;  /* 0x0000001103007c0c */ /* 0x000fd60008706670 */
[----:B0-----:R0:W-:Y:S01]  /*cca0*/  @!P2 ST.E desc[UR36][R4.64], R2 ;  /* 0x000000020400a985 */ /* 0x0011e2000c101924 */
[----:B------:R-:W-:-:S03]  /*ccb0*/  ISETP.GE.AND P2, PT, R11, UR17, PT ;  /* 0x000000110b007c0c */ /* 0x000fc6000bf46270 */
[----:B-1----:R0:W-:Y:S01]  /*ccc0*/  @!P0 ST.E desc[UR36][R6.64], R0 ;  /* 0x0000000006008985 */ /* 0x0021e2000c101924 */
[----:B------:R-:W-:Y:S01]  /*ccd0*/  ISETP.GE.AND P0, PT, R3, UR17, PT ;  /* 0x0000001103007c0c */ /* 0x000fe2000bf06270 */
[----:B------:R-:W-:-:S12]  /*cce0*/  @P3 BRA `(.L_x_208) ;  /* 0x0000001000183947 */ /* 0x000fd80003800000 */
[----:B0-----:R-:W0:Y:S01]  /*ccf0*/  S2R R0, SR_TID.X ;  /* 0x0000000000007919 */ /* 0x001e220000002100 */
[----:B------:R-:W-:Y:S01]  /*cd00*/  ULDC.64 UR14, c[0x0][0xaa0] ;  /* 0x0002a800000e7ab9 */ /* 0x000fe20000000a00 */
[----:B------:R-:W-:Y:S02]  /*cd10*/  R2UR UR19, R216 ;  /* 0x00000000d81372ca */ /* 0x000fe400000e0000 */
[----:B------:R-:W-:Y:S01]  /*cd20*/  R2UR UR18, R170 ;  /* 0x00000000aa1272ca */ /* 0x000fe200000e0000 */
[----:B0-----:R-:W-:-:S05]  /*cd30*/  VIADD R0, R0, 0xffffff80 ;  /* 0xffffff8000007836 */ /* 0x001fca0000000000 */
[----:B------:R-:W-:-:S04]  /*cd40*/  SHF.R.S32.HI R3, RZ, 0x1f, R0 ;  /* 0x0000001fff037819 */ /* 0x000fc80000011400 */
[----:B------:R-:W-:-:S04]  /*cd50*/  LEA.HI R3, R3, R0, RZ, 0x3 ;  /* 0x0000000003037211 */ /* 0x000fc800078f18ff */
[----:B------:R-:W-:Y:S02]  /*cd60*/  LOP3.LUT R5, R3, 0xfffffff8, RZ, 0xc0, !PT ;  /* 0xfffffff803057812 */ /* 0x000fe400078ec0ff */
[----:B------:R-:W-:Y:S01]  /*cd70*/  SHF.R.S32.HI R17, RZ, 0x3, R3 ;  /* 0x00000003ff117819 */ /* 0x000fe20000011403 */
[----:B------:R-:W-:Y:S02]  /*cd80*/  IMAD.MOV.U32 R3, RZ, RZ, 0x2 ;  /* 0x00000002ff037424 */ /* 0x000fe400078e00ff */
[----:B------:R-:W-:-:S04]  /*cd90*/  IMAD.IADD R18, R0, 0x1, -R5 ;  /* 0x0000000100127824 */ /* 0x000fc800078e0a05 */
[----:B------:R-:W-:-:S04]  /*cda0*/  IMAD.SHL.U32 R0, R18, 0x8, RZ ;  /* 0x0000000812007824 */ /* 0x000fc800078e00ff */
[----:B------:R-:W-:-:S04]  /*cdb0*/  IMAD R2, R17, 0x40, R0 ;  /* 0x0000004011027824 */ /* 0x000fc800078e0200 */
[----:B------:R-:W-:-:S03]  /*cdc0*/  IMAD.WIDE R2, R2, R3, UR10 ;  /* 0x0000000a02027e25 */ /* 0x000fc6000f8e0203 */
[C---:B------:R-:W-:Y:S02]  /*cdd0*/  IADD3 R25, P2, R2.reuse, 0x3000, RZ ;  /* 0x0000300002197810 */ /* 0x040fe40007f5e0ff */
[C---:B------:R-:W-:Y:S02]  /*cde0*/  IADD3 R9, P4, R2.reuse, 0x1000, RZ ;  /* 0x0000100002097810 */ /* 0x040fe40007f9e0ff */
[----:B------:R-:W-:Y:S02]  /*cdf0*/  IADD3 R13, P3, R2, 0x2000, RZ ;  /* 0x00002000020d7810 */ /* 0x000fe40007f7e0ff */
[----:B------:R-:W-:Y:S02]  /*ce00*/  LOP3.LUT R24, R25, 0x380, RZ, 0xc0, !PT ;  /* 0x0000038019187812 */ /* 0x000fe400078ec0ff */
[----:B------:R-:W-:Y:S02]  /*ce10*/  LOP3.LUT R8, R9, 0x380, RZ, 0xc0, !PT ;  /* 0x0000038009087812 */ /* 0x000fe400078ec0ff */
[----:B------:R-:W-:-:S02]  /*ce20*/  LOP3.LUT R12, R13, 0x380, RZ, 0xc0, !PT ;  /* 0x000003800d0c7812 */ /* 0x000fc400078ec0ff */
[----:B------:R-:W-:Y:S02]  /*ce30*/  SHF.R.U64 R24, R24, 0x3, RZ ;  /* 0x0000000318187819 */ /* 0x000fe400000012ff */
[----:B------:R-:W-:Y:S02]  /*ce40*/  SHF.R.U64 R8, R8, 0x3, RZ ;  /* 0x0000000308087819 */ /* 0x000fe400000012ff */
[----:B------:R-:W-:Y:S02]  /*ce50*/  SHF.R.U64 R12, R12, 0x3, RZ ;  /* 0x000000030c0c7819 */ /* 0x000fe400000012ff */
[----:B------:R-:W-:Y:S01]  /*ce60*/  LOP3.LUT R24, R24, R25, RZ, 0x3c, !PT ;  /* 0x0000001918187212 */ /* 0x000fe200078e3cff */
[--C-:B------:R-:W-:Y:S01]  /*ce70*/  IMAD.X R25, RZ, RZ, R3.reuse, P2 ;  /* 0x000000ffff197224 */ /* 0x100fe200010e0603 */
[----:B------:R-:W-:Y:S01]  /*ce80*/  LOP3.LUT R8, R8, R9, RZ, 0x3c, !PT ;  /* 0x0000000908087212 */ /* 0x000fe200078e3cff */
[--C-:B------:R-:W-:Y:S01]  /*ce90*/  IMAD.X R9, RZ, RZ, R3.reuse, P4 ;  /* 0x000000ffff097224 */ /* 0x100fe200020e0603 */
[----:B------:R-:W-:Y:S01]  /*cea0*/  LOP3.LUT R12, R12, R13, RZ, 0x3c, !PT ;  /* 0x0000000d0c0c7212 */ /* 0x000fe200078e3cff */
[----:B------:R-:W-:Y:S01]  /*ceb0*/  IMAD.X R13, RZ, RZ, R3, P3 ;  /* 0x000000ffff0d7224 */ /* 0x000fe200018e0603 */
[C---:B------:R-:W-:Y:S01]  /*cec0*/  IADD3 R49, P2, R2.reuse, 0x9000, RZ ;  /* 0x0000900002317810 */ /* 0x040fe20007f5e0ff */
[----:B------:R-:W-:Y:S01]  /*ced0*/  UIMAD UR12, UR16, UR14, URZ ;  /* 0x0000000e100c72a4 */ /* 0x000fe2000f8e023f */
[C---:B------:R-:W-:Y:S01]  /*cee0*/  IADD3 R29, P0, R2.reuse, 0x4000, RZ ;  /* 0x00004000021d7810 */ /* 0x040fe20007f1e0ff */
[----:B------:R-:W-:Y:S01]  /*cef0*/  UIMAD.WIDE.U32 UR10, UR4, UR14, URZ ;  /* 0x0000000e040a72a5 */ /* 0x000fe2000f8e003f */
[C---:B------:R-:W-:Y:S01]  /*cf00*/  IADD3 R33, P6, R2.reuse, 0x5000, RZ ;  /* 0x0000500002217810 */ /* 0x040fe20007fde0ff */
[----:B------:R-:W-:Y:S01]  /*cf10*/  IMAD.U32 R78, RZ, RZ, UR18 ;  /* 0x00000012ff4e7e24 */ /* 0x000fe2000f8e00ff */
[C---:B------:R-:W-:Y:S01]  /*cf20*/  IADD3 R37, P5, R2.reuse, 0x6000, RZ ;  /* 0x0000600002257810 */ /* 0x040fe20007fbe0ff */
[----:B------:R-:W5:Y:S01]  /*cf30*/  LD.E.128 R8, desc[UR36][R8.64] ;  /* 0x0000002408087980 */ /* 0x000f62000c101d00 */
[----:B------:R-:W-:-:S02]  /*cf40*/  IADD3 R41, P4, R2, 0x7000, RZ ;  /* 0x0000700002297810 */ /* 0x000fc40007f9e0ff */
[C---:B------:R-:W-:Y:S01]  /*cf50*/  IADD3 R45, P3, R2.reuse, 0x8000, RZ ;  /* 0x00008000022d7810 */ /* 0x040fe20007f7e0ff */
[----:B------:R-:W5:Y:S01]  /*cf60*/  LD.E.128 R12, desc[UR36][R12.64] ;  /* 0x000000240c0c7980 */ /* 0x000f62000c101d00 */
[----:B------:R-:W-:Y:S02]  /*cf70*/  LOP3.LUT R48, R49, 0x380, RZ, 0xc0, !PT ;  /* 0x0000038031307812 */ /* 0x000fe400078ec0ff */
[----:B------:R-:W-:Y:S01]  /*cf80*/  LOP3.LUT R7, R2, 0x380, RZ, 0xc0, !PT ;  /* 0x0000038002077812 */ /* 0x000fe200078ec0ff */
[----:B------:R-:W-:Y:S01]  /*cf90*/  UIMAD UR12, UR4, UR15, UR12 ;  /* 0x0000000f040c72a4 */ /* 0x000fe2000f8e020c */
[----:B------:R-:W-:Y:S01]  /*cfa0*/  LOP3.LUT R28, R29, 0x380, RZ, 0xc0, !PT ;  /* 0x000003801d1c7812 */ /* 0x000fe200078ec0ff */
[----:B------:R-:W-:Y:S01]  /*cfb0*/  @UP1 ULDC UR14, c[0x0][0xbec] ;  /* 0x0002fb00000e1ab9 */ /* 0x000fe20000000800 */
[----:B------:R-:W-:Y:S01]  /*cfc0*/  LOP3.LUT R32, R33, 0x380, RZ, 0xc0, !PT ;  /* 0x0000038021207812 */ /* 0x000fe200078ec0ff */
[----:B------:R-:W5:Y:S01]  /*cfd0*/  LD.E.128 R24, desc[UR36][R24.64] ;  /* 0x0000002418187980 */ /* 0x000f62000c101d00 */
[----:B------:R-:W-:-:S02]  /*cfe0*/  LOP3.LUT R36, R37, 0x380, RZ, 0xc0, !PT ;  /* 0x0000038025247812 */ /* 0x000fc400078ec0ff */
[----:B------:R-:W-:Y:S02]  /*cff0*/  LOP3.LUT R40, R41, 0x380, RZ, 0xc0, !PT ;  /* 0x0000038029287812 */ /* 0x000fe400078ec0ff */
[----:B------:R-:W-:Y:S02]  /*d000*/  LOP3.LUT R44, R45, 0x380, RZ, 0xc0, !PT ;  /* 0x000003802d2c7812 */ /* 0x000fe400078ec0ff */
[----:B------:R-:W-:Y:S02]  /*d010*/  SHF.R.U64 R48, R48, 0x3, RZ ;  /* 0x0000000330307819 */ /* 0x000fe400000012ff */
[----:B------:R-:W-:Y:S02]  /*d020*/  SHF.R.U64 R28, R28, 0x3, RZ ;  /* 0x000000031c1c7819 */ /* 0x000fe400000012ff */
[----:B------:R-:W-:Y:S02]  /*d030*/  SHF.R.U64 R32, R32, 0x3, RZ ;  /* 0x0000000320207819 */ /* 0x000fe400000012ff */
[----:B------:R-:W-:-:S02]  /*d040*/  SHF.R.U64 R36, R36, 0x3, RZ ;  /* 0x0000000324247819 */ /* 0x000fc400000012ff */
[----:B------:R-:W-:Y:S02]  /*d050*/  SHF.R.U64 R40, R40, 0x3, RZ ;  /* 0x0000000328287819 */ /* 0x000fe400000012ff */
        /* <DEDUP_REMOVED lines=14> */
[----:B------:R-:W-:Y:S01]  /*d140*/  SHF.R.U64 R7, R7, 0x3, RZ ;  /* 0x0000000307077819 */ /* 0x000fe200000012ff */
[----:B------:R-:W-:Y:S01]  /*d150*/  UIADD3 UR11, UR11, UR12, URZ ;  /* 0x0000000c0b0b7290 */ /* 0x000fe2000fffe03f */
[C---:B------:R-:W-:Y:S01]  /*d160*/  IADD3 R53, P0, R2.reuse, 0xa000, RZ ;  /* 0x0000a00002357810 */ /* 0x040fe20007f1e0ff */
[----:B------:R-:W-:Y:S01]  /*d170*/  IMAD.X R73, RZ, RZ, R3, P2 ;  /* 0x000000ffff497224 */ /* 0x000fe200010e0603 */
[C---:B------:R-:W-:Y:S01]  /*d180*/  IADD3 R57, P6, R2.reuse, 0xb000, RZ ;  /* 0x0000b00002397810 */ /* 0x040fe20007fde0ff */
[----:B------:R-:W-:Y:S01]  /*d190*/  ULDC.64 UR12, c[0x0][0xae8] ;  /* 0x0002ba00000c7ab9 */ /* 0x000fe20000000a00 */
[C---:B------:R-:W-:Y:S01]  /*d1a0*/  IADD3 R61, P5, R2.reuse, 0xc000, RZ ;  /* 0x0000c000023d7810 */ /* 0x040fe20007fbe0ff */
[----:B------:R-:W-:Y:S01]  /*d1b0*/  USHF.R.S32.HI UR4, URZ, 0x1f, UR9 ;  /* 0x0000001f3f047899 */ /* 0x000fe20008011409 */
[C---:B------:R-:W-:Y:S01]  /*d1c0*/  IADD3 R65, P4, R2.reuse, 0xd000, RZ ;  /* 0x0000d00002417810 */ /* 0x040fe20007f9e0ff */
[----:B------:R-:W5:Y:S01]  /*d1d0*/  LD.E.128 R28, desc[UR36][R28.64] ;  /* 0x000000241c1c7980 */ /* 0x000f62000c101d00 */
[----:B------:R-:W-:-:S02]  /*d1e0*/  IADD3 R69, P3, R2, 0xe000, RZ ;  /* 0x0000e00002457810 */ /* 0x000fc40007f7e0ff */
[----:B------:R-:W-:Y:S01]  /*d1f0*/  LOP3.LUT R4, R5, 0x380, RZ, 0xc0, !PT ;  /* 0x0000038005047812 */ /* 0x000fe200078ec0ff */
[----:B------:R-:W5:Y:S01]  /*d200*/  LD.E.128 R32, desc[UR36][R32.64] ;  /* 0x0000002420207980 */ /* 0x000f62000c101d00 */
[----:B------:R-:W-:Y:S02]  /*d210*/  LOP3.LUT R52, R53, 0x380, RZ, 0xc0, !PT ;  /* 0x0000038035347812 */ /* 0x000fe400078ec0ff */
[----:B------:R-:W-:Y:S01]  /*d220*/  LOP3.LUT R56, R57, 0x380, RZ, 0xc0, !PT ;  /* 0x0000038039387812 */ /* 0x000fe200078ec0ff */
[----:B------:R-:W5:Y:S01]  /*d230*/  LD.E.128 R36, desc[UR36][R36.64] ;  /* 0x0000002424247980 */ /* 0x000f62000c101d00 */
[----:B------:R-:W-:Y:S02]  /*d240*/  LOP3.LUT R60, R61, 0x380, RZ, 0xc0, !PT ;  /* 0x000003803d3c7812 */ /* 0x000fe400078ec0ff */
[----:B------:R-:W-:Y:S01]  /*d250*/  LOP3.LUT R64, R65, 0x380, RZ, 0xc0, !PT ;  /* 0x0000038041407812 */ /* 0x000fe200078ec0ff */
[----:B------:R-:W5:Y:S01]  /*d260*/  LD.E.128 R40, desc[UR36][R40.64] ;  /* 0x0000002428287980 */ /* 0x000f62000c101d00 */
[----:B------:R-:W-:-:S02]  /*d270*/  LOP3.LUT R68, R69, 0x380, RZ, 0xc0, !PT ;  /* 0x0000038045447812 */ /* 0x000fc400078ec0ff */
[----:B------:R-:W-:Y:S01]  /*d280*/  SHF.R.U64 R4, R4, 0x3, RZ ;  /* 0x0000000304047819 */ /* 0x000fe200000012ff */
[----:B------:R-:W5:Y:S01]  /*d290*/  LD.E.128 R44, desc[UR36][R44.64] ;  /* 0x000000242c2c7980 */ /* 0x000f62000c101d00 */
[----:B------:R-:W-:Y:S02]  /*d2a0*/  SHF.R.U64 R52, R52, 0x3, RZ ;  /* 0x0000000334347819 */ /* 0x000fe400000012ff */
[----:B------:R-:W-:Y:S01]  /*d2b0*/  SHF.R.U64 R56, R56, 0x3, RZ ;  /* 0x0000000338387819 */ /* 0x000fe200000012ff */
[----:B------:R-:W5:Y:S01]  /*d2c0*/  LD.E.128 R48, desc[UR36][R48.64] ;  /* 0x0000002430307980 */ /* 0x000f62000c101d00 */
[----:B------:R-:W-:Y:S02]  /*d2d0*/  SHF.R.U64 R60, R60, 0x3, RZ ;  /* 0x000000033c3c7819 */ /* 0x000fe400000012ff */
[----:B------:R-:W-:Y:S02]  /*d2e0*/  SHF.R.U64 R64, R64, 0x3, RZ ;  /* 0x0000000340407819 */ /* 0x000fe400000012ff */
[----:B------:R-:W-:-:S02]  /*d2f0*/  SHF.R.U64 R68, R68, 0x3, RZ ;  /* 0x0000000344447819 */ /* 0x000fc400000012ff */
[----:B------:R-:W-:Y:S01]  /*d300*/  LOP3.LUT R2, R7, R2, RZ, 0x3c, !PT ;  /* 0x0000000207027212 */ /* 0x000fe200078e3cff */
[----:B------:R-:W-:Y:S01]  /*d310*/  UIMAD.WIDE.U32 UR10, UR19, UR12, UR10 ;  /* 0x0000000c130a72a5 */ /* 0x000fe2000f8e000a */
[----:B------:R-:W-:Y:S01]  /*d320*/  LOP3.LUT R52, R52, R53, RZ, 0x3c, !PT ;  /* 0x0000003534347212 */ /* 0x000fe200078e3cff */
[--C-:B------:R-:W-:Y:S01]  /*d330*/  IMAD.X R53, RZ, RZ, R3.reuse, P0 ;  /* 0x000000ffff357224 */ /* 0x100fe200000e0603 */
[----:B------:R-:W-:Y:S02]  /*d340*/  LOP3.LUT R56, R56, R57, RZ, 0x3c, !PT ;  /* 0x0000003938387212 */ /* 0x000fe400078e3cff */
[----:B------:R-:W-:Y:S01]  /*d350*/  LOP3.LUT R60, R60, R61, RZ, 0x3c, !PT ;  /* 0x0000003d3c3c7212 */ /* 0x000fe200078e3cff */
[--C-:B------:R-:W-:Y:S01]  /*d360*/  IMAD.X R61, RZ, RZ, R3.reuse, P5 ;  /* 0x000000ffff3d7224 */ /* 0x100fe200028e0603 */
[----:B------:R-:W-:Y:S01]  /*d370*/  LOP3.LUT R64, R64, R65, RZ, 0x3c, !PT ;  /* 0x0000004140407212 */ /* 0x000fe200078e3cff */
[--C-:B------:R-:W-:Y:S01]  /*d380*/  IMAD.X R65, RZ, RZ, R3.reuse, P4 ;  /* 0x000000ffff417224 */ /* 0x100fe200020e0603 */
[----:B------:R-:W-:Y:S01]  /*d390*/  LOP3.LUT R68, R68, R69, RZ, 0x3c, !PT ;  /* 0x0000004544447212 */ /* 0x000fe200078e3cff */
[----:B------:R-:W-:Y:S01]  /*d3a0*/  IMAD.X R69, RZ, RZ, R3, P3 ;  /* 0x000000ffff457224 */ /* 0x000fe200018e0603 */
[----:B------:R-:W-:Y:S01]  /*d3b0*/  LOP3.LUT R72, R4, R5, RZ, 0x3c, !PT ;  /* 0x0000000504487212 */ /* 0x000fe200078e3cff */
[----:B------:R-:W-:Y:S01]  /*d3c0*/  UIMAD UR11, UR19, UR13, UR11 ;  /* 0x0000000d130b72a4 */ /* 0x000fe2000f8e020b */
[----:B------:R-:W-:Y:S01]  /*d3d0*/  IADD3.X R57, RZ, R3, RZ, P6, !PT ;  /* 0x00000003ff397210 */ /* 0x000fe200037fe4ff */
[----:B------:R0:W5:Y:S01]  /*d3e0*/  LD.E.128 R4, desc[UR36][R2.64] ;  /* 0x0000002402047980 */ /* 0x000162000c101d00 */
[----:B------:R-:W-:-:S02]  /*d3f0*/  ULDC.64 UR12, c[0x0][0xaf0] ;  /* 0x0002bc00000c7ab9 */ /* 0x000fc40000000a00 */
[----:B------:R-:W-:Y:S01]  /*d400*/  UIMAD UR4, UR4, UR12, URZ ;  /* 0x0000000c040472a4 */ /* 0x000fe2000f8e023f */
[----:B------:R-:W5:Y:S01]  /*d410*/  LD.E.128 R52, desc[UR36][R52.64] ;  /* 0x0000002434347980 */ /* 0x000f62000c101d00 */
[----:B------:R-:W-:-:S03]  /*d420*/  IMAD R78, R78, 0x80, R17 ;  /* 0x000000804e4e7824 */ /* 0x000fc600078e0211 */
[----:B------:R-:W5:Y:S01]  /*d430*/  LD.E.128 R56, desc[UR36][R56.64] ;  /* 0x0000002438387980 */ /* 0x000f62000c101d00 */
[----:B0-----:R-:W-:Y:S02]  /*d440*/  IMAD.U32 R3, RZ, RZ, UR18 ;  /* 0x00000012ff037e24 */ /* 0x001fe4000f8e00ff */
[----:B------:R-:W-:Y:S01]  /*d450*/  IMAD R2, R18, 0x20, R17 ;  /* 0x0000002012027824 */ /* 0x000fe200078e0211 */
[----:B------:R-:W5:Y:S03]  /*d460*/  LD.E.128 R60, desc[UR36][R60.64] ;  /* 0x000000243c3c7980 */ /* 0x000f66000c101d00 */
[----:B------:R-:W-:Y:S01]  /*d470*/  IMAD R20, R3, 0x80, R2 ;  /* 0x0000008003147824 */ /* 0x000fe200078e0202 */
[----:B------:R-:W-:Y:S01]  /*d480*/  UIMAD UR4, UR9, UR13, UR4 ;  /* 0x0000000d090472a4 */ /* 0x000fe2000f8e0204 */
[----:B------:R-:W5:Y:S02]  /*d490*/  LD.E.128 R64, desc[UR36][R64.64] ;  /* 0x0000002440407980 */ /* 0x000f64000c101d00 */
[----:B------:R-:W-:Y:S01]  /*d4a0*/  @P1 IMAD.HI.U32 R2, R20, UR14, RZ ;  /* 0x0000000e14021c27 */ /* 0x000fe2000f8e00ff */
[----:B------:R-:W-:Y:S01]  /*d4b0*/  UIMAD.WIDE.U32 UR10, UR9, UR12, UR10 ;  /* 0x0000000c090a72a5 */ /* 0x000fe2000f8e000a */
[----:B------:R-:W5:Y:S02]  /*d4c0*/  LD.E.128 R68, desc[UR36][R68.64] ;  /* 0x0000002444447980 */ /* 0x000f64000c101d00 */
[----:B------:R-:W-:Y:S01]  /*d4d0*/  @UP1 ULDC UR9, c[0x0][0xbf0] ;  /* 0x0002fc0000091ab9 */ /* 0x000fe20000000800 */
[----:B------:R-:W-:Y:S01]  /*d4e0*/  IMAD.MOV.U32 R19, RZ, RZ, R20 ;  /* 0x000000ffff137224 */ /* 0x000fe200078e0014 */
[----:B------:R-:W-:Y:S01]  /*d4f0*/  @P1 SHF.R.U32.HI R19, RZ, UR9, R2 ;  /* 0x00000009ff131c19 */ /* 0x000fe20008011602 */
[----:B------:R-:W-:Y:S01]  /*d500*/  UIADD3 UR4, UR11, UR4, URZ ;  /* 0x000000040b047290 */ /* 0x000fe2000fffe03f */
[----:B------:R-:W-:Y:S01]  /*d510*/  IMAD.U32 R2, RZ, RZ, UR10 ;  /* 0x0000000aff027e24 */ /* 0x000fe2000f8e00ff */
[----:B------:R-:W5:Y:S01]  /*d520*/  LD.E.128 R72, desc[UR36][R72.64] ;  /* 0x0000002448487980 */ /* 0x000f62000c101d00 */
[--C-:B------:R-:W-:Y:S01]  /*d530*/  SHF.R.S32.HI R18, RZ, 0x1f, R19.reuse ;  /* 0x0000001fff127819 */ /* 0x100fe20000011413 */
[----:B------:R-:W-:-:S02]  /*d540*/  IMAD.MOV R21, RZ, RZ, -R19 ;  /* 0x000000ffff157224 */ /* 0x000fc400078e0a13 */
[----:B------:R-:W-:Y:S01]  /*d550*/  IMAD.U32 R3, RZ, RZ, UR11 ;  /* 0x0000000bff037e24 */ /* 0x000fe2000f8e00ff */
[----:B------:R-:W-:Y:S01]  /*d560*/  ULDC.64 UR10, c[0x0][0xae0] ;  /* 0x0002b800000a7ab9 */ /* 0x000fe20000000a00 */
[----:B------:R-:W-:Y:S01]  /*d570*/  IMAD.U32 R3, RZ, RZ, UR4 ;  /* 0x00000004ff037e24 */ /* 0x000fe2000f8e00ff */
[----:B------:R-:W-:Y:S01]  /*d580*/  @!PT LDS RZ, [RZ] ;  /* 0x00000000fffff984 */ /* 0x000fe20000000800 */
[----:B------:R-:W-:Y:S01]  /*d590*/  @!PT LDS RZ, [RZ] ;  /* 0x00000000fffff984 */ /* 0x000fe20000000800 */
[----:B------:R-:W-:Y:S01]  /*d5a0*/  @!PT LDS RZ, [RZ] ;  /* 0x00000000fffff984 */ /* 0x000fe20000000800 */
[----:B------:R-:W-:Y:S01]  /*d5b0*/  @!PT LDS RZ, [RZ] ;  /* 0x00000000fffff984 */ /* 0x000fe20000000800 */
[----:B------:R0:W-:Y:S06]  /*d5c0*/  MEMBAR.ALL.CTA ;  /* 0x0000000000007992 */ /* 0x0001ec0000008000 */
[----:B0-----:R-:W0:Y:S01]  /*d5d0*/  FENCE.VIEW.ASYNC.S ;  /* 0x00000000000073c6 */ /* 0x001e220000000000 */
[----:B------:R-:W-:-:S02]  /*d5e0*/  IMAD R18, R18, UR10, RZ ;  /* 0x0000000a12127c24 */ /* 0x000fc4000f8e02ff */
[----:B------:R-:W-:Y:S02]  /*d5f0*/  IMAD R21, R21, UR20, R20 ;  /* 0x0000001415157c24 */ /* 0x000fe4000f8e0214 */
[----:B------:R-:W-:-:S04]  /*d600*/  IMAD.WIDE.U32 R2, R19, UR10, R2 ;  /* 0x0000000a13027c25 */ /* 0x000fc8000f8e0002 */
[----:B------:R-:W-:Y:S01]  /*d610*/  IMAD R19, R19, UR11, R18 ;  /* 0x0000000b13137c24 */ /* 0x000fe2000f8e0212 */
[----:B------:R-:W-:Y:S01]  /*d620*/  SHF.R.S32.HI R18, RZ, 0x1f, R21 ;  /* 0x0000001fff127819 */ /* 0x000fe20000011415 */
[----:B------:R-:W-:Y:S02]  /*d630*/  ULDC.64 UR10, c[0x0][0xad8] ;  /* 0x0002b600000a7ab9 */ /* 0x000fe40000000a00 */
[----:B------:R-:W-:Y:S02]  /*d640*/  IMAD.IADD R3, R3, 0x1, R19 ;  /* 0x0000000103037824 */ /* 0x000fe400078e0213 */
[----:B------:R-:W-:Y:S02]  /*d650*/  IMAD R18, R18, UR10, RZ ;  /* 0x0000000a12127c24 */ /* 0x000fe4000f8e02ff */
[----:B------:R-:W-:-:S04]  /*d660*/  IMAD.WIDE.U32 R2, R21, UR10, R2 ;  /* 0x0000000a15027c25 */ /* 0x000fc8000f8e0002 */
[----:B------:R-:W-:Y:S01]  /*d670*/  IMAD R17, R21, UR11, R18 ;  /* 0x0000000b15117c24 */ /* 0x000fe2000f8e0212 */
[----:B------:R-:W-:-:S03]  /*d680*/  ULDC.64 UR10, c[0x0][0xa80] ;  /* 0x0002a000000a7ab9 */ /* 0x000fc60000000a00 */
[----:B------:R-:W-:Y:S01]  /*d690*/  IMAD.IADD R3, R3, 0x1, R17 ;  /* 0x0000000103037824 */ /* 0x000fe200078e0211 */
[----:B------:R-:W-:Y:S01]  /*d6a0*/  LEA R17, P2, R2, UR10, 0x1 ;  /* 0x0000000a02117c11 */ /* 0x000fe2000f8408ff */
[----:B------:R-:W-:-:S03]  /*d6b0*/  UIADD3 UR8, UR8, 0x38820, URZ ;  /* 0x0003882008087890 */ /* 0x000fc6000fffe03f */
[----:B------:R-:W-:Y:S02]  /*d6c0*/  LEA.HI.X R22, R2, UR11, R3, 0x1, P2 ;  /* 0x0000000b02167c11 */ /* 0x000fe400090f0c03 */
[C---:B------:R-:W-:Y:S01]  /*d6d0*/  ISETP.GE.AND P2, PT, R78.reuse, UR17, PT ;  /* 0x000000114e007c0c */ /* 0x040fe2000bf46270 */
[----:B------:R-:W-:Y:S01]  /*d6e0*/  UPRMT UR8, URZ, 0x654, UR8 ;  /* 0x000006543f087896 */ /* 0x000fe20008000008 */
[C---:B------:R-:W-:Y:S01]  /*d6f0*/  VIADD R19, R78.reuse, 0x40 ;  /* 0x000000404e137836 */ /* 0x040fe20000000000 */
[----:B------:R-:W-:Y:S01]  /*d700*/  IADD3 R18, R78, 0x20, RZ ;  /* 0x000000204e127810 */ /* 0x000fe20007ffe0ff */
[C---:B------:R-:W-:Y:S02]  /*d710*/  VIADD R82, R0.reuse, 0x80 ;  /* 0x0000008000527836 */ /* 0x040fe40000000000 */
[C---:B------:R-:W-:Y:S02]  /*d720*/  VIADD R84, R0.reuse, 0xc0 ;  /* 0x000000c000547836 */ /* 0x040fe40000000000 */
[----:B------:R-:W-:Y:S01]  /*d730*/  VIADD R80, R0, 0x40 ;  /* 0x0000004000507836 */ /* 0x000fe20000000000 */
[----:B0-----:R0:W1:Y:S01]  /*d740*/  SHFL.IDX PT, R79, R17, RZ, 0x181f ;  /* 0x00181fff114f7589 */ /* 0x00106200000e0000 */
[----:B------:R-:W-:Y:S01]  /*d750*/  SYNCS.ARRIVE.TRANS64.RED.A1T0 RZ, [UR8], RZ ;  /* 0x000000ffffff79a7 */ /* 0x000fe20008100408 */
[----:B------:R-:W-:Y:S02]  /*d760*/  BSSY B1, `(.L_x_209) ;  /* 0x000001a000017945 */ /* 0x000fe40003800000 */
[----:B------:R0:W2:Y:S01]  /*d770*/  SHFL.IDX PT, R77, R22, RZ, 0x181f ;  /* 0x00181fff164d7589 */ /* 0x0000a200000e0000 */
[----:B------:R-:W-:-:S02]  /*d780*/  ISETP.GE.AND P1, PT, R18, UR17, PT ;  /* 0x0000001112007c0c */ /* 0x000fc4000bf26270 */
[----:B------:R-:W-:Y:S02]  /*d790*/  ISETP.GE.AND P0, PT, R19, UR17, PT ;  /* 0x0000001113007c0c */ /* 0x000fe4000bf06270 */
[----:B------:R-:W-:Y:S02]  /*d7a0*/  SHF.R.S32.HI R86, RZ, 0x1f, R0 ;  /* 0x0000001fff567819 */ /* 0x000fe40000011400 */
[----:B------:R-:W-:Y:S02]  /*d7b0*/  SHF.R.S32.HI R81, RZ, 0x1f, R82 ;  /* 0x0000001fff517819 */ /* 0x000fe40000011452 */
[----:B------:R-:W-:Y:S02]  /*d7c0*/  SHF.R.S32.HI R83, RZ, 0x1f, R84 ;  /* 0x0000001fff537819 */ /* 0x000fe40000011454 */
[----:B------:R-:W-:Y:S01]  /*d7d0*/  SHF.R.S32.HI R85, RZ, 0x1f, R80 ;  /* 0x0000001fff557819 */ /* 0x000fe20000011450 */
[----:B0-----:R-:W-:Y:S06]  /*d7e0*/  @P2 BRA `(.L_x_210) ;  /* 0x0000000000442947 */ /* 0x001fec0003800000 */
[----:B------:R-:W-:Y:S02]  /*d7f0*/  ULDC UR4, c[0x0][0xac8] ;  /* 0x0002b20000047ab9 */ /* 0x000fe40000000800 */
[----:B------:R-:W-:Y:S02]  /*d800*/  ISETP.GE.AND P5, PT, R0, UR4, PT ;  /* 0x0000000400007c0c */ /* 0x000fe4000bfa6270 */
[----:B------:R-:W-:Y:S02]  /*d810*/  ISETP.GE.AND P4, PT, R80, UR4, PT ;  /* 0x0000000450007c0c */ /* 0x000fe4000bf86270 */
[----:B------:R-:W-:Y:S02]  /*d820*/  ISETP.GE.AND P3, PT, R82, UR4, PT ;  /* 0x0000000452007c0c */ /* 0x000fe4000bf66270 */
[----:B------:R-:W-:-:S07]  /*d830*/  ISETP.GE.AND P2, PT, R84, UR4, PT ;  /* 0x0000000454007c0c */ /* 0x000fce000bf46270 */
[----:B-1----:R-:W-:-:S04]  /*d840*/  @!P5 LEA R2, P6, R0, R79, 0x1 ;  /* 0x0000004f0002d211 */ /* 0x002fc800078c08ff */
[----:B--2---:R-:W-:Y:S02]  /*d850*/  @!P5 LEA.HI.X R3, R0, R77, R86, 0x1, P6 ;  /* 0x0000004d0003d211 */ /* 0x004fe400030f0c56 */
[----:B------:R-:W-:-:S03]  /*d860*/  @!P4 LEA R18, P6, R80, R79, 0x1 ;  /* 0x0000004f5012c211 */ /* 0x000fc600078c08ff */
[----:B-----5:R0:W-:Y:S01]  /*d870*/  @!P5 ST.E.128 desc[UR36][R2.64], R4 ;  /* 0x000000040200d985 */ /* 0x0201e2000c101d24 */
[----:B------:R-:W-:Y:S02]  /*d880*/  @!P4 LEA.HI.X R19, R80, R77, R85, 0x1, P6 ;  /* 0x0000004d5013c211 */ /* 0x000fe400030f0c55 */
[----:B------:R-:W-:-:S03]  /*d890*/  @!P3 LEA R20, P6, R82, R79, 0x1 ;  /* 0x0000004f5214b211 */ /* 0x000fc600078c08ff */
[----:B------:R0:W-:Y:S01]  /*d8a0*/  @!P4 ST.E.128 desc[UR36][R18.64], R28 ;  /* 0x0000001c1200c985 */ /* 0x0001e2000c101d24 */
[----:B------:R-:W-:Y:S02]  /*d8b0*/  @!P3 LEA.HI.X R21, R82, R77, R81, 0x1, P6 ;  /* 0x0000004d5215b211 */ /* 0x000fe400030f0c51 */
[----:B------:R-:W-:-:S03]  /*d8c0*/  @!P2 LEA R76, P6, R84, R79, 0x1 ;  /* 0x0000004f544ca211 */ /* 0x000fc600078c08ff */
[----:B------:R0:W-:Y:S01]  /*d8d0*/  @!P3 ST.E.128 desc[UR36][R20.64], R44 ;  /* 0x0000002c1400b985 */ /* 0x0001e2000c101d24 */
[----:B------:R-:W-:-:S05]  /*d8e0*/  @!P2 LEA.HI.X R77, R84, R77, R83, 0x1, P6 ;  /* 0x0000004d544da211 */ /* 0x000fca00030f0c53 */
[----:B------:R0:W-:Y:S04]  /*d8f0*/  @!P2 ST.E.128 desc[UR36][R76.64], R60 ;  /* 0x0000003c4c00a985 */ /* 0x0001e8000c101d24 */
.L_x_210:
[----:B------:R-:W-:Y:S05]  /*d900*/  BSYNC B1 ;  /* 0x0000000000017941 */ /* 0x000fea0003800000 */
.L_x_209:
[----:B0-----:R0:W3:Y:S01]  /*d910*/  SHFL.IDX PT, R19, R22, 0x1, 0x181f ;  /* 0x00381f0016137f89 */ /* 0x0010e200000e0000 */
[----:B------:R-:W-:Y:S03]  /*d920*/  BSSY B1, `(.L_x_211) ;  /* 0x0000014000017945 */ /* 0x000fe60003800000 */
[----:B-----5:R0:W4:Y:S01]  /*d930*/  SHFL.IDX PT, R7, R17, 0x1, 0x181f ;  /* 0x00381f0011077f89 */ /* 0x02012200000e0000 */
[----:B------:R-:W-:Y:S05]  /*d940*/  @P1 BRA `(.L_x_212) ;  /* 0x0000000000441947 */ /* 0x000fea0003800000 */
[----:B------:R-:W-:Y:S02]  /*d950*/  ULDC UR4, c[0x0][0xac8] ;  /* 0x0002b20000047ab9 */ /* 0x000fe40000000800 */
[----:B------:R-:W-:Y:S02]  /*d960*/  ISETP.GE.AND P4, PT, R0, UR4, PT ;  /* 0x0000000400007c0c */ /* 0x000fe4000bf86270 */
[----:B------:R-:W-:Y:S02]  /*d970*/  ISETP.GE.AND P3, PT, R80, UR4, PT ;  /* 0x0000000450007c0c */ /* 0x000fe4000bf66270 */
[----:B------:R-:W-:Y:S02]  /*d980*/  ISETP.GE.AND P2, PT, R82, UR4, PT ;  /* 0x0000000452007c0c */ /* 0x000fe4000bf46270 */
[----:B------:R-:W-:-:S07]  /*d990*/  ISETP.GE.AND P1, PT, R84, UR4, PT ;  /* 0x0000000454007c0c */ /* 0x000fce000bf26270 */
[-C--:B----4-:R-:W-:Y:S02]  /*d9a0*/  @!P4 LEA R2, P6, R0, R7.reuse, 0x1 ;  /* 0x000000070002c211 */ /* 0x090fe400078c08ff */
[----:B------:R-:W-:Y:S02]  /*d9b0*/  @!P3 LEA R4, P5, R80, R7, 0x1 ;  /* 0x000000075004b211 */ /* 0x000fe400078a08ff */
[----:B---3--:R-:W-:Y:S02]  /*d9c0*/  @!P4 LEA.HI.X R3, R0, R19, R86, 0x1, P6 ;  /* 0x000000130003c211 */ /* 0x008fe400030f0c56 */
[----:B------:R-:W-:Y:S02]  /*d9d0*/  @!P2 LEA R6, P6, R82, R7, 0x1 ;  /* 0x000000075206a211 */ /* 0x000fe400078c08ff */
[----:B------:R-:W-:Y:S01]  /*d9e0*/  @!P3 LEA.HI.X R5, R80, R19, R85, 0x1, P5 ;  /* 0x000000135005b211 */ /* 0x000fe200028f0c55 */
[----:B------:R3:W-:Y:S01]  /*d9f0*/  @!P4 ST.E.128 desc[UR36][R2.64], R8 ;  /* 0x000000080200c985 */ /* 0x0007e2000c101d24 */
[----:B------:R-:W-:-:S02]  /*da00*/  @!P1 LEA R18, P5, R84, R7, 0x1 ;  /* 0x0000000754129211 */ /* 0x000fc400078a08ff */
[-C--:B------:R-:W-:Y:S01]  /*da10*/  @!P2 LEA.HI.X R7, R82, R19.reuse, R81, 0x1, P6 ;  /* 0x000000135207a211 */ /* 0x080fe200030f0c51 */
[----:B------:R3:W-:Y:S01]  /*da20*/  @!P3 ST.E.128 desc[UR36][R4.64], R32 ;  /* 0x000000200400b985 */ /* 0x0007e2000c101d24 */
[----:B------:R-:W-:-:S03]  /*da30*/  @!P1 LEA.HI.X R19, R84, R19, R83, 0x1, P5 ;  /* 0x0000001354139211 */ /* 0x000fc600028f0c53 */
[----:B------:R3:W-:Y:S04]  /*da40*/  @!P2 ST.E.128 desc[UR36][R6.64], R48 ;  /* 0x000000300600a985 */ /* 0x0007e8000c101d24 */
[----:B------:R3:W-:Y:S02]  /*da50*/  @!P1 ST.E.128 desc[UR36][R18.64], R64 ;  /* 0x0000004012009985 */ /* 0x0007e4000c101d24 */
.L_x_212:
[----:B------:R-:W-:Y:S05]  /*da60*/  BSYNC B1 ;  /* 0x0000000000017941 */ /* 0x000fea0003800000 */
.L_x_211:
[----:B---3--:R3:W0:Y:S01]  /*da70*/  SHFL.IDX PT, R9, R22, 0x2, 0x181f ;  /* 0x00581f0016097f89 */ /* 0x00862200000e0000 */
[----:B------:R-:W-:Y:S03]  /*da80*/  BSSY B1, `(.L_x_213) ;  /* 0x0000014000017945 */ /* 0x000fe60003800000 */
[----:B------:R3:W0:Y:S01]  /*da90*/  SHFL.IDX PT, R5, R17, 0x2, 0x181f ;  /* 0x00581f0011057f89 */ /* 0x00062200000e0000 */
[----:B------:R-:W-:Y:S05]  /*daa0*/  @P0 BRA `(.L_x_214) ;  /* 0x0000000000440947 */ /* 0x000fea0003800000 */
[----:B------:R-:W-:Y:S02]  /*dab0*/  ULDC UR4, c[0x0][0xac8] ;  /* 0x0002b20000047ab9 */ /* 0x000fe40000000800 */
[----:B------:R-:W-:Y:S02]  /*dac0*/  ISETP.GE.AND P3, PT, R0, UR4, PT ;  /* 0x0000000400007c0c */ /* 0x000fe4000bf66270 */
[----:B------:R-:W-:Y:S02]  /*dad0*/  ISETP.GE.AND P2, PT, R80, UR4, PT ;  /* 0x0000000450007c0c */ /* 0x000fe4000bf46270 */
[----:B------:R-:W-:Y:S02]  /*dae0*/  ISETP.GE.AND P1, PT, R82, UR4, PT ;  /* 0x0000000452007c0c */ /* 0x000fe4000bf26270 */
[----:B------:R-:W-:-:S07]  /*daf0*/  ISETP.GE.AND P0, PT, R84, UR4, PT ;  /* 0x0000000454007c0c */ /* 0x000fce000bf06270 */
[-C--:B0-----:R-:W-:Y:S02]  /*db00*/  @!P3 LEA R2, P6, R0, R5.reuse, 0x1 ;  /* 0x000000050002b211 */ /* 0x081fe400078c08ff */
[-C--:B------:R-:W-:Y:S02]  /*db10*/  @!P2 LEA R4, P5, R80, R5.reuse, 0x1 ;  /* 0x000000055004a211 */ /* 0x080fe400078a08ff */
[----:B------:R-:W-:Y:S02]  /*db20*/  @!P1 LEA R6, P4, R82, R5, 0x1 ;  /* 0x0000000552069211 */ /* 0x000fe400078808ff */
[----:B------:R-:W-:Y:S02]  /*db30*/  @!P3 LEA.HI.X R3, R0, R9, R86, 0x1, P6 ;  /* 0x000000090003b211 */ /* 0x000fe400030f0c56 */
[----:B------:R-:W-:Y:S02]  /*db40*/  @!P0 LEA R8, P6, R84, R5, 0x1 ;  /* 0x0000000554088211 */ /* 0x000fe400078c08ff */
[-C--:B------:R-:W-:Y:S01]  /*db50*/  @!P2 LEA.HI.X R5, R80, R9.reuse, R85, 0x1, P5 ;  /* 0x000000095005a211 */ /* 0x080fe200028f0c55 */
[----:B------:R0:W-:Y:S01]  /*db60*/  @!P3 ST.E.128 desc[UR36][R2.64], R12 ;  /* 0x0000000c0200b985 */ /* 0x0001e2000c101d24 */
[----:B----4-:R-:W-:-:S02]  /*db70*/  @!P1 LEA.HI.X R7, R82, R9, R81, 0x1, P4 ;  /* 0x0000000952079211 */ /* 0x010fc400020f0c51 */
[----:B------:R-:W-:Y:S01]  /*db80*/  @!P0 LEA.HI.X R9, R84, R9, R83, 0x1, P6 ;  /* 0x0000000954098211 */ /* 0x000fe200030f0c53 */
[----:B------:R0:W-:Y:S04]  /*db90*/  @!P2 ST.E.128 desc[UR36][R4.64], R36 ;  /* 0x000000240400a985 */ /* 0x0001e8000c101d24 */
[----:B------:R0:W-:Y:S04]  /*dba0*/  @!P1 ST.E.128 desc[UR36][R6.64], R52 ;  /* 0x0000003406009985 */ /* 0x0001e8000c101d24 */
[----:B------:R0:W-:Y:S02]  /*dbb0*/  @!P0 ST.E.128 desc[UR36][R8.64], R68 ;  /* 0x0000004408008985 */ /* 0x0001e4000c101d24 */
.L_x_214:
[----:B------:R-:W-:Y:S05]  /*dbc0*/  BSYNC B1 ;  /* 0x0000000000017941 */ /* 0x000fea0003800000 */
.L_x_213:
[----:B0-----:R-:W-:Y:S01]  /*dbd0*/  VIADD R2, R78, 0x60 ;  /* 0x000000604e027836 */ /* 0x001fe20000000000 */
[----:B------:R0:W0:Y:S04]  /*dbe0*/  SHFL.IDX PT, R9, R22, 0x3, 0x181f ;  /* 0x00781f0016097f89 */ /* 0x00002800000e0000 */
[----:B------:R-:W-:Y:S01]  /*dbf0*/  ISETP.GE.AND P0, PT, R2, UR17, PT ;  /* 0x0000001102007c0c */ /* 0x000fe2000bf06270 */
[----:B---3--:R-:W3:-:S12]  /*dc00*/  SHFL.IDX PT, R17, R17, 0x3, 0x181f ;  /* 0x00781f0011117f89 */ /* 0x008ed800000e0000 */
[----:B------:R-:W-:Y:S05]  /*dc10*/  @P0 BRA `(.L_x_215) ;  /* 0x0000002800780947 */ /* 0x000fea0003800000 */
[----:B------:R-:W-:Y:S02]  /*dc20*/  ULDC UR4, c[0x0][0xac8] ;  /* 0x0002b20000047ab9 */ /* 0x000fe40000000800 */
[----:B------:R-:W-:Y:S02]  /*dc30*/  ISETP.GE.AND P3, PT, R0, UR4, PT ;  /* 0x0000000400007c0c */ /* 0x000fe4000bf66270 */
[----:B------:R-:W-:Y:S02]  /*dc40*/  ISETP.GE.AND P4, PT, R80, UR4, PT ;  /* 0x0000000450007c0c */ /* 0x000fe4000bf86270 */
[----:B------:R-:W-:-:S09]  /*dc50*/  ISETP.GE.AND P5, PT, R82, UR4, PT ;  /* 0x0000000452007c0c */ /* 0x000fd2000bfa6270 */
[-C--:B---3--:R-:W-:Y:S02]  /*dc60*/  @!P3 LEA R2, P0, R0, R17.reuse, 0x1 ;  /* 0x000000110002b211 */ /* 0x088fe400078008ff */
[-C--:B------:R-:W-:Y:S02]  /*dc70*/  @!P4 LEA R4, P1, R80, R17.reuse, 0x1 ;  /* 0x000000115004c211 */ /* 0x080fe400078208ff */
[----:B------:R-:W-:Y:S02]  /*dc80*/  @!P5 LEA R6, P2, R82, R17, 0x1 ;  /* 0x000000115206d211 */ /* 0x000fe400078408ff */
[-C--:B0-----:R-:W-:Y:S02]  /*dc90*/  @!P3 LEA.HI.X R3, R0, R9.reuse, R86, 0x1, P0 ;  /* 0x000000090003b211 */ /* 0x081fe400000f0c56 */
[-C--:B------:R-:W-:Y:S02]  /*dca0*/  @!P4 LEA.HI.X R5, R80, R9.reuse, R85, 0x1, P1 ;  /* 0x000000095005c211 */ /* 0x080fe400008f0c55 */
[----:B----4-:R-:W-:Y:S01]  /*dcb0*/  @!P5 LEA.HI.X R7, R82, R9, R81, 0x1, P2 ;  /* 0x000000095207d211 */ /* 0x010fe200010f0c51 */
[----:B------:R0:W-:Y:S01]  /*dcc0*/  @!P3 ST.E.128 desc[UR36][R2.64], R24 ;  /* 0x000000180200b985 */ /* 0x0001e2000c101d24 */
[----:B------:R-:W-:-:S03]  /*dcd0*/  ISETP.GE.AND P0, PT, R84, UR4, PT ;  /* 0x0000000454007c0c */ /* 0x000fc6000bf06270 */
[----:B------:R0:W-:Y:S04]  /*dce0*/  @!P4 ST.E.128 desc[UR36][R4.64], R40 ;  /* 0x000000280400c985 */ /* 0x0001e8000c101d24 */
[----:B------:R0:W-:Y:S06]  /*dcf0*/  @!P5 ST.E.128 desc[UR36][R6.64], R56 ;  /* 0x000000380600d985 */ /* 0x0001ec000c101d24 */
[----:B------:R-:W-:Y:S05]  /*dd00*/  @P0 BRA `(.L_x_215) ;  /* 0x00000028003c0947 */ /* 0x000fea0003800000 */
[----:B0-----:R-:W-:-:S04]  /*dd10*/  LEA R2, P0, R84, R17, 0x1 ;  /* 0x0000001154027211 */ /* 0x001fc800078008ff */
[----:B------:R-:W-:-:S05]  /*dd20*/  LEA.HI.X R3, R84, R9, R83, 0x1, P0 ;  /* 0x0000000954037211 */ /* 0x000fca00000f0c53 */
[----:B------:R0:W-:Y:S01]  /*dd30*/  ST.E.128 desc[UR36][R2.64], R72 ;  /* 0x0000004802007985 */ /* 0x0001e2000c101d24 */
[----:B------:R-:W-:Y:S05]  /*dd40*/  BRA `(.L_x_215) ;  /* 0x00000028002c7947 */ /* 0x000fea0003800000 */
.L_x_208:
[----:B------:R-:W-:Y:S01]  /*dd50*/  ULDC.64 UR14, c[0x0][0xb08] ;  /* 0x0002c200000e7ab9 */ /* 0x000fe20000000a00 */
[----:B------:R-:W-:Y:S01]  /*dd60*/  R2UR UR18, R216 ;  /* 0x00000000d81272ca */ /* 0x000fe200000e0000 */
[----:B------:R-:W-:Y:S01]  /*dd70*/  UIMAD UR12, UR16, UR14, URZ ;  /* 0x0000000e100c72a4 */ /* 0x000fe2000f8e023f */
[----:B------:R-:W-:Y:S01]  /*dd80*/  R2UR UR17, R215 ;  /* 0x00000000d71172ca */ /* 0x000fe200000e0000 */
[----:B------:R-:W-:Y:S01]  /*dd90*/  UIMAD.WIDE.U32 UR10, UR4, UR14, URZ ;  /* 0x0000000e040a72a5 */ /* 0x000fe2000f8e003f */
[----:B0-----:R-:W-:Y:S01]  /*dda0*/  IMAD.MOV.U32 R5, RZ, RZ, R8 ;  /* 0x000000ffff057224 */ /* 0x001fe200078e0008 */
[----:B------:R-:W-:Y:S01]  /*ddb0*/  UIMAD UR12, UR4, UR15, UR12 ;  /* 0x0000000f040c72a4 */ /* 0x000fe2000f8e020c */
[C---:B------:R-:W-:Y:S01]  /*ddc0*/  VIADD R160, R23.reuse, 0x78 ;  /* 0x0000007817a07836 */ /* 0x040fe20000000000 */
[----:B------:R-:W-:Y:S01]  /*ddd0*/  USHF.R.S32.HI UR4, URZ, 0x1f, UR9 ;  /* 0x0000001f3f047899 */ /* 0x000fe20008011409 */
[C---:B------:R-:W-:Y:S01]  /*dde0*/  VIADD R162, R23.reuse, 0x70 ;  /* 0x0000007017a27836 */ /* 0x040fe20000000000 */
[----:B------:R-:W-:Y:S01]  /*ddf0*/  UIADD3 UR11, UR11, UR12, URZ ;  /* 0x0000000c0b0b7290 */ /* 0x000fe2000fffe03f */
[C---:B------:R-:W-:Y:S01]  /*de00*/  VIADD R164, R23.reuse, 0x68 ;  /* 0x0000006817a47836 */ /* 0x040fe20000000000 */
[----:B------:R-:W-:Y:S01]  /*de10*/  ULDC.64 UR14, c[0x0][0xb40] ;  /* 0x0002d000000e7ab9 */ /* 0x000fe20000000a00 */
[----:B------:R-:W-:Y:S01]  /*de20*/  ULDC.64 UR12, c[0x0][0xb38] ;  /* 0x0002ce00000c7ab9 */ /* 0x000fe20000000a00 */
[----:B------:R-:W-:Y:S01]  /*de30*/  UIMAD UR4, UR4, UR14, URZ ;  /* 0x0000000e040472a4 */ /* 0x000fe2000f8e023f */
[C---:B------:R-:W-:Y:S01]  /*de40*/  VIADD R166, R23.reuse, 0x60 ;  /* 0x0000006017a67836 */ /* 0x040fe20000000000 */
[----:B------:R-:W-:Y:S01]  /*de50*/  UIMAD.WIDE.U32 UR10, UR18, UR12, UR10 ;  /* 0x0000000c120a72a5 */ /* 0x000fe2000f8e000a */
[C---:B------:R-:W-:Y:S01]  /*de60*/  VIADD R168, R23.reuse, 0x58 ;  /* 0x0000005817a87836 */ /* 0x040fe20000000000 */
[----:B------:R-:W-:Y:S01]  /*de70*/  UIMAD UR4, UR9, UR15, UR4 ;  /* 0x0000000f090472a4 */ /* 0x000fe2000f8e0204 */
[C---:B------:R-:W-:Y:S01]  /*de80*/  VIADD R170, R23.reuse, 0x50 ;  /* 0x0000005017aa7836 */ /* 0x040fe20000000000 */
[----:B------:R-:W-:Y:S01]  /*de90*/  UIMAD UR11, UR18, UR13, UR11 ;  /* 0x0000000d120b72a4 */ /* 0x000fe2000f8e020b */
[C---:B------:R-:W-:Y:S01]  /*dea0*/  VIADD R172, R23.reuse, 0x48 ;  /* 0x0000004817ac7836 */ /* 0x040fe20000000000 */
[----:B------:R-:W-:Y:S01]  /*deb0*/  UIADD3 UR8, UR8, 0x38820, URZ ;  /* 0x0003882008087890 */ /* 0x000fe2000fffe03f */
[C---:B------:R-:W-:Y:S01]  /*dec0*/  VIADD R174, R23.reuse, 0x40 ;  /* 0x0000004017ae7836 */ /* 0x040fe20000000000 */
[----:B------:R-:W-:Y:S01]  /*ded0*/  UIMAD.WIDE.U32 UR10, UR9, UR14, UR10 ;  /* 0x0000000e090a72a5 */ /* 0x000fe2000f8e000a */
[C---:B------:R-:W-:Y:S01]  /*dee0*/  VIADD R176, R23.reuse, 0x38 ;  /* 0x0000003817b07836 */ /* 0x040fe20000000000 */
[----:B------:R-:W-:Y:S01]  /*def0*/  ULDC.64 UR12, c[0x0][0xb48] ;  /* 0x0002d200000c7ab9 */ /* 0x000fe20000000a00 */
[----:B------:R-:W-:Y:S01]  /*df00*/  @UP1 ULDC UR9, c[0x0][0xbec] ;  /* 0x0002fb0000091ab9 */ /* 0x000fe20000000800 */
[----:B------:R-:W-:Y:S01]  /*df10*/  UIADD3 UR11, UR11, UR4, URZ ;  /* 0x000000040b0b7290 */ /* 0x000fe2000fffe03f */
[----:B------:R-:W-:Y:S01]  /*df20*/  @P1 IMAD.HI.U32 R0, R8, UR9, RZ ;  /* 0x0000000908001c27 */ /* 0x000fe2000f8e00ff */
[----:B------:R-:W-:Y:S01]  /*df30*/  UPRMT UR8, URZ, 0x654, UR8 ;  /* 0x000006543f087896 */ /* 0x000fe20008000008 */
[----:B------:R-:W-:Y:S01]  /*df40*/  BSSY B1, `(.L_x_216) ;  /* 0x00000d5000017945 */ /* 0x000fe20003800000 */
[----:B------:R-:W-:Y:S01]  /*df50*/  @UP1 ULDC UR4, c[0x0][0xbf0] ;  /* 0x0002fc0000041ab9 */ /* 0x000fe20000000800 */
[----:B------:R-:W-:Y:S01]  /*df60*/  UIMAD.WIDE.U32 UR10, UR17, UR12, UR10 ;  /* 0x0000000c110a72a5 */ /* 0x000fe2000f8e000a */
[----:B------:R-:W-:Y:S01]  /*df70*/  @P1 SHF.R.U32.HI R5, RZ, UR4, R0 ;  /* 0x00000004ff051c19 */ /* 0x000fe20008011600 */
[----:B------:R-:W-:Y:S01]  /*df80*/  VIADD R178, R23, 0x30 ;  /* 0x0000003017b27836 */ /* 0x000fe20000000000 */
[----:B------:R-:W-:Y:S01]  /*df90*/  SHF.R.S32.HI R18, RZ, 0x1f, R217 ;  /* 0x0000001fff127819 */ /* 0x000fe200000114d9 */
[----:B------:R-:W-:Y:S01]  /*dfa0*/  UIMAD UR4, UR17, UR13, UR11 ;  /* 0x0000000d110472a4 */ /* 0x000fe2000f8e020b */
[--C-:B------:R-:W-:Y:S01]  /*dfb0*/  SHF.R.S32.HI R0, RZ, 0x1f, R5.reuse ;  /* 0x0000001fff007819 */ /* 0x100fe20000011405 */
[----:B------:R-:W-:Y:S01]  /*dfc0*/  IMAD.MOV R7, RZ, RZ, -R5 ;  /* 0x000000ffff077224 */ /* 0x000fe200078e0a05 */
[----:B------:R-:W-:Y:S01]  /*dfd0*/  ULDC.64 UR12, c[0x0][0xb30] ;  /* 0x0002cc00000c7ab9 */ /* 0x000fe20000000a00 */
[----:B------:R-:W-:Y:S01]  /*dfe0*/  IMAD.U32 R3, RZ, RZ, UR11 ;  /* 0x0000000bff037e24 */ /* 0x000fe2000f8e00ff */
[----:B------:R-:W-:Y:S01]  /*dff0*/  SYNCS.ARRIVE.TRANS64.RED.A1T0 RZ, [UR8], RZ ;  /* 0x000000ffffff79a7 */ /* 0x000fe20008100408 */
[----:B------:R-:W-:Y:S01]  /*e000*/  IMAD R7, R7, UR20, R8 ;  /* 0x0000001407077c24 */ /* 0x000fe2000f8e0208 */
[----:B------:R-:W-:Y:S01]  /*e010*/  SHF.R.S32.HI R20, RZ, 0x1f, R218 ;  /* 0x0000001fff147819 */ /* 0x000fe200000114da */
[----:B------:R-:W-:Y:S01]  /*e020*/  IMAD R0, R0, UR12, RZ ;  /* 0x0000000c00007c24 */ /* 0x000fe2000f8e02ff */
[----:B------:R-:W-:Y:S01]  /*e030*/  SHF.R.S32.HI R22, RZ, 0x1f, R219 ;  /* 0x0000001fff167819 */ /* 0x000fe200000114db */
[----:B------:R-:W-:Y:S01]  /*e040*/  IMAD.U32 R2, RZ, RZ, UR10 ;  /* 0x0000000aff027e24 */ /* 0x000fe2000f8e00ff */
[----:B------:R-:W-:Y:S01]  /*e050*/  ULDC.64 UR10, c[0x0][0xb28] ;  /* 0x0002ca00000a7ab9 */ /* 0x000fe20000000a00 */
[----:B------:R-:W-:Y:S01]  /*e060*/  IMAD.U32 R3, RZ, RZ, UR4 ;  /* 0x00000004ff037e24 */ /* 0x000fe2000f8e00ff */
[----:B------:R-:W-:Y:S01]  /*e070*/  SHF.R.S32.HI R152, RZ, 0x1f, R220 ;  /* 0x0000001fff987819 */ /* 0x000fe200000114dc */
[C---:B------:R-:W-:Y:S01]  /*e080*/  IMAD R9, R5.reuse, UR13, R0 ;  /* 0x0000000d05097c24 */ /* 0x040fe2000f8e0200 */
[----:B------:R-:W-:Y:S01]  /*e090*/  SHF.R.S32.HI R0, RZ, 0x1f, R7 ;  /* 0x0000001fff007819 */ /* 0x000fe20000011407 */
[----:B------:R-:W-:Y:S01]  /*e0a0*/  IMAD.WIDE.U32 R2, R5, UR12, R2 ;  /* 0x0000000c05027c25 */ /* 0x000fe2000f8e0002 */
[----:B------:R-:W-:-:S02]  /*e0b0*/  SHF.R.S32.HI R153, RZ, 0x1f, R221 ;  /* 0x0000001fff997819 */ /* 0x000fc400000114dd */
[----:B------:R-:W-:Y:S01]  /*e0c0*/  SHF.R.S32.HI R154, RZ, 0x1f, R222 ;  /* 0x0000001fff9a7819 */ /* 0x000fe200000114de */
[----:B------:R-:W-:Y:S01]  /*e0d0*/  IMAD R0, R0, UR10, RZ ;  /* 0x0000000a00007c24 */ /* 0x000fe2000f8e02ff */
[----:B------:R-:W-:Y:S01]  /*e0e0*/  SHF.R.S32.HI R155, RZ, 0x1f, R223 ;  /* 0x0000001fff9b7819 */ /* 0x000fe200000114df */
[----:B------:R-:W-:Y:S01]  /*e0f0*/  IMAD.IADD R3, R3, 0x1, R9 ;  /* 0x0000000103037824 */ /* 0x000fe200078e0209 */
[----:B------:R-:W-:Y:S01]  /*e100*/  SHF.R.S32.HI R156, RZ, 0x1f, R224 ;  /* 0x0000001fff9c7819 */ /* 0x000fe200000114e0 */
[C---:B------:R-:W-:Y:S01]  /*e110*/  IMAD R5, R7.reuse, UR11, R0 ;  /* 0x0000000b07057c24 */ /* 0x040fe2000f8e0200 */
[----:B------:R-:W-:Y:S01]  /*e120*/  SHF.R.S32.HI R157, RZ, 0x1f, R225 ;  /* 0x0000001fff9d7819 */ /* 0x000fe200000114e1 */
[----:B------:R-:W-:Y:S01]  /*e130*/  IMAD.WIDE.U32 R2, R7, UR10, R2 ;  /* 0x0000000a07027c25 */ /* 0x000fe2000f8e0002 */
[----:B------:R-:W-:Y:S01]  /*e140*/  ULDC.64 UR10, c[0x0][0xb00] ;  /* 0x0002c000000a7ab9 */ /* 0x000fe20000000a00 */
[----:B------:R-:W-:Y:S02]  /*e150*/  SHF.R.S32.HI R158, RZ, 0x1f, R226 ;  /* 0x0000001fff9e7819 */ /* 0x000fe400000114e2 */
[----:B------:R-:W-:Y:S01]  /*e160*/  IMAD.IADD R3, R3, 0x1, R5 ;  /* 0x0000000103037824 */ /* 0x000fe200078e0205 */
[C---:B------:R-:W-:Y:S01]  /*e170*/  LEA R0, P1, R2.reuse, UR10, 0x2 ;  /* 0x0000000a02007c11 */ /* 0x040fe2000f8210ff */
[C---:B------:R-:W-:Y:S01]  /*e180*/  VIADD R180, R23.reuse, 0x28 ;  /* 0x0000002817b47836 */ /* 0x040fe20000000000 */
[----:B------:R-:W-:Y:S01]  /*e190*/  SHF.R.S32.HI R160, RZ, 0x1f, R160 ;  /* 0x0000001fffa07819 */ /* 0x000fe200000114a0 */
[C---:B------:R-:W-:Y:S01]  /*e1a0*/  VIADD R182, R23.reuse, 0x20 ;  /* 0x0000002017b67836 */ /* 0x040fe20000000000 */
[----:B------:R-:W-:Y:S01]  /*e1b0*/  LEA.HI.X R12, R2, UR11, R3, 0x2, P1 ;  /* 0x0000000b020c7c11 */ /* 0x000fe200088f1403 */
[C---:B------:R-:W-:Y:S01]  /*e1c0*/  VIADD R184, R23.reuse, 0x18 ;  /* 0x0000001817b87836 */ /* 0x040fe20000000000 */
[----:B------:R0:W1:Y:S01]  /*e1d0*/  SHFL.IDX PT, R2, R0, RZ, 0x1c1f ;  /* 0x001c1fff00027589 */ /* 0x00006200000e0000 */
[C---:B------:R-:W-:Y:S01]  /*e1e0*/  VIADD R186, R23.reuse, 0x10 ;  /* 0x0000001017ba7836 */ /* 0x040fe20000000000 */
[C---:B------:R-:W-:Y:S01]  /*e1f0*/  IADD3 R161, R23.reuse, 0x70, RZ ;  /* 0x0000007017a17810 */ /* 0x040fe20007ffe0ff */
[C---:B------:R-:W-:Y:S01]  /*e200*/  VIADD R188, R23.reuse, 0x8 ;  /* 0x0000000817bc7836 */ /* 0x040fe20000000000 */
[----:B------:R0:W2:Y:S01]  /*e210*/  SHFL.IDX PT, R3, R12, RZ, 0x1c1f ;  /* 0x001c1fff0c037589 */ /* 0x0000a200000e0000 */
        /* <DEDUP_REMOVED lines=17> */
[C---:B------:R-:W-:Y:S01]  /*e330*/  IADD3 R177, R23.reuse, 0x30, RZ ;  /* 0x0000003017b17810 */ /* 0x040fe20007ffe0ff */
[C---:B------:R-:W-:Y:S01]  /*e340*/  VIADD R181, R23.reuse, 0x20 ;  /* 0x0000002017b57836 */ /* 0x040fe20000000000 */
[----:B------:R-:W-:Y:S01]  /*e350*/  SHF.R.S32.HI R178, RZ, 0x1f, R178 ;  /* 0x0000001fffb27819 */ /* 0x000fe200000114b2 */
[C---:B------:R-:W-:Y:S01]  /*e360*/  VIADD R183, R23.reuse, 0x18 ;  /* 0x0000001817b77836 */ /* 0x040fe20000000000 */
[----:B------:R-:W-:Y:S01]  /*e370*/  SHF.R.S32.HI R180, RZ, 0x1f, R180 ;  /* 0x0000001fffb47819 */ /* 0x000fe200000114b4 */
[C---:B------:R-:W-:Y:S01]  /*e380*/  VIADD R185, R23.reuse, 0x10 ;  /* 0x0000001017b97836 */ /* 0x040fe20000000000 */
[----:B------:R-:W-:Y:S01]  /*e390*/  SHF.R.S32.HI R182, RZ, 0x1f, R182 ;  /* 0x0000001fffb67819 */ /* 0x000fe200000114b6 */
[----:B------:R-:W-:Y:S01]  /*e3a0*/  VIADD R187, R23, 0x8 ;  /* 0x0000000817bb7836 */ /* 0x000fe20000000000 */
[----:B------:R-:W-:-:S02]  /*e3b0*/  SHF.R.S32.HI R184, RZ, 0x1f, R184 ;  /* 0x0000001fffb87819 */ /* 0x000fc400000114b8 */
[----:B------:R-:W-:Y:S02]  /*e3c0*/  SHF.R.S32.HI R186, RZ, 0x1f, R186 ;  /* 0x0000001fffba7819 */ /* 0x000fe400000114ba */
[----:B------:R-:W-:Y:S01]  /*e3d0*/  SHF.R.S32.HI R188, RZ, 0x1f, R188 ;  /* 0x0000001fffbc7819 */ /* 0x000fe200000114bc */
[----:B012---:R-:W-:Y:S06]  /*e3e0*/  @P2 BRA `(.L_x_217) ;  /* 0x0000000800282947 */ /* 0x007fec0003800000 */
[----:B------:R-:W-:Y:S01]  /*e3f0*/  ULDC UR4, c[0x0][0xac8] ;  /* 0x0002b20000047ab9 */ /* 0x000fe20000000800 */
[C---:B------:R-:W-:Y:S01]  /*e400*/  VIADD R19, R23.reuse, 0xe0 ;  /* 0x000000e017137836 */ /* 0x040fe20000000000 */
[C---:B------:R-:W-:Y:S01]  /*e410*/  ISETP.GE.AND P2, PT, R23.reuse, UR4, PT ;  /* 0x0000000417007c0c */ /* 0x040fe2000bf46270 */
[----:B------:R-:W-:Y:S01]  /*e420*/  VIADD R21, R23, 0xe8 ;  /* 0x000000e817157836 */ /* 0x000fe20000000000 */
[----:B------:R-:W-:Y:S01]  /*e430*/  ISETP.GE.AND P1, PT, R187, UR4, PT ;  /* 0x00000004bb007c0c */ /* 0x000fe2000bf26270 */
[----:B------:R-:W-:Y:S01]  /*e440*/  VIADD R17, R23, 0xf0 ;  /* 0x000000f017117836 */ /* 0x000fe20000000000 */
[----:B------:R-:W-:Y:S01]  /*e450*/  ISETP.GE.AND P3, PT, R185, UR4, PT ;  /* 0x00000004b9007c0c */ /* 0x000fe2000bf66270 */
[----:B------:R-:W-:Y:S01]  /*e460*/  VIADD R13, R23, 0xf8 ;  /* 0x000000f8170d7836 */ /* 0x000fe20000000000 */
[----:B------:R-:W-:-:S07]  /*e470*/  ISETP.GE.AND P4, PT, R183, UR4, PT ;  /* 0x00000004b7007c0c */ /* 0x000fce000bf86270 */
[----:B------:R-:W-:Y:S02]  /*e480*/  @!P2 IMAD.WIDE R4, R23, 0x4, R2 ;  /* 0x000000041704a825 */ /* 0x000fe400078e0202 */
[----:B------:R-:W-:-:S03]  /*e490*/  @!P1 LEA R6, P5, R187, R2, 0x2 ;  /* 0x00000002bb069211 */ /* 0x000fc600078a10ff */
[----:B------:R0:W-:Y:S01]  /*e4a0*/  @!P2 ST.E.64 desc[UR36][R4.64], R24 ;  /* 0x000000180400a985 */ /* 0x0001e2000c101b24 */
[----:B------:R-:W-:Y:S02]  /*e4b0*/  ISETP.GE.AND P2, PT, R181, UR4, PT ;  /* 0x00000004b5007c0c */ /* 0x000fe4000bf46270 */
[----:B------:R-:W-:-:S05]  /*e4c0*/  @!P1 LEA.HI.X R7, R187, R3, R188, 0x2, P5 ;  /* 0x00000003bb079211 */ /* 0x000fca00028f14bc */
[----:B------:R1:W-:Y:S01]  /*e4d0*/  @!P1 ST.E.64 desc[UR36][R6.64], R28 ;  /* 0x0000001c06009985 */ /* 0x0003e2000c101b24 */
[----:B------:R-:W-:Y:S02]  /*e4e0*/  ISETP.GE.AND P1, PT, R179, UR4, PT ;  /* 0x00000004b3007c0c */ /* 0x000fe4000bf26270 */
[----:B0-----:R-:W-:-:S04]  /*e4f0*/  @!P3 LEA R4, P6, R185, R2, 0x2 ;  /* 0x00000002b904b211 */ /* 0x001fc800078c10ff */
[----:B------:R-:W-:Y:S02]  /*e500*/  @!P3 LEA.HI.X R5, R185, R3, R186, 0x2, P6 ;  /* 0x00000003b905b211 */ /* 0x000fe400030f14ba */
[----:B-1----:R-:W-:-:S03]  /*e510*/  @!P4 LEA R6, P5, R183, R2, 0x2 ;  /* 0x00000002b706c211 */ /* 0x002fc600078a10ff */
        /* <DEDUP_REMOVED lines=34> */
[----:B------:R-:W-:Y:S02]  /*e740*/  @!P4 LEA.HI.X R7, R167, R3, R168, 0x2, P5 ;  /* 0x00000003a707c211 */ /* 0x000fe400028f14a8 */
[----:B------:R-:W-:-:S03]  /*e750*/  ISETP.GE.AND P5, PT, R159, UR4, PT ;  /* 0x000000049f007c0c */ /* 0x000fc6000bfa6270 */
[----:B------:R1:W-:Y:S01]  /*e760*/  @!P4 ST.E.64 desc[UR36][R6.64], R68 ;  /* 0x000000440600c985 */ /* 0x0003e2000c101b24 */
[----:B------:R-:W-:Y:S02]  /*e770*/  ISETP.GE.AND P4, PT, R226, UR4, PT ;  /* 0x00000004e2007c0c */ /* 0x000fe4000bf86270 */
[----:B0-----:R-:W-:-:S04]  /*e780*/  @!P2 LEA R4, P6, R165, R2, 0x2 ;  /* 0x00000002a504a211 */ /* 0x001fc800078c10ff */
[----:B------:R-:W-:Y:S02]  /*e790*/  @!P2 LEA.HI.X R5, R165, R3, R166, 0x2, P6 ;  /* 0x00000003a505a211 */ /* 0x000fe400030f14a6 */
[----:B-1----:R-:W-:-:S03]  /*e7a0*/  @!P1 LEA R6, P6, R163, R2, 0x2 ;  /* 0x00000002a3069211 */ /* 0x002fc600078c10ff */
[----:B------:R0:W-:Y:S01]  /*e7b0*/  @!P2 ST.E.64 desc[UR36][R4.64], R72 ;  /* 0x000000480400a985 */ /* 0x0001e2000c101b24 */
[----:B------:R-:W-:Y:S02]  /*e7c0*/  @!P1 LEA.HI.X R7, R163, R3, R164, 0x2, P6 ;  /* 0x00000003a3079211 */ /* 0x000fe400030f14a4 */
[----:B------:R-:W-:-:S03]  /*e7d0*/  @!P4 LEA R10, P6, R226, R2, 0x2 ;  /* 0x00000002e20ac211 */ /* 0x000fc600078c10ff */
[----:B------:R1:W-:Y:S01]  /*e7e0*/  @!P1 ST.E.64 desc[UR36][R6.64], R76 ;  /* 0x0000004c06009985 */ /* 0x0003e2000c101b24 */
[----:B------:R-:W-:Y:S02]  /*e7f0*/  ISETP.GE.AND P1, PT, R225, UR4, PT ;  /* 0x00000004e1007c0c */ /* 0x000fe4000bf26270 */
[----:B------:R-:W-:Y:S02]  /*e800*/  @!P4 LEA.HI.X R11, R226, R3, R158, 0x2, P6 ;  /* 0x00000003e20bc211 */ /* 0x000fe400030f149e */
[----:B0-----:R-:W-:-:S04]  /*e810*/  @!P3 LEA R4, P2, R161, R2, 0x2 ;  /* 0x00000002a104b211 */ /* 0x001fc800078410ff */
[----:B------:R-:W-:Y:S02]  /*e820*/  @!P3 LEA.HI.X R5, R161, R3, R162, 0x2, P2 ;  /* 0x00000003a105b211 */ /* 0x000fe400010f14a2 */
[----:B------:R-:W-:-:S03]  /*e830*/  @!P5 LEA R8, P2, R159, R2, 0x2 ;  /* 0x000000029f08d211 */ /* 0x000fc600078410ff */
[----:B------:R0:W-:Y:S01]  /*e840*/  @!P3 ST.E.64 desc[UR36][R4.64], R80 ;  /* 0x000000500400b985 */ /* 0x0001e2000c101b24 */
[----:B------:R-:W-:Y:S02]  /*e850*/  ISETP.GE.AND P3, PT, R224, UR4, PT ;  /* 0x00000004e0007c0c */ /* 0x000fe4000bf66270 */
[----:B------:R-:W-:Y:S02]  /*e860*/  @!P5 LEA.HI.X R9, R159, R3, R160, 0x2, P2 ;  /* 0x000000039f09d211 */ /* 0x000fe400010f14a0 */
[----:B------:R-:W-:-:S03]  /*e870*/  ISETP.GE.AND P2, PT, R223, UR4, PT ;  /* 0x00000004df007c0c */ /* 0x000fc6000bf46270 */
[----:B------:R2:W-:Y:S01]  /*e880*/  @!P5 ST.E.64 desc[UR36][R8.64], R84 ;  /* 0x000000540800d985 */ /* 0x0005e2000c101b24 */
[----:B------:R-:W-:-:S03]  /*e890*/  @!P1 LEA R14, P5, R225, R2, 0x2 ;  /* 0x00000002e10e9211 */ /* 0x000fc600078a10ff */
[----:B------:R3:W-:Y:S01]  /*e8a0*/  @!P4 ST.E.64 desc[UR36][R10.64], R88 ;  /* 0x000000580a00c985 */ /* 0x0007e2000c101b24 */
[----:B------:R-:W-:Y:S02]  /*e8b0*/  ISETP.GE.AND P4, PT, R222, UR4, PT ;  /* 0x00000004de007c0c */ /* 0x000fe4000bf86270 */
[CC--:B-1----:R-:W-:Y:S02]  /*e8c0*/  @!P3 LEA R6, P6, R224.reuse, R2.reuse, 0x2 ;  /* 0x00000002e006b211 */ /* 0x0c2fe400078c10ff */
[-C--:B------:R-:W-:Y:S02]  /*e8d0*/  @!P1 LEA.HI.X R15, R225, R3.reuse, R157, 0x2, P5 ;  /* 0x00000003e10f9211 */ /* 0x080fe400028f149d */
[----:B------:R-:W-:Y:S02]  /*e8e0*/  @!P3 LEA.HI.X R7, R224, R3, R156, 0x2, P6 ;  /* 0x00000003e007b211 */ /* 0x000fe400030f149c */
[----:B------:R-:W-:Y:S01]  /*e8f0*/  ISETP.GE.AND P6, PT, R221, UR4, PT ;  /* 0x00000004dd007c0c */ /* 0x000fe2000bfc6270 */
[----:B------:R-:W-:Y:S01]  /*e900*/  @!P1 ST.E.64 desc[UR36][R14.64], R92 ;  /* 0x0000005c0e009985 */ /* 0x000fe2000c101b24 */
[----:B0-----:R-:W-:-:S03]  /*e910*/  @!P2 LEA R4, P5, R223, R2, 0x2 ;  /* 0x00000002df04a211 */ /* 0x001fc600078a10ff */
[----:B------:R0:W-:Y:S01]  /*e920*/  @!P3 ST.E.64 desc[UR36][R6.64], R96 ;  /* 0x000000600600b985 */ /* 0x0001e2000c101b24 */
[-C--:B------:R-:W-:Y:S02]  /*e930*/  @!P2 LEA.HI.X R5, R223, R3.reuse, R155, 0x2, P5 ;  /* 0x00000003df05a211 */ /* 0x080fe400028f149b */
[----:B------:R-:W-:Y:S02]  /*e940*/  ISETP.GE.AND P3, PT, R220, UR4, PT ;  /* 0x00000004dc007c0c */ /* 0x000fe4000bf66270 */
[CC--:B--2---:R-:W-:Y:S01]  /*e950*/  @!P4 LEA R8, P1, R222.reuse, R2.reuse, 0x2 ;  /* 0x00000002de08c211 */ /* 0x0c4fe200078210ff */
[----:B------:R1:W-:Y:S01]  /*e960*/  @!P2 ST.E.64 desc[UR36][R4.64], R100 ;  /* 0x000000640400a985 */ /* 0x0003e2000c101b24 */
[----:B------:R-:W-:Y:S02]  /*e970*/  ISETP.GE.AND P2, PT, R219, UR4, PT ;  /* 0x00000004db007c0c */ /* 0x000fe4000bf46270 */
[----:B---3--:R-:W-:Y:S02]  /*e980*/  @!P6 LEA R10, P5, R221, R2, 0x2 ;  /* 0x00000002dd0ae211 */ /* 0x008fe400078a10ff */
[----:B------:R-:W-:-:S02]  /*e990*/  @!P4 LEA.HI.X R9, R222, R3, R154, 0x2, P1 ;  /* 0x00000003de09c211 */ /* 0x000fc400008f149a */
[----:B------:R-:W-:Y:S02]  /*e9a0*/  @!P6 LEA.HI.X R11, R221, R3, R153, 0x2, P5 ;  /* 0x00000003dd0be211 */ /* 0x000fe400028f1499 */
[----:B------:R-:W-:Y:S01]  /*e9b0*/  ISETP.GE.AND P1, PT, R218, UR4, PT ;  /* 0x00000004da007c0c */ /* 0x000fe2000bf26270 */
[----:B------:R2:W-:Y:S01]  /*e9c0*/  @!P4 ST.E.64 desc[UR36][R8.64], R104 ;  /* 0x000000680800c985 */ /* 0x0005e2000c101b24 */
[----:B------:R-:W-:-:S03]  /*e9d0*/  ISETP.GE.AND P5, PT, R217, UR4, PT ;  /* 0x00000004d9007c0c */ /* 0x000fc6000bfa6270 */
[----:B------:R3:W-:Y:S01]  /*e9e0*/  @!P6 ST.E.64 desc[UR36][R10.64], R108 ;  /* 0x0000006c0a00e985 */ /* 0x0007e2000c101b24 */
[CC--:B0-----:R-:W-:Y:S02]  /*e9f0*/  @!P3 LEA R6, P6, R220.reuse, R2.reuse, 0x2 ;  /* 0x00000002dc06b211 */ /* 0x0c1fe400078c10ff */
[CC--:B-1----:R-:W-:Y:S02]  /*ea00*/  @!P2 LEA R4, P4, R219.reuse, R2.reuse, 0x2 ;  /* 0x00000002db04a211 */ /* 0x0c2fe400078810ff */
[-C--:B------:R-:W-:Y:S02]  /*ea10*/  @!P3 LEA.HI.X R7, R220, R3.reuse, R152, 0x2, P6 ;  /* 0x00000003dc07b211 */ /* 0x080fe400030f1498 */
[----:B------:R-:W-:Y:S02]  /*ea20*/  @!P2 LEA.HI.X R5, R219, R3, R22, 0x2, P4 ;  /* 0x00000003db05a211 */ /* 0x000fe400020f1416 */
[----:B------:R-:W-:Y:S01]  /*ea30*/  ISETP.GE.AND P4, PT, R214, UR4, PT ;  /* 0x00000004d6007c0c */ /* 0x000fe2000bf86270 */
[----:B------:R0:W-:Y:S01]  /*ea40*/  @!P3 ST.E.64 desc[UR36][R6.64], R112 ;  /* 0x000000700600b985 */ /* 0x0001e2000c101b24 */
[----:B------:R-:W-:-:S03]  /*ea50*/  @!P1 LEA R14, P6, R218, R2, 0x2 ;  /* 0x00000002da0e9211 */ /* 0x000fc600078c10ff */
[----:B------:R1:W-:Y:S01]  /*ea60*/  @!P2 ST.E.64 desc[UR36][R4.64], R116 ;  /* 0x000000740400a985 */ /* 0x0003e2000c101b24 */
[CC--:B--2---:R-:W-:Y:S02]  /*ea70*/  @!P5 LEA R8, P2, R217.reuse, R2.reuse, 0x2 ;  /* 0x00000002d908d211 */ /* 0x0c4fe400078410ff */
[-C--:B------:R-:W-:Y:S02]  /*ea80*/  @!P1 LEA.HI.X R15, R218, R3.reuse, R20, 0x2, P6 ;  /* 0x00000003da0f9211 */ /* 0x080fe400030f1414 */
[----:B------:R-:W-:Y:S02]  /*ea90*/  @!P5 LEA.HI.X R9, R217, R3, R18, 0x2, P2 ;  /* 0x00000003d909d211 */ /* 0x000fe400010f1412 */
[----:B------:R-:W-:Y:S01]  /*eaa0*/  ISETP.GE.AND P2, PT, R213, UR4, PT ;  /* 0x00000004d5007c0c */ /* 0x000fe2000bf46270 */
[----:B------:R-:W-:Y:S01]  /*eab0*/  @!P1 ST.E.64 desc[UR36][R14.64], R120 ;  /* 0x000000780e009985 */ /* 0x000fe2000c101b24 */
[----:B---3--:R-:W-:Y:S02]  /*eac0*/  SHF.R.S32.HI R11, RZ, 0x1f, R214 ;  /* 0x0000001fff0b7819 */ /* 0x008fe400000114d6 */
[----:B------:R-:W-:Y:S01]  /*ead0*/  @!P4 LEA R10, P3, R214, R2, 0x2 ;  /* 0x00000002d60ac211 */ /* 0x000fe200078610ff */
[----:B------:R2:W-:Y:S01]  /*eae0*/  @!P5 ST.E.64 desc[UR36][R8.64], R124 ;  /* 0x0000007c0800d985 */ /* 0x0005e2000c101b24 */
[----:B------:R-:W-:-:S02]  /*eaf0*/  ISETP.GE.AND P1, PT, R19, UR4, PT ;  /* 0x0000000413007c0c */ /* 0x000fc4000bf26270 */
[----:B------:R-:W-:Y:S02]  /*eb00*/  @!P4 LEA.HI.X R11, R214, R3, R11, 0x2, P3 ;  /* 0x00000003d60bc211 */ /* 0x000fe400018f140b */
[----:B------:R-:W-:Y:S02]  /*eb10*/  ISETP.GE.AND P3, PT, R21, UR4, PT ;  /* 0x0000000415007c0c */ /* 0x000fe4000bf66270 */
[----:B0-----:R-:W-:Y:S01]  /*eb20*/  SHF.R.S32.HI R7, RZ, 0x1f, R213 ;  /* 0x0000001fff077819 */ /* 0x001fe200000114d5 */
[----:B------:R0:W-:Y:S01]  /*eb30*/  @!P4 ST.E.64 desc[UR36][R10.64], R128 ;  /* 0x000000800a00c985 */ /* 0x0001e2000c101b24 */
[----:B------:R-:W-:Y:S02]  /*eb40*/  ISETP.GE.AND P4, PT, R17, UR4, PT ;  /* 0x0000000411007c0c */ /* 0x000fe4000bf86270 */
[----:B------:R-:W-:Y:S02]  /*eb50*/  @!P2 LEA R6, P5, R213, R2, 0x2 ;  /* 0x00000002d506a211 */ /* 0x000fe400078a10ff */
[----:B-1----:R-:W-:-:S02]  /*eb60*/  SHF.R.S32.HI R5, RZ, 0x1f, R19 ;  /* 0x0000001fff057819 */ /* 0x002fc40000011413 */
[-C--:B------:R-:W-:Y:S02]  /*eb70*/  @!P1 LEA R4, P6, R19, R2.reuse, 0x2 ;  /* 0x0000000213049211 */ /* 0x080fe400078c10ff */
[-C--:B------:R-:W-:Y:S02]  /*eb80*/  @!P2 LEA.HI.X R7, R213, R3.reuse, R7, 0x2, P5 ;  /* 0x00000003d507a211 */ /* 0x080fe400028f1407 */
[----:B------:R-:W-:Y:S02]  /*eb90*/  ISETP.GE.AND P5, PT, R13, UR4, PT ;  /* 0x000000040d007c0c */ /* 0x000fe4000bfa6270 */
[----:B------:R-:W-:Y:S01]  /*eba0*/  @!P1 LEA.HI.X R5, R19, R3, R5, 0x2, P6 ;  /* 0x0000000313059211 */ /* 0x000fe200030f1405 */
[----:B------:R1:W-:Y:S01]  /*ebb0*/  @!P2 ST.E.64 desc[UR36][R6.64], R132 ;  /* 0x000000840600a985 */ /* 0x0003e2000c101b24 */
[----:B--2---:R-:W-:Y:S02]  /*ebc0*/  SHF.R.S32.HI R9, RZ, 0x1f, R21 ;  /* 0x0000001fff097819 */ /* 0x004fe40000011415 */
[----:B------:R-:W-:Y:S01]  /*ebd0*/  @!P3 LEA R8, P6, R21, R2, 0x2 ;  /* 0x000000021508b211 */ /* 0x000fe200078c10ff */
[----:B------:R1:W-:Y:S01]  /*ebe0*/  @!P1 ST.E.64 desc[UR36][R4.64], R136 ;  /* 0x0000008804009985 */ /* 0x0003e2000c101b24 */
[----:B0-----:R-:W-:-:S02]  /*ebf0*/  SHF.R.S32.HI R11, RZ, 0x1f, R17 ;  /* 0x0000001fff0b7819 */ /* 0x001fc40000011411 */
[-C--:B------:R-:W-:Y:S02]  /*ec00*/  @!P3 LEA.HI.X R9, R21, R3.reuse, R9, 0x2, P6 ;  /* 0x000000031509b211 */ /* 0x080fe400030f1409 */
[CC--:B------:R-:W-:Y:S02]  /*ec10*/  @!P4 LEA R10, P6, R17.reuse, R2.reuse, 0x2 ;  /* 0x00000002110ac211 */ /* 0x0c0fe400078c10ff */
[----:B------:R-:W-:Y:S01]  /*ec20*/  SHF.R.S32.HI R14, RZ, 0x1f, R13 ;  /* 0x0000001fff0e7819 */ /* 0x000fe2000001140d */
[----:B------:R1:W-:Y:S01]  /*ec30*/  @!P3 ST.E.64 desc[UR36][R8.64], R140 ;  /* 0x0000008c0800b985 */ /* 0x0003e2000c101b24 */
[----:B------:R-:W-:Y:S02]  /*ec40*/  @!P4 LEA.HI.X R11, R17, R3, R11, 0x2, P6 ;  /* 0x00000003110bc211 */ /* 0x000fe400030f140b */
[----:B------:R-:W-:-:S03]  /*ec50*/  @!P5 LEA R2, P6, R13, R2, 0x2 ;  /* 0x000000020d02d211 */ /* 0x000fc600078c10ff */
[----:B------:R1:W-:Y:S01]  /*ec60*/  @!P4 ST.E.64 desc[UR36][R10.64], R144 ;  /* 0x000000900a00c985 */ /* 0x0003e2000c101b24 */
[----:B------:R-:W-:-:S05]  /*ec70*/  @!P5 LEA.HI.X R3, R13, R3, R14, 0x2, P6 ;  /* 0x000000030d03d211 */ /* 0x000fca00030f140e */
[----:B------:R1:W-:Y:S04]  /*ec80*/  @!P5 ST.E.64 desc[UR36][R2.64], R148 ;  /* 0x000000940200d985 */ /* 0x0003e8000c101b24 */
.L_x_217:
[----:B------:R-:W-:Y:S05]  /*ec90*/  BSYNC B1 ;  /* 0x0000000000017941 */ /* 0x000fea0003800000 */
.L_x_216:
[----:B-1----:R0:W1:Y:S04]  /*eca0*/  SHFL.IDX PT, R3, R12, 0x1, 0x1c1f ;  /* 0x003c1f000c037f89 */ /* 0x00206800000e0000 */
[----:B------:R0:W2:Y:S01]  /*ecb0*/  SHFL.IDX PT, R2, R0, 0x1, 0x1c1f ;  /* 0x003c1f0000027f89 */ /* 0x0000a200000e0000 */
[----:B------:R-:W-:Y:S05]  /*ecc0*/  @P0 BRA `(.L_x_215) ;  /* 0x00000018004c0947 */ /* 0x000fea0003800000 */
[----:B------:R-:W-:Y:S01]  /*ecd0*/  ULDC UR4, c[0x0][0xac8] ;  /* 0x0002b20000047ab9 */ /* 0x000fe20000000800 */
[C---:B------:R-:W-:Y:S01]  /*ece0*/  IADD3 R19, R23.reuse, 0xe0, RZ ;  /* 0x000000e017137810 */ /* 0x040fe20007ffe0ff */
[----:B------:R-:W-:Y:S01]  /*ecf0*/  VIADD R17, R23, 0xf0 ;  /* 0x000000f017117836 */ /* 0x000fe20000000000 */
[----:B------:R-:W-:Y:S02]  /*ed00*/  ISETP.GE.AND P0, PT, R187, UR4, PT ;  /* 0x00000004bb007c0c */ /* 0x000fe4000bf06270 */
[----:B------:R-:W-:Y:S02]  /*ed10*/  ISETP.GE.AND P6, PT, R23, UR4, PT ;  /* 0x0000000417007c0c */ /* 0x000fe4000bfc6270 */
[----:B------:R-:W-:Y:S02]  /*ed20*/  ISETP.GE.AND P1, PT, R185, UR4, PT ;  /* 0x00000004b9007c0c */ /* 0x000fe4000bf26270 */
[----:B------:R-:W-:Y:S02]  /*ed30*/  ISETP.GE.AND P2, PT, R183, UR4, PT ;  /* 0x00000004b7007c0c */ /* 0x000fe4000bf46270 */
[----:B------:R-:W-:-:S02]  /*ed40*/  ISETP.GE.AND P3, PT, R181, UR4, PT ;  /* 0x00000004b5007c0c */ /* 0x000fc4000bf66270 */
[----:B0-----:R-:W-:-:S03]  /*ed50*/  SHF.R.S32.HI R0, RZ, 0x1f, R213 ;  /* 0x0000001fff007819 */ /* 0x001fc600000114d5 */
[-C--:B--2---:R-:W-:Y:S02]  /*ed60*/  @!P0 LEA R6, P5, R187, R2.reuse, 0x2 ;  /* 0x00000002bb068211 */ /* 0x084fe400078a10ff */
[----:B-1----:R-:W-:Y:S02]  /*ed70*/  @!P6 IMAD.WIDE R4, R23, 0x4, R2 ;  /* 0x000000041704e825 */ /* 0x002fe400078e0202 */
[-C--:B------:R-:W-:Y:S02]  /*ed80*/  @!P1 LEA R8, P4, R185, R2.reuse, 0x2 ;  /* 0x00000002b9089211 */ /* 0x080fe400078810ff */
[-C--:B------:R-:W-:Y:S01]  /*ed90*/  @!P0 LEA.HI.X R7, R187, R3.reuse, R188, 0x2, P5 ;  /* 0x00000003bb078211 */ /* 0x080fe200028f14bc */
[----:B------:R0:W-:Y:S01]  /*eda0*/  @!P6 ST.E.64 desc[UR36][R4.64], R26 ;  /* 0x0000001a0400e985 */ /* 0x0001e2000c101b24 */
[----:B------:R-:W-:Y:S02]  /*edb0*/  @!P1 LEA.HI.X R9, R185, R3, R186, 0x2, P4 ;  /* 0x00000003b9099211 */ /* 0x000fe400020f14ba */
[----:B------:R-:W-:Y:S01]  /*edc0*/  ISETP.GE.AND P5, PT, R179, UR4, PT ;  /* 0x00000004b3007c0c */ /* 0x000fe2000bfa6270 */
[----:B------:R1:W-:Y:S01]  /*edd0*/  @!P0 ST.E.64 desc[UR36][R6.64], R30 ;  /* 0x0000001e06008985 */ /* 0x0003e2000c101b24 */
[----:B------:R-:W-:-:S02]  /*ede0*/  @!P2 LEA R10, P6, R183, R2, 0x2 ;  /* 0x00000002b70aa211 */ /* 0x000fc400078c10ff */
[----:B------:R-:W-:Y:S01]  /*edf0*/  ISETP.GE.AND P0, PT, R177, UR4, PT ;  /* 0x00000004b1007c0c */ /* 0x000fe2000bf06270 */
[----:B------:R2:W-:Y:S01]  /*ee00*/  @!P1 ST.E.64 desc[UR36][R8.64], R34 ;  /* 0x0000002208009985 */ /* 0x0005e2000c101b24 */
[-C--:B------:R-:W-:Y:S02]  /*ee10*/  @!P2 LEA.HI.X R11, R183, R3.reuse, R184, 0x2, P6 ;  /* 0x00000003b70ba211 */ /* 0x080fe400030f14b8 */
[----:B------:R-:W-:Y:S02]  /*ee20*/  ISETP.GE.AND P1, PT, R175, UR4, PT ;  /* 0x00000004af007c0c */ /* 0x000fe4000bf26270 */
[----:B------:R-:W-:Y:S01]  /*ee30*/  @!P3 LEA R12, P4, R181, R2, 0x2 ;  /* 0x00000002b50cb211 */ /* 0x000fe200078810ff */
[----:B------:R3:W-:Y:S01]  /*ee40*/  @!P2 ST.E.64 desc[UR36][R10.64], R38 ;  /* 0x000000260a00a985 */ /* 0x0007e2000c101b24 */
[----:B------:R-:W-:Y:S02]  /*ee50*/  ISETP.GE.AND P2, PT, R173, UR4, PT ;  /* 0x00000004ad007c0c */ /* 0x000fe4000bf46270 */
[----:B------:R-:W-:-:S02]  /*ee60*/  @!P3 LEA.HI.X R13, R181, R3, R182, 0x2, P4 ;  /* 0x00000003b50db211 */ /* 0x000fc400020f14b6 */
[-C--:B0-----:R-:W-:Y:S02]  /*ee70*/  @!P5 LEA R4, P4, R179, R2.reuse, 0x2 ;  /* 0x00000002b304d211 */ /* 0x081fe400078810ff */
[-C--:B-1----:R-:W-:Y:S01]  /*ee80*/  @!P0 LEA R6, P6, R177, R2.reuse, 0x2 ;  /* 0x00000002b1068211 */ /* 0x082fe200078c10ff */
[----:B------:R-:W-:Y:S01]  /*ee90*/  @!P3 ST.E.64 desc[UR36][R12.64], R42 ;  /* 0x0000002a0c00b985 */ /* 0x000fe2000c101b24 */
[-C--:B------:R-:W-:Y:S02]  /*eea0*/  @!P5 LEA.HI.X R5, R179, R3.reuse, R180, 0x2, P4 ;  /* 0x00000003b305d211 */ /* 0x080fe400020f14b4 */
[----:B------:R-:W-:Y:S02]  /*eeb0*/  ISETP.GE.AND P3, PT, R171, UR4, PT ;  /* 0x00000004ab007c0c */ /* 0x000fe4000bf66270 */
[----:B------:R-:W-:Y:S01]  /*eec0*/  @!P1 LEA R14, P4, R175, R2, 0x2 ;  /* 0x00000002af0e9211 */ /* 0x000fe200078810ff */
[----:B------:R0:W-:Y:S01]  /*eed0*/  @!P5 ST.E.64 desc[UR36][R4.64], R46 ;  /* 0x0000002e0400d985 */ /* 0x0001e2000c101b24 */
[----:B------:R-:W-:-:S02]  /*eee0*/  @!P0 LEA.HI.X R7, R177, R3, R178, 0x2, P6 ;  /* 0x00000003b1078211 */ /* 0x000fc400030f14b2 */
[-C--:B------:R-:W-:Y:S02]  /*eef0*/  @!P1 LEA.HI.X R15, R175, R3.reuse, R176, 0x2, P4 ;  /* 0x00000003af0f9211 */ /* 0x080fe400020f14b0 */
[----:B------:R-:W-:Y:S01]  /*ef00*/  ISETP.GE.AND P5, PT, R169, UR4, PT ;  /* 0x00000004a9007c0c */ /* 0x000fe2000bfa6270 */
[----:B------:R1:W-:Y:S01]  /*ef10*/  @!P0 ST.E.64 desc[UR36][R6.64], R50 ;  /* 0x0000003206008985 */ /* 0x0003e2000c101b24 */
[----:B--2---:R-:W-:Y:S02]  /*ef20*/  @!P2 LEA R8, P6, R173, R2, 0x2 ;  /* 0x00000002ad08a211 */ /* 0x004fe400078c10ff */
[----:B------:R-:W-:Y:S01]  /*ef30*/  ISETP.GE.AND P0, PT, R167, UR4, PT ;  /* 0x00000004a7007c0c */ /* 0x000fe2000bf06270 */
[----:B------:R-:W-:Y:S01]  /*ef40*/  @!P1 ST.E.64 desc[UR36][R14.64], R54 ;  /* 0x000000360e009985 */ /* 0x000fe2000c101b24 */
[----:B------:R-:W-:Y:S02]  /*ef50*/  @!P2 LEA.HI.X R9, R173, R3, R174, 0x2, P6 ;  /* 0x00000003ad09a211 */ /* 0x000fe400030f14ae */
[----:B------:R-:W-:-:S02]  /*ef60*/  ISETP.GE.AND P1, PT, R165, UR4, PT ;  /* 0x00000004a5007c0c */ /* 0x000fc4000bf26270 */
[-C--:B---3--:R-:W-:Y:S01]  /*ef70*/  @!P3 LEA R10, P4, R171, R2.reuse, 0x2 ;  /* 0x00000002ab0ab211 */ /* 0x088fe200078810ff */
[----:B------:R2:W-:Y:S01]  /*ef80*/  @!P2 ST.E.64 desc[UR36][R8.64], R58 ;  /* 0x0000003a0800a985 */ /* 0x0005e2000c101b24 */
[----:B------:R-:W-:Y:S02]  /*ef90*/  ISETP.GE.AND P2, PT, R163, UR4, PT ;  /* 0x00000004a3007c0c */ /* 0x000fe4000bf46270 */
[-C--:B------:R-:W-:Y:S02]  /*efa0*/  @!P3 LEA.HI.X R11, R171, R3.reuse, R172, 0x2, P4 ;  /* 0x00000003ab0bb211 */ /* 0x080fe400020f14ac */
[-C--:B0-----:R-:W-:Y:S02]  /*efb0*/  @!P5 LEA R4, P4, R169, R2.reuse, 0x2 ;  /* 0x00000002a904d211 */ /* 0x081fe400078810ff */
[----:B-1----:R-:W-:Y:S01]  /*efc0*/  @!P0 LEA R6, P6, R167, R2, 0x2 ;  /* 0x00000002a7068211 */ /* 0x002fe200078c10ff */
[----:B------:R0:W-:Y:S01]  /*efd0*/  @!P3 ST.E.64 desc[UR36][R10.64], R62 ;  /* 0x0000003e0a00b985 */ /* 0x0001e2000c101b24 */
[----:B------:R-:W-:-:S02]  /*efe0*/  @!P5 LEA.HI.X R5, R169, R3, R170, 0x2, P4 ;  /* 0x00000003a905d211 */ /* 0x000fc400020f14aa */
[----:B------:R-:W-:Y:S02]  /*eff0*/  ISETP.GE.AND P3, PT, R161, UR4, PT ;  /* 0x00000004a1007c0c */ /* 0x000fe4000bf66270 */
[-C--:B------:R-:W-:Y:S01]  /*f000*/  @!P1 LEA R12, P4, R165, R2.reuse, 0x2 ;  /* 0x00000002a50c9211 */ /* 0x080fe200078810ff */
[----:B------:R1:W-:Y:S01]  /*f010*/  @!P5 ST.E.64 desc[UR36][R4.64], R66 ;  /* 0x000000420400d985 */ /* 0x0003e2000c101b24 */
[-C--:B------:R-:W-:Y:S02]  /*f020*/  @!P0 LEA.HI.X R7, R167, R3.reuse, R168, 0x2, P6 ;  /* 0x00000003a7078211 */ /* 0x080fe400030f14a8 */
[----:B------:R-:W-:Y:S02]  /*f030*/  @!P1 LEA.HI.X R13, R165, R3, R166, 0x2, P4 ;  /* 0x00000003a50d9211 */ /* 0x000fe400020f14a6 */
[----:B------:R-:W-:Y:S01]  /*f040*/  ISETP.GE.AND P6, PT, R159, UR4, PT ;  /* 0x000000049f007c0c */ /* 0x000fe2000bfc6270 */
[----:B------:R3:W-:Y:S01]  /*f050*/  @!P0 ST.E.64 desc[UR36][R6.64], R70 ;  /* 0x0000004606008985 */ /* 0x0007e2000c101b24 */
[----:B--2---:R-:W-:-:S02]  /*f060*/  @!P2 LEA R8, P5, R163, R2, 0x2 ;  /* 0x00000002a308a211 */ /* 0x004fc400078a10ff */
[----:B------:R-:W-:Y:S01]  /*f070*/  ISETP.GE.AND P0, PT, R226, UR4, PT ;  /* 0x00000004e2007c0c */ /* 0x000fe2000bf06270 */
[----:B------:R-:W-:Y:S01]  /*f080*/  @!P1 ST.E.64 desc[UR36][R12.64], R74 ;  /* 0x0000004a0c009985 */ /* 0x000fe2000c101b24 */
[-C--:B------:R-:W-:Y:S02]  /*f090*/  @!P2 LEA.HI.X R9, R163, R3.reuse, R164, 0x2, P5 ;  /* 0x00000003a309a211 */ /* 0x080fe400028f14a4 */
[----:B------:R-:W-:Y:S02]  /*f0a0*/  ISETP.GE.AND P1, PT, R225, UR4, PT ;  /* 0x00000004e1007c0c */ /* 0x000fe4000bf26270 */
[C---:B0-----:R-:W-:Y:S01]  /*f0b0*/  @!P3 LEA R10, P4, R161.reuse, R2, 0x2 ;  /* 0x00000002a10ab211 */ /* 0x041fe200078810ff */
[----:B------:R0:W-:Y:S01]  /*f0c0*/  @!P2 ST.E.64 desc[UR36][R8.64], R78 ;  /* 0x0000004e0800a985 */ /* 0x0001e2000c101b24 */
[----:B------:R-:W-:Y:S02]  /*f0d0*/  ISETP.GE.AND P2, PT, R224, UR4, PT ;  /* 0x00000004e0007c0c */ /* 0x000fe4000bf46270 */
[----:B------:R-:W-:-:S02]  /*f0e0*/  @!P3 LEA.HI.X R11, R161, R3, R162, 0x2, P4 ;  /* 0x00000003a10bb211 */ /* 0x000fc400020f14a2 */
[CC--:B-1----:R-:W-:Y:S02]  /*f0f0*/  @!P6 LEA R4, P4, R159.reuse, R2.reuse, 0x2 ;  /* 0x000000029f04e211 */ /* 0x0c2fe400078810ff */
[CC--:B---3--:R-:W-:Y:S01]  /*f100*/  @!P0 LEA R6, P5, R226.reuse, R2.reuse, 0x2 ;  /* 0x00000002e2068211 */ /* 0x0c8fe200078a10ff */
[----:B------:R1:W-:Y:S01]  /*f110*/  @!P3 ST.E.64 desc[UR36][R10.64], R82 ;  /* 0x000000520a00b985 */ /* 0x0003e2000c101b24 */
        /* <DEDUP_REMOVED lines=8> */
[C---:B0-----:R-:W-:Y:S02]  /*f1a0*/  @!P2 LEA R8, P6, R224.reuse, R2, 0x2 ;  /* 0x00000002e008a211 */ /* 0x041fe400078c10ff */
[----:B------:R-:W-:Y:S01]  /*f1b0*/  ISETP.GE.AND P0, PT, R221, UR4, PT ;  /* 0x00000004dd007c0c */ /* 0x000fe2000bf06270 */
[----:B------:R0:W-:Y:S01]  /*f1c0*/  @!P1 ST.E.64 desc[UR36][R14.64], R94 ;  /* 0x0000005e0e009985 */ /* 0x0001e2000c101b24 */
[----:B------:R-:W-:Y:S02]  /*f1d0*/  @!P2 LEA.HI.X R9, R224, R3, R156, 0x2, P6 ;  /* 0x00000003e009a211 */ /* 0x000fe400030f149c */
[----:B------:R-:W-:-:S02]  /*f1e0*/  ISETP.GE.AND P1, PT, R220, UR4, PT ;  /* 0x00000004dc007c0c */ /* 0x000fc4000bf26270 */
[-C--:B-1----:R-:W-:Y:S01]  /*f1f0*/  @!P3 LEA R10, P4, R223, R2.reuse, 0x2 ;  /* 0x00000002df0ab211 */ /* 0x082fe200078810ff */
[----:B------:R1:W-:Y:S01]  /*f200*/  @!P2 ST.E.64 desc[UR36][R8.64], R98 ;  /* 0x000000620800a985 */ /* 0x0003e2000c101b24 */
[----:B------:R-:W-:Y:S02]  /*f210*/  ISETP.GE.AND P2, PT, R219, UR4, PT ;  /* 0x00000004db007c0c */ /* 0x000fe4000bf46270 */
[-C--:B------:R-:W-:Y:S02]  /*f220*/  @!P3 LEA.HI.X R11, R223, R3.reuse, R155, 0x2, P4 ;  /* 0x00000003df0bb211 */ /* 0x080fe400020f149b */
[CC--:B--2---:R-:W-:Y:S02]  /*f230*/  @!P5 LEA R4, P4, R222.reuse, R2.reuse, 0x2 ;  /* 0x00000002de04d211 */ /* 0x0c4fe400078810ff */
[----:B---3--:R-:W-:Y:S01]  /*f240*/  @!P0 LEA R6, P6, R221, R2, 0x2 ;  /* 0x00000002dd068211 */ /* 0x008fe200078c10ff */
[----:B------:R-:W-:Y:S01]  /*f250*/  @!P3 ST.E.64 desc[UR36][R10.64], R102 ;  /* 0x000000660a00b985 */ /* 0x000fe2000c101b24 */
[----:B------:R-:W-:-:S02]  /*f260*/  @!P5 LEA.HI.X R5, R222, R3, R154, 0x2, P4 ;  /* 0x00000003de05d211 */ /* 0x000fc400020f149a */
[-C--:B------:R-:W-:Y:S02]  /*f270*/  @!P1 LEA R12, P4, R220, R2.reuse, 0x2 ;  /* 0x00000002dc0c9211 */ /* 0x080fe400078810ff */
[----:B------:R-:W-:Y:S01]  /*f280*/  ISETP.GE.AND P3, PT, R218, UR4, PT ;  /* 0x00000004da007c0c */ /* 0x000fe2000bf66270 */
[----:B------:R-:W-:Y:S01]  /*f290*/  @!P5 ST.E.64 desc[UR36][R4.64], R106 ;  /* 0x0000006a0400d985 */ /* 0x000fe2000c101b24 */
[-C--:B------:R-:W-:Y:S02]  /*f2a0*/  @!P0 LEA.HI.X R7, R221, R3.reuse, R153, 0x2, P6 ;  /* 0x00000003dd078211 */ /* 0x080fe400030f1499 */
[----:B------:R-:W-:Y:S02]  /*f2b0*/  @!P1 LEA.HI.X R13, R220, R3, R152, 0x2, P4 ;  /* 0x00000003dc0d9211 */ /* 0x000fe400020f1498 */
[----:B0-----:R-:W-:Y:S01]  /*f2c0*/  @!P2 LEA R14, P5, R219, R2, 0x2 ;  /* 0x00000002db0ea211 */ /* 0x001fe200078a10ff */
[----:B------:R0:W-:Y:S01]  /*f2d0*/  @!P0 ST.E.64 desc[UR36][R6.64], R110 ;  /* 0x0000006e06008985 */ /* 0x0001e2000c101b24 */
[----:B------:R-:W-:-:S02]  /*f2e0*/  ISETP.GE.AND P0, PT, R214, UR4, PT ;  /* 0x00000004d6007c0c */ /* 0x000fc4000bf06270 */
[-C--:B------:R-:W-:Y:S01]  /*f2f0*/  @!P2 LEA.HI.X R15, R219, R3.reuse, R22, 0x2, P5 ;  /* 0x00000003db0fa211 */ /* 0x080fe200028f1416 */
[----:B------:R2:W-:Y:S01]  /*f300*/  @!P1 ST.E.64 desc[UR36][R12.64], R114 ;  /* 0x000000720c009985 */ /* 0x0005e2000c101b24 */
[----:B------:R-:W-:Y:S02]  /*f310*/  ISETP.GE.AND P1, PT, R217, UR4, PT ;  /* 0x00000004d9007c0c */ /* 0x000fe4000bf26270 */
[C---:B-1----:R-:W-:Y:S01]  /*f320*/  @!P3 LEA R8, P4, R218.reuse, R2, 0x2 ;  /* 0x00000002da08b211 */ /* 0x042fe200078810ff */
[----:B------:R-:W-:Y:S01]  /*f330*/  @!P2 ST.E.64 desc[UR36][R14.64], R118 ;  /* 0x000000760e00a985 */ /* 0x000fe2000c101b24 */
[----:B------:R-:W-:Y:S02]  /*f340*/  ISETP.GE.AND P2, PT, R213, UR4, PT ;  /* 0x00000004d5007c0c */ /* 0x000fe4000bf46270 */
[----:B------:R-:W-:Y:S02]  /*f350*/  @!P3 LEA.HI.X R9, R218, R3, R20, 0x2, P4 ;  /* 0x00000003da09b211 */ /* 0x000fe400020f1414 */
[----:B------:R-:W-:-:S02]  /*f360*/  ISETP.GE.AND P4, PT, R19, UR4, PT ;  /* 0x0000000413007c0c */ /* 0x000fc4000bf86270 */
[----:B0-----:R-:W-:Y:S01]  /*f370*/  SHF.R.S32.HI R7, RZ, 0x1f, R214 ;  /* 0x0000001fff077819 */ /* 0x001fe200000114d6 */
[----:B------:R0:W-:Y:S01]  /*f380*/  @!P3 ST.E.64 desc[UR36][R8.64], R122 ;  /* 0x0000007a0800b985 */ /* 0x0001e2000c101b24 */
[CC--:B------:R-:W-:Y:S01]  /*f390*/  @!P0 LEA R6, P6, R214.reuse, R2.reuse, 0x2 ;  /* 0x00000002d6068211 */ /* 0x0c0fe200078c10ff */
[----:B--2---:R-:W-:Y:S01]  /*f3a0*/  VIADD R13, R23, 0xe8 ;  /* 0x000000e8170d7836 */ /* 0x004fe20000000000 */
[----:B------:R-:W-:Y:S02]  /*f3b0*/  @!P1 LEA R4, P5, R217, R2, 0x2 ;  /* 0x00000002d9049211 */ /* 0x000fe400078a10ff */
[-C--:B------:R-:W-:Y:S02]  /*f3c0*/  @!P0 LEA.HI.X R7, R214, R3.reuse, R7, 0x2, P6 ;  /* 0x00000003d6078211 */ /* 0x080fe400030f1407 */
[----:B------:R-:W-:Y:S02]  /*f3d0*/  ISETP.GE.AND P3, PT, R13, UR4, PT ;  /* 0x000000040d007c0c */ /* 0x000fe4000bf66270 */
[----:B------:R-:W-:-:S02]  /*f3e0*/  @!P1 LEA.HI.X R5, R217, R3, R18, 0x2, P5 ;  /* 0x00000003d9059211 */ /* 0x000fc400028f1412 */
[-C--:B------:R-:W-:Y:S02]  /*f3f0*/  @!P2 LEA R10, P5, R213, R2.reuse, 0x2 ;  /* 0x00000002d50aa211 */ /* 0x080fe400078a10ff */
[----:B------:R-:W-:Y:S01]  /*f400*/  ISETP.GE.AND P6, PT, R17, UR4, PT ;  /* 0x0000000411007c0c */ /* 0x000fe2000bfc6270 */
[----:B------:R1:W-:Y:S01]  /*f410*/  @!P1 ST.E.64 desc[UR36][R4.64], R126 ;  /* 0x0000007e04009985 */ /* 0x0003e2000c101b24 */
[-C--:B------:R-:W-:Y:S02]  /*f420*/  @!P2 LEA.HI.X R11, R213, R3.reuse, R0, 0x2, P5 ;  /* 0x00000003d50ba211 */ /* 0x080fe400028f1400 */
[----:B0-----:R-:W-:Y:S01]  /*f430*/  SHF.R.S32.HI R9, RZ, 0x1f, R19 ;  /* 0x0000001fff097819 */ /* 0x001fe20000011413 */
[----:B------:R1:W-:Y:S01]  /*f440*/  @!P0 ST.E.64 desc[UR36][R6.64], R130 ;  /* 0x0000008206008985 */ /* 0x0003e2000c101b24 */
[C---:B------:R-:W-:Y:S02]  /*f450*/  @!P4 LEA R8, P5, R19.reuse, R2, 0x2 ;  /* 0x000000021308c211 */ /* 0x040fe400078a10ff */
[----:B------:R-:W-:Y:S01]  /*f460*/  SHF.R.S32.HI R0, RZ, 0x1f, R13 ;  /* 0x0000001fff007819 */ /* 0x000fe2000001140d */
[----:B------:R1:W-:Y:S01]  /*f470*/  @!P2 ST.E.64 desc[UR36][R10.64], R134 ;  /* 0x000000860a00a985 */ /* 0x0003e2000c101b24 */
[----:B------:R-:W-:-:S02]  /*f480*/  @!P4 LEA.HI.X R9, R19, R3, R9, 0x2, P5 ;  /* 0x000000031309c211 */ /* 0x000fc400028f1409 */
[----:B------:R-:W-:-:S03]  /*f490*/  @!P3 LEA R12, P5, R13, R2, 0x2 ;  /* 0x000000020d0cb211 */ /* 0x000fc600078a10ff */
[----:B------:R1:W-:Y:S01]  /*f4a0*/  @!P4 ST.E.64 desc[UR36][R8.64], R138 ;  /* 0x0000008a0800c985 */ /* 0x0003e2000c101b24 */
[-C--:B------:R-:W-:Y:S02]  /*f4b0*/  @!P3 LEA.HI.X R13, R13, R3.reuse, R0, 0x2, P5 ;  /* 0x000000030d0db211 */ /* 0x080fe400028f1400 */
[----:B------:R-:W-:Y:S02]  /*f4c0*/  SHF.R.S32.HI R0, RZ, 0x1f, R17 ;  /* 0x0000001fff007819 */ /* 0x000fe40000011411 */
[C---:B------:R-:W-:Y:S01]  /*f4d0*/  @!P6 LEA R14, P5, R17.reuse, R2, 0x2 ;  /* 0x00000002110ee211 */ /* 0x040fe200078a10ff */
[----:B------:R1:W-:Y:S03]  /*f4e0*/  @!P3 ST.E.64 desc[UR36][R12.64], R142 ;  /* 0x0000008e0c00b985 */ /* 0x0003e6000c101b24 */
[----:B------:R-:W-:Y:S01]  /*f4f0*/  @!P6 LEA.HI.X R15, R17, R3, R0, 0x2, P5 ;  /* 0x00000003110fe211 */ /* 0x000fe200028f1400 */
[----:B------:R-:W-:-:S04]  /*f500*/  VIADD R17, R23, 0xf8 ;  /* 0x000000f817117836 */ /* 0x000fc80000000000 */
[----:B------:R1:W-:Y:S01]  /*f510*/  @!P6 ST.E.64 desc[UR36][R14.64], R146 ;  /* 0x000000920e00e985 */ /* 0x0003e2000c101b24 */
[----:B------:R-:W-:-:S13]  /*f520*/  ISETP.GE.AND P0, PT, R17, UR4, PT ;  /* 0x0000000411007c0c */ /* 0x000fda000bf06270 */
[----:B-1----:R-:W-:Y:S05]  /*f530*/  @P0 BRA `(.L_x_215) ;  /* 0x0000001000300947 */ /* 0x002fea0003800000 */
[----:B------:R-:W-:Y:S02]  /*f540*/  LEA R2, P0, R17, R2, 0x2 ;  /* 0x0000000211027211 */ /* 0x000fe400078010ff */
[----:B------:R-:W-:-:S04]  /*f550*/  SHF.R.S32.HI R0, RZ, 0x1f, R17 ;  /* 0x0000001fff007819 */ /* 0x000fc80000011411 */
[----:B------:R-:W-:-:S05]  /*f560*/  LEA.HI.X R3, R17, R3, R0, 0x2, P0 ;  /* 0x0000000311037211 */ /* 0x000fca00000f1400 */
[----:B------:R0:W-:Y:S01]  /*f570*/  ST.E.64 desc[UR36][R2.64], R150 ;  /* 0x0000009602007985 */ /* 0x0001e2000c101b24 */
[----:B------:R-:W-:Y:S05]  /*f580*/  BRA `(.L_x_215) ;  /* 0x00000010001c7947 */ /* 0x000fea0003800000 */
.L_x_206:
[----:B------:R-:W2:Y:S01]  /*f590*/  LDL R8, [R1+0x30] ;  /* 0x0000300001087983 */ /* 0x000ea20000100800 */
[----:B------:R-:W-:Y:S01]  /*f5a0*/  ULDC.64 UR8, c[0x0][0xc00] ;  /* 0x0003000000087ab9 */ /* 0x000fe20000000a00 */
[----:B------:R-:W-:Y:S01]  /*f5b0*/  R2UR UR10, R212 ;  /* 0x00000000d40a72ca */ /* 0x000fe200000e0000 */
[----:B------:R-:W-:-:S04]  /*f5c0*/  UISETP.NE.U32.AND UP0, UPT, UR8, URZ, UPT ;  /* 0x0000003f0800728c */ /* 0x000fc8000bf05070 */
[----:B------:R-:W-:-:S03]  /*f5d0*/  UISETP.NE.AND.EX UP0, UPT, UR9, URZ, UPT, UP0 ;  /* 0x0000003f0900728c */ /* 0x000fc6000bf05300 */
[----:B------:R-:W-:-:S03]  /*f5e0*/  ULDC.64 UR8, c[0x0][0xc00] ;  /* 0x0003000000087ab9 */ /* 0x000fc60000000a00 */
[----:B------:R-:W-:Y:S02]  /*f5f0*/  PLOP3.LUT P1, PT, PT, PT, UP0, 0x80, 0x0 ;  /* 0x000000000000781c */ /* 0x000fe40003f2f008 */
[----:B--2---:R-:W-:-:S13]  /*f600*/  R2UR UR4, R8 ;  /* 0x00000000080472ca */ /* 0x004fda00000e0000 */
[----:B------:R-:W-:-:S06]  /*f610*/  UIMAD.WIDE UR8, UR4, 0x4, UR8 ;  /* 0x00000004040878a5 */ /* 0x000fcc000f8e0208 */
[----:B------:R-:W-:Y:S02]  /*f620*/  IMAD.U32 R2, RZ, RZ, UR8 ;  /* 0x00000008ff027e24 */ /* 0x000fe4000f8e00ff */
[----:B0-----:R-:W-:Y:S01]  /*f630*/  IMAD.U32 R3, RZ, RZ, UR9 ;  /* 0x00000009ff037e24 */ /* 0x001fe2000f8e00ff */
[----:B------:R-:W-:Y:S02]  /*f640*/  ULDC.64 UR8, c[0x0][0xc08] ;  /* 0x0003020000087ab9 */ /* 0x000fe40000000a00 */
[----:B------:R-:W-:Y:S02]  /*f650*/  UISETP.NE.U32.AND UP1, UPT, UR8, URZ, UPT ;  /* 0x0000003f0800728c */ /* 0x000fe4000bf25070 */
[----:B------:R-:W2:Y:S02]  /*f660*/  @P1 LDG.E R7, desc[UR36][R2.64] ;  /* 0x0000002402071981 */ /* 0x000ea4000c1e1900 */
[----:B------:R-:W-:-:S06]  /*f670*/  UISETP.NE.AND.EX UP1, UPT, UR9, URZ, UPT, UP1 ;  /* 0x0000003f0900728c */ /* 0x000fcc000bf25310 */
[----:B------:R-:W-:-:S05]  /*f680*/  PLOP3.LUT P2, PT, PT, PT, UP1, 0x80, 0x0 ;  /* 0x000000000000781c */ /* 0x000fca0003f4f018 */
[----:B------:R-:W-:Y:S02]  /*f690*/  @UP1 ULDC.64 UR8, c[0x0][0xc08] ;  /* 0x0003020000081ab9 */ /* 0x000fe40000000a00 */
[----:B------:R-:W-:-:S03]  /*f6a0*/  @UP1 UIMAD.WIDE UR8, UR4, 0x4, UR8 ;  /* 0x00000004040818a5 */ /* 0x000fc6000f8e0208 */
[----:B------:R-:W-:Y:S02]  /*f6b0*/  ULDC UR4, c[0x0][0xa88] ;  /* 0x0002a20000047ab9 */ /* 0x000fe40000000800 */
[----:B------:R-:W-:Y:S02]  /*f6c0*/  IMAD.U32 R0, RZ, RZ, UR4 ;  /* 0x00000004ff007e24 */ /* 0x000fe4000f8e00ff */
[----:B------:R-:W-:Y:S02]  /*f6d0*/  IMAD.U32 R4, RZ, RZ, UR8 ;  /* 0x00000008ff047e24 */ /* 0x000fe4000f8e00ff */
[----:B------:R-:W-:-:S05]  /*f6e0*/  IMAD.U32 R5, RZ, RZ, UR9 ;  /* 0x00000009ff057e24 */ /* 0x000fca000f8e00ff */
[----:B------:R0:W5:Y:S01]  /*f6f0*/  @P2 LDG.E R0, desc[UR36][R4.64] ;  /* 0x0000002404002981 */ /* 0x000162000c1e1900 */
[----:B------:R-:W-:Y:S01]  /*f700*/  UMOV UR4, URZ ;  /* 0x0000003f00047c82 */ /* 0x000fe20008000000 */
[----:B------:R-:W-:Y:S01]  /*f710*/  UISETP.NE.AND UP1, UPT, UR10, URZ, UPT ;  /* 0x0000003f0a00728c */ /* 0x000fe2000bf25270 */
[----:B------:R-:W1:Y:S10]  /*f720*/  S2R R6, SR_TID.X ;  /* 0x0000000000067919 */ /* 0x000e740000002100 */
[----:B------:R-:W-:-:S02]  /*f730*/  @!UP1 ULDC UR10, c[0x0][0xad4] ;  /* 0x0002b500000a9ab9 */ /* 0x000fc40000000800 */
[----:B------:R-:W-:Y:S02]  /*f740*/  IMAD.U32 R212, RZ, RZ, UR10 ;  /* 0x0000000affd47e24 */ /* 0x000fe4000f8e00ff */
[----:B-1----:R-:W-:-:S05]  /*f750*/  VIADD R6, R6, 0xffffff80 ;  /* 0xffffff8006067836 */ /* 0x002fca0000000000 */
[----:B------:R-:W-:Y:S02]  /*f760*/  ISETP.GT.AND P0, PT, R6, 0x7f, PT ;  /* 0x0000007f0600780c */ /* 0x000fe40003f04270 */
[----:B--2---:R-:W-:-:S13]  /*f770*/  @P1 R2UR UR4, R7 ;  /* 0x00000000070412ca */ /* 0x004fda00000e0000 */
[----:B------:R-:W-:Y:S01]  /*f780*/  USHF.R.S32.HI UR21, URZ, 0x1f, UR4 ;  /* 0x0000001f3f157899 */ /* 0x000fe20008011404 */
[----:B0-----:R-:W-:Y:S11]  /*f790*/  @P2 BRA `(.L_x_218) ;  /* 0x0000000000102947 */ /* 0x001ff60003800000 */
[----:B------:R-:W-:Y:S05]  /*f7a0*/  @!P1 BRA `(.L_x_218) ;  /* 0x00000000000c9947 */ /* 0x000fea0003800000 */
[----:B------:R-:W2:Y:S04]  /*f7b0*/  LDG.E R5, desc[UR36][R2.64] ;  /* 0x0000002402057981 */ /* 0x000ea8000c1e1900 */
[----:B-----5:R-:W2:Y:S02]  /*f7c0*/  LDG.E R0, desc[UR36][R2.64+0x4] ;  /* 0x0000042402007981 */ /* 0x020ea4000c1e1900 */
[----:B--2---:R-:W-:-:S07]  /*f7d0*/  IMAD.IADD R0, R0, 0x1, -R5 ;  /* 0x0000000100007824 */ /* 0x004fce00078e0a05 */
.L_x_218:
[----:B------:R-:W2:Y:S01]  /*f7e0*/  LDL.LU R2, [R1+0x34] ;  /* 0x0000340001027983 */ /* 0x000ea20000300800 */
[----:B------:R-:W-:Y:S01]  /*f7f0*/  R2UR UR9, R8 ;  /* 0x00000000080972ca */ /* 0x000fe200000e0000 */
[----:B------:R-:W-:-:S12]  /*f800*/  BSSY B1, `(.L_x_219) ;  /* 0x0000040000017945 */ /* 0x000fd80003800000 */
[----:B------:R-:W-:Y:S01]  /*f810*/  USEL UR12, UR9, URZ, !UP0 ;  /* 0x0000003f090c7287 */ /* 0x000fe2000c000000 */
[----:B--2---:R-:W-:-:S13]  /*f820*/  R2UR UR8, R2 ;  /* 0x00000000020872ca */ /* 0x004fda00000e0000 */
[----:B------:R-:W-:Y:S01]  /*f830*/  USEL UR13, UR8, URZ, !UP0 ;  /* 0x0000003f080d7287 */ /* 0x000fe2000c000000 */
[----:B------:R-:W-:Y:S11]  /*f840*/  @P0 BRA `(.L_x_220) ;  /* 0x0000000000ec0947 */ /* 0x000ff60003800000 */
[----:B------:R-:W2:Y:S01]  /*f850*/  LDL R2, [R1+0x2c] ;  /* 0x00002c0001027983 */ /* 0x000ea20000100800 */
[----:B------:R-:W0:Y:S01]  /*f860*/  LDC R9, c[0x0][0xbe8] ;  /* 0x0002fa00ff097b82 */ /* 0x000e220000000800 */
[----:B--2---:R-:W-:Y:S02]  /*f870*/  R2UR UR8, R2 ;  /* 0x00000000020872ca */ /* 0x004fe400000e0000 */
[----:B------:R-:W1:Y:S11]  /*f880*/  S2R R2, SR_TID.X ;  /* 0x0000000000027919 */ /* 0x000e760000002100 */
[----:B------:R-:W-:-:S04]  /*f890*/  IMAD.U32 R3, RZ, RZ, UR8 ;  /* 0x00000008ff037e24 */ /* 0x000fc8000f8e00ff */
[----:B-1----:R-:W-:Y:S02]  /*f8a0*/  IMAD R2, R3, 0x80, R2 ;  /* 0x0000008003027824 */ /* 0x002fe400078e0202 */
[----:B0----5:R-:W-:Y:S02]  /*f8b0*/  IMAD R3, R0, R9, RZ ;  /* 0x0000000900037224 */ /* 0x021fe400078e02ff */
[----:B------:R-:W-:-:S05]  /*f8c0*/  VIADD R4, R2, 0xffffff80 ;  /* 0xffffff8002047836 */ /* 0x000fca0000000000 */
[----:B------:R-:W-:-:S13]  /*f8d0*/  ISETP.GE.AND P0, PT, R4, R3, PT ;  /* 0x000000030400720c */ /* 0x000fda0003f06270 */
[----:B------:R-:W-:Y:S05]  /*f8e0*/  @P0 BRA `(.L_x_220) ;  /* 0x0000000000c40947 */ /* 0x000fea0003800000 */
[----:B------:R-:W-:Y:S01]  /*f8f0*/  ISETP.NE.AND P0, PT, R9, 0x1, PT ;  /* 0x000000010900780c */ /* 0x000fe20003f05270 */
[----:B------:R-:W-:Y:S01]  /*f900*/  UMOV UR19, 0x9b8 ;  /* 0x000009b800137882 */ /* 0x000fe20000000000 */
[----:B------:R-:W-:Y:S01]  /*f910*/  R2UR UR9, R212 ;  /* 0x00000000d40972ca */ /* 0x000fe200000e0000 */
[----:B------:R-:W-:Y:S01]  /*f920*/  IMAD.MOV.U32 R5, RZ, RZ, R4 ;  /* 0x000000ffff057224 */ /* 0x000fe200078e0004 */
[----:B------:R-:W-:Y:S02]  /*f930*/  R2UR UR8, R215 ;  /* 0x00000000d70872ca */ /* 0x000fe400000e0000 */
[----:B------:R-:W-:-:S07]  /*f940*/  R2UR UR20, R216 ;  /* 0x00000000d81472ca */ /* 0x000fce00000e0000 */
[----:B------:R-:W0:Y:S02]  /*f950*/  @P0 LDC R3, c[0x0][0xbec] ;  /* 0x0002fb00ff030b82 */ /* 0x000e240000000800 */
[----:B------:R-:W-:-:S04]  /*f960*/  UISETP.GT.AND UP0, UPT, UR9, 0x1, UPT ;  /* 0x000000010900788c */ /* 0x000fc8000bf04270 */
[----:B------:R-:W-:Y:S02]  /*f970*/  USEL UR19, UR19, 0x978, UP0 ;  /* 0x0000097813137887 */ /* 0x000fe40008000000 */
[----:B------:R-:W1:Y:S01]  /*f980*/  @P0 LDC R7, c[0x0][0xbf0] ;  /* 0x0002fc00ff070b82 */ /* 0x000e620000000800 */
[----:B------:R-:W-:-:S09]  /*f990*/  USEL UR18, UR8, URZ, UP0 ;  /* 0x0000003f08127287 */ /* 0x000fd20008000000 */
[----:B------:R-:W-:Y:S01]  /*f9a0*/  ULDC.64 UR8, c[0x0][UR19+0x218] ;  /* 0x0000860013087abb */ /* 0x000fe20008000a00 */
[----:B------:R-:W-:Y:S01]  /*f9b0*/  ULDC.64 UR14, c[0x0][UR19+0x220] ;  /* 0x00008800130e7abb */ /* 0x000fe20008000a00 */
[----:B------:R-:W-:Y:S01]  /*f9c0*/  ULDC.64 UR16, c[0x0][UR19+0x228] ;  /* 0x00008a0013107abb */ /* 0x000fe20008000a00 */
[----:B------:R-:W-:Y:S02]  /*f9d0*/  UIMAD.WIDE.U32 UR10, UR8, UR20, URZ ;  /* 0x00000014080a72a5 */ /* 0x000fe4000f8e003f */
[----:B------:R-:W-:Y:S01]  /*f9e0*/  UIMAD UR20, UR9, UR20, URZ ;  /* 0x00000014091472a4 */ /* 0x000fe2000f8e023f */
[----:B0-----:R-:W-:Y:S01]  /*f9f0*/  @P0 IMAD.HI.U32 R2, R4, R3, RZ ;  /* 0x0000000304020227 */ /* 0x001fe200078e00ff */
[----:B------:R-:W-:Y:S02]  /*fa00*/  UIMAD UR15, UR15, UR12, URZ ;  /* 0x0000000c0f0f72a4 */ /* 0x000fe4000f8e023f */
[----:B------:R-:W-:Y:S02]  /*fa10*/  UIMAD.WIDE.U32 UR22, UR16, UR18, URZ ;  /* 0x00000012101672a5 */ /* 0x000fe4000f8e003f */
[----:B------:R-:W-:-:S02]  /*fa20*/  UIMAD.WIDE.U32 UR8, UR14, UR12, URZ ;  /* 0x0000000c0e0872a5 */ /* 0x000fc4000f8e003f */
[----:B------:R-:W-:Y:S01]  /*fa30*/  UIMAD UR16, UR17, UR18, URZ ;  /* 0x00000012111072a4 */ /* 0x000fe2000f8e023f */
[----:B-1----:R-:W-:Y:S01]  /*fa40*/  @P0 SHF.R.U32.HI R5, RZ, R7, R2 ;  /* 0x00000007ff050219 */ /* 0x002fe20000011602 */
[----:B------:R-:W-:Y:S01]  /*fa50*/  UIMAD UR15, UR14, UR13, UR15 ;  /* 0x0000000d0e0f72a4 */ /* 0x000fe2000f8e020f */
[----:B------:R-:W-:Y:S01]  /*fa60*/  IMAD.U32 R2, RZ, RZ, UR22 ;  /* 0x00000016ff027e24 */ /* 0x000fe2000f8e00ff */
[----:B------:R-:W-:Y:S01]  /*fa70*/  UIADD3 UR10, UP1, UP2, UR8, UR10, UR4 ;  /* 0x0000000a080a7290 */ /* 0x000fe2000fa3e004 */
[C---:B------:R-:W-:Y:S01]  /*fa80*/  IADD3 R7, -R5.reuse, RZ, RZ ;  /* 0x000000ff05077210 */ /* 0x040fe20007ffe1ff */
[----:B------:R-:W-:Y:S02]  /*fa90*/  UIADD3 UR16, UR23, UR16, URZ ;  /* 0x0000001017107290 */ /* 0x000fe4000fffe03f */
[----:B------:R-:W-:Y:S01]  /*faa0*/  IMAD.U32 R3, RZ, RZ, UR23 ;  /* 0x00000017ff037e24 */ /* 0x000fe2000f8e00ff */
[----:B------:R-:W-:Y:S02]  /*fab0*/  UIADD3 UR20, UR11, UR20, URZ ;  /* 0x000000140b147290 */ /* 0x000fe4000fffe03f */
[----:B------:R-:W-:Y:S01]  /*fac0*/  UIADD3 UR15, UR9, UR15, URZ ;  /* 0x0000000f090f7290 */ /* 0x000fe2000fffe03f */
[----:B------:R-:W-:Y:S01]  /*fad0*/  IADD3 R2, P0, P1, R5, UR10, R2 ;  /* 0x0000000a05027c10 */ /* 0x000fe2000f91e002 */
[----:B------:R-:W-:Y:S01]  /*fae0*/  IMAD R7, R9, R7, R4 ;  /* 0x0000000709077224 */ /* 0x000fe200078e0204 */
[----:B------:R-:W-:Y:S01]  /*faf0*/  SHF.R.S32.HI R5, RZ, 0x1f, R5 ;  /* 0x0000001fff057819 */ /* 0x000fe20000011405 */
[----:B------:R-:W-:Y:S01]  /*fb00*/  UIADD3.X UR10, UR15, UR20, UR21, UP1, UP2 ;  /* 0x000000140f0a7290 */ /* 0x000fe20008fe4415 */
[----:B------:R-:W-:Y:S01]  /*fb10*/  IMAD.U32 R8, RZ, RZ, UR16 ;  /* 0x00000010ff087e24 */ /* 0x000fe2000f8e00ff */
[----:B------:R-:W-:Y:S01]  /*fb20*/  ULDC.64 UR8, c[0x0][UR19+0x210] ;  /* 0x0000840013087abb */ /* 0x000fe20008000a00 */
[----:B------:R-:W-:Y:S01]  /*fb30*/  SHF.R.S32.HI R4, RZ, 0x1f, R7 ;  /* 0x0000001fff047819 */ /* 0x000fe20000011407 */
[----:B------:R-:W-:-:S02]  /*fb40*/  IMAD R9, R7, UR9, RZ ;  /* 0x0000000907097c24 */ /* 0x000fc4000f8e02ff */
[----:B------:R-:W-:Y:S01]  /*fb50*/  IADD3.X R3, R5, UR10, R8, P0, P1 ;  /* 0x0000000a05037c10 */ /* 0x000fe200087e2408 */
[----:B------:R-:W-:Y:S01]  /*fb60*/  ULDC.64 UR10, c[0x0][0xba8] ;  /* 0x0002ea00000a7ab9 */ /* 0x000fe20000000a00 */
[----:B------:R-:W-:Y:S01]  /*fb70*/  IMAD R9, R4, UR8, R9 ;  /* 0x0000000804097c24 */ /* 0x000fe2000f8e0209 */
[----:B------:R-:W-:Y:S01]  /*fb80*/  @!UP0 ULDC UR10, c[0x0][0xb50] ;  /* 0x0002d400000a8ab9 */ /* 0x000fe20000000800 */
[----:B------:R-:W-:Y:S01]  /*fb90*/  @!UP0 ULDC UR11, c[0x0][0xb54] ;  /* 0x0002d500000b8ab9 */ /* 0x000fe20000000800 */
[----:B------:R-:W-:-:S04]  /*fba0*/  IMAD.WIDE.U32 R2, R7, UR8, R2 ;  /* 0x0000000807027c25 */ /* 0x000fc8000f8e0002 */
[----:B------:R-:W-:Y:S01]  /*fbb0*/  IMAD.IADD R3, R3, 0x1, R9 ;  /* 0x0000000103037824 */ /* 0x000fe200078e0209 */
[----:B------:R-:W-:-:S04]  /*fbc0*/  LEA R4, P0, R2, UR10, 0x2 ;  /* 0x0000000a02047c11 */ /* 0x000fc8000f8010ff */
[----:B------:R-:W-:Y:S01]  /*fbd0*/  LEA.HI.X R5, R2, UR11, R3, 0x2, P0 ;  /* 0x0000000b02057c11 */ /* 0x000fe200080f1403 */
[----:B------:R-:W-:-:S05]  /*fbe0*/  IMAD.MOV.U32 R3, RZ, RZ, -0x800000 ;  /* 0xff800000ff037424 */ /* 0x000fca00078e00ff */
[----:B------:R0:W-:Y:S03]  /*fbf0*/  STG.E desc[UR36][R4.64], R3 ;  /* 0x0000000304007986 */ /* 0x0001e6000c101924 */
.L_x_220:
[----:B------:R-:W-:Y:S05]  /*fc00*/  BSYNC B1 ;  /* 0x0000000000017941 */ /* 0x000fea0003800000 */
.L_x_219:
[----:B------:R-:W-:-:S13]  /*fc10*/  R2UR UR8, R212 ;  /* 0x00000000d40872ca */ /* 0x000fda00000e0000 */
[----:B------:R-:W-:-:S06]  /*fc20*/  UISETP.GT.AND UP0, UPT, UR8, 0x1, UPT ;  /* 0x000000010800788c */ /* 0x000fcc000bf04270 */
[----:B------:R-:W-:-:S13]  /*fc30*/  PLOP3.LUT P0, PT, PT, PT, UP0, 0x80, 0x0 ;  /* 0x000000000000781c */ /* 0x000fda0003f0f008 */
[----:B------:R-:W-:Y:S05]  /*fc40*/  @P0 BRA `(.L_x_215) ;  /* 0x00000008006c0947 */ /* 0x000fea0003800000 */
[----:B------:R-:W2:Y:S01]  /*fc50*/  LDL.LU R2, [R1+0x2c] ;  /* 0x00002c0001027983 */ /* 0x000ea20000300800 */
[----:B------:R-:W1:Y:S01]  /*fc60*/  LDC R11, c[0x0][0xbe8] ;  /* 0x0002fa00ff0b7b82 */ /* 0x000e620000000800 */
[----:B0-----:R-:W-:Y:S01]  /*fc70*/  SHF.R.S32.HI R3, RZ, 0x1f, R6 ;  /* 0x0000001fff037819 */ /* 0x001fe20000011406 */
[----:B------:R-:W-:Y:S01]  /*fc80*/  ULDC.64 UR10, c[0x0][0xaa0] ;  /* 0x0002a800000a7ab9 */ /* 0x000fe20000000a00 */
[----:B------:R-:W-:Y:S01]  /*fc90*/  R2UR UR15, R216 ;  /* 0x00000000d80f72ca */ /* 0x000fe200000e0000 */
[----:B------:R-:W-:Y:S01]  /*fca0*/  UIMAD.WIDE.U32 UR8, UR4, UR10, URZ ;  /* 0x0000000a040872a5 */ /* 0x000fe2000f8e003f */
[----:B------:R-:W-:Y:S01]  /*fcb0*/  BSSY B1, `(.L_x_221) ;  /* 0x0000052000017945 */ /* 0x000fe20003800000 */
[----:B------:R-:W-:-:S04]  /*fcc0*/  UIMAD UR10, UR21, UR10, URZ ;  /* 0x0000000a150a72a4 */ /* 0x000fc8000f8e023f */
[----:B------:R-:W-:-:S04]  /*fcd0*/  UIMAD UR10, UR4, UR11, UR10 ;  /* 0x0000000b040a72a4 */ /* 0x000fc8000f8e020a */
[----:B------:R-:W-:-:S03]  /*fce0*/  UIADD3 UR9, UR9, UR10, URZ ;  /* 0x0000000a09097290 */ /* 0x000fc6000fffe03f */
[----:B------:R-:W-:Y:S02]  /*fcf0*/  ULDC.64 UR10, c[0x0][0xae8] ;  /* 0x0002ba00000a7ab9 */ /* 0x000fe40000000a00 */
[----:B------:R-:W-:-:S04]  /*fd00*/  UIMAD.WIDE.U32 UR8, UR15, UR10, UR8 ;  /* 0x0000000a0f0872a5 */ /* 0x000fc8000f8e0008 */
[----:B------:R-:W-:Y:S01]  /*fd10*/  UIMAD UR9, UR15, UR11, UR9 ;  /* 0x0000000b0f0972a4 */ /* 0x000fe2000f8e0209 */
[----:B-1----:R-:W-:Y:S02]  /*fd20*/  ISETP.NE.AND P0, PT, R11, 0x1, PT ;  /* 0x000000010b00780c */ /* 0x002fe40003f05270 */
[----:B------:R-:W-:Y:S02]  /*fd30*/  ULDC.64 UR10, c[0x0][0xaf0] ;  /* 0x0002bc00000a7ab9 */ /* 0x000fe40000000a00 */
[----:B------:R-:W-:-:S04]  /*fd40*/  UIMAD UR13, UR13, UR10, URZ ;  /* 0x0000000a0d0d72a4 */ /* 0x000fc8000f8e023f */
[----:B------:R-:W-:Y:S02]  /*fd50*/  UIMAD UR4, UR12, UR11, UR13 ;  /* 0x0000000b0c0472a4 */ /* 0x000fe4000f8e020d */
[----:B------:R-:W-:-:S03]  /*fd60*/  UIMAD.WIDE.U32 UR12, UR12, UR10, UR8 ;  /* 0x0000000a0c0c72a5 */ /* 0x000fc6000f8e0008 */
[----:B------:R-:W0:Y:S01]  /*fd70*/  @P0 LDC R7, c[0x0][0xbf0] ;  /* 0x0002fc00ff070b82 */ /* 0x000e220000000800 */
[----:B------:R-:W-:Y:S01]  /*fd80*/  UIADD3 UR4, UR13, UR4, URZ ;  /* 0x000000040d047290 */ /* 0x000fe2000fffe03f */
[----:B------:R-:W-:Y:S01]  /*fd90*/  ULDC.64 UR8, c[0x0][0xae0] ;  /* 0x0002b80000087ab9 */ /* 0x000fe20000000a00 */
[----:B--2---:R-:W-:Y:S02]  /*fda0*/  R2UR UR14, R2 ;  /* 0x00000000020e72ca */ /* 0x004fe400000e0000 */
[----:B------:R-:W-:-:S03]  /*fdb0*/  LEA.HI R2, R3, R6, RZ, 0x3 ;  /* 0x0000000603027211 */ /* 0x000fc600078f18ff */
[----:B------:R-:W1:Y:S01]  /*fdc0*/  @P0 LDC R3, c[0x0][0xbec] ;  /* 0x0002fb00ff030b82 */ /* 0x000e620000000800 */
[----:B------:R-:W-:Y:S02]  /*fdd0*/  LOP3.LUT R5, R2, 0xfffffff8, RZ, 0xc0, !PT ;  /* 0xfffffff802057812 */ /* 0x000fe400078ec0ff */
[----:B------:R-:W-:-:S03]  /*fde0*/  SHF.R.S32.HI R13, RZ, 0x3, R2 ;  /* 0x00000003ff0d7819 */ /* 0x000fc60000011402 */
[----:B------:R-:W-:Y:S02]  /*fdf0*/  IMAD.IADD R8, R6, 0x1, -R5 ;  /* 0x0000000106087824 */ /* 0x000fe400078e0a05 */
[----:B------:R-:W-:Y:S02]  /*fe00*/  IMAD.U32 R5, RZ, RZ, UR14 ;  /* 0x0000000eff057e24 */ /* 0x000fe4000f8e00ff */
[----:B------:R-:W-:-:S04]  /*fe10*/  IMAD R2, R8, 0x20, R13 ;  /* 0x0000002008027824 */ /* 0x000fc800078e020d */
[----:B------:R-:W-:-:S04]  /*fe20*/  IMAD R6, R5, 0x80, R2 ;  /* 0x0000008005067824 */ /* 0x000fc800078e0202 */
[----:B------:R-:W-:Y:S02]  /*fe30*/  IMAD.MOV.U32 R5, RZ, RZ, R6 ;  /* 0x000000ffff057224 */ /* 0x000fe400078e0006 */
[----:B-1----:R-:W-:-:S04]  /*fe40*/  @P0 IMAD.HI.U32 R2, R6, R3, RZ ;  /* 0x0000000306020227 */ /* 0x002fc800078e00ff */
[----:B------:R-:W-:Y:S01]  /*fe50*/  IMAD.U32 R3, RZ, RZ, UR13 ;  /* 0x0000000dff037e24 */ /* 0x000fe2000f8e00ff */
[----:B0-----:R-:W-:Y:S01]  /*fe60*/  @P0 SHF.R.U32.HI R5, RZ, R7, R2 ;  /* 0x00000007ff050219 */ /* 0x001fe20000011602 */
[----:B------:R-:W-:Y:S02]  /*fe70*/  IMAD.U32 R2, RZ, RZ, UR12 ;  /* 0x0000000cff027e24 */ /* 0x000fe4000f8e00ff */
[----:B------:R-:W-:Y:S01]  /*fe80*/  IMAD.U32 R3, RZ, RZ, UR4 ;  /* 0x00000004ff037e24 */ /* 0x000fe2000f8e00ff */
[--C-:B------:R-:W-:Y:S01]  /*fe90*/  SHF.R.S32.HI R4, RZ, 0x1f, R5.reuse ;  /* 0x0000001fff047819 */ /* 0x100fe20000011405 */
[----:B------:R-:W-:Y:S02]  /*fea0*/  IMAD.MOV R7, RZ, RZ, -R5 ;  /* 0x000000ffff077224 */ /* 0x000fe400078e0a05 */
[----:B------:R-:W-:-:S04]  /*feb0*/  IMAD.WIDE.U32 R2, R5, UR8, R2 ;  /* 0x0000000805027c25 */ /* 0x000fc8000f8e0002 */
[----:B------:R-:W-:Y:S02]  /*fec0*/  IMAD R7, R11, R7, R6 ;  /* 0x000000070b077224 */ /* 0x000fe400078e0206 */
[----:B------:R-:W-:Y:S02]  /*fed0*/  IMAD R4, R4, UR8, RZ ;  /* 0x0000000804047c24 */ /* 0x000fe4000f8e02ff */
[----:B------:R-:W-:Y:S02]  /*fee0*/  IMAD.U32 R6, RZ, RZ, UR14 ;  /* 0x0000000eff067e24 */ /* 0x000fe4000f8e00ff */
[----:B------:R-:W-:Y:S01]  /*fef0*/  IMAD R9, R5, UR9, R4 ;  /* 0x0000000905097c24 */ /* 0x000fe2000f8e0204 */
[----:B------:R-:W-:Y:S01]  /*ff00*/  SHF.R.S32.HI R4, RZ, 0x1f, R7 ;  /* 0x0000001fff047819 */ /* 0x000fe20000011407 */
[----:B------:R-:W-:Y:S01]  /*ff10*/  ULDC.64 UR8, c[0x0][0xad8] ;  /* 0x0002b60000087ab9 */ /* 0x000fe20000000a00 */
[----:B------:R-:W-:Y:S02]  /*ff20*/  IMAD R6, R6, 0x80, R13 ;  /* 0x0000008006067824 */ /* 0x000fe400078e020d */
[----:B------:R-:W-:Y:S01]  /*ff30*/  IADD3 R3, R3, R9, RZ ;  /* 0x0000000903037210 */ /* 0x000fe20007ffe0ff */
[----:B------:R-:W-:-:S02]  /*ff40*/  IMAD R4, R4, UR8, RZ ;  /* 0x0000000804047c24 */ /* 0x000fc4000f8e02ff */
[----:B-----5:R-:W-:Y:S02]  /*ff50*/  IMAD R11, R0, R11, RZ ;  /* 0x0000000b000b7224 */ /* 0x020fe400078e02ff */
[C---:B------:R-:W-:Y:S02]  /*ff60*/  IMAD R5, R7.reuse, UR9, R4 ;  /* 0x0000000907057c24 */ /* 0x040fe4000f8e0204 */
[----:B------:R-:W-:Y:S01]  /*ff70*/  IMAD.WIDE.U32 R2, R7, UR8, R2 ;  /* 0x0000000807027c25 */ /* 0x000fe2000f8e0002 */
[----:B------:R-:W-:-:S03]  /*ff80*/  ULDC.64 UR8, c[0x0][0xa80] ;  /* 0x0002a00000087ab9 */ /* 0x000fc60000000a00 */
[----:B------:R-:W-:Y:S02]  /*ff90*/  VIADD R4, R6, 0x40 ;  /* 0x0000004006047836 */ /* 0x000fe40000000000 */
[----:B------:R-:W-:Y:S01]  /*ffa0*/  IMAD.IADD R3, R3, 0x1, R5 ;  /* 0x0000000103037824 */ /* 0x000fe200078e0205 */
[----:B------:R-:W-:Y:S01]  /*ffb0*/  LEA R5, P2, R2, UR8, 0x1 ;  /* 0x0000000802057c11 */ /* 0x000fe2000f8408ff */
[----:B------:R-:W-:Y:S01]  /*ffc0*/  VIADD R0, R6, 0x20 ;  /* 0x0000002006007836 */ /* 0x000fe20000000000 */
[-C--:B------:R-:W-:Y:S01]  /*ffd0*/  ISETP.GE.AND P0, PT, R4, R11.reuse, PT ;  /* 0x0000000b0400720c */ /* 0x080fe20003f06270 */
[----:B------:R-:W-:Y:S01]  /*ffe0*/  IMAD.SHL.U32 R7, R8, 0x8, RZ ;  /* 0x0000000808077824 */ /* 0x000fe200078e00ff */
[----:B------:R-:W-:Y:S02]  /*fff0*/  LEA.HI.X R4, R2, UR9, R3, 0x1, P2 ;  /* 0x0000000902047c11 */ /* 0x000fe400090f0c03 */
[-C--:B------:R-:W-:Y:S01]  /*10000*/  ISETP.GE.AND P2, PT, R6, R11.reuse, PT ;  /* 0x0000000b0600720c */ /* 0x080fe20003f46270 */
[C---:B------:R-:W-:Y:S01]  /*10010*/  VIADD R9, R7.reuse, 0xc0 ;  /* 0x000000c007097836 */ /* 0x040fe20000000000 */
[----:B------:R-:W-:Y:S01]  /*10020*/  ISETP.GE.AND P1, PT, R0, R11, PT ;  /* 0x0000000b0000720c */ /* 0x000fe20003f26270 */
[C---:B------:R-:W-:Y:S01]  /*10030*/  VIADD R15, R7.reuse, 0x40 ;  /* 0x00000040070f7836 */ /* 0x040fe20000000000 */
[----:B------:R0:W1:Y:S01]  /*10040*/  SHFL.IDX PT, R2, R5, RZ, 0x181f ;  /* 0x00181fff05027589 */ /* 0x00006200000e0000 */
[----:B------:R-:W-:Y:S01]  /*10050*/  VIADD R13, R7, 0x80 ;  /* 0x00000080070d7836 */ /* 0x000fe20000000000 */
[----:B------:R-:W-:-:S02]  /*10060*/  SHF.R.S32.HI R8, RZ, 0x1f, R7 ;  /* 0x0000001fff087819 */ /* 0x000fc40000011407 */
[----:B------:R0:W2:Y:S01]  /*10070*/  SHFL.IDX PT, R0, R4, RZ, 0x181f ;  /* 0x00181fff04007589 */ /* 0x0000a200000e0000 */
[----:B------:R-:W-:Y:S02]  /*10080*/  SHF.R.S32.HI R10, RZ, 0x1f, R9 ;  /* 0x0000001fff0a7819 */ /* 0x000fe40000011409 */
[----:B------:R-:W-:Y:S02]  /*10090*/  SHF.R.S32.HI R12, RZ, 0x1f, R15 ;  /* 0x0000001fff0c7819 */ /* 0x000fe4000001140f */
[----:B------:R-:W-:Y:S01]  /*100a0*/  SHF.R.S32.HI R14, RZ, 0x1f, R13 ;  /* 0x0000001fff0e7819 */ /* 0x000fe2000001140d */
[----:B------:R-:W-:Y:S06]  /*100b0*/  @P2 BRA `(.L_x_222) ;  /* 0x0000000000442947 */ /* 0x000fec0003800000 */
        /* <DEDUP_REMOVED lines=8> */
[----:B------:R3:W-:Y:S01]  /*10140*/  @!P5 ST.E.128 desc[UR36][R18.64], RZ ;  /* 0x000000ff1200d985 */ /* 0x0007e2000c101d24 */
[----:B------:R-:W-:Y:S02]  /*10150*/  @!P4 LEA.HI.X R21, R15, R0, R12, 0x1, P6 ;  /* 0x000000000f15c211 */ /* 0x000fe400030f0c0c */
[----:B------:R-:W-:-:S03]  /*10160*/  @!P3 LEA R24, P6, R13, R2, 0x1 ;  /* 0x000000020d18b211 */ /* 0x000fc600078c08ff */
[----:B------:R3:W-:Y:S01]  /*10170*/  @!P4 ST.E.128 desc[UR36][R20.64], RZ ;  /* 0x000000ff1400c985 */ /* 0x0007e2000c101d24 */
[----:B------:R-:W-:Y:S02]  /*10180*/  @!P3 LEA.HI.X R25, R13, R0, R14, 0x1, P6 ;  /* 0x000000000d19b211 */ /* 0x000fe400030f0c0e */
[----:B------:R-:W-:-:S03]  /*10190*/  @!P2 LEA R2, P6, R9, R2, 0x1 ;  /* 0x000000020902a211 */ /* 0x000fc600078c08ff */
[----:B------:R3:W-:Y:S01]  /*101a0*/  @!P3 ST.E.128 desc[UR36][R24.64], RZ ;  /* 0x000000ff1800b985 */ /* 0x0007e2000c101d24 */
[----:B------:R-:W-:-:S05]  /*101b0*/  @!P2 LEA.HI.X R3, R9, R0, R10, 0x1, P6 ;  /* 0x000000000903a211 */ /* 0x000fca00030f0c0a */
[----:B------:R3:W-:Y:S04]  /*101c0*/  @!P2 ST.E.128 desc[UR36][R2.64], RZ ;  /* 0x000000ff0200a985 */ /* 0x0007e8000c101d24 */
.L_x_222:
[----:B------:R-:W-:Y:S05]  /*101d0*/  BSYNC B1 ;  /* 0x0000000000017941 */ /* 0x000fea0003800000 */
.L_x_221:
[----:B--2---:R2:W4:Y:S01]  /*101e0*/  SHFL.IDX PT, R0, R4, 0x1, 0x181f ;  /* 0x00381f0004007f89 */ /* 0x00452200000e0000 */
[----:B------:R-:W-:Y:S03]  /*101f0*/  BSSY B1, `(.L_x_223) ;  /* 0x0000014000017945 */ /* 0x000fe60003800000 */
[----:B-1-3--:R2:W1:Y:S01]  /*10200*/  SHFL.IDX PT, R2, R5, 0x1, 0x181f ;  /* 0x00381f0005027f89 */ /* 0x00a46200000e0000 */
[----:B------:R-:W-:Y:S05]  /*10210*/  @P1 BRA `(.L_x_224) ;  /* 0x0000000000441947 */ /* 0x000fea0003800000 */
[----:B------:R-:W-:Y:S02]  /*10220*/  ULDC UR4, c[0x0][0xac8] ;  /* 0x0002b20000047ab9 */ /* 0x000fe40000000800 */
[----:B------:R-:W-:Y:S02]  /*10230*/  ISETP.GE.AND P4, PT, R7, UR4, PT ;  /* 0x0000000407007c0c */ /* 0x000fe4000bf86270 */
[----:B------:R-:W-:Y:S02]  /*10240*/  ISETP.GE.AND P3, PT, R15, UR4, PT ;  /* 0x000000040f007c0c */ /* 0x000fe4000bf66270 */
[----:B------:R-:W-:Y:S02]  /*10250*/  ISETP.GE.AND P2, PT, R13, UR4, PT ;  /* 0x000000040d007c0c */ /* 0x000fe4000bf46270 */
[----:B------:R-:W-:-:S07]  /*10260*/  ISETP.GE.AND P1, PT, R9, UR4, PT ;  /* 0x0000000409007c0c */ /* 0x000fce000bf26270 */
[-C--:B-1----:R-:W-:Y:S02]  /*10270*/  @!P4 LEA R18, P6, R7, R2.reuse, 0x1 ;  /* 0x000000020712c211 */ /* 0x082fe400078c08ff */
[----:B------:R-:W-:Y:S02]  /*10280*/  @!P3 LEA R20, P5, R15, R2, 0x1 ;  /* 0x000000020f14b211 */ /* 0x000fe400078a08ff */
[----:B----4-:R-:W-:Y:S02]  /*10290*/  @!P4 LEA.HI.X R19, R7, R0, R8, 0x1, P6 ;  /* 0x000000000713c211 */ /* 0x010fe400030f0c08 */
[----:B------:R-:W-:Y:S02]  /*102a0*/  @!P2 LEA R24, P6, R13, R2, 0x1 ;  /* 0x000000020d18a211 */ /* 0x000fe400078c08ff */
[----:B------:R-:W-:Y:S01]  /*102b0*/  @!P3 LEA.HI.X R21, R15, R0, R12, 0x1, P5 ;  /* 0x000000000f15b211 */ /* 0x000fe200028f0c0c */
[----:B------:R3:W-:Y:S01]  /*102c0*/  @!P4 ST.E.128 desc[UR36][R18.64], RZ ;  /* 0x000000ff1200c985 */ /* 0x0007e2000c101d24 */
[----:B------:R-:W-:-:S02]  /*102d0*/  @!P1 LEA R2, P5, R9, R2, 0x1 ;  /* 0x0000000209029211 */ /* 0x000fc400078a08ff */
[-C--:B------:R-:W-:Y:S01]  /*102e0*/  @!P2 LEA.HI.X R25, R13, R0.reuse, R14, 0x1, P6 ;  /* 0x000000000d19a211 */ /* 0x080fe200030f0c0e */
[----:B------:R3:W-:Y:S01]  /*102f0*/  @!P3 ST.E.128 desc[UR36][R20.64], RZ ;  /* 0x000000ff1400b985 */ /* 0x0007e2000c101d24 */
[----:B------:R-:W-:-:S03]  /*10300*/  @!P1 LEA.HI.X R3, R9, R0, R10, 0x1, P5 ;  /* 0x0000000009039211 */ /* 0x000fc600028f0c0a */
[----:B------:R3:W-:Y:S04]  /*10310*/  @!P2 ST.E.128 desc[UR36][R24.64], RZ ;  /* 0x000000ff1800a985 */ /* 0x0007e8000c101d24 */
[----:B------:R3:W-:Y:S02]  /*10320*/  @!P1 ST.E.128 desc[UR36][R2.64], RZ ;  /* 0x000000ff02009985 */ /* 0x0007e4000c101d24 */
.L_x_224:
[----:B------:R-:W-:Y:S05]  /*10330*/  BSYNC B1 ;  /* 0x0000000000017941 */ /* 0x000fea0003800000 */
.L_x_223:
[----:B----4-:R4:W0:Y:S01]  /*10340*/  SHFL.IDX PT, R0, R4, 0x2, 0x181f ;  /* 0x00581f0004007f89 */ /* 0x01082200000e0000 */
        /* <DEDUP_REMOVED lines=9> */
[-C--:B------:R-:W-:Y:S02]  /*103e0*/  @!P2 LEA R20, P5, R15, R2.reuse, 0x1 ;  /* 0x000000020f14a211 */ /* 0x080fe400078a08ff */
[----:B------:R-:W-:Y:S02]  /*103f0*/  @!P1 LEA R24, P4, R13, R2, 0x1 ;  /* 0x000000020d189211 */ /* 0x000fe400078808ff */
[----:B0-----:R-:W-:Y:S02]  /*10400*/  @!P3 LEA.HI.X R19, R7, R0, R8, 0x1, P6 ;  /* 0x000000000713b211 */ /* 0x001fe400030f0c08 */
[----:B------:R-:W-:Y:S02]  /*10410*/  @!P0 LEA R2, P6, R9, R2, 0x1 ;  /* 0x0000000209028211 */ /* 0x000fe400078c08ff */
[-C--:B------:R-:W-:Y:S01]  /*10420*/  @!P2 LEA.HI.X R21, R15, R0.reuse, R12, 0x1, P5 ;  /* 0x000000000f15a211 */ /* 0x080fe200028f0c0c */
[----:B------:R3:W-:Y:S01]  /*10430*/  @!P3 ST.E.128 desc[UR36][R18.64], RZ ;  /* 0x000000ff1200b985 */ /* 0x0007e2000c101d24 */
[----:B------:R-:W-:-:S02]  /*10440*/  @!P1 LEA.HI.X R25, R13, R0, R14, 0x1, P4 ;  /* 0x000000000d199211 */ /* 0x000fc400020f0c0e */
[----:B------:R-:W-:Y:S01]  /*10450*/  @!P0 LEA.HI.X R3, R9, R0, R10, 0x1, P6 ;  /* 0x0000000009038211 */ /* 0x000fe200030f0c0a */
[----:B------:R3:W-:Y:S04]  /*10460*/  @!P2 ST.E.128 desc[UR36][R20.64], RZ ;  /* 0x000000ff1400a985 */ /* 0x0007e8000c101d24 */
[----:B------:R3:W-:Y:S04]  /*10470*/  @!P1 ST.E.128 desc[UR36][R24.64], RZ ;  /* 0x000000ff18009985 */ /* 0x0007e8000c101d24 */
[----:B------:R3:W-:Y:S02]  /*10480*/  @!P0 ST.E.128 desc[UR36][R2.64], RZ ;  /* 0x000000ff02008985 */ /* 0x0007e4000c101d24 */
.L_x_226:
[----:B------:R-:W-:Y:S05]  /*10490*/  BSYNC B1 ;  /* 0x0000000000017941 */ /* 0x000fea0003800000 */
.L_x_225:
[----:B0-----:R-:W-:Y:S01]  /*104a0*/  VIADD R0, R6, 0x60 ;  /* 0x0000006006007836 */ /* 0x001fe20000000000 */
[----:B--2-4-:R-:W0:Y:S04]  /*104b0*/  SHFL.IDX PT, R4, R4, 0x3, 0x181f ;  /* 0x00781f0004047f89 */ /* 0x014e2800000e0000 */
[----:B------:R-:W-:Y:S01]  /*104c0*/  ISETP.GE.AND P0, PT, R0, R11, PT ;  /* 0x0000000b0000720c */ /* 0x000fe20003f06270 */
[----:B-1-3--:R1:W2:-:S12]  /*104d0*/  SHFL.IDX PT, R2, R5, 0x3, 0x181f ;  /* 0x00781f0005027f89 */ /* 0x00a29800000e0000 */
[----:B-1----:R-:W-:Y:S05]  /*104e0*/  @P0 BRA `(.L_x_215) ;  /* 0x0000000000440947 */ /* 0x002fea0003800000 */
[----:B------:R-:W-:Y:S02]  /*104f0*/  ULDC UR4, c[0x0][0xac8] ;  /* 0x0002b20000047ab9 */ /* 0x000fe40000000800 */
[----:B------:R-:W-:Y:S02]  /*10500*/  ISETP.GE.AND P3, PT, R7, UR4, PT ;  /* 0x0000000407007c0c */ /* 0x000fe4000bf66270 */
[----:B------:R-:W-:Y:S02]  /*10510*/  ISETP.GE.AND P2, PT, R15, UR4, PT ;  /* 0x000000040f007c0c */ /* 0x000fe4000bf46270 */
[----:B------:R-:W-:Y:S02]  /*10520*/  ISETP.GE.AND P1, PT, R13, UR4, PT ;  /* 0x000000040d007c0c */ /* 0x000fe4000bf26270 */
[----:B------:R-:W-:-:S07]  /*10530*/  ISETP.GE.AND P0, PT, R9, UR4, PT ;  /* 0x0000000409007c0c */ /* 0x000fce000bf06270 */
[----:B--2---:R-:W-:-:S04]  /*10540*/  @!P3 LEA R6, P4, R7, R2, 0x1 ;  /* 0x000000020706b211 */ /* 0x004fc800078808ff */
[----:B0-----:R-:W-:Y:S02]  /*10550*/  @!P3 LEA.HI.X R7, R7, R4, R8, 0x1, P4 ;  /* 0x000000040707b211 */ /* 0x001fe400020f0c08 */
[-C--:B------:R-:W-:Y:S02]  /*10560*/  @!P2 LEA R18, P4, R15, R2.reuse, 0x1 ;  /* 0x000000020f12a211 */ /* 0x080fe400078808ff */
[-C--:B------:R-:W-:Y:S01]  /*10570*/  @!P1 LEA R20, P5, R13, R2.reuse, 0x1 ;  /* 0x000000020d149211 */ /* 0x080fe200078a08ff */
[----:B------:R0:W-:Y:S01]  /*10580*/  @!P3 ST.E.128 desc[UR36][R6.64], RZ ;  /* 0x000000ff0600b985 */ /* 0x0001e2000c101d24 */
[----:B------:R-:W-:Y:S02]  /*10590*/  @!P0 LEA R2, P6, R9, R2, 0x1 ;  /* 0x0000000209028211 */ /* 0x000fe400078c08ff */
[-C--:B------:R-:W-:Y:S02]  /*105a0*/  @!P2 LEA.HI.X R19, R15, R4.reuse, R12, 0x1, P4 ;  /* 0x000000040f13a211 */ /* 0x080fe400020f0c0c */
[----:B------:R-:W-:-:S02]  /*105b0*/  @!P1 LEA.HI.X R21, R13, R4, R14, 0x1, P5 ;  /* 0x000000040d159211 */ /* 0x000fc400028f0c0e */
[----:B------:R-:W-:Y:S01]  /*105c0*/  @!P0 LEA.HI.X R3, R9, R4, R10, 0x1, P6 ;  /* 0x0000000409038211 */ /* 0x000fe200030f0c0a */
[----:B------:R0:W-:Y:S04]  /*105d0*/  @!P2 ST.E.128 desc[UR36][R18.64], RZ ;  /* 0x000000ff1200a985 */ /* 0x0001e8000c101d24 */
[----:B------:R0:W-:Y:S04]  /*105e0*/  @!P1 ST.E.128 desc[UR36][R20.64], RZ ;  /* 0x000000ff14009985 */ /* 0x0001e8000c101d24 */
[----:B------:R0:W-:Y:S02]  /*105f0*/  @!P0 ST.E.128 desc[UR36][R2.64], RZ ;  /* 0x000000ff02008985 */ /* 0x0001e4000c101d24 */
.L_x_215:
[----:B------:R-:W-:Y:S05]  /*10600*/  BSYNC B0 ;  /* 0x0000000000007941 */ /* 0x000fea0003800000 */
.L_x_205:
[----:B------:R-:W-:Y:S02]  /*10610*/  ULDC UR4, c[0x0][0xc3c] ;  /* 0x00030f0000047ab9 */ /* 0x000fe40000000800 */
[----:B------:R-:W-:-:S06]  /*10620*/  UISETP.GE.AND UP0, UPT, UR7, UR4, UPT ;  /* 0x000000040700728c */ /* 0x000fcc000bf06270 */
[----:B------:R-:W-:-:S13]  /*10630*/  PLOP3.LUT P0, PT, PT, PT, UP0, 0x80, 0x0 ;  /* 0x000000000000781c */ /* 0x000fda0003f0f008 */
[----:B------:R-:W-:Y:S05]  /*10640*/  @!P0 BRA `(.L_x_227) ;  /* 0xffffff0800908947 */ /* 0x000fea000383ffff */
[----:B------:R-:W-:Y:S05]  /*10650*/  EXIT ;  /* 0x000000000000794d */ /* 0x000fea0003800000 */
.L_x_176:
[----:B------:R-:W-:-:S08]  /*10660*/  NOP ;  /* 0x0000000000007918 */ /* 0x000fd00000000000 */
[----:B0-----:R-:W0:-:S00]  /*10670*/  USETMAXREG.DEALLOC.CTAPOOL 0x28 ;  /* 0x00000028000079c8 */ /* 0x001e0000080e0500 */
[----:B0-----:R-:W-:Y:S01]  /*10680*/  LOP3.LUT R2, R2, 0x3, RZ, 0xc0, !PT ;  /* 0x0000000302027812 */ /* 0x001fe200078ec0ff */
[----:B------:R-:W-:Y:S01]  /*10690*/  IMAD.MOV.U32 R6, RZ, RZ, RZ ;  /* 0x000000ffff067224 */ /* 0x000fe200078e00ff */
[----:B------:R-:W-:-:S04]  /*106a0*/  LOP3.LUT R23, R23, 0xfffffeff, RZ, 0xc0, !PT ;  /* 0xfffffeff17177812 */ /* 0x000fc800078ec0ff */
[----:B------:R-:W0:Y:S02]  /*106b0*/  SHFL.IDX PT, R2, R2, RZ, 0x1f ;  /* 0x00001fff02027589 */ /* 0x000e2400000e0000 */
[----:B0-----:R-:W-:-:S13]  /*106c0*/  ISETP.NE.AND P0, PT, R2, RZ, PT ;  /* 0x000000ff0200720c */ /* 0x001fda0003f05270 */
[----:B------:R-:W-:Y:S01]  /*106d0*/  @P0 LOP3.LUT R23, R23, 0x100, RZ, 0xfc, !PT ;  /* 0x0000010017170812 */ /* 0x000fe200078efcff */
[----:B------:R-:W-:Y:S06]  /*106e0*/  @!P0 BRA `(.L_x_228) ;  /* 0x00000000001c8947 */ /* 0x000fec0003800000 */
[----:B------:R-:W0:Y:S08]  /*106f0*/  S2UR UR5, SR_CgaCtaId ;  /* 0x00000000000579c3 */ /* 0x000e300000008800 */
[----:B------:R-:W-:Y:S06]  /*10700*/  BAR.SYNC.DEFER_BLOCKING 0x5, 0x180 ;  /* 0x0146000000007b1d */ /* 0x000fec0000010000 */
[----:B------:R-:W-:-:S02]  /*10710*/  UMOV UR4, 0x400 ;  /* 0x0000040000047882 */ /* 0x000fc40000000000 */
[----:B0-----:R-:W-:-:S09]  /*10720*/  ULEA UR4, UR5, UR4, 0x18 ;  /* 0x0000000405047291 */ /* 0x001fd2000f8ec03f */
[----:B------:R-:W0:Y:S01]  /*10730*/  LDS.128 R16, [UR4+0x388d0] ;  /* 0x0388d004ff107984 */ /* 0x000e220008000c00 */
[----:B------:R-:W-:Y:S06]  /*10740*/  BAR.ARV 0x4, 0x180 ;  /* 0x0106000000007b1d */ /* 0x000fec0000002000 */
[----:B------:R-:W-:Y:S05]  /*10750*/  BRA `(.L_x_229) ;  /* 0x0000000800947947 */ /* 0x000fea0003800000 */
.L_x_228:
[----:B------:R-:W-:Y:S01]  /*10760*/  LOP3.LUT R7, R0, 0x1f, RZ, 0xc0, !PT ;  /* 0x0000001f00077812 */ /* 0x000fe200078ec0ff */
[----:B------:R-:W-:Y:S01]  /*10770*/  ULDC UR4, c[0x0][0xc3c] ;  /* 0x00030f0000047ab9 */ /* 0x000fe20000000800 */
[----:B------:R-:W-:Y:S01]  /*10780*/  IMAD.MOV.U32 R9, RZ, RZ, RZ ;  /* 0x000000ffff097224 */ /* 0x000fe200078e00ff */
[----:B------:R-:W0:Y:S01]  /*10790*/  S2UR UR6, SR_CTAID.X ;  /* 0x00000000000679c3 */ /* 0x000e220000002500 */
[----:B------:R-:W-:Y:S01]  /*107a0*/  ISETP.NE.AND P0, PT, R7, 0x1f, PT ;  /* 0x0000001f0700780c */ /* 0x000fe20003f05270 */
[----:B------:R-:W-:-:S03]  /*107b0*/  ULDC UR5, c[0x0][0xc38] ;  /* 0x00030e0000057ab9 */ /* 0x000fc60000000800 */
[----:B------:R-:W-:-:S13]  /*107c0*/  ISETP.GE.OR P1, PT, R7, UR4, !P0 ;  /* 0x0000000407007c0c */ /* 0x000fda000c726670 */
[----:B------:R-:W1:Y:S08]  /*107d0*/  @!P1 LDC.64 R4, c[0x0][0xc80] ;  /* 0x00032000ff049b82 */ /* 0x000e700000000a00 */
[----:B------:R-:W2:Y:S01]  /*107e0*/  @!P1 LDC.64 R2, c[0x0][0xc78] ;  /* 0x00031e00ff029b82 */ /* 0x000ea20000000a00 */
[----:B-1----:R-:W-:-:S05]  /*107f0*/  @!P1 IMAD.WIDE.U32 R4, R7, 0x4, R4 ;  /* 0x0000000407049825 */ /* 0x002fca00078e0004 */
[----:B------:R-:W3:Y:S01]  /*10800*/  @!P1 LDG.E R6, desc[UR36][R4.64] ;  /* 0x0000002404069981 */ /* 0x000ee2000c1e1900 */
[----:B--2---:R-:W-:-:S05]  /*10810*/  @!P1 IMAD.WIDE.U32 R2, R7, 0x4, R2 ;  /* 0x0000000407029825 */ /* 0x004fca00078e0002 */
[----:B------:R-:W3:Y:S01]  /*10820*/  @!P1 LDG.E R9, desc[UR36][R2.64] ;  /* 0x0000002402099981 */ /* 0x000ee2000c1e1900 */
[C---:B------:R-:W-:Y:S02]  /*10830*/  ISETP.NE.AND P1, PT, R7.reuse, RZ, PT ;  /* 0x000000ff0700720c */ /* 0x040fe40003f25270 */
[C---:B------:R-:W-:Y:S02]  /*10840*/  ISETP.GE.U32.AND P2, PT, R7.reuse, 0x2, PT ;  /* 0x000000020700780c */ /* 0x040fe40003f46070 */
[C---:B------:R-:W-:Y:S02]  /*10850*/  ISETP.GE.U32.AND P3, PT, R7.reuse, 0x4, PT ;  /* 0x000000040700780c */ /* 0x040fe40003f66070 */
[C---:B------:R-:W-:Y:S02]  /*10860*/  ISETP.GE.U32.AND P4, PT, R7.reuse, 0x8, PT ;  /* 0x000000080700780c */ /* 0x040fe40003f86070 */
[----:B------:R-:W-:Y:S01]  /*10870*/  ISETP.GE.U32.AND P5, PT, R7, 0x10, PT ;  /* 0x000000100700780c */ /* 0x000fe20003fa6070 */
[----:B------:R-:W-:Y:S01]  /*10880*/  UMOV UR4, URZ ;  /* 0x0000003f00047c82 */ /* 0x000fe20008000000 */
[----:B---3--:R-:W-:-:S05]  /*10890*/  IMAD R8, R6, R9, RZ ;  /* 0x0000000906087224 */ /* 0x008fca00078e02ff */
[----:B------:R-:W1:Y:S02]  /*108a0*/  SHFL.UP PT, R10, R8, 0x1, RZ ;  /* 0x04200000080a7989 */ /* 0x000e6400000e00ff */
[----:B-1----:R-:W-:-:S05]  /*108b0*/  SEL R11, R10, RZ, P1 ;  /* 0x000000ff0a0b7207 */ /* 0x002fca0000800000 */
[----:B------:R-:W-:-:S05]  /*108c0*/  IMAD.IADD R11, R8, 0x1, R11 ;  /* 0x00000001080b7824 */ /* 0x000fca00078e020b */
        /* <DEDUP_REMOVED lines=10> */
[----:B-1----:R-:W-:-:S04]  /*10970*/  SEL R5, R4, RZ, P5 ;  /* 0x000000ff04057207 */ /* 0x002fc80002800000 */
[----:B------:R-:W-:-:S05]  /*10980*/  IADD3 R5, R2, R5, RZ ;  /* 0x0000000502057210 */ /* 0x000fca0007ffe0ff */
[----:B------:R-:W1:Y:S02]  /*10990*/  SHFL.IDX PT, R8, R5, 0x1f, 0x1f ;  /* 0x03e01f0005087f89 */ /* 0x000e6400000e0000 */
[----:B-1----:R-:W-:-:S05]  /*109a0*/  IMAD R8, R8, UR5, RZ ;  /* 0x0000000508087c24 */ /* 0x002fca000f8e02ff */
[----:B0-----:R-:W-:Y:S01]  /*109b0*/  ISETP.GT.AND P6, PT, R8, UR6, PT ;  /* 0x0000000608007c0c */ /* 0x001fe2000bfc4270 */
[----:B------:R-:W-:-:S12]  /*109c0*/  IMAD.MOV.U32 R3, RZ, RZ, R8 ;  /* 0x000000ffff037224 */ /* 0x000fd800078e0008 */
[----:B------:R-:W-:Y:S05]  /*109d0*/  @P6 BRA `(.L_x_230) ;  /* 0x0000000000986947 */ /* 0x000fea0003800000 */
[----:B------:R-:W-:Y:S01]  /*109e0*/  IMAD.MOV.U32 R8, RZ, RZ, R3 ;  /* 0x000000ffff087224 */ /* 0x000fe200078e0003 */
[----:B------:R-:W-:Y:S01]  /*109f0*/  UMOV UR4, URZ ;  /* 0x0000003f00047c82 */ /* 0x000fe20008000000 */
[----:B------:R-:W-:-:S05]  /*10a00*/  ULDC UR5, c[0x0][0xc38] ;  /* 0x00030e0000057ab9 */ /* 0x000fca0000000800 */
.L_x_232:
[----:B------:R-:W0:Y:S01]  /*10a10*/  LDC R2, c[0x0][0xc3c] ;  /* 0x00030f00ff027b82 */ /* 0x000e220000000800 */
[----:B------:R-:W-:-:S06]  /*10a20*/  UIADD3 UR4, UR4, 0x1f, URZ ;  /* 0x0000001f04047890 */ /* 0x000fcc000fffe03f */
[----:B0-----:R-:W-:-:S13]  /*10a30*/  ISETP.LE.AND P6, PT, R2, UR4, PT ;  /* 0x0000000402007c0c */ /* 0x001fda000bfc3270 */
[----:B------:R-:W-:Y:S05]  /*10a40*/  @P6 BRA `(.L_x_231) ;  /* 0x0000000400ac6947 */ /* 0x000fea0003800000 */
[----:B------:R-:W-:Y:S02]  /*10a50*/  VIADD R9, R7, UR4 ;  /* 0x0000000407097c36 */ /* 0x000fe40008000000 */
[----:B------:R-:W-:-:S03]  /*10a60*/  IMAD.MOV.U32 R6, RZ, RZ, RZ ;  /* 0x000000ffff067224 */ /* 0x000fc600078e00ff */
[----:B------:R-:W-:-:S13]  /*10a70*/  ISETP.GE.OR P6, PT, R9, R2, !P0 ;  /* 0x000000020900720c */ /* 0x000fda00047c6670 */
[----:B------:R-:W0:Y:S08]  /*10a80*/  @!P6 LDC.64 R4, c[0x0][0xc80] ;  /* 0x00032000ff04eb82 */ /* 0x000e300000000a00 */
[----:B------:R-:W1:Y:S01]  /*10a90*/  @!P6 LDC.64 R2, c[0x0][0xc78] ;  /* 0x00031e00ff02eb82 */ /* 0x000e620000000a00 */
[----:B0-----:R-:W-:-:S05]  /*10aa0*/  @!P6 IMAD.WIDE R4, R9, 0x4, R4 ;  /* 0x000000040904e825 */ /* 0x001fca00078e0204 */
[----:B------:R-:W2:Y:S01]  /*10ab0*/  @!P6 LDG.E R6, desc[UR36][R4.64] ;  /* 0x000000240406e981 */ /* 0x000ea2000c1e1900 */
[----:B-1----:R-:W-:-:S04]  /*10ac0*/  @!P6 IMAD.WIDE R2, R9, 0x4, R2 ;  /* 0x000000040902e825 */ /* 0x002fc800078e0202 */
[----:B------:R-:W-:-:S06]  /*10ad0*/  IMAD.MOV.U32 R9, RZ, RZ, RZ ;  /* 0x000000ffff097224 */ /* 0x000fcc00078e00ff */
[----:B------:R-:W2:Y:S02]  /*10ae0*/  @!P6 LDG.E R9, desc[UR36][R2.64] ;  /* 0x000000240209e981 */ /* 0x000ea4000c1e1900 */
[----:B--2---:R-:W-:-:S05]  /*10af0*/  IMAD R13, R6, R9, RZ ;  /* 0x00000009060d7224 */ /* 0x004fca00078e02ff */
[----:B------:R-:W0:Y:S02]  /*10b00*/  SHFL.UP PT, R10, R13, 0x1, RZ ;  /* 0x042000000d0a7989 */ /* 0x000e2400000e00ff */
[----:B0-----:R-:W-:-:S05]  /*10b10*/  SEL R10, R10, RZ, P1 ;  /* 0x000000ff0a0a7207 */ /* 0x001fca0000800000 */
[----:B------:R-:W-:-:S05]  /*10b20*/  IMAD.IADD R10, R13, 0x1, R10 ;  /* 0x000000010d0a7824 */ /* 0x000fca00078e020a */
        /* <DEDUP_REMOVED lines=12> */
[----:B------:R-:W0:Y:S02]  /*10bf0*/  SHFL.IDX PT, R2, R5, 0x1f, 0x1f ;  /* 0x03e01f0005027f89 */ /* 0x000e2400000e0000 */
[----:B0-----:R-:W-:-:S04]  /*10c00*/  IMAD R3, R2, UR5, RZ ;  /* 0x0000000502037c24 */ /* 0x001fc8000f8e02ff */
[----:B------:R-:W-:-:S05]  /*10c10*/  IMAD.IADD R8, R3, 0x1, R8 ;  /* 0x0000000103087824 */ /* 0x000fca00078e0208 */
[----:B------:R-:W-:-:S13]  /*10c20*/  ISETP.GT.AND P6, PT, R8, UR6, PT ;  /* 0x0000000608007c0c */ /* 0x000fda000bfc4270 */
[----:B------:R-:W-:Y:S05]  /*10c30*/  @!P6 BRA `(.L_x_232) ;  /* 0xfffffffc0074e947 */ /* 0x000fea000383ffff */
.L_x_230:
[----:B------:R-:W-:Y:S02]  /*10c40*/  IMAD.IADD R11, R8, 0x1, -R3 ;  /* 0x00000001080b7824 */ /* 0x000fe400078e0a03 */
[----:B------:R-:W-:Y:S02]  /*10c50*/  IMAD.MOV.U32 R16, RZ, RZ, RZ ;  /* 0x000000ffff107224 */ /* 0x000fe400078e00ff */
[----:B------:R-:W-:-:S05]  /*10c60*/  IMAD R2, R5, UR5, R11 ;  /* 0x0000000505027c24 */ /* 0x000fca000f8e020b */
[----:B------:R-:W-:-:S13]  /*10c70*/  ISETP.GT.AND P0, PT, R2, UR6, PT ;  /* 0x0000000602007c0c */ /* 0x000fda000bf04270 */
[----:B------:R-:W-:-:S04]  /*10c80*/  VOTE.ANY R8, PT, !P0 ;  /* 0x0000000000087806 */ /* 0x000fc800040e0100 */
[----:B------:R-:W0:Y:S01]  /*10c90*/  POPC R19, R8 ;  /* 0x0000000800137309 */ /* 0x000e220000000000 */
[----:B------:R-:W-:Y:S01]  /*10ca0*/  ISETP.NE.AND P0, PT, R8, RZ, PT ;  /* 0x000000ff0800720c */ /* 0x000fe20003f05270 */
[----:B0-----:R-:W0:Y:S04]  /*10cb0*/  SHFL.IDX PT, R6, R6, R19, 0x1f ;  /* 0x00001f1306067589 */ /* 0x001e2800000e0000 */
[----:B------:R1:W2:Y:S01]  /*10cc0*/  SHFL.IDX PT, R9, R9, R19, 0x1f ;  /* 0x00001f1309097589 */ /* 0x0002a200000e0000 */
[----:B0-----:R-:W-:-:S04]  /*10cd0*/  IABS R4, R6 ;  /* 0x0000000600047213 */ /* 0x001fc80000000000 */
[----:B------:R-:W0:Y:S08]  /*10ce0*/  I2F.RP R10, R4 ;  /* 0x00000004000a7306 */ /* 0x000e300000209400 */
[----:B0-----:R-:W0:Y:S02]  /*10cf0*/  MUFU.RCP R10, R10 ;  /* 0x0000000a000a7308 */ /* 0x001e240000001000 */
[----:B0-----:R-:W-:-:S06]  /*10d00*/  VIADD R2, R10, 0xffffffe ;  /* 0x0ffffffe0a027836 */ /* 0x001fcc0000000000 */
[----:B------:R-:W0:Y:S02]  /*10d10*/  F2I.FTZ.U32.TRUNC.NTZ R3, R2 ;  /* 0x0000000200037305 */ /* 0x000e24000021f000 */
[----:B0-----:R-:W-:Y:S01]  /*10d20*/  IMAD.MOV R12, RZ, RZ, -R3 ;  /* 0x000000ffff0c7224 */ /* 0x001fe200078e0a03 */
[----:B-12---:R-:W-:Y:S06]  /*10d30*/  @!P0 BRA `(.L_x_233) ;  /* 0x0000000000088947 */ /* 0x006fec0003800000 */
[----:B------:R-:W-:-:S06]  /*10d40*/  IADD3 R16, R19, -0x1, RZ ;  /* 0xffffffff13107810 */ /* 0x000fcc0007ffe0ff */
[----:B------:R0:W1:Y:S02]  /*10d50*/  SHFL.IDX PT, R16, R5, R16, 0x1f ;  /* 0x00001f1005107589 */ /* 0x00006400000e0000 */
.L_x_233:
[----:B-1----:R-:W-:Y:S01]  /*10d60*/  IMAD R16, R16, UR5, R11 ;  /* 0x0000000510107c24 */ /* 0x002fe2000f8e020b */
[----:B0-----:R-:W-:Y:S01]  /*10d70*/  IABS R5, R9 ;  /* 0x0000000900057213 */ /* 0x001fe20000000000 */
[----:B------:R-:W-:Y:S01]  /*10d80*/  IMAD.MOV.U32 R11, RZ, RZ, R12 ;  /* 0x000000ffff0b7224 */ /* 0x000fe200078e000c */
[----:B------:R-:W-:Y:S01]  /*10d90*/  IABS R12, R6 ;  /* 0x00000006000c7213 */ /* 0x000fe20000000000 */
[----:B------:R-:W-:Y:S01]  /*10da0*/  IMAD.MOV.U32 R2, RZ, RZ, RZ ;  /* 0x000000ffff027224 */ /* 0x000fe200078e00ff */
[----:B------:R-:W-:Y:S01]  /*10db0*/  IADD3 R17, -R16, UR6, RZ ;  /* 0x0000000610117c10 */ /* 0x000fe2000fffe1ff */
[----:B------:R-:W-:Y:S01]  /*10dc0*/  IMAD R11, R11, R4, RZ ;  /* 0x000000040b0b7224 */ /* 0x000fe200078e02ff */
[----:B------:R-:W0:Y:S01]  /*10dd0*/  I2F.RP R8, R5 ;  /* 0x0000000500087306 */ /* 0x000e220000209400 */
[----:B------:R-:W-:Y:S01]  /*10de0*/  IMAD.MOV R12, RZ, RZ, -R12 ;  /* 0x000000ffff0c7224 */ /* 0x000fe200078e0a0c */
[----:B------:R-:W-:Y:S01]  /*10df0*/  IABS R10, R17 ;  /* 0x00000011000a7213 */ /* 0x000fe20000000000 */
[----:B------:R-:W-:-:S04]  /*10e00*/  IMAD.HI.U32 R2, R3, R11, R2 ;  /* 0x0000000b03027227 */ /* 0x000fc800078e0002 */
[----:B------:R-:W-:Y:S02]  /*10e10*/  IMAD.MOV.U32 R3, RZ, RZ, R10 ;  /* 0x000000ffff037224 */ /* 0x000fe400078e000a */
[----:B------:R-:W-:Y:S02]  /*10e20*/  IMAD.MOV.U32 R10, RZ, RZ, R12 ;  /* 0x000000ffff0a7224 */ /* 0x000fe400078e000c */
[----:B------:R-:W-:-:S04]  /*10e30*/  IMAD.HI.U32 R2, R2, R3, RZ ;  /* 0x0000000302027227 */ /* 0x000fc800078e00ff */
[----:B------:R-:W-:Y:S01]  /*10e40*/  IMAD R3, R2, R10, R3 ;  /* 0x0000000a02037224 */ /* 0x000fe200078e0203 */
[----:B0-----:R-:W0:Y:S01]  /*10e50*/  MUFU.RCP R8, R8 ;  /* 0x0000000800087308 */ /* 0x001e220000001000 */
[----:B------:R-:W-:-:S03]  /*10e60*/  VIADD R19, R19, UR4 ;  /* 0x0000000413137c36 */ /* 0x000fc60008000000 */
[----:B------:R-:W-:-:S13]  /*10e70*/  ISETP.GT.U32.AND P1, PT, R4, R3, PT ;  /* 0x000000030400720c */ /* 0x000fda0003f24070 */
[----:B------:R-:W-:Y:S02]  /*10e80*/  @!P1 IMAD.IADD R3, R3, 0x1, -R4 ;  /* 0x0000000103039824 */ /* 0x000fe400078e0a04 */
[----:B0-----:R-:W-:Y:S02]  /*10e90*/  VIADD R10, R8, 0xffffffe ;  /* 0x0ffffffe080a7836 */ /* 0x001fe40000000000 */
[----:B------:R-:W-:Y:S01]  /*10ea0*/  @!P1 VIADD R2, R2, 0x1 ;  /* 0x0000000102029836 */ /* 0x000fe20000000000 */
[----:B------:R-:W-:Y:S02]  /*10eb0*/  ISETP.GE.U32.AND P0, PT, R3, R4, PT ;  /* 0x000000040300720c */ /* 0x000fe40003f06070 */
[----:B------:R-:W-:Y:S01]  /*10ec0*/  LOP3.LUT R4, R17, R6, RZ, 0x3c, !PT ;  /* 0x0000000611047212 */ /* 0x000fe200078e3cff */
[----:B------:R0:W1:Y:S01]  /*10ed0*/  F2I.FTZ.U32.TRUNC.NTZ R3, R10 ;  /* 0x0000000a00037305 */ /* 0x000062000021f000 */
[----:B------:R-:W-:Y:S02]  /*10ee0*/  ISETP.NE.AND P1, PT, R6, RZ, PT ;  /* 0x000000ff0600720c */ /* 0x000fe40003f25270 */
[----:B------:R-:W-:-:S02]  /*10ef0*/  ISETP.GE.AND P2, PT, R4, RZ, PT ;  /* 0x000000ff0400720c */ /* 0x000fc40003f46270 */
[----:B0-----:R-:W-:-:S05]  /*10f00*/  IABS R10, R9 ;  /* 0x00000009000a7213 */ /* 0x001fca0000000000 */
[----:B------:R-:W-:-:S04]  /*10f10*/  @P0 VIADD R2, R2, 0x1 ;  /* 0x0000000102020836 */ /* 0x000fc80000000000 */
[----:B------:R-:W-:Y:S02]  /*10f20*/  IMAD.MOV.U32 R8, RZ, RZ, R2 ;  /* 0x000000ffff087224 */ /* 0x000fe400078e0002 */
[----:B-1----:R-:W-:Y:S02]  /*10f30*/  IMAD.MOV R2, RZ, RZ, -R3 ;  /* 0x000000ffff027224 */ /* 0x002fe400078e0a03 */
[----:B------:R-:W-:Y:S01]  /*10f40*/  @!P2 IMAD.MOV R8, RZ, RZ, -R8 ;  /* 0x000000ffff08a224 */ /* 0x000fe200078e0a08 */
[----:B------:R-:W-:Y:S01]  /*10f50*/  @!P1 LOP3.LUT R8, RZ, R6, RZ, 0x33, !PT ;  /* 0x00000006ff089212 */ /* 0x000fe200078e33ff */
[----:B------:R-:W-:Y:S02]  /*10f60*/  IMAD R11, R2, R5, RZ ;  /* 0x00000005020b7224 */ /* 0x000fe400078e02ff */
[----:B------:R-:W-:Y:S01]  /*10f70*/  IMAD.MOV.U32 R2, RZ, RZ, RZ ;  /* 0x000000ffff027224 */ /* 0x000fe200078e00ff */
[----:B------:R-:W-:Y:S01]  /*10f80*/  IABS R4, R8 ;  /* 0x0000000800047213 */ /* 0x000fe20000000000 */
[----:B------:R-:W-:-:S02]  /*10f90*/  IMAD.MOV R10, RZ, RZ, -R10 ;  /* 0x000000ffff0a7224 */ /* 0x000fc400078e0a0a */
[----:B------:R-:W-:-:S04]  /*10fa0*/  IMAD.HI.U32 R2, R3, R11, R2 ;  /* 0x0000000b03027227 */ /* 0x000fc800078e0002 */
[----:B------:R-:W-:Y:S01]  /*10fb0*/  IMAD.MOV.U32 R3, RZ, RZ, R4 ;  /* 0x000000ffff037224 */ /* 0x000fe200078e0004 */
[----:B------:R-:W-:Y:S01]  /*10fc0*/  MOV R4, R10 ;  /* 0x0000000a00047202 */ /* 0x000fe20000000f00 */
[----:B------:R-:W-:Y:S02]  /*10fd0*/  IMAD R6, R6, R8, RZ ;  /* 0x0000000806067224 */ /* 0x000fe400078e02ff */
[----:B------:R-:W-:-:S04]  /*10fe0*/  IMAD.HI.U32 R2, R2, R3, RZ ;  /* 0x0000000302027227 */ /* 0x000fc800078e00ff */
[----:B------:R-:W-:Y:S01]  /*10ff0*/  IMAD R4, R2, R4, R3 ;  /* 0x0000000402047224 */ /* 0x000fe200078e0203 */
[----:B------:R-:W-:Y:S01]  /*11000*/  LOP3.LUT R3, R8, R9, RZ, 0x3c, !PT ;  /* 0x0000000908037212 */ /* 0x000fe200078e3cff */
[----:B------:R-:W-:-:S03]  /*11010*/  IMAD.IADD R17, R17, 0x1, -R6 ;  /* 0x0000000111117824 */ /* 0x000fc600078e0a06 */
[----:B------:R-:W-:Y:S02]  /*11020*/  ISETP.GT.U32.AND P1, PT, R5, R4, PT ;  /* 0x000000040500720c */ /* 0x000fe40003f24070 */
[----:B------:R-:W-:-:S11]  /*11030*/  ISETP.GE.AND P2, PT, R3, RZ, PT ;  /* 0x000000ff0300720c */ /* 0x000fd60003f46270 */
[----:B------:R-:W-:Y:S02]  /*11040*/  @!P1 IMAD.IADD R4, R4, 0x1, -R5 ;  /* 0x0000000104049824 */ /* 0x000fe400078e0a05 */
[----:B------:R-:W-:Y:S01]  /*11050*/  @!P1 VIADD R2, R2, 0x1 ;  /* 0x0000000102029836 */ /* 0x000fe20000000000 */
[----:B------:R-:W-:Y:S02]  /*11060*/  ISETP.NE.AND P1, PT, R9, RZ, PT ;  /* 0x000000ff0900720c */ /* 0x000fe40003f25270 */
[----:B------:R-:W-:-:S13]  /*11070*/  ISETP.GE.U32.AND P0, PT, R4, R5, PT ;  /* 0x000000050400720c */ /* 0x000fda0003f06070 */
[----:B------:R-:W-:-:S04]  /*11080*/  @P0 VIADD R2, R2, 0x1 ;  /* 0x0000000102020836 */ /* 0x000fc80000000000 */
[----:B------:R-:W-:Y:S01]  /*11090*/  @!P2 IMAD.MOV R2, RZ, RZ, -R2 ;  /* 0x000000ffff02a224 */ /* 0x000fe200078e0a02 */
[----:B------:R-:W-:-:S05]  /*110a0*/  @!P1 LOP3.LUT R2, RZ, R9, RZ, 0x33, !PT ;  /* 0x00000009ff029212 */ /* 0x000fca00078e33ff */
[----:B------:R-:W-:-:S04]  /*110b0*/  IMAD.MOV R18, RZ, RZ, -R2 ;  /* 0x000000ffff127224 */ /* 0x000fc800078e0a02 */
[C---:B------:R-:W-:Y:S02]  /*110c0*/  IMAD R18, R9.reuse, R18, R8 ;  /* 0x0000001209127224 */ /* 0x040fe400078e0208 */
[----:B------:R-:W-:-:S04]  /*110d0*/  IMAD R9, R9, 0x1000000, R2 ;  /* 0x0100000009097824 */ /* 0x000fc800078e0202 */
[----:B------:R-:W-:Y:S01]  /*110e0*/  IMAD R18, R18, 0x10000, R9 ;  /* 0x0001000012127824 */ /* 0x000fe200078e0209 */
[----:B------:R-:W-:Y:S06]  /*110f0*/  BRA `(.L_x_234) ;  /* 0x0000000000147947 */ /* 0x000fec0003800000 */
.L_x_231:
[----:B------:R-:W-:Y:S01]  /*11100*/  ULDC UR4, c[0x0][0xc3c] ;  /* 0x00030f0000047ab9 */ /* 0x000fe20000000800 */
[----:B------:R-:W-:Y:S02]  /*11110*/  IMAD.MOV.U32 R17, RZ, RZ, RZ ;  /* 0x000000ffff117224 */ /* 0x000fe400078e00ff */
[----:B------:R-:W-:Y:S02]  /*11120*/  IMAD.U32 R16, RZ, RZ, UR6 ;  /* 0x00000006ff107e24 */ /* 0x000fe4000f8e00ff */
[----:B------:R-:W-:Y:S02]  /*11130*/  IMAD.MOV.U32 R18, RZ, RZ, RZ ;  /* 0x000000ffff127224 */ /* 0x000fe400078e00ff */
[----:B------:R-:W-:-:S07]  /*11140*/  IMAD.U32 R19, RZ, RZ, UR4 ;  /* 0x00000004ff137e24 */ /* 0x000fce000f8e00ff */
.L_x_234:
[----:B------:R-:W-:-:S13]  /*11150*/  ISETP.NE.AND P0, PT, R7, RZ, PT ;  /* 0x000000ff0700720c */ /* 0x000fda0003f05270 */
[----:B------:R-:W0:Y:S01]  /*11160*/  @!P0 S2R R3, SR_CgaCtaId ;  /* 0x0000000000038919 */ /* 0x000e220000008800 */
[----:B------:R-:W-:-:S04]  /*11170*/  @!P0 MOV R2, 0x400 ;  /* 0x0000040000028802 */ /* 0x000fc80000000f00 */
[----:B0-----:R-:W-:-:S05]  /*11180*/  @!P0 LEA R2, R3, R2, 0x18 ;  /* 0x0000000203028211 */ /* 0x001fca00078ec0ff */
[----:B------:R1:W-:Y:S01]  /*11190*/  @!P0 STS.128 [R2+0x388d0], R16 ;  /* 0x0388d01002008388 */ /* 0x0003e20000000c00 */
[----:B------:R-:W-:Y:S06]  /*111a0*/  BAR.ARV 0x5, 0x180 ;  /* 0x0146000000007b1d */ /* 0x000fec0000002000 */
.L_x_229:
[----:B------:R2:W-:Y:S01]  /*111b0*/  STL [R1+0x28], RZ ;  /* 0x000028ff01007387 */ /* 0x0005e20000100800 */
[----:B------:R-:W-:Y:S01]  /*111c0*/  ULDC UR4, c[0x0][0xc3c] ;  /* 0x00030f0000047ab9 */ /* 0x000fe20000000800 */
[----:B------:R-:W-:Y:S01]  /*111d0*/  IMAD.MOV.U32 R28, RZ, RZ, 0x1 ;  /* 0x00000001ff1c7424 */ /* 0x000fe200078e00ff */
[----:B0-----:R-:W-:Y:S01]  /*111e0*/  ISETP.GE.AND P0, PT, R19, UR4, PT ;  /* 0x0000000413007c0c */ /* 0x001fe2000bf06270 */
[----:B------:R-:W-:-:S12]  /*111f0*/  IMAD.MOV.U32 R27, RZ, RZ, RZ ;  /* 0x000000ffff1b7224 */ /* 0x000fd800078e00ff */
[----:B--2---:R-:W-:Y:S05]  /*11200*/  @P0 BRA `(.L_x_235) ;  /* 0x0000004c00140947 */ /* 0x004fea0003800000 */
[----:B-1----:R-:W2:Y:S01]  /*11210*/  LDL R2, [R1+0x50] ;  /* 0x0000500001027983 */ /* 0x002ea20000100800 */
[----:B------:R-:W0:Y:S01]  /*11220*/  S2UR UR5, SR_CgaCtaId ;  /* 0x00000000000579c3 */ /* 0x000e220000008800 */
[----:B------:R-:W-:Y:S01]  /*11230*/  SHF.L.U32 R32, R0, 0x3, RZ ;  /* 0x0000000300207819 */ /* 0x000fe200000006ff */
[----:B------:R-:W-:Y:S01]  /*11240*/  BSSY B8, `(.L_x_235) ;  /* 0x00004c1000087945 */ /* 0x000fe20003800000 */
[----:B------:R1:W-:Y:S01]  /*11250*/  STL [R1+0x28], RZ ;  /* 0x000028ff01007387 */ /* 0x0003e20000100800 */
[----:B------:R-:W-:Y:S01]  /*11260*/  IMAD.MOV.U32 R28, RZ, RZ, 0x1 ;  /* 0x00000001ff1c7424 */ /* 0x000fe200078e00ff */
[----:B------:R-:W-:Y:S01]  /*11270*/  LOP3.LUT R3, R32, 0x1f8, RZ, 0xc0, !PT ;  /* 0x000001f820037812 */ /* 0x000fe200078ec0ff */
[----:B------:R-:W-:Y:S01]  /*11280*/  IMAD.MOV.U32 R27, RZ, RZ, RZ ;  /* 0x000000ffff1b7224 */ /* 0x000fe200078e00ff */
[----:B------:R-:W-:Y:S02]  /*11290*/  ULDC UR39, c[0x0][0xc] ;  /* 0x0000030000277ab9 */ /* 0x000fe40000000800 */
[----:B------:R-:W-:-:S04]  /*112a0*/  LOP3.LUT R3, R3, 0x38, R0, 0x78, !PT ;  /* 0x0000003803037812 */ /* 0x000fc800078e7800 */
[----:B------:R-:W-:Y:S02]  /*112b0*/  LOP3.LUT R31, R3, 0x200, R32, 0xf8, !PT ;  /* 0x00000200031f7812 */ /* 0x000fe400078ef820 */
[----:B------:R-:W-:-:S04]  /*112c0*/  LOP3.LUT R32, R32, 0x38, RZ, 0xc0, !PT ;  /* 0x0000003820207812 */ /* 0x000fc800078ec0ff */
[C---:B------:R-:W-:Y:S02]  /*112d0*/  LOP3.LUT R37, R32.reuse, 0x40, RZ, 0xfc, !PT ;  /* 0x0000004020257812 */ /* 0x040fe400078efcff */
[C---:B------:R-:W-:Y:S02]  /*112e0*/  LOP3.LUT R36, R32.reuse, 0x80, RZ, 0xfc, !PT ;  /* 0x0000008020247812 */ /* 0x040fe400078efcff */
[----:B------:R-:W-:Y:S02]  /*112f0*/  LOP3.LUT R34, R32, 0xc0, RZ, 0xfc, !PT ;  /* 0x000000c020227812 */ /* 0x000fe400078efcff */
[----:B--2---:R-:W-:Y:S02]  /*11300*/  R2UR UR4, R2 ;  /* 0x00000000020472ca */ /* 0x004fe400000e0000 */
[C---:B------:R-:W-:Y:S01]  /*11310*/  LOP3.LUT R2, R0.reuse, 0x7f, RZ, 0xc0, !PT ;  /* 0x0000007f00027812 */ /* 0x040fe200078ec0ff */
[----:B------:R-:W-:-:S03]  /*11320*/  IMAD.SHL.U32 R0, R0, 0x10, RZ ;  /* 0x0000001000007824 */ /* 0x000fc600078e00ff */
[----:B------:R-:W-:-:S04]  /*11330*/  SHF.R.U32.HI R2, RZ, 0x3, R2 ;  /* 0x00000003ff027819 */ /* 0x000fc80000011602 */
[----:B------:R-:W-:-:S03]  /*11340*/  LOP3.LUT R0, R2, 0x70, R0, 0xf8, !PT ;  /* 0x0000007002007812 */ /* 0x000fc600078ef800 */
[----:B------:R-:W-:-:S03]  /*11350*/  ULOP3.LUT UR38, UR4, 0x2, URZ, 0xfc, !UPT ;  /* 0x0000000204267892 */ /* 0x000fc6000f8efc3f */
[----:B------:R-:W-:Y:S02]  /*11360*/  UMOV UR4, 0x400 ;  /* 0x0000040000047882 */ /* 0x000fe40000000000 */
[----:B0-----:R-:W-:-:S06]  /*11370*/  ULEA UR4, UR5, UR4, 0x18 ;  /* 0x0000000405047291 */ /* 0x001fcc000f8ec03f */
[----:B------:R-:W-:-:S04]  /*11380*/  IMAD.U32 R22, RZ, RZ, UR4 ;  /* 0x00000004ff167e24 */ /* 0x000fc8000f8e00ff */
[----:B-1----:R-:W-:-:S07]  /*11390*/  IMAD R33, R31, 0x2, R22 ;  /* 0x000000021f217824 */ /* 0x002fce00078e0216 */
.L_x_300:
[----:B0-----:R-:W0:Y:S02]  /*113a0*/  LDC.64 R2, c[0x0][0xc88] ;  /* 0x00032200ff027b82 */ /* 0x001e240000000a00 */
[----:B0-----:R-:W-:-:S05]  /*113b0*/  IMAD.WIDE R2, R19, 0x4, R2 ;  /* 0x0000000413027825 */ /* 0x001fca00078e0202 */
[----:B--2---:R-:W2:Y:S01]  /*113c0*/  LDG.E R29, desc[UR36][R2.64] ;  /* 0x00000024021d7981 */ /* 0x004ea2000c1e1900 */
[----:B------:R-:W-:Y:S05]  /*113d0*/  YIELD ;  /* 0x0000000000007946 */ /* 0x000fea0003800000 */
[----:B------:R-:W-:Y:S01]  /*113e0*/  ULDC.64 UR4, c[0x0][0xa28] ;  /* 0x00028a0000047ab9 */ /* 0x000fe20000000a00 */
[----:B------:R-:W-:Y:S01]  /*113f0*/  IMAD.MOV.U32 R6, RZ, RZ, RZ ;  /* 0x000000ffff067224 */ /* 0x000fe200078e00ff */
[----:B------:R-:W-:Y:S01]  /*11400*/  ISETP.NE.U32.AND P0, PT, RZ, UR4, PT ;  /* 0x00000004ff007c0c */ /* 0x000fe2000bf05070 */
[----:B------:R-:W-:-:S03]  /*11410*/  ULDC.64 UR6, c[0x0][0xa18] ;  /* 0x0002860000067ab9 */ /* 0x000fc60000000a00 */
[----:B------:R-:W-:Y:S01]  /*11420*/  ISETP.NE.AND.EX P0, PT, RZ, UR5, PT, P0 ;  /* 0x00000005ff007c0c */ /* 0x000fe2000bf05300 */
[----:B------:R-:W-:Y:S01]  /*11430*/  IMAD.MOV.U32 R35, RZ, RZ, RZ ;  /* 0x000000ffff237224 */ /* 0x000fe200078e00ff */
[----:B--2---:R-:W-:-:S11]  /*11440*/  SHF.R.S32.HI R0, RZ, 0x1f, R29 ;  /* 0x0000001fff007819 */ /* 0x004fd6000001141d */
[C---:B------:R-:W-:Y:S01]  /*11450*/  @P0 LEA R2, P1, R29.reuse, UR4, 0x2 ;  /* 0x000000041d020c11 */ /* 0x040fe2000f8210ff */
[C---:B------:R-:W-:Y:S01]  /*11460*/  IMAD.SHL.U32 R24, R29.reuse, 0x4, RZ ;  /* 0x000000041d187824 */ /* 0x040fe200078e00ff */
[C-C-:B------:R-:W-:Y:S01]  /*11470*/  SHF.L.U64.HI R25, R29.reuse, 0x2, R0.reuse ;  /* 0x000000021d197819 */ /* 0x140fe20000010200 */
[----:B------:R0:W-:Y:S01]  /*11480*/  STL [R1+0x10], R0 ;  /* 0x0000100001007387 */ /* 0x0001e20000100800 */
[----:B------:R-:W-:Y:S01]  /*11490*/  @P0 LEA.HI.X R3, R29, UR5, R0, 0x2, P1 ;  /* 0x000000051d030c11 */ /* 0x000fe200088f1400 */
[----:B------:R-:W-:-:S04]  /*114a0*/  ULDC.64 UR4, c[0x0][0xa00] ;  /* 0x0002800000047ab9 */ /* 0x000fc80000000a00 */
[----:B------:R1:W2:Y:S01]  /*114b0*/  @P0 LDG.E R6, desc[UR36][R2.64] ;  /* 0x0000002402060981 */ /* 0x0002a2000c1e1900 */
[----:B------:R-:W-:Y:S02]  /*114c0*/  ISETP.NE.U32.AND P0, PT, RZ, UR4, PT ;  /* 0x00000004ff007c0c */ /* 0x000fe4000bf05070 */
[----:B------:R-:W-:Y:S02]  /*114d0*/  LOP3.LUT R23, R23, 0xffffff7f, RZ, 0xc0, !PT ;  /* 0xffffff7f17177812 */ /* 0x000fe400078ec0ff */
[----:B------:R-:W-:Y:S02]  /*114e0*/  ISETP.NE.AND.EX P2, PT, RZ, UR5, PT, P0 ;  /* 0x00000005ff007c0c */ /* 0x000fe4000bf45300 */
[----:B------:R-:W-:Y:S02]  /*114f0*/  ISETP.NE.U32.AND P0, PT, RZ, UR6, PT ;  /* 0x00000006ff007c0c */ /* 0x000fe4000bf05070 */
[----:B-1----:R-:W-:Y:S02]  /*11500*/  IADD3 R2, P1, R24, UR4, RZ ;  /* 0x0000000418027c10 */ /* 0x002fe4000ff3e0ff */
[----:B------:R-:W-:-:S02]  /*11510*/  ISETP.NE.AND.EX P0, PT, RZ, UR7, PT, P0 ;  /* 0x00000007ff007c0c */ /* 0x000fc4000bf05300 */
[----:B------:R-:W-:Y:S01]  /*11520*/  IADD3.X R3, R25, UR5, RZ, P1, !PT ;  /* 0x0000000519037c10 */ /* 0x000fe20008ffe4ff */
[----:B------:R-:W-:-:S04]  /*11530*/  ULDC.64 UR4, c[0x0][0x418] ;  /* 0x0001060000047ab9 */ /* 0x000fc80000000a00 */
[----:B------:R-:W-:Y:S01]  /*11540*/  @P2 LOP3.LUT R23, R23, 0x80, RZ, 0xfc, !PT ;  /* 0x0000008017172812 */ /* 0x000fe200078efcff */
[----:B------:R1:W5:Y:S05]  /*11550*/  @P2 LDG.E R35, desc[UR36][R2.64] ;  /* 0x0000002402232981 */ /* 0x00036a000c1e1900 */
[----:B------:R-:W-:-:S04]  /*11560*/  @P0 IADD3 R4, P1, R24, UR6, RZ ;  /* 0x0000000618040c10 */ /* 0x000fc8000ff3e0ff */
[----:B------:R-:W-:-:S05]  /*11570*/  @P0 IADD3.X R5, R25, UR7, RZ, P1, !PT ;  /* 0x0000000719050c10 */ /* 0x000fca0008ffe4ff */
[----:B------:R-:W3:Y:S01]  /*11580*/  @P0 LDG.E R4, desc[UR36][R4.64] ;  /* 0x0000002404040981 */ /* 0x000ee2000c1e1900 */
[----:B------:R-:W-:-:S03]  /*11590*/  UISETP.NE.U32.AND UP0, UPT, UR4, URZ, UPT ;  /* 0x0000003f0400728c */ /* 0x000fc6000bf05070 */
[----:B------:R-:W-:Y:S01]  /*115a0*/  ULDC UR4, c[0x0][0x424] ;  /* 0x0001090000047ab9 */ /* 0x000fe20000000800 */
[----:B------:R-:W-:-:S03]  /*115b0*/  UISETP.NE.AND.EX UP0, UPT, UR5, URZ, UPT, UP0 ;  /* 0x0000003f0500728c */ /* 0x000fc6000bf05300 */
[----:B------:R-:W-:Y:S01]  /*115c0*/  ULDC UR5, c[0x0][0x2f0] ;  /* 0x0000bc0000057ab9 */ /* 0x000fe20000000800 */
[----:B------:R-:W-:-:S04]  /*115d0*/  USEL UR4, UR4, 0x1, UP0 ;  /* 0x0000000104047887 */ /* 0x000fc80008000000 */
[----:B------:R-:W-:-:S06]  /*115e0*/  UIMAD UR4, UR4, UR5, URZ ;  /* 0x00000005040472a4 */ /* 0x000fcc000f8e023f */
[----:B0-----:R-:W-:Y:S01]  /*115f0*/  IMAD.U32 R0, RZ, RZ, UR4 ;  /* 0x00000004ff007e24 */ /* 0x001fe2000f8e00ff */
[----:B--2---:R1:W-:Y:S04]  /*11600*/  STL [R1+0x8], R6 ;  /* 0x0000080601007387 */ /* 0x0043e80000100800 */
[----:B---3--:R1:W-:Y:S01]  /*11610*/  @P0 STL [R1+0x20], R4 ;  /* 0x0000200401000387 */ /* 0x0083e20000100800 */
[----:B------:R-:W-:Y:S05]  /*11620*/  @P0 BRA `(.L_x_236) ;  /* 0x0000000000200947 */ /* 0x000fea0003800000 */
[----:B------:R-:W-:Y:S02]  /*11630*/  ULDC UR4, c[0x0][0x288] ;  /* 0x0000a20000047ab9 */ /* 0x000fe40000000800 */
[----:B-1----:R-:W-:-:S05]  /*11640*/  IMAD.U32 R4, RZ, RZ, UR4 ;  /* 0x00000004ff047e24 */ /* 0x002fca000f8e00ff */
[----:B------:R0:W-:Y:S01]  /*11650*/  STL [R1+0x20], R4 ;  /* 0x0000200401007387 */ /* 0x0001e20000100800 */
[----:B------:R-:W-:Y:S05]  /*11660*/  @!P2 BRA `(.L_x_236) ;  /* 0x000000000010a947 */ /* 0x000fea0003800000 */
[----:B------:R-:W2:Y:S04]  /*11670*/  LDG.E R5, desc[UR36][R2.64] ;  /* 0x0000002402057981 */ /* 0x000ea8000c1e1900 */
[----:B0-----:R-:W2:Y:S02]  /*11680*/  LDG.E R4, desc[UR36][R2.64+0x4] ;  /* 0x0000042402047981 */ /* 0x001ea4000c1e1900 */
[----:B--2---:R-:W-:-:S05]  /*11690*/  IMAD.IADD R2, R4, 0x1, -R5 ;  /* 0x0000000104027824 */ /* 0x004fca00078e0a05 */
[----:B------:R2:W-:Y:S02]  /*116a0*/  STL [R1+0x20], R2 ;  /* 0x0000200201007387 */ /* 0x0005e40000100800 */
.L_x_236:
[----:B------:R-:W-:Y:S01]  /*116b0*/  ULDC.64 UR4, c[0x0][0xa20] ;  /* 0x0002880000047ab9 */ /* 0x000fe20000000a00 */
[----:B------:R-:W-:Y:S01]  /*116c0*/  IMAD.MOV.U32 R30, RZ, RZ, R29 ;  /* 0x000000ffff1e7224 */ /* 0x000fe200078e001d */
[----:B------:R-:W-:-:S04]  /*116d0*/  ISETP.NE.U32.AND P0, PT, RZ, UR4, PT ;  /* 0x00000004ff007c0c */ /* 0x000fc8000bf05070 */
[----:B------:R-:W-:-:S13]  /*116e0*/  ISETP.NE.AND.EX P0, PT, RZ, UR5, PT, P0 ;  /* 0x00000005ff007c0c */ /* 0x000fda000bf05300 */
[----:B------:R-:W-:Y:S05]  /*116f0*/  @!P0 BRA `(.L_x_237) ;  /* 0x0000000000108947 */ /* 0x000fea0003800000 */
[----:B-12---:R-:W-:-:S04]  /*11700*/  IADD3 R2, P0, R24, UR4, RZ ;  /* 0x0000000418027c10 */ /* 0x006fc8000ff1e0ff */
[----:B------:R-:W-:-:S05]  /*11710*/  IADD3.X R3, R25, UR5, RZ, P0, !PT ;  /* 0x0000000519037c10 */ /* 0x000fca00087fe4ff */
[----:B------:R1:W5:Y:S01]  /*11720*/  LDG.E R0, desc[UR36][R2.64] ;  /* 0x0000002402007981 */ /* 0x000362000c1e1900 */
[----:B------:R-:W-:Y:S05]  /*11730*/  BRA `(.L_x_238) ;  /* 0x0000000000247947 */ /* 0x000fea0003800000 */
.L_x_237:
[----:B------:R-:W-:Y:S02]  /*11740*/  ULDC.64 UR4, c[0x0][0xa08] ;  /* 0x0002820000047ab9 */ /* 0x000fe40000000a00 */
[----:B------:R-:W-:-:S04]  /*11750*/  ISETP.NE.U32.AND P0, PT, RZ, UR4, PT ;  /* 0x00000004ff007c0c */ /* 0x000fc8000bf05070 */
[----:B------:R-:W-:-:S13]  /*11760*/  ISETP.NE.AND.EX P0, PT, RZ, UR5, PT, P0 ;  /* 0x00000005ff007c0c */ /* 0x000fda000bf05300 */
[----:B------:R-:W-:Y:S05]  /*11770*/  @!P0 BRA `(.L_x_238) ;  /* 0x0000000000148947 */ /* 0x000fea0003800000 */
[----:B-12---:R-:W1:Y:S02]  /*11780*/  LDC.64 R2, c[0x0][0xa08] ;  /* 0x00028200ff027b82 */ /* 0x006e640000000a00 */
[----:B-1----:R-:W-:-:S05]  /*11790*/  IMAD.WIDE R2, R30, 0x4, R2 ;  /* 0x000000041e027825 */ /* 0x002fca00078e0202 */
[----:B------:R-:W2:Y:S04]  /*117a0*/  LDG.E R0, desc[UR36][R2.64] ;  /* 0x0000002402007981 */ /* 0x000ea8000c1e1900 */
[----:B------:R-:W2:Y:S02]  /*117b0*/  LDG.E R5, desc[UR36][R2.64+0x4] ;  /* 0x0000042402057981 */ /* 0x000ea4000c1e1900 */
[----:B--2---:R-:W-:-:S07]  /*117c0*/  IMAD.IADD R0, R5, 0x1, -R0 ;  /* 0x0000000105007824 */ /* 0x004fce00078e0a00 */
.L_x_238:
[----:B01---5:R-:W-:Y:S01]  /*117d0*/  IMAD.IADD R4, R0, 0x1, -R6 ;  /* 0x0000000100047824 */ /* 0x023fe200078e0a06 */
[----:B------:R-:W-:Y:S01]  /*117e0*/  LOP3.LUT R0, R18, 0xff000000, RZ, 0xc0, !PT ;  /* 0xff00000012007812 */ /* 0x000fe200078ec0ff */
[----:B------:R-:W-:Y:S02]  /*117f0*/  BSSY B0, `(.L_x_239) ;  /* 0x0000029000007945 */ /* 0x000fe40003800000 */
[C---:B--2---:R-:W-:Y:S01]  /*11800*/  VIADD R2, R4.reuse, 0x4f ;  /* 0x0000004f04027836 */ /* 0x044fe20000000000 */
[----:B------:R-:W-:Y:S01]  /*11810*/  ISETP.GE.AND P0, PT, R4, 0x1, PT ;  /* 0x000000010400780c */ /* 0x000fe20003f06270 */
[----:B------:R0:W-:Y:S01]  /*11820*/  STL [R1], R4 ;  /* 0x0000000401007387 */ /* 0x0001e20000100800 */
[----:B------:R-:W-:Y:S01]  /*11830*/  SHF.R.U32.HI R3, RZ, 0x8, R0 ;  /* 0x00000008ff037819 */ /* 0x000fe20000011600 */
[----:B------:R-:W-:Y:S01]  /*11840*/  IMAD.HI R2, R2, 0x66666667, RZ ;  /* 0x6666666702027827 */ /* 0x000fe200078e02ff */
[----:B------:R-:W-:-:S04]  /*11850*/  LOP3.LUT R0, R18, 0xff0000, RZ, 0xc0, !PT ;  /* 0x00ff000012007812 */ /* 0x000fc800078ec0ff */
[----:B------:R-:W-:Y:S02]  /*11860*/  LEA.HI R6, R0, R3, RZ, 0x10 ;  /* 0x0000000300067211 */ /* 0x000fe400078f80ff */
[----:B------:R-:W-:Y:S02]  /*11870*/  SHF.R.U32.HI R3, RZ, 0x1f, R2 ;  /* 0x0000001fff037819 */ /* 0x000fe40000011602 */
[----:B------:R-:W-:Y:S02]  /*11880*/  LOP3.LUT R5, R6, 0xff, RZ, 0xc0, !PT ;  /* 0x000000ff06057812 */ /* 0x000fe400078ec0ff */
[----:B0-----:R-:W-:Y:S02]  /*11890*/  LEA.HI.SX32 R4, R2, R3, 0x1b ;  /* 0x0000000302047211 */ /* 0x001fe400078fdaff */
[----:B------:R-:W-:Y:S01]  /*118a0*/  MOV R0, RZ ;  /* 0x000000ff00007202 */ /* 0x000fe20000000f00 */
[----:B------:R-:W-:Y:S06]  /*118b0*/  @!P0 BRA `(.L_x_240) ;  /* 0x0000000000708947 */ /* 0x000fec0003800000 */
[----:B------:R-:W-:-:S04]  /*118c0*/  SHF.R.U32.HI R6, RZ, 0x10, R6 ;  /* 0x00000010ff067819 */ /* 0x000fc80000011606 */
[----:B------:R-:W-:-:S13]  /*118d0*/  ISETP.NE.AND P0, PT, R6, RZ, PT ;  /* 0x000000ff0600720c */ /* 0x000fda0003f05270 */
[----:B------:R-:W0:Y:S02]  /*118e0*/  @!P0 LDC R6, c[0x0][0x9f0] ;  /* 0x00027c00ff068b82 */ /* 0x000e240000000800 */
[-C--:B0-----:R-:W-:Y:S02]  /*118f0*/  IABS R8, R6.reuse ;  /* 0x0000000600087213 */ /* 0x081fe40000000000 */
[----:B------:R-:W-:Y:S02]  /*11900*/  IADD3 R7, R6, -0x1, R4 ;  /* 0xffffffff06077810 */ /* 0x000fe40007ffe004 */
[----:B------:R-:W0:Y:S02]  /*11910*/  I2F.RP R9, R8 ;  /* 0x0000000800097306 */ /* 0x000e240000209400 */
[----:B------:R-:W-:-:S04]  /*11920*/  LOP3.LUT R0, R7, R6, RZ, 0x3c, !PT ;  /* 0x0000000607007212 */ /* 0x000fc800078e3cff */
[----:B------:R-:W-:Y:S02]  /*11930*/  ISETP.GE.AND P2, PT, R0, RZ, PT ;  /* 0x000000ff0000720c */ /* 0x000fe40003f46270 */
[----:B0-----:R-:W0:Y:S02]  /*11940*/  MUFU.RCP R9, R9 ;  /* 0x0000000900097308 */ /* 0x001e240000001000 */
[----:B0-----:R-:W-:-:S06]  /*11950*/  VIADD R2, R9, 0xffffffe ;  /* 0x0ffffffe09027836 */ /* 0x001fcc0000000000 */
[----:B------:R0:W1:Y:S02]  /*11960*/  F2I.FTZ.U32.TRUNC.NTZ R3, R2 ;  /* 0x0000000200037305 */ /* 0x000064000021f000 */
[----:B0-----:R-:W-:Y:S02]  /*11970*/  IMAD.MOV.U32 R2, RZ, RZ, RZ ;  /* 0x000000ffff027224 */ /* 0x001fe400078e00ff */
[----:B-1----:R-:W-:-:S04]  /*11980*/  IMAD.MOV R0, RZ, RZ, -R3 ;  /* 0x000000ffff007224 */ /* 0x002fc800078e0a03 */
[----:B------:R-:W-:-:S04]  /*11990*/  IMAD R0, R0, R8, RZ ;  /* 0x0000000800007224 */ /* 0x000fc800078e02ff */
[----:B------:R-:W-:Y:S01]  /*119a0*/  IMAD.HI.U32 R0, R3, R0, R2 ;  /* 0x0000000003007227 */ /* 0x000fe200078e0002 */
[----:B------:R-:W-:Y:S02]  /*119b0*/  IABS R3, R7 ;  /* 0x0000000700037213 */ /* 0x000fe40000000000 */
[----:B------:R-:W-:-:S03]  /*119c0*/  IABS R7, R6 ;  /* 0x0000000600077213 */ /* 0x000fc60000000000 */
[----:B------:R-:W-:-:S04]  /*119d0*/  IMAD.HI.U32 R0, R0, R3, RZ ;  /* 0x0000000300007227 */ /* 0x000fc800078e00ff */
[----:B------:R-:W-:-:S04]  /*119e0*/  IMAD.MOV R2, RZ, RZ, -R7 ;  /* 0x000000ffff027224 */ /* 0x000fc800078e0a07 */
[----:B------:R-:W-:-:S05]  /*119f0*/  IMAD R3, R0, R2, R3 ;  /* 0x0000000200037224 */ /* 0x000fca00078e0203 */
[----:B------:R-:W-:-:S13]  /*11a00*/  ISETP.GT.U32.AND P1, PT, R8, R3, PT ;  /* 0x000000030800720c */ /* 0x000fda0003f24070 */
[----:B------:R-:W-:Y:S02]  /*11a10*/  @!P1 IMAD.IADD R3, R3, 0x1, -R8 ;  /* 0x0000000103039824 */ /* 0x000fe400078e0a08 */
[----:B------:R-:W-:Y:S01]  /*11a20*/  @!P1 VIADD R0, R0, 0x1 ;  /* 0x0000000100009836 */ /* 0x000fe20000000000 */
[----:B------:R-:W-:Y:S02]  /*11a30*/  ISETP.NE.AND P1, PT, R6, RZ, PT ;  /* 0x000000ff0600720c */ /* 0x000fe40003f25270 */
[----:B------:R-:W-:-:S13]  /*11a40*/  ISETP.GE.U32.AND P0, PT, R3, R8, PT ;  /* 0x000000080300720c */ /* 0x000fda0003f06070 */
[----:B------:R-:W-:-:S04]  /*11a50*/  @P0 VIADD R0, R0, 0x1 ;  /* 0x0000000100000836 */ /* 0x000fc80000000000 */
[----:B------:R-:W-:Y:S01]  /*11a60*/  @!P2 IMAD.MOV R0, RZ, RZ, -R0 ;  /* 0x000000ffff00a224 */ /* 0x000fe200078e0a00 */
[----:B------:R-:W-:-:S07]  /*11a70*/  @!P1 LOP3.LUT R0, RZ, R6, RZ, 0x33, !PT ;  /* 0x00000006ff009212 */ /* 0x000fce00078e33ff */
.L_x_240:
[----:B------:R-:W-:Y:S05]  /*11a80*/  BSYNC B0 ;  /* 0x0000000000007941 */ /* 0x000fea0003800000 */
.L_x_239:
[-C--:B------:R-:W-:Y:S01]  /*11a90*/  IMAD R3, R5, R0.reuse, RZ ;  /* 0x0000000005037224 */ /* 0x080fe200078e02ff */
[----:B------:R-:W-:Y:S04]  /*11aa0*/  BSSY B7, `(.L_x_241) ;  /* 0x0000378000077945 */ /* 0x000fe80003800000 */
[----:B------:R-:W-:Y:S01]  /*11ab0*/  VIADDMNMX R2, R3, R0, R4, PT ;  /* 0x0000000003027246 */ /* 0x000fe20003800104 */
[----:B------:R0:W-:Y:S03]  /*11ac0*/  STL [R1+0x4], R3 ;  /* 0x0000040301007387 */ /* 0x0001e60000100800 */
[----:B------:R-:W-:Y:S01]  /*11ad0*/  ISETP.GT.AND P0, PT, R2, R3, PT ;  /* 0x000000030200720c */ /* 0x000fe20003f04270 */
[----:B------:R0:W-:-:S12]  /*11ae0*/  STL [R1+0x24], R2 ;  /* 0x0000240201007387 */ /* 0x0001d80000100800 */
[----:B0-----:R-:W-:Y:S05]  /*11af0*/  @P0 BRA `(.L_x_242) ;  /* 0x0000000000440947 */ /* 0x001fea0003800000 */
[----:B------:R-:W0:Y:S02]  /*11b00*/  S2R R2, SR_TID.X ;  /* 0x0000000000027919 */ /* 0x000e240000002100 */
[----:B0-----:R-:W-:-:S04]  /*11b10*/  LOP3.LUT R2, R2, 0x7f, RZ, 0xc0, !PT ;  /* 0x0000007f02027812 */ /* 0x001fc800078ec0ff */
[----:B------:R-:W-:-:S13]  /*11b20*/  ISETP.NE.AND P0, PT, R2, RZ, PT ;  /* 0x000000ff0200720c */ /* 0x000fda0003f05270 */
[----:B------:R-:W-:Y:S05]  /*11b30*/  @P0 BRA `(.L_x_243) ;  /* 0x0000003400b80947 */ /* 0x000fea0003800000 */
[----:B------:R-:W0:Y:S01]  /*11b40*/  S2R R5, SR_LANEID ;  /* 0x0000000000057919 */ /* 0x000e220000000000 */
[----:B------:R-:W-:Y:S01]  /*11b50*/  VOTEU.ANY UR4, UPT, PT ;  /* 0x0000000000047886 */ /* 0x000fe200038e0100 */
[----:B------:R-:W1:Y:S01]  /*11b60*/  LDC.64 R2, c[0x0][0xc60] ;  /* 0x00031800ff027b82 */ /* 0x000e620000000a00 */
[----:B------:R-:W0:Y:S02]  /*11b70*/  FLO.U32 R0, UR4 ;  /* 0x0000000400007d00 */ /* 0x000e2400080e0000 */
[----:B0-----:R-:W-:-:S06]  /*11b80*/  ISETP.EQ.U32.AND P0, PT, R0, R5, PT ;  /* 0x000000050000720c */ /* 0x001fcc0003f02070 */
[----:B------:R-:W1:Y:S07]  /*11b90*/  POPC R5, UR4 ;  /* 0x0000000400057d09 */ /* 0x000e6e0008000000 */
[----:B-1----:R-:W2:Y:S01]  /*11ba0*/  @P0 ATOMG.E.ADD.STRONG.GPU PT, R3, desc[UR36][R2.64], R5 ;  /* 0x00000005020309a8 */ /* 0x002ea200081ee1e4 */
[----:B------:R-:W0:Y:S02]  /*11bb0*/  S2R R4, SR_LTMASK ;  /* 0x0000000000047919 */ /* 0x000e240000003900 */
[----:B0-----:R-:W-:-:S04]  /*11bc0*/  LOP3.LUT R4, R4, UR4, RZ, 0xc0, !PT ;  /* 0x0000000404047c12 */ /* 0x001fc8000f8ec0ff */
[----:B------:R-:W0:Y:S01]  /*11bd0*/  POPC R7, R4 ;  /* 0x0000000400077309 */ /* 0x000e220000000000 */
[----:B--2---:R-:W0:Y:S02]  /*11be0*/  SHFL.IDX PT, R0, R3, R0, 0x1f ;  /* 0x00001f0003007589 */ /* 0x004e2400000e0000 */
[----:B0-----:R-:W-:Y:S01]  /*11bf0*/  IADD3 R16, R0, UR39, R7 ;  /* 0x0000002700107c10 */ /* 0x001fe2000fffe007 */
[----:B------:R-:W-:Y:S06]  /*11c00*/  BRA `(.L_x_243) ;  /* 0x0000003400847947 */ /* 0x000fec0003800000 */
.L_x_242:
[----:B------:R-:W-:Y:S01]  /*11c10*/  VIADD R0, R22, 0x24400 ;  /* 0x0002440016007836 */ /* 0x000fe20000000000 */
[----:B------:R-:W-:Y:S04]  /*11c20*/  BSSY B6, `(.L_x_244) ;  /* 0x0000013000067945 */ /* 0x000fe80003800000 */
[----:B------:R-:W-:-:S13]  /*11c30*/  LOP3.LUT P0, RZ, R0, 0x3ff, RZ, 0xc0, !PT ;  /* 0x000003ff00ff7812 */ /* 0x000fda000780c0ff */
[----:B------:R-:W-:Y:S05]  /*11c40*/  @!P0 BRA `(.L_x_245) ;  /* 0x0000000000408947 */ /* 0x000fea0003800000 */
[----:B------:R-:W-:Y:S01]  /*11c50*/  MOV R2, 0x0 ;  /* 0x0000000000027802 */ /* 0x000fe20000000f00 */
[----:B------:R-:W-:Y:S01]  /*11c60*/  ULDC.64 UR6, c[0x4][0xa8] ;  /* 0x01002a0000067ab9 */ /* 0x000fe20000000a00 */
[----:B------:R-:W-:Y:S01]  /*11c70*/  ULDC.64 UR8, c[0x4][0xb0] ;  /* 0x01002c0000087ab9 */ /* 0x000fe20000000a00 */
[----:B------:R-:W-:Y:S01]  /*11c80*/  ULDC.64 UR4, c[0x4][0x8] ;  /* 0x0100020000047ab9 */ /* 0x000fe20000000a00 */
[----:B------:R-:W-:Y:S01]  /*11c90*/  IMAD.U32 R4, RZ, RZ, UR6 ;  /* 0x00000006ff047e24 */ /* 0x000fe2000f8e00ff */
[----:B------:R-:W-:Y:S01]  /*11ca0*/  MOV R8, 0x70 ;  /* 0x0000007000087802 */ /* 0x000fe20000000f00 */
[----:B------:R-:W0:Y:S01]  /*11cb0*/  LDC.64 R2, c[0x4][R2] ;  /* 0x0100000002027b82 */ /* 0x000e220000000a00 */
[----:B------:R-:W-:Y:S02]  /*11cc0*/  IMAD.U32 R5, RZ, RZ, UR7 ;  /* 0x00000007ff057e24 */ /* 0x000fe4000f8e00ff */
[----:B------:R-:W-:Y:S02]  /*11cd0*/  IMAD.U32 R6, RZ, RZ, UR8 ;  /* 0x00000008ff067e24 */ /* 0x000fe4000f8e00ff */
[----:B------:R-:W-:-:S02]  /*11ce0*/  IMAD.U32 R7, RZ, RZ, UR9 ;  /* 0x00000009ff077e24 */ /* 0x000fc4000f8e00ff */
[----:B------:R-:W-:Y:S02]  /*11cf0*/  IMAD.U32 R10, RZ, RZ, UR4 ;  /* 0x00000004ff0a7e24 */ /* 0x000fe4000f8e00ff */
[----:B------:R-:W-:Y:S02]  /*11d00*/  IMAD.U32 R11, RZ, RZ, UR5 ;  /* 0x00000005ff0b7e24 */ /* 0x000fe4000f8e00ff */
[----:B------:R-:W-:Y:S02]  /*11d10*/  IMAD.MOV.U32 R12, RZ, RZ, 0x1 ;  /* 0x00000001ff0c7424 */ /* 0x000fe400078e00ff */
[----:B------:R-:W-:-:S07]  /*11d20*/  IMAD.MOV.U32 R13, RZ, RZ, RZ ;  /* 0x000000ffff0d7224 */ /* 0x000fce00078e00ff */
[----:B------:R-:W-:-:S07]  /*11d30*/  LEPC R20, `(.L_x_245) ;  /* 0x000000001014794e */ /* 0x000fce0000000000 */
[----:B0-----:R-:W-:Y:S05]  /*11d40*/  CALL.ABS.NOINC R2 ;  /* 0x0000000002007343 */ /* 0x001fea0003c00000 */
.L_x_245:
[----:B------:R-:W-:Y:S05]  /*11d50*/  BSYNC B6 ;  /* 0x0000000000067941 */ /* 0x000fea0003800000 */
.L_x_244:
        /* <DEDUP_REMOVED lines=8> */
[----:B------:R0:W1:Y:S01]  /*11de0*/  LDC.64 R2, c[0x4][R26] ;  /* 0x010000001a027b82 */ /* 0x0000620000000a00 */
[----:B------:R-:W-:Y:S02]  /*11df0*/  IMAD.U32 R4, RZ, RZ, UR6 ;  /* 0x00000006ff047e24 */ /* 0x000fe4000f8e00ff */
[----:B------:R-:W-:Y:S02]  /*11e00*/  IMAD.U32 R5, RZ, RZ, UR7 ;  /* 0x00000007ff057e24 */ /* 0x000fe4000f8e00ff */
[----:B------:R-:W-:Y:S02]  /*11e10*/  IMAD.U32 R6, RZ, RZ, UR8 ;  /* 0x00000008ff067e24 */ /* 0x000fe4000f8e00ff */
[----:B------:R-:W-:-:S02]  /*11e20*/  IMAD.U32 R7, RZ, RZ, UR9 ;  /* 0x00000009ff077e24 */ /* 0x000fc4000f8e00ff */
[----:B------:R-:W-:Y:S02]  /*11e30*/  IMAD.U32 R10, RZ, RZ, UR4 ;  /* 0x00000004ff0a7e24 */ /* 0x000fe4000f8e00ff */
[----:B------:R-:W-:Y:S02]  /*11e40*/  IMAD.U32 R11, RZ, RZ, UR5 ;  /* 0x00000005ff0b7e24 */ /* 0x000fe4000f8e00ff */
[----:B------:R-:W-:Y:S02]  /*11e50*/  IMAD.MOV.U32 R8, RZ, RZ, 0x70 ;  /* 0x00000070ff087424 */ /* 0x000fe400078e00ff */
[----:B------:R-:W-:Y:S02]  /*11e60*/  IMAD.MOV.U32 R12, RZ, RZ, 0x1 ;  /* 0x00000001ff0c7424 */ /* 0x000fe400078e00ff */
[----:B0-----:R-:W-:-:S07]  /*11e70*/  IMAD.MOV.U32 R13, RZ, RZ, RZ ;  /* 0x000000ffff0d7224 */ /* 0x001fce00078e00ff */
[----:B------:R-:W-:-:S07]  /*11e80*/  LEPC R20, `(.L_x_248) ;  /* 0x000000001014794e */ /* 0x000fce0000000000 */
[----:B-1----:R-:W-:Y:S05]  /*11e90*/  CALL.ABS.NOINC R2 ;  /* 0x0000000002007343 */ /* 0x002fea0003c00000 */
.L_x_248:
[----:B------:R0:W1:Y:S01]  /*11ea0*/  LDC.64 R2, c[0x4][R26] ;  /* 0x010000001a027b82 */ /* 0x0000620000000a00 */
[----:B------:R-:W-:Y:S01]  /*11eb0*/  ULDC.64 UR6, c[0x4][0xa8] ;  /* 0x01002a0000067ab9 */ /* 0x000fe20000000a00 */
[----:B------:R-:W-:Y:S01]  /*11ec0*/  ULDC.64 UR8, c[0x4][0xb0] ;  /* 0x01002c0000087ab9 */ /* 0x000fe20000000a00 */
[----:B------:R-:W-:Y:S01]  /*11ed0*/  ULDC.64 UR4, c[0x4][0x18] ;  /* 0x0100060000047ab9 */ /* 0x000fe20000000a00 */
[----:B------:R-:W-:Y:S01]  /*11ee0*/  IMAD.U32 R4, RZ, RZ, UR6 ;  /* 0x00000006ff047e24 */ /* 0x000fe2000f8e00ff */
[----:B------:R-:W-:Y:S01]  /*11ef0*/  MOV R7, UR9 ;  /* 0x0000000900077c02 */ /* 0x000fe20008000f00 */
        /* <DEDUP_REMOVED lines=9> */
.L_x_247:
[----:B------:R-:W-:Y:S05]  /*11f90*/  BSYNC B6 ;  /* 0x0000000000067941 */ /* 0x000fea0003800000 */
.L_x_246:
[----:B------:R-:W2:Y:S01]  /*11fa0*/  LDL R2, [R1+0x24] ;  /* 0x0000240001027983 */ /* 0x000ea20000100800 */
[----:B------:R-:W-:Y:S01]  /*11fb0*/  ULDC.64 UR4, c[0x0][0x9f8] ;  /* 0x00027e0000047ab9 */ /* 0x000fe20000000a00 */
[----:B------:R-:W0:Y:S02]  /*11fc0*/  LDC R6, c[0x0][0x430] ;  /* 0x00010c00ff067b82 */ /* 0x000e240000000800 */
[----:B------:R-:W3:Y:S01]  /*11fd0*/  LDL R4, [R1] ;  /* 0x0000000001047983 */ /* 0x000ee20000100800 */
[----:B------:R-:W-:-:S03]  /*11fe0*/  ISETP.NE.U32.AND P0, PT, RZ, UR4, PT ;  /* 0x00000004ff007c0c */ /* 0x000fc6000bf05070 */
[----:B------:R-:W4:Y:S01]  /*11ff0*/  LDL R21, [R1+0x8] ;  /* 0x0000080001157983 */ /* 0x000f220000100800 */
[----:B------:R-:W-:-:S13]  /*12000*/  ISETP.NE.AND.EX P0, PT, RZ, UR5, PT, P0 ;  /* 0x00000005ff007c0c */ /* 0x000fda000bf05300 */
[----:B------:R-:W-:Y:S01]  /*12010*/  @P0 IADD3 R24, P1, R24, UR4, RZ ;  /* 0x0000000418180c10 */ /* 0x000fe2000ff3e0ff */
[----:B------:R-:W1:Y:S01]  /*12020*/  S2R R20, SR_TID.X ;  /* 0x0000000000147919 */ /* 0x000e620000002100 */
[----:B------:R-:W-:Y:S02]  /*12030*/  ULDC UR4, c[0x0][0x2f4] ;  /* 0x0000bd0000047ab9 */ /* 0x000fe40000000800 */
[----:B------:R-:W-:-:S05]  /*12040*/  @P0 IADD3.X R25, R25, UR5, RZ, P1, !PT ;  /* 0x0000000519190c10 */ /* 0x000fca0008ffe4ff */
[----:B------:R1:W4:Y:S01]  /*12050*/  @P0 LDG.E R30, desc[UR36][R24.64] ;  /* 0x00000024181e0981 */ /* 0x000322000c1e1900 */
[----:B0-----:R-:W-:Y:S02]  /*12060*/  ISETP.NE.AND P2, PT, R6, 0x1, PT ;  /* 0x000000010600780c */ /* 0x001fe40003f45270 */
[----:B------:R-:W-:-:S11]  /*12070*/  LOP3.LUT R23, R23, 0xffffffbf, RZ, 0xc0, !PT ;  /* 0xffffffbf17177812 */ /* 0x000fd600078ec0ff */
[----:B------:R-:W0:Y:S01]  /*12080*/  @P2 LDC R3, c[0x0][0x434] ;  /* 0x00010d00ff032b82 */ /* 0x000e220000000800 */
[----:B------:R-:W-:Y:S02]  /*12090*/  @P2 LOP3.LUT R23, R23, 0x40, RZ, 0xfc, !PT ;  /* 0x0000004017172812 */ /* 0x000fe400078efcff */
[----:B-1----:R-:W-:-:S04]  /*120a0*/  LOP3.LUT R20, R20, 0x7f, RZ, 0xc0, !PT ;  /* 0x0000007f14147812 */ /* 0x002fc800078ec0ff */
[----:B------:R-:W-:Y:S02]  /*120b0*/  SHF.R.U32.HI R26, RZ, 0x3, R20 ;  /* 0x00000003ff1a7819 */ /* 0x000fe40000011614 */
[----:B------:R-:W1:Y:S02]  /*120c0*/  S2R R20, SR_TID.X ;  /* 0x0000000000147919 */ /* 0x000e640000002100 */
[----:B-1----:R-:W-:-:S05]  /*120d0*/  IMAD.SHL.U32 R20, R20, 0x10, RZ ;  /* 0x0000001014147824 */ /* 0x002fca00078e00ff */
[----:B------:R-:W-:Y:S02]  /*120e0*/  LOP3.LUT R20, R26, 0x70, R20, 0xf8, !PT ;  /* 0x000000701a147812 */ /* 0x000fe400078ef814 */
[----:B------:R-:W-:Y:S01]  /*120f0*/  LOP3.LUT R23, R23, 0xffffffef, RZ, 0xc0, !PT ;  /* 0xffffffef17177812 */ /* 0x000fe200078ec0ff */
[----:B------:R-:W-:Y:S01]  /*12100*/  UMOV UR5, 0xffffffff ;  /* 0xffffffff00057882 */ /* 0x000fe20000000000 */
[----:B------:R-:W-:Y:S01]  /*12110*/  LOP3.LUT R25, R18, 0xffff, RZ, 0xc0, !PT ;  /* 0x0000ffff12197812 */ /* 0x000fe200078ec0ff */
[----:B--2---:R-:W-:Y:S02]  /*12120*/  VIADD R26, R2, 0xffffffff ;  /* 0xffffffff021a7836 */ /* 0x004fe40000000000 */
[----:B------:R-:W1:Y:S02]  /*12130*/  @P2 LDC R2, c[0x0][0x438] ;  /* 0x00010e00ff022b82 */ /* 0x000e640000000800 */
[----:B------:R-:W-:-:S05]  /*12140*/  IMAD R0, R26, 0x50, R20 ;  /* 0x000000501a007824 */ /* 0x000fca00078e0214 */
[C---:B---3--:R-:W-:Y:S01]  /*12150*/  ISETP.GE.AND P0, PT, R0.reuse, R4, PT ;  /* 0x000000040000720c */ /* 0x048fe20003f06270 */
[----:B----4-:R-:W-:-:S03]  /*12160*/  IMAD.IADD R0, R0, 0x1, R21 ;  /* 0x0000000100007824 */ /* 0x010fc600078e0215 */
[----:B------:R-:W-:Y:S01]  /*12170*/  ISETP.GT.U32.OR P0, PT, R20, 0x4f, P0 ;  /* 0x0000004f1400780c */ /* 0x000fe20000704470 */
[----:B0-----:R-:W-:-:S04]  /*12180*/  @P2 IMAD.HI.U32 R3, R0, R3, RZ ;  /* 0x0000000300032227 */ /* 0x001fc800078e00ff */
[----:B------:R-:W-:Y:S01]  /*12190*/  IMAD.MOV.U32 R4, RZ, RZ, R0 ;  /* 0x000000ffff047224 */ /* 0x000fe200078e0000 */
[----:B-1----:R-:W-:-:S07]  /*121a0*/  @P2 SHF.R.U32.HI R4, RZ, R2, R3 ;  /* 0x00000002ff042219 */ /* 0x002fce0000011603 */
[----:B------:R-:W0:Y:S01]  /*121b0*/  @!P0 LDC.64 R2, c[0x0][0x428] ;  /* 0x00010a00ff028b82 */ /* 0x000e220000000a00 */
[----:B------:R-:W-:-:S04]  /*121c0*/  IMAD.MOV R5, RZ, RZ, -R4 ;  /* 0x000000ffff057224 */ /* 0x000fc800078e0a04 */
[----:B------:R-:W-:Y:S01]  /*121d0*/  IMAD R0, R6, R5, R0 ;  /* 0x0000000506007224 */ /* 0x000fe200078e0200 */
[----:B------:R-:W-:Y:S02]  /*121e0*/  SHF.R.S32.HI R6, RZ, 0x1f, R30 ;  /* 0x0000001fff067819 */ /* 0x000fe4000001141e */
[----:B------:R-:W-:-:S03]  /*121f0*/  @!P0 SHF.R.S32.HI R5, RZ, 0x1f, R4 ;  /* 0x0000001fff058819 */ /* 0x000fc60000011404 */
[----:B------:R0:W-:Y:S02]  /*12200*/  STL [R1+0xc], R6 ;  /* 0x00000c0601007387 */ /* 0x0001e40000100800 */
[-C--:B0-----:R-:W-:Y:S02]  /*12210*/  @!P0 IMAD R6, R6, R2.reuse, RZ ;  /* 0x0000000206068224 */ /* 0x081fe400078e02ff */
[----:B------:R-:W-:-:S04]  /*12220*/  @!P0 IMAD.WIDE.U32 R4, R30, R2, R4 ;  /* 0x000000021e048225 */ /* 0x000fc800078e0004 */
[----:B------:R-:W-:Y:S02]  /*12230*/  @!P0 IMAD R6, R30, R3, R6 ;  /* 0x000000031e068224 */ /* 0x000fe400078e0206 */
[----:B------:R-:W0:Y:S02]  /*12240*/  @!P0 LDC.64 R2, c[0x0][0x418] ;  /* 0x00010600ff028b82 */ /* 0x000e240000000a00 */
[----:B------:R-:W-:Y:S01]  /*12250*/  @!P0 IMAD.IADD R6, R5, 0x1, R6 ;  /* 0x0000000105068824 */ /* 0x000fe200078e0206 */
[----:B------:R-:W-:Y:S02]  /*12260*/  ISETP.GE.AND P2, PT, R37, UR4, PT ;  /* 0x0000000425007c0c */ /* 0x000fe4000bf46270 */
[----:B0-----:R-:W-:-:S04]  /*12270*/  @!P0 LEA R2, P1, R4, R2, 0x2 ;  /* 0x0000000204028211 */ /* 0x001fc800078210ff */
[----:B------:R-:W-:Y:S01]  /*12280*/  @!P0 LEA.HI.X R3, R4, R3, R6, 0x2, P1 ;  /* 0x0000000304038211 */ /* 0x000fe200008f1406 */
[----:B------:R-:W-:-:S06]  /*12290*/  IMAD.MOV.U32 R4, RZ, RZ, RZ ;  /* 0x000000ffff047224 */ /* 0x000fcc00078e00ff */
[----:B------:R0:W5:Y:S01]  /*122a0*/  @!P0 LDG.E R4, desc[UR36][R2.64] ;  /* 0x0000002402048981 */ /* 0x000162000c1e1900 */
[----:B------:R-:W-:Y:S02]  /*122b0*/  ISETP.GE.AND P0, PT, R32, UR4, PT ;  /* 0x0000000420007c0c */ /* 0x000fe4000bf06270 */
[----:B------:R-:W-:Y:S01]  /*122c0*/  ISETP.GE.AND P1, PT, R36, UR4, PT ;  /* 0x0000000424007c0c */ /* 0x000fe2000bf26270 */
[----:B0-----:R-:W-:-:S10]  /*122d0*/  IMAD.U32 R2, RZ, RZ, UR38 ;  /* 0x00000026ff027e24 */ /* 0x001fd4000f8e00ff */
[----:B------:R-:W-:Y:S02]  /*122e0*/  @P0 LOP3.LUT R23, R23, 0x10, RZ, 0xfc, !PT ;  /* 0x0000001017170812 */ /* 0x000fe400078efcff */
[----:B------:R-:W-:Y:S02]  /*122f0*/  ISETP.GE.AND P0, PT, R34, UR4, PT ;  /* 0x0000000422007c0c */ /* 0x000fe4000bf06270 */
[----:B------:R-:W-:-:S04]  /*12300*/  LOP3.LUT R23, R23, 0xfffffff7, RZ, 0xc0, !PT ;  /* 0xfffffff717177812 */ /* 0x000fc800078ec0ff */
[----:B------:R-:W-:-:S04]  /*12310*/  @P2 LOP3.LUT R23, R23, 0x8, RZ, 0xfc, !PT ;  /* 0x0000000817172812 */ /* 0x000fc800078efcff */
[----:B------:R-:W-:-:S04]  /*12320*/  LOP3.LUT R23, R23, 0xfffffffb, RZ, 0xc0, !PT ;  /* 0xfffffffb17177812 */ /* 0x000fc800078ec0ff */
[----:B------:R-:W-:-:S04]  /*12330*/  @P1 LOP3.LUT R23, R23, 0x4, RZ, 0xfc, !PT ;  /* 0x0000000417171812 */ /* 0x000fc800078efcff */
[----:B------:R-:W-:-:S04]  /*12340*/  LOP3.LUT R23, R23, 0xfffffffd, RZ, 0xc0, !PT ;  /* 0xfffffffd17177812 */ /* 0x000fc800078ec0ff */
[----:B------:R-:W-:Y:S01]  /*12350*/  @P0 LOP3.LUT R23, R23, 0x2, RZ, 0xfc, !PT ;  /* 0x0000000217170812 */ /* 0x000fe200078efcff */
[----:B------:R-:W-:Y:S06]  /*12360*/  BRA.DIV UR5, `(.L_x_249) ;  /* 0x00000042051c7947 */ /* 0x000fec000b800000 */
.L_x_317:
[----:B------:R-:W-:Y:S02]  /*12370*/  ISETP.NE.AND P0, PT, R2, 0x3, PT ;  /* 0x000000030200780c */ /* 0x000fe40003f05270 */
[----:B------:R-:W-:Y:S02]  /*12380*/  ISETP.GT.U32.AND P1, PT, R20, 0x4f, PT ;  /* 0x0000004f1400780c */ /* 0x000fe40003f24070 */
[----:B------:R-:W-:-:S09]  /*12390*/  LOP3.LUT R23, R23, 0xffffffdf, RZ, 0xc0, !PT ;  /* 0xffffffdf17177812 */ /* 0x000fd200078ec0ff */
[----:B------:R-:W-:-:S04]  /*123a0*/  @P0 LOP3.LUT R23, R23, 0x20, RZ, 0xfc, !PT ;  /* 0x0000002017170812 */ /* 0x000fc800078efcff */
[----:B------:R-:W-:-:S04]  /*123b0*/  LOP3.LUT R23, R23, 0xfffffffe, RZ, 0xc0, !PT ;  /* 0xfffffffe17177812 */ /* 0x000fc800078ec0ff */
[----:B------:R-:W-:Y:S01]  /*123c0*/  @P1 LOP3.LUT R23, R23, 0x1, RZ, 0xfc, !PT ;  /* 0x0000000117171812 */ /* 0x000fe200078efcff */
[----:B------:R-:W-:Y:S06]  /*123d0*/  @!P0 BRA `(.L_x_250) ;  /* 0x0000000000048947 */ /* 0x000fec0003800000 */
[----:B------:R-:W-:Y:S01]  /*123e0*/  BPT.TRAP 0x1 ;  /* 0x000000040000795c */ /* 0x000fe20000300000 */
.L_x_250:
[----:B------:R-:W-:Y:S01]  /*123f0*/  SHF.R.S32.HI R6, RZ, 0x1f, R0 ;  /* 0x0000001fff067819 */ /* 0x000fe20000011400 */
[----:B------:R-:W-:Y:S01]  /*12400*/  ULDC.64 UR4, c[0x0][0x328] ;  /* 0x0000ca0000047ab9 */ /* 0x000fe20000000a00 */
[----:B-----5:R-:W-:Y:S01]  /*12410*/  SHF.R.S32.HI R7, RZ, 0x1f, R4 ;  /* 0x0000001fff077819 */ /* 0x020fe20000011404 */
[----:B------:R-:W-:Y:S01]  /*12420*/  IMAD.WIDE.U32 R2, R0, UR4, RZ ;  /* 0x0000000400027c25 */ /* 0x000fe2000f8e00ff */
[----:B------:R-:W-:Y:S01]  /*12430*/  ULDC.64 UR6, c[0x0][0x318] ;  /* 0x0000c60000067ab9 */ /* 0x000fe20000000a00 */
[----:B------:R-:W-:Y:S02]  /*12440*/  BSSY B0, `(.L_x_251) ;  /* 0x0000012000007945 */ /* 0x000fe40003800000 */
[----:B------:R-:W-:-:S04]  /*12450*/  IMAD R5, R6, UR4, RZ ;  /* 0x0000000406057c24 */ /* 0x000fc8000f8e02ff */
        /* <DEDUP_REMOVED lines=8> */
[----:B------:R-:W-:Y:S01]  /*124e0*/  LEA R5, R27, R22, 0x3 ;  /* 0x000000161b057211 */ /* 0x000fe200078e18ff */
[----:B------:R-:W-:-:S04]  /*124f0*/  IMAD.WIDE.U32 R2, R25, UR4, R2 ;  /* 0x0000000419027c25 */ /* 0x000fc8000f8e0002 */
[----:B------:R-:W-:Y:S01]  /*12500*/  IMAD R24, R25, UR5, R3 ;  /* 0x0000000519187c24 */ /* 0x000fe2000f8e0203 */
[----:B------:R-:W-:-:S04]  /*12510*/  LEA R18, P0, R2, UR6, 0x1 ;  /* 0x0000000602127c11 */ /* 0x000fc8000f8008ff */
[----:B------:R-:W-:Y:S02]  /*12520*/  LEA.HI.X R24, R2, UR7, R24, 0x1, P0 ;  /* 0x0000000702187c11 */ /* 0x000fe400080f0c18 */
[----:B------:R-:W-:-:S06]  /*12530*/  SHF.L.U32 R2, R28, 0x1f, RZ ;  /* 0x0000001f1c027819 */ /* 0x000fcc00000006ff */
[----:B------:R-:W0:Y:S02]  /*12540*/  SYNCS.PHASECHK.TRANS64.TRYWAIT P0, [R5+URZ+0x38840], R2 ;  /* 0x03884002050075a7 */ /* 0x000e24000800017f */
[----:B0-----:R-:W-:Y:S05]  /*12550*/  @!P0 BRA `(.L_x_252) ;  /* 0x0000003c00d48947 */ /* 0x001fea0003800000 */
.L_x_318:
[----:B------:R-:W-:Y:S05]  /*12560*/  BSYNC B0 ;  /* 0x0000000000007941 */ /* 0x000fea0003800000 */
.L_x_251:
[----:B------:R-:W2:Y:S01]  /*12570*/  LDL R9, [R1] ;  /* 0x0000000001097983 */ /* 0x000ea20000100800 */
[----:B------:R-:W-:Y:S01]  /*12580*/  ULDC.64 UR4, c[0x0][0x300] ;  /* 0x0000c00000047ab9 */ /* 0x000fe20000000a00 */
[----:B------:R-:W-:Y:S01]  /*12590*/  ULDC.64 UR6, c[0x0][0x2e8] ;  /* 0x0000ba0000067ab9 */ /* 0x000fe20000000a00 */
[----:B------:R-:W-:Y:S01]  /*125a0*/  IMAD R6, R6, UR4, RZ ;  /* 0x0000000406067c24 */ /* 0x000fe2000f8e02ff */
[----:B------:R-:W1:Y:S01]  /*125b0*/  S2R R8, SR_TID.X ;  /* 0x0000000000087919 */ /* 0x000e620000002100 */
[----:B0-----:R-:W-:-:S04]  /*125c0*/  IMAD.WIDE.U32 R2, R0, UR4, RZ ;  /* 0x0000000400027c25 */ /* 0x001fc8000f8e00ff */
[----:B------:R-:W-:Y:S01]  /*125d0*/  IMAD R6, R0, UR5, R6 ;  /* 0x0000000500067c24 */ /* 0x000fe2000f8e0206 */
[----:B------:R-:W-:Y:S02]  /*125e0*/  ULDC.64 UR4, c[0x0][0x310] ;  /* 0x0000c40000047ab9 */ /* 0x000fe40000000a00 */
[----:B------:R-:W-:Y:S02]  /*125f0*/  IMAD R7, R7, UR4, RZ ;  /* 0x0000000407077c24 */ /* 0x000fe4000f8e02ff */
[----:B------:R-:W-:Y:S02]  /*12600*/  IMAD.IADD R3, R3, 0x1, R6 ;  /* 0x0000000103037824 */ /* 0x000fe400078e0206 */
[C---:B------:R-:W-:Y:S02]  /*12610*/  IMAD R7, R4.reuse, UR5, R7 ;  /* 0x0000000504077c24 */ /* 0x040fe4000f8e0207 */
[----:B------:R-:W-:Y:S01]  /*12620*/  IMAD.WIDE.U32 R2, R4, UR4, R2 ;  /* 0x0000000404027c25 */ /* 0x000fe2000f8e0002 */
[----:B------:R-:W-:-:S03]  /*12630*/  ULDC.64 UR4, c[0x0][0x308] ;  /* 0x0000c20000047ab9 */ /* 0x000fc60000000a00 */
[----:B------:R-:W-:Y:S02]  /*12640*/  IMAD.IADD R3, R3, 0x1, R7 ;  /* 0x0000000103037824 */ /* 0x000fe400078e0207 */
[----:B------:R-:W-:Y:S02]  /*12650*/  IMAD R7, R27, 0x5000, R31 ;  /* 0x000050001b077824 */ /* 0x000fe400078e021f */
[----:B------:R-:W-:Y:S01]  /*12660*/  IMAD.WIDE.U32 R2, R25, UR4, R2 ;  /* 0x0000000419027c25 */ /* 0x000fe2000f8e0002 */
[----:B------:R-:W-:-:S03]  /*12670*/  UMOV UR4, 0xffffffff ;  /* 0xffffffff00047882 */ /* 0x000fc60000000000 */
[----:B------:R-:W-:Y:S01]  /*12680*/  IMAD R6, R25, UR5, R3 ;  /* 0x0000000519067c24 */ /* 0x000fe2000f8e0203 */
[----:B------:R-:W-:-:S04]  /*12690*/  LEA R0, P0, R2, UR6, 0x1 ;  /* 0x0000000602007c11 */ /* 0x000fc8000f8008ff */
[----:B------:R-:W-:Y:S02]  /*126a0*/  LEA.HI.X R6, R2, UR7, R6, 0x1, P0 ;  /* 0x0000000702067c11 */ /* 0x000fe400080f0c06 */
[----:B-1----:R-:W-:-:S04]  /*126b0*/  LOP3.LUT R8, R8, 0x7f, RZ, 0xc0, !PT ;  /* 0x0000007f08087812 */ /* 0x002fc800078ec0ff */
[----:B------:R-:W-:Y:S01]  /*126c0*/  SHF.R.U32.HI R8, RZ, 0x3, R8 ;  /* 0x00000003ff087819 */ /* 0x000fe20000011608 */
[----:B--2---:R-:W-:-:S04]  /*126d0*/  IMAD R4, R26, -0x50, R9 ;  /* 0xffffffb01a047824 */ /* 0x004fc800078e0209 */
[----:B------:R-:W-:-:S05]  /*126e0*/  IMAD.IADD R4, R4, 0x1, -R8 ;  /* 0x0000000104047824 */ /* 0x000fca00078e0a08 */
[----:B------:R-:W-:Y:S01]  /*126f0*/  ISETP.GE.AND P0, PT, R4, 0x1, PT ;  /* 0x000000010400780c */ /* 0x000fe20003f06270 */
[----:B------:R-:W-:-:S12]  /*12700*/  BRA.DIV UR4, `(.L_x_253) ;  /* 0x0000003e047c7947 */ /* 0x000fd8000b800000 */
[----:B------:R-:W0:Y:S01]  /*12710*/  SHFL.IDX PT, R3, R0, RZ, 0x181f ;  /* 0x00181fff00037589 */ /* 0x000e2200000e0000 */
[----:B------:R-:W-:Y:S01]  /*12720*/  LOP3.LUT P5, RZ, R23, 0x10, RZ, 0xc0, !PT ;  /* 0x0000001017ff7812 */ /* 0x000fe200078ac0ff */
[----:B------:R-:W-:Y:S01]  /*12730*/  @P0 IMAD R9, R7, 0x2, R22 ;  /* 0x0000000207090824 */ /* 0x000fe200078e0216 */
[C---:B------:R-:W-:Y:S01]  /*12740*/  LOP3.LUT P4, RZ, R23.reuse, 0x8, RZ, 0xc0, !PT ;  /* 0x0000000817ff7812 */ /* 0x040fe2000788c0ff */
[----:B------:R-:W1:Y:S01]  /*12750*/  SHFL.IDX PT, R2, R6, RZ, 0x181f ;  /* 0x00181fff06027589 */ /* 0x000e6200000e0000 */
[C---:B------:R-:W-:Y:S02]  /*12760*/  LOP3.LUT P3, RZ, R23.reuse, 0x4, RZ, 0xc0, !PT ;  /* 0x0000000417ff7812 */ /* 0x040fe4000786c0ff */
[----:B------:R-:W-:Y:S01]  /*12770*/  LOP3.LUT P2, RZ, R23, 0x2, RZ, 0xc0, !PT ;  /* 0x0000000217ff7812 */ /* 0x000fe2000784c0ff */
[----:B------:R-:W-:Y:S01]  /*12780*/  SHFL.IDX PT, R8, R6, 0x1, 0x181f ;  /* 0x00381f0006087f89 */ /* 0x000fe200000e0000 */
[----:B0-----:R-:W-:-:S05]  /*12790*/  @P0 LEA R3, P1, R32, R3, 0x1 ;  /* 0x0000000320030211 */ /* 0x001fca00078208ff */
[----:B-1----:R-:W-:-:S05]  /*127a0*/  @P0 IMAD.X R2, RZ, RZ, R2, P1 ;  /* 0x000000ffff020224 */ /* 0x002fca00008e0602 */
[----:B------:R-:W-:-:S04]  /*127b0*/  @P0 LOP3.LUT R3, R3, R2, RZ, 0x3c, !PT ;  /* 0x0000000203030212 */ /* 0x000fc800078e3cff */
[----:B------:R-:W-:-:S04]  /*127c0*/  @P0 LOP3.LUT R2, R3, R2, RZ, 0x3c, !PT ;  /* 0x0000000203020212 */ /* 0x000fc800078e3cff */
[----:B------:R-:W-:-:S05]  /*127d0*/  @P0 LOP3.LUT R3, R3, R2, RZ, 0x3c, !PT ;  /* 0x0000000203030212 */ /* 0x000fca00078e3cff */
[----:B------:R-:W-:Y:S04]  /*127e0*/  @P0 LDGSTS.E.BYPASS.LTC128B.128 [R9+0x24400], desc[UR36][R2.64], !P5 ;  /* 0x2440000002090fae */ /* 0x000fe8000e901d64 */
[----:B------:R-:W-:Y:S04]  /*127f0*/  @P0 LDGSTS.E.BYPASS.LTC128B.128 [R9+0x26c00], desc[UR36][R2.64+0x80], !P4 ;  /* 0x26c0008002090fae */ /* 0x000fe8000e101d64 */
[----:B------:R-:W-:Y:S04]  /*12800*/  @P0 LDGSTS.E.BYPASS.LTC128B.128 [R9+0x29400], desc[UR36][R2.64+0x100], !P3 ;  /* 0x2940010002090fae */ /* 0x000fe8000d901d64 */
[----:B------:R0:W-:Y:S01]  /*12810*/  @P0 LDGSTS.E.BYPASS.LTC128B.128 [R9+0x2bc00], desc[UR36][R2.64+0x180], !P2 ;  /* 0x2bc0018002090fae */ /* 0x0001e2000d101d64 */
[----:B------:R-:W-:-:S03]  /*12820*/  ISETP.GE.AND P0, PT, R4, 0x11, PT ;  /* 0x000000110400780c */ /* 0x000fc60003f06270 */
[----:B0-----:R-:W0:Y:S10]  /*12830*/  SHFL.IDX PT, R2, R0, 0x1, 0x181f ;  /* 0x00381f0000027f89 */ /* 0x001e3400000e0000 */
[----:B------:R-:W-:Y:S01]  /*12840*/  @P0 IMAD R21, R7, 0x2, R22 ;  /* 0x0000000207150824 */ /* 0x000fe200078e0216 */
[----:B0-----:R-:W-:-:S05]  /*12850*/  @P0 LEA R2, P1, R32, R2, 0x1 ;  /* 0x0000000220020211 */ /* 0x001fca00078208ff */
[----:B------:R-:W-:Y:S02]  /*12860*/  @P0 IMAD.X R3, RZ, RZ, R8, P1 ;  /* 0x000000ffff030224 */ /* 0x000fe400008e0608 */
[----:B------:R-:W-:Y:S04]  /*12870*/  SHFL.IDX PT, R8, R6, 0x2, 0x181f ;  /* 0x00581f0006087f89 */ /* 0x000fe800000e0000 */
        /* <DEDUP_REMOVED lines=17> */
[----:B------:R-:W1:Y:S01]  /*12990*/  SHFL.IDX PT, R0, R0, 0x4, 0x181f ;  /* 0x00981f0000007f89 */ /* 0x000e6200000e0000 */
[----:B0-----:R-:W-:-:S05]  /*129a0*/  @P0 LEA R2, P1, R32, R2, 0x1 ;  /* 0x0000000220020211 */ /* 0x001fca00078208ff */
[----:B------:R-:W-:Y:S02]  /*129b0*/  @P0 IMAD.X R3, RZ, RZ, R8, P1 ;  /* 0x000000ffff030224 */ /* 0x000fe400008e0608 */
[----:B------:R0:W2:Y:S04]  /*129c0*/  SHFL.IDX PT, R8, R6, 0x4, 0x181f ;  /* 0x00981f0006087f89 */ /* 0x0000a800000e0000 */
[----:B------:R0:W-:Y:S04]  /*129d0*/  @P0 LDGSTS.E.BYPASS.LTC128B.128 [R21+0x25c00], desc[UR36][R2.64], !P5 ;  /* 0x25c0000002150fae */ /* 0x0001e8000e901d64 */
[----:B------:R0:W-:Y:S04]  /*129e0*/  @P0 LDGSTS.E.BYPASS.LTC128B.128 [R21+0x28400], desc[UR36][R2.64+0x80], !P4 ;  /* 0x2840008002150fae */ /* 0x0001e8000e101d64 */
[----:B------:R0:W-:Y:S04]  /*129f0*/  @P0 LDGSTS.E.BYPASS.LTC128B.128 [R21+0x2ac00], desc[UR36][R2.64+0x100], !P3 ;  /* 0x2ac0010002150fae */ /* 0x0001e8000d901d64 */
[----:B-1----:R0:W-:Y:S02]  /*12a00*/  @P0 LDGSTS.E.BYPASS.LTC128B.128 [R21+0x2d400], desc[UR36][R2.64+0x180], !P2 ;  /* 0x2d40018002150fae */ /* 0x0021e4000d101d64 */
.L_x_330:
[----:B------:R-:W-:Y:S01]  /*12a10*/  ISETP.GE.AND P0, PT, R4, 0x41, PT ;  /* 0x000000410400780c */ /* 0x000fe20003f06270 */
[----:B------:R-:W-:-:S12]  /*12a20*/  BSSY B0, `(.L_x_254) ;  /* 0x0000010000007945 */ /* 0x000fd80003800000 */
[----:B------:R-:W-:Y:S05]  /*12a30*/  @!P0 BRA `(.L_x_255) ;  /* 0x0000000000388947 */ /* 0x000fea0003800000 */
[----:B------:R-:W-:Y:S01]  /*12a40*/  LOP3.LUT P4, RZ, R23, 0x10, RZ, 0xc0, !PT ;  /* 0x0000001017ff7812 */ /* 0x000fe2000788c0ff */
[----:B------:R-:W-:Y:S01]  /*12a50*/  IMAD R7, R7, 0x2, R22 ;  /* 0x0000000207077824 */ /* 0x000fe200078e0216 */
[C---:B------:R-:W-:Y:S02]  /*12a60*/  LOP3.LUT P3, RZ, R23.reuse, 0x8, RZ, 0xc0, !PT ;  /* 0x0000000817ff7812 */ /* 0x040fe4000786c0ff */
[C---:B------:R-:W-:Y:S02]  /*12a70*/  LOP3.LUT P2, RZ, R23.reuse, 0x4, RZ, 0xc0, !PT ;  /* 0x0000000417ff7812 */ /* 0x040fe4000784c0ff */
[----:B------:R-:W-:Y:S02]  /*12a80*/  LOP3.LUT P1, RZ, R23, 0x2, RZ, 0xc0, !PT ;  /* 0x0000000217ff7812 */ /* 0x000fe4000782c0ff */
[----:B0-----:R-:W-:-:S05]  /*12a90*/  LEA R2, P0, R32, R0, 0x1 ;  /* 0x0000000020027211 */ /* 0x001fca00078008ff */
[----:B--2---:R-:W-:-:S05]  /*12aa0*/  IMAD.X R3, RZ, RZ, R8, P0 ;  /* 0x000000ffff037224 */ /* 0x004fca00000e0608 */
[----:B------:R-:W-:Y:S01]  /*12ab0*/  @!PT LDS RZ, [RZ] ;  /* 0x00000000fffff984 */ /* 0x000fe20000000800 */
[----:B------:R-:W-:Y:S01]  /*12ac0*/  @!PT LDS RZ, [RZ] ;  /* 0x00000000fffff984 */ /* 0x000fe20000000800 */
[----:B------:R-:W-:Y:S01]  /*12ad0*/  @!PT LDS RZ, [RZ] ;  /* 0x00000000fffff984 */ /* 0x000fe20000000800 */
[----:B------:R1:W-:Y:S04]  /*12ae0*/  LDGSTS.E.BYPASS.LTC128B.128 [R7+0x26400], desc[UR36][R2.64], !P4 ;  /* 0x2640000002077fae */ /* 0x0003e8000e101d64 */
[----:B------:R1:W-:Y:S04]  /*12af0*/  LDGSTS.E.BYPASS.LTC128B.128 [R7+0x28c00], desc[UR36][R2.64+0x80], !P3 ;  /* 0x28c0008002077fae */ /* 0x0003e8000d901d64 */
[----:B------:R1:W-:Y:S04]  /*12b00*/  LDGSTS.E.BYPASS.LTC128B.128 [R7+0x2b400], desc[UR36][R2.64+0x100], !P2 ;  /* 0x2b40010002077fae */ /* 0x0003e8000d101d64 */
[----:B------:R1:W-:Y:S02]  /*12b10*/  LDGSTS.E.BYPASS.LTC128B.128 [R7+0x2dc00], desc[UR36][R2.64+0x180], !P1 ;  /* 0x2dc0018002077fae */ /* 0x0003e4000c901d64 */
.L_x_255:
[----:B------:R-:W-:Y:S05]  /*12b20*/  BSYNC B0 ;  /* 0x0000000000007941 */ /* 0x000fea0003800000 */
.L_x_254:
[----:B------:R-:W-:Y:S01]  /*12b30*/  NOP ;  /* 0x0000000000007918 */ /* 0x000fe20000000000 */
[----:B------:R-:W-:-:S13]  /*12b40*/  PLOP3.LUT P0, PT, PT, PT, PT, 0x80, 0x0 ;  /* 0x000000000000781c */ /* 0x000fda0003f0f070 */
.L_x_256:
        /* <DEDUP_REMOVED lines=10> */
.L_x_257:
[----:B------:R3:W5:Y:S01]  /*12bf0*/  LDL.LU R0, [R1+0x10] ;  /* 0x0000100001007983 */ /* 0x0007620000300800 */
[----:B------:R-:W-:Y:S01]  /*12c00*/  LOP3.LUT P0, RZ, R23, 0x80, RZ, 0xc0, !PT ;  /* 0x0000008017ff7812 */ /* 0x000fe2000780c0ff */
[----:B------:R3:W-:-:S12]  /*12c10*/  SYNCS.ARRIVE.TRANS64.A1T0 RZ, [R5+URZ+0x38830], RZ ;  /* 0x038830ff05ff79a7 */ /* 0x0007d8000810003f */
[----:B------:R-:W-:Y:S05]  /*12c20*/  WARPSYNC.ALL ;  /* 0x0000000000007948 */ /* 0x000fea0003800000 */
[----:B------:R-:W-:Y:S01]  /*12c30*/  ULDC.64 UR4, c[0x0][0x298] ;  /* 0x0000a60000047ab9 */ /* 0x000fe20000000a00 */
[----:B01----:R-:W-:Y:S01]  /*12c40*/  VIADD R2, R22, 0x14400 ;  /* 0x0001440016027836 */ /* 0x003fe20000000000 */
[----:B------:R-:W-:Y:S01]  /*12c50*/  SEL R29, R29, RZ, !P0 ;  /* 0x000000ff1d1d7207 */ /* 0x000fe20004000000 */
[----:B------:R-:W-:Y:S01]  /*12c60*/  IMAD.WIDE.U32 R6, R35, UR4, RZ ;  /* 0x0000000423067c25 */ /* 0x000fe2000f8e00ff */
[----:B------:R-:W-:Y:S01]  /*12c70*/  BSSY B6, `(.L_x_258) ;  /* 0x000001b000067945 */ /* 0x000fe20003800000 */
[----:B------:R-:W-:Y:S01]  /*12c80*/  BAR.SYNC.DEFER_BLOCKING 0x8, 0x180 ;  /* 0x0206000000007b1d */ /* 0x000fe20000010000 */
[----:B-----5:R-:W-:-:S02]  /*12c90*/  SEL R0, R0, RZ, !P0 ;  /* 0x000000ff00007207 */ /* 0x020fc40004000000 */
[----:B------:R-:W-:-:S03]  /*12ca0*/  LOP3.LUT P0, RZ, R2, 0x3ff, RZ, 0xc0, !PT ;  /* 0x000003ff02ff7812 */ /* 0x000fc6000780c0ff */
[----:B------:R0:W-:Y:S04]  /*12cb0*/  STL [R1+0x10], R0 ;  /* 0x0000100001007387 */ /* 0x0001e80000100800 */
[----:B------:R1:W-:Y:S01]  /*12cc0*/  STL.64 [R1+0x18], R6 ;  /* 0x0000180601007387 */ /* 0x0003e20000100a00 */
[----:B0-----:R-:W-:-:S05]  /*12cd0*/  SHF.R.S32.HI R0, RZ, 0x1f, R35 ;  /* 0x0000001fff007819 */ /* 0x001fca0000011423 */
[----:B------:R-:W-:-:S04]  /*12ce0*/  IMAD R0, R0, UR4, RZ ;  /* 0x0000000400007c24 */ /* 0x000fc8000f8e02ff */
[----:B------:R-:W-:-:S04]  /*12cf0*/  IMAD R0, R35, UR5, R0 ;  /* 0x0000000523007c24 */ /* 0x000fc8000f8e0200 */
[----:B------:R-:W-:Y:S01]  /*12d00*/  IMAD.IADD R35, R7, 0x1, R0 ;  /* 0x0000000107237824 */ /* 0x000fe200078e0200 */
[----:B-1----:R-:W-:Y:S06]  /*12d10*/  @!P0 BRA `(.L_x_259) ;  /* 0x0000000000408947 */ /* 0x002fec0003800000 */
[----:B------:R-:W-:Y:S01]  /*12d20*/  MOV R2, 0x0 ;  /* 0x0000000000027802 */ /* 0x000fe20000000f00 */
[----:B------:R-:W-:Y:S01]  /*12d30*/  ULDC.64 UR6, c[0x4][0xa8] ;  /* 0x01002a0000067ab9 */ /* 0x000fe20000000a00 */
[----:B------:R-:W-:Y:S01]  /*12d40*/  ULDC.64 UR8, c[0x4][0xb0] ;  /* 0x01002c0000087ab9 */ /* 0x000fe20000000a00 */
[----:B------:R-:W-:Y:S01]  /*12d50*/  ULDC.64 UR4, c[0x4][0x20] ;  /* 0x0100080000047ab9 */ /* 0x000fe20000000a00 */
[----:B------:R-:W-:Y:S01]  /*12d60*/  MOV R4, UR6 ;  /* 0x0000000600047c02 */ /* 0x000fe20008000f00 */
[----:B---3--:R-:W-:Y:S01]  /*12d70*/  IMAD.U32 R5, RZ, RZ, UR7 ;  /* 0x00000007ff057e24 */ /* 0x008fe2000f8e00ff */
[----:B------:R-:W0:Y:S01]  /*12d80*/  LDC.64 R2, c[0x4][R2] ;  /* 0x0100000002027b82 */ /* 0x000e220000000a00 */
[----:B------:R-:W-:Y:S02]  /*12d90*/  IMAD.U32 R6, RZ, RZ, UR8 ;  /* 0x00000008ff067e24 */ /* 0x000fe4000f8e00ff */
[----:B------:R-:W-:Y:S02]  /*12da0*/  IMAD.U32 R7, RZ, RZ, UR9 ;  /* 0x00000009ff077e24 */ /* 0x000fe4000f8e00ff */
[----:B------:R-:W-:-:S02]  /*12db0*/  IMAD.U32 R10, RZ, RZ, UR4 ;  /* 0x00000004ff0a7e24 */ /* 0x000fc4000f8e00ff */
[----:B------:R-:W-:Y:S02]  /*12dc0*/  IMAD.U32 R11, RZ, RZ, UR5 ;  /* 0x00000005ff0b7e24 */ /* 0x000fe4000f8e00ff */
[----:B--2---:R-:W-:Y:S02]  /*12dd0*/  IMAD.MOV.U32 R8, RZ, RZ, 0x70 ;  /* 0x00000070ff087424 */ /* 0x004fe400078e00ff */
[----:B------:R-:W-:Y:S02]  /*12de0*/  IMAD.MOV.U32 R12, RZ, RZ, 0x1 ;  /* 0x00000001ff0c7424 */ /* 0x000fe400078e00ff */
[----:B------:R-:W-:-:S07]  /*12df0*/  IMAD.MOV.U32 R13, RZ, RZ, RZ ;  /* 0x000000ffff0d7224 */ /* 0x000fce00078e00ff */
[----:B------:R-:W-:-:S07]  /*12e00*/  LEPC R20, `(.L_x_259) ;  /* 0x000000001014794e */ /* 0x000fce0000000000 */
[----:B0-----:R-:W-:Y:S05]  /*12e10*/  CALL.ABS.NOINC R2 ;  /* 0x0000000002007343 */ /* 0x001fea0003c00000 */
.L_x_259:
[----:B------:R-:W-:Y:S05]  /*12e20*/  BSYNC B6 ;  /* 0x0000000000067941 */ /* 0x000fea0003800000 */
.L_x_258:
[----:B------:R-:W4:Y:S01]  /*12e30*/  LDL.LU R20, [R1+0x10] ;  /* 0x0000100001147983 */ /* 0x000f220000300800 */
[----:B------:R-:W-:Y:S01]  /*12e40*/  ULDC.64 UR4, c[0x0][0x2d8] ;  /* 0x0000b60000047ab9 */ /* 0x000fe20000000a00 */
[----:B------:R-:W0:Y:S02]  /*12e50*/  LDC R6, c[0x0][0x448] ;  /* 0x00011200ff067b82 */ /* 0x000e240000000800 */
[----:B------:R-:W2:Y:S04]  /*12e60*/  LDL.LU.64 R2, [R1+0x18] ;  /* 0x0000180001027983 */ /* 0x000ea80000300a00 */
[----:B------:R1:W5:Y:S01]  /*12e70*/  LDL R10, [R1+0x20] ;  /* 0x00002000010a7983 */ /* 0x0003620000100800 */
[----:B0-----:R-:W-:-:S13]  /*12e80*/  ISETP.NE.AND P0, PT, R6, 0x1, PT ;  /* 0x000000010600780c */ /* 0x001fda0003f05270 */
[----:B---3--:R-:W0:Y:S08]  /*12e90*/  @P0 LDC R5, c[0x0][0x44c] ;  /* 0x00011300ff050b82 */ /* 0x008e300000000800 */
[----:B------:R-:W3:Y:S01]  /*12ea0*/  @P0 LDC R4, c[0x0][0x450] ;  /* 0x00011400ff040b82 */ /* 0x000ee20000000800 */
[----:B--2---:R-:W-:Y:S02]  /*12eb0*/  IMAD.MOV.U32 R3, RZ, RZ, R35 ;  /* 0x000000ffff037224 */ /* 0x004fe400078e0023 */
[----:B------:R-:W-:-:S04]  /*12ec0*/  IMAD.WIDE.U32 R2, R25, UR4, R2 ;  /* 0x0000000419027c25 */ /* 0x000fc8000f8e0002 */
[----:B------:R-:W-:Y:S01]  /*12ed0*/  IMAD R3, R25, UR5, R3 ;  /* 0x0000000519037c24 */ /* 0x000fe2000f8e0203 */
[----:B------:R-:W-:Y:S02]  /*12ee0*/  ULDC.64 UR4, c[0x0][0x2e0] ;  /* 0x0000b80000047ab9 */ /* 0x000fe40000000a00 */
[----:B----4-:R-:W-:Y:S02]  /*12ef0*/  IMAD R0, R20, UR4, RZ ;  /* 0x0000000414007c24 */ /* 0x010fe4000f8e02ff */
[----:B------:R-:W2:Y:S01]  /*12f00*/  S2R R20, SR_TID.X ;  /* 0x0000000000147919 */ /* 0x000ea20000002100 */
[----:B------:R-:W-:-:S04]  /*12f10*/  IMAD.WIDE.U32 R2, R29, UR4, R2 ;  /* 0x000000041d027c25 */ /* 0x000fc8000f8e0002 */
[----:B------:R-:W-:Y:S01]  /*12f20*/  IMAD R0, R29, UR5, R0 ;  /* 0x000000051d007c24 */ /* 0x000fe2000f8e0200 */
[----:B------:R-:W-:-:S03]  /*12f30*/  ULDC.64 UR4, c[0x0][0x2d0] ;  /* 0x0000b40000047ab9 */ /* 0x000fc60000000a00 */
[----:B------:R-:W-:Y:S02]  /*12f40*/  IMAD.IADD R3, R3, 0x1, R0 ;  /* 0x0000000103037824 */ /* 0x000fe400078e0200 */
[----:B------:R-:W-:Y:S01]  /*12f50*/  IMAD.SHL.U32 R0, R17, 0x80, RZ ;  /* 0x0000008011007824 */ /* 0x000fe200078e00ff */
[----:B--2---:R-:W-:-:S04]  /*12f60*/  LOP3.LUT R20, R20, 0x7f, RZ, 0xc0, !PT ;  /* 0x0000007f14147812 */ /* 0x004fc800078ec0ff */
[----:B------:R-:W-:Y:S02]  /*12f70*/  SHF.R.U32.HI R21, RZ, 0x3, R20 ;  /* 0x00000003ff157819 */ /* 0x000fe40000011614 */
[----:B------:R-:W2:Y:S02]  /*12f80*/  S2R R20, SR_TID.X ;  /* 0x0000000000147919 */ /* 0x000ea40000002100 */
[----:B--2---:R-:W-:-:S05]  /*12f90*/  IMAD.SHL.U32 R20, R20, 0x10, RZ ;  /* 0x0000001014147824 */ /* 0x004fca00078e00ff */
[----:B------:R-:W-:-:S04]  /*12fa0*/  LOP3.LUT R20, R21, 0x70, R20, 0xf8, !PT ;  /* 0x0000007015147812 */ /* 0x000fc800078ef814 */
[----:B------:R-:W-:-:S05]  /*12fb0*/  LOP3.LUT R7, R20, R0, RZ, 0xfc, !PT ;  /* 0x0000000014077212 */ /* 0x000fca00078efcff */
[----:B0-----:R-:W-:-:S04]  /*12fc0*/  @P0 IMAD.HI.U32 R8, R7, R5, RZ ;  /* 0x0000000507080227 */ /* 0x001fc800078e00ff */
[----:B------:R-:W-:Y:S01]  /*12fd0*/  IMAD.MOV.U32 R5, RZ, RZ, R7 ;  /* 0x000000ffff057224 */ /* 0x000fe200078e0007 */
[----:B---3--:R-:W-:Y:S01]  /*12fe0*/  @P0 SHF.R.U32.HI R5, RZ, R4, R8 ;  /* 0x00000004ff050219 */ /* 0x008fe20000011608 */
[----:B------:R-:W0:Y:S04]  /*12ff0*/  S2R R20, SR_TID.X ;  /* 0x0000000000147919 */ /* 0x000e280000002100 */
[----:B------:R-:W-:-:S04]  /*13000*/  IMAD.MOV R4, RZ, RZ, -R5 ;  /* 0x000000ffff047224 */ /* 0x000fc800078e0a05 */
[----:B------:R-:W-:Y:S01]  /*13010*/  IMAD R4, R6, R4, R7 ;  /* 0x0000000406047224 */ /* 0x000fe200078e0207 */
[----:B------:R-:W-:Y:S01]  /*13020*/  SHF.R.S32.HI R7, RZ, 0x1f, R5 ;  /* 0x0000001fff077819 */ /* 0x000fe20000011405 */
[----:B------:R-:W-:-:S04]  /*13030*/  IMAD.WIDE.U32 R2, R5, UR4, R2 ;  /* 0x0000000405027c25 */ /* 0x000fc8000f8e0002 */
[----:B------:R-:W-:-:S04]  /*13040*/  IMAD R7, R7, UR4, RZ ;  /* 0x0000000407077c24 */ /* 0x000fc8000f8e02ff */
[----:B------:R-:W-:Y:S01]  /*13050*/  IMAD R7, R5, UR5, R7 ;  /* 0x0000000505077c24 */ /* 0x000fe2000f8e0207 */
[----:B------:R-:W-:Y:S01]  /*13060*/  SHF.R.S32.HI R5, RZ, 0x1f, R4 ;  /* 0x0000001fff057819 */ /* 0x000fe20000011404 */
[----:B------:R-:W-:Y:S02]  /*13070*/  ULDC.64 UR4, c[0x0][0x2c8] ;  /* 0x0000b20000047ab9 */ /* 0x000fe40000000a00 */
[----:B------:R-:W-:Y:S02]  /*13080*/  IMAD.IADD R3, R3, 0x1, R7 ;  /* 0x0000000103037824 */ /* 0x000fe400078e0207 */
[----:B------:R-:W-:Y:S02]  /*13090*/  IMAD R5, R5, UR4, RZ ;  /* 0x0000000405057c24 */ /* 0x000fe4000f8e02ff */
[----:B------:R-:W-:-:S04]  /*130a0*/  IMAD.WIDE.U32 R2, R4, UR4, R2 ;  /* 0x0000000404027c25 */ /* 0x000fc8000f8e0002 */
[----:B------:R-:W-:Y:S01]  /*130b0*/  IMAD R5, R4, UR5, R5 ;  /* 0x0000000504057c24 */ /* 0x000fe2000f8e0205 */
[----:B------:R-:W-:-:S04]  /*130c0*/  ULDC.64 UR4, c[0x0][0x280] ;  /* 0x0000a00000047ab9 */ /* 0x000fc80000000a00 */
[----:B------:R-:W-:Y:S02]  /*130d0*/  IADD3 R3, R3, R5, RZ ;  /* 0x0000000503037210 */ /* 0x000fe40007ffe0ff */
[----:B------:R-:W-:Y:S01]  /*130e0*/  LEA R5, P0, R2, UR4, 0x1 ;  /* 0x0000000402057c11 */ /* 0x000fe2000f8008ff */
[----:B------:R-:W-:Y:S01]  /*130f0*/  ULDC UR4, c[0x0][0x2b8] ;  /* 0x0000ae0000047ab9 */ /* 0x000fe20000000800 */
[----:B0-----:R-:W-:Y:S02]  /*13100*/  LOP3.LUT R20, R20, 0x7f, RZ, 0xc0, !PT ;  /* 0x0000007f14147812 */ /* 0x001fe400078ec0ff */
[----:B------:R-:W-:Y:S01]  /*13110*/  LEA.HI.X R4, R2, UR5, R3, 0x1, P0 ;  /* 0x0000000502047c11 */ /* 0x000fe200080f0c03 */
[----:B------:R-:W-:Y:S01]  /*13120*/  UMOV UR5, 0xffffffff ;  /* 0xffffffff00057882 */ /* 0x000fe20000000000 */
[----:B------:R-:W-:Y:S02]  /*13130*/  ISETP.GE.AND P4, PT, R32, UR4, PT ;  /* 0x0000000420007c0c */ /* 0x000fe4000bf86270 */
[----:B------:R-:W-:-:S02]  /*13140*/  ISETP.GE.AND P3, PT, R37, UR4, PT ;  /* 0x0000000425007c0c */ /* 0x000fc4000bf66270 */
[----:B------:R-:W-:Y:S02]  /*13150*/  ISETP.GE.AND P2, PT, R36, UR4, PT ;  /* 0x0000000424007c0c */ /* 0x000fe4000bf46270 */
[----:B------:R-:W-:Y:S02]  /*13160*/  ISETP.GE.AND P1, PT, R34, UR4, PT ;  /* 0x0000000422007c0c */ /* 0x000fe4000bf26270 */
[----:B------:R-:W-:Y:S01]  /*13170*/  SHF.R.U32.HI R9, RZ, 0x3, R20 ;  /* 0x00000003ff097819 */ /* 0x000fe20000011614 */
[----:B-1----:R-:W-:Y:S10]  /*13180*/  BRA.DIV UR5, `(.L_x_260) ;  /* 0x0000003a05a07947 */ /* 0x002ff4000b800000 */
[----:B------:R-:W0:Y:S01]  /*13190*/  SHFL.IDX PT, R14, R5, RZ, 0x181f ;  /* 0x00181fff050e7589 */ /* 0x000e2200000e0000 */
[----:B-----5:R-:W-:Y:S02]  /*131a0*/  IMAD R6, R10, R6, RZ ;  /* 0x000000060a067224 */ /* 0x020fe400078e02ff */
[----:B------:R-:W-:Y:S01]  /*131b0*/  IMAD.IADD R0, R9, 0x1, R0 ;  /* 0x0000000109007824 */ /* 0x000fe200078e0200 */
[----:B------:R-:W1:Y:S03]  /*131c0*/  SHFL.IDX PT, R2, R4, RZ, 0x181f ;  /* 0x00181fff04027589 */ /* 0x000e6600000e0000 */
[C---:B------:R-:W-:Y:S01]  /*131d0*/  VIADD R7, R0.reuse, 0x10 ;  /* 0x0000001000077836 */ /* 0x040fe20000000000 */
[----:B------:R-:W-:-:S13]  /*131e0*/  ISETP.GE.AND P0, PT, R0, R6, PT ;  /* 0x000000060000720c */ /* 0x000fda0003f06270 */
[----:B0-----:R-:W-:-:S05]  /*131f0*/  @!P0 LEA R14, P5, R32, R14, 0x1 ;  /* 0x0000000e200e8211 */ /* 0x001fca00078a08ff */
[----:B-1----:R-:W-:Y:S02]  /*13200*/  @!P0 IMAD.X R3, RZ, RZ, R2, P5 ;  /* 0x000000ffff038224 */ /* 0x002fe400028e0602 */
[----:B------:R-:W-:Y:S02]  /*13210*/  @!P0 IMAD.MOV.U32 R2, RZ, RZ, R14 ;  /* 0x000000ffff028224 */ /* 0x000fe400078e000e */
[----:B------:R-:W0:Y:S04]  /*13220*/  SHFL.IDX PT, R14, R5, 0x1, 0x181f ;  /* 0x00381f00050e7f89 */ /* 0x000e2800000e0000 */
[----:B------:R-:W-:Y:S04]  /*13230*/  @!P0 LDGSTS.E.BYPASS.LTC128B.128 [R33+0x14400], desc[UR36][R2.64], !P4 ;  /* 0x1440000002218fae */ /* 0x000fe8000e101d64 */
[----:B------:R-:W-:Y:S04]  /*13240*/  @!P0 LDGSTS.E.BYPASS.LTC128B.128 [R33+0x18400], desc[UR36][R2.64+0x80], !P3 ;  /* 0x1840008002218fae */ /* 0x000fe8000d901d64 */
[----:B------:R-:W-:Y:S04]  /*13250*/  @!P0 LDGSTS.E.BYPASS.LTC128B.128 [R33+0x1c400], desc[UR36][R2.64+0x100], !P2 ;  /* 0x1c40010002218fae */ /* 0x000fe8000d101d64 */
[----:B------:R1:W-:Y:S01]  /*13260*/  @!P0 LDGSTS.E.BYPASS.LTC128B.128 [R33+0x20400], desc[UR36][R2.64+0x180], !P1 ;  /* 0x2040018002218fae */ /* 0x0003e2000c901d64 */
[----:B------:R-:W-:-:S03]  /*13270*/  ISETP.GE.AND P0, PT, R7, R6, PT ;  /* 0x000000060700720c */ /* 0x000fc60003f06270 */
[----:B-1----:R-:W1:Y:S10]  /*13280*/  SHFL.IDX PT, R2, R4, 0x1, 0x181f ;  /* 0x00381f0004027f89 */ /* 0x002e7400000e0000 */
[----:B0-----:R-:W-:-:S05]  /*13290*/  @!P0 LEA R14, P5, R32, R14, 0x1 ;  /* 0x0000000e200e8211 */ /* 0x001fca00078a08ff */
[----:B-1----:R-:W-:Y:S02]  /*132a0*/  @!P0 IMAD.X R7, RZ, RZ, R2, P5 ;  /* 0x000000ffff078224 */ /* 0x002fe400028e0602 */
[----:B------:R-:W-:Y:S02]  /*132b0*/  @!P0 IMAD.MOV.U32 R2, RZ, RZ, R14 ;  /* 0x000000ffff028224 */ /* 0x000fe400078e000e */
[----:B------:R-:W-:Y:S01]  /*132c0*/  @!P0 IMAD.MOV.U32 R3, RZ, RZ, R7 ;  /* 0x000000ffff038224 */ /* 0x000fe200078e0007 */
[----:B------:R-:W0:Y:S01]  /*132d0*/  SHFL.IDX PT, R14, R5, 0x2, 0x181f ;  /* 0x00581f00050e7f89 */ /* 0x000e2200000e0000 */
[----:B------:R-:W-:-:S03]  /*132e0*/  VIADD R7, R0, 0x20 ;  /* 0x0000002000077836 */ /* 0x000fc60000000000 */
        /* <DEDUP_REMOVED lines=23> */
[----:B------:R-:W-:-:S03]  /*13460*/  IADD3 R7, R0, 0x40, RZ ;  /* 0x0000004000077810 */ /* 0x000fc60007ffe0ff */
        /* <DEDUP_REMOVED lines=34> */
[----:B------:R0:W1:Y:S04]  /*13690*/  SHFL.IDX PT, R14, R5, 0x7, 0x181f ;  /* 0x00f81f00050e7f89 */ /* 0x00006800000e0000 */
[----:B------:R0:W-:Y:S04]  /*136a0*/  @!P0 LDGSTS.E.BYPASS.LTC128B.128 [R33+0x17400], desc[UR36][R2.64], !P4 ;  /* 0x1740000002218fae */ /* 0x0001e8000e101d64 */
[----:B------:R0:W-:Y:S04]  /*136b0*/  @!P0 LDGSTS.E.BYPASS.LTC128B.128 [R33+0x1b400], desc[UR36][R2.64+0x80], !P3 ;  /* 0x1b40008002218fae */ /* 0x0001e8000d901d64 */
[----:B------:R0:W-:Y:S04]  /*136c0*/  @!P0 LDGSTS.E.BYPASS.LTC128B.128 [R33+0x1f400], desc[UR36][R2.64+0x100], !P2 ;  /* 0x1f40010002218fae */ /* 0x0001e8000d101d64 */
[----:B------:R0:W-:Y:S04]  /*136d0*/  @!P0 LDGSTS.E.BYPASS.LTC128B.128 [R33+0x23400], desc[UR36][R2.64+0x180], !P1 ;  /* 0x2340018002218fae */ /* 0x0001e8000c901d64 */
[----:B------:R0:W2:Y:S02]  /*136e0*/  SHFL.IDX PT, R7, R4, 0x7, 0x181f ;  /* 0x00f81f0004077f89 */ /* 0x0000a400000e0000 */
.L_x_347:
[----:B0-----:R-:W-:Y:S01]  /*136f0*/  VIADD R3, R0, 0x70 ;  /* 0x0000007000037836 */ /* 0x001fe20000000000 */
[----:B------:R-:W-:Y:S04]  /*13700*/  BSSY B0, `(.L_x_261) ;  /* 0x000000c000007945 */ /* 0x000fe80003800000 */
[----:B------:R-:W-:-:S13]  /*13710*/  ISETP.GE.AND P0, PT, R3, R6, PT ;  /* 0x000000060300720c */ /* 0x000fda0003f06270 */
[----:B------:R-:W-:Y:S05]  /*13720*/  @P0 BRA `(.L_x_262) ;  /* 0x0000000000240947 */ /* 0x000fea0003800000 */
[----:B-1----:R-:W-:-:S05]  /*13730*/  LEA R2, P0, R32, R14, 0x1 ;  /* 0x0000000e20027211 */ /* 0x002fca00078008ff */
        /* <DEDUP_REMOVED lines=8> */
.L_x_262:
[----:B------:R-:W-:Y:S05]  /*137c0*/  BSYNC B0 ;  /* 0x0000000000007941 */ /* 0x000fea0003800000 */
.L_x_261:
[----:B------:R-:W-:Y:S01]  /*137d0*/  NOP ;  /* 0x0000000000007918 */ /* 0x000fe20000000000 */
[----:B------:R-:W-:-:S13]  /*137e0*/  PLOP3.LUT P0, PT, PT, PT, PT, 0x80, 0x0 ;  /* 0x000000000000781c */ /* 0x000fda0003f0f070 */
.L_x_263:
[----:B------:R-:W-:Y:S02]  /*137f0*/  PLOP3.LUT P1, PT, P1, P0, PT, 0xa2, 0x0 ;  /* 0x000000000000781c */ /* 0x000fe40000f21472 */
[----:B------:R-:W-:-:S08]  /*13800*/  @P0 R2UR P1, UR4, R22 ;  /* 0x00000000160402ca */ /* 0x000fd00000020000 */
[----:B------:R-:W-:-:S05]  /*13810*/  @P0 PLOP3.LUT P0, PT, P1, PT, PT, 0x80, 0x0 ;  /* 0x000000000000081c */ /* 0x000fca0000f0f070 */
[----:B------:R-:W-:Y:S01]  /*13820*/  @!P1 SYNCS.ARRIVE.TRANS64.RED.A0T1 RZ, [UR4+0x38800], RZ ;  /* 0x038800ffffff99a7 */ /* 0x000fe20008200404 */
[----:B------:R-:W-:Y:S07]  /*13830*/  @!P1 ARRIVES.LDGSTSBAR.64.TRANSCNT [UR4+0x38800] ;  /* 0x03880000ff0099b0 */ /* 0x000fee0008000a84 */
[----:B------:R-:W-:Y:S05]  /*13840*/  @P0 BRA.U.ANY `(.L_x_263) ;  /* 0xfffffffd00e80947 */ /* 0x000fea000393ffff */
[----:B0-----:R-:W3:Y:S04]  /*13850*/  LDL.LU R3, [R1+0x28] ;  /* 0x0000280001037983 */ /* 0x001ee80000300800 */
[----:B------:R-:W4:Y:S01]  /*13860*/  LDL.LU R2, [R1+0x24] ;  /* 0x0000240001027983 */ /* 0x000f220000300800 */
[----:B---3--:R-:W-:-:S05]  /*13870*/  VIADD R3, R3, 0x1 ;  /* 0x0000000103037836 */ /* 0x008fca0000000000 */
[----:B------:R-:W-:Y:S01]  /*13880*/  LEA.HI R0, R3, R3, RZ, 0x1 ;  /* 0x0000000303007211 */ /* 0x000fe200078f08ff */
[----:B------:R0:W-:Y:S03]  /*13890*/  STL [R1+0x28], R3 ;  /* 0x0000280301007387 */ /* 0x0001e60000100800 */
[----:B------:R-:W-:-:S05]  /*138a0*/  LOP3.LUT R0, R0, 0xfffffffe, RZ, 0xc0, !PT ;  /* 0xfffffffe00007812 */ /* 0x000fca00078ec0ff */
[----:B0-----:R-:W-:Y:S01]  /*138b0*/  IMAD.IADD R3, R3, 0x1, -R0 ;  /* 0x0000000103037824 */ /* 0x001fe200078e0a00 */
[----:B----4-:R-:W-:-:S04]  /*138c0*/  IADD3 R0, R2, -0x2, RZ ;  /* 0xfffffffe02007810 */ /* 0x010fc80007ffe0ff */
[----:B------:R-:W-:Y:S01]  /*138d0*/  SHF.L.U32 R3, R3, 0x1f, RZ ;  /* 0x0000001f03037819 */ /* 0x000fe200000006ff */
[----:B------:R-:W-:Y:S01]  /*138e0*/  NOP ;  /* 0x0000000000007918 */ /* 0x000fe20000000000 */
[----:B------:R0:W-:Y:S01]  /*138f0*/  SYNCS.ARRIVE.TRANS64.A1T0 RZ, [R22+URZ+0x38800], RZ ;  /* 0x038800ff16ff79a7 */ /* 0x0001e2000810003f */
[----:B------:R-:W-:Y:S01]  /*13900*/  BSSY B0, `(.L_x_264) ;  /* 0x0000003000007945 */ /* 0x000fe20003800000 */
[----:B------:R-:W3:Y:S03]  /*13910*/  SYNCS.PHASECHK.TRANS64.TRYWAIT P0, [R22+URZ+0x38820], R3 ;  /* 0x03882003160075a7 */ /* 0x000ee6000800017f */
[----:B0--3--:R-:W-:Y:S05]  /*13920*/  @!P0 BRA `(.L_x_265) ;  /* 0x0000003c00708947 */ /* 0x009fea0003800000 */
.L_x_348:
[----:B------:R-:W-:Y:S05]  /*13930*/  BSYNC B0 ;  /* 0x0000000000007941 */ /* 0x000fea0003800000 */
.L_x_264:
[----:B------:R-:W3:Y:S01]  /*13940*/  LDL R2, [R1+0x4] ;  /* 0x0000040001027983 */ /* 0x000ee20000100800 */
[----:B------:R-:W-:Y:S01]  /*13950*/  BSSY B0, `(.L_x_266) ;  /* 0x0000110000007945 */ /* 0x000fe20003800000 */
[----:B---3--:R-:W-:-:S13]  /*13960*/  ISETP.GE.AND P0, PT, R0, R2, PT ;  /* 0x000000020000720c */ /* 0x008fda0003f06270 */
[----:B------:R-:W-:Y:S05]  /*13970*/  @!P0 BRA `(.L_x_267) ;  /* 0x0000001000348947 */ /* 0x000fea0003800000 */
[----:B------:R-:W-:Y:S01]  /*13980*/  ULDC UR4, c[0x0][0x2f4] ;  /* 0x0000bd0000047ab9 */ /* 0x000fe20000000800 */
[----:B------:R-:W-:Y:S01]  /*13990*/  IMAD.MOV.U32 R17, RZ, RZ, R28 ;  /* 0x000000ffff117224 */ /* 0x000fe200078e001c */
[----:B------:R-:W-:Y:S01]  /*139a0*/  ISETP.GE.AND P4, PT, R32, UR4, PT ;  /* 0x0000000420007c0c */ /* 0x000fe2000bf86270 */
[----:B--2---:R-:W-:Y:S01]  /*139b0*/  IMAD.MOV.U32 R7, RZ, RZ, R27 ;  /* 0x000000ffff077224 */ /* 0x004fe200078e001b */
[----:B------:R-:W-:Y:S01]  /*139c0*/  ISETP.GE.AND P3, PT, R37, UR4, PT ;  /* 0x0000000425007c0c */ /* 0x000fe2000bf66270 */
[----:B------:R-:W-:Y:S01]  /*139d0*/  IMAD.MOV.U32 R29, RZ, RZ, R26 ;  /* 0x000000ffff1d7224 */ /* 0x000fe200078e001a */
[----:B------:R-:W-:Y:S02]  /*139e0*/  ISETP.GE.AND P2, PT, R36, UR4, PT ;  /* 0x0000000424007c0c */ /* 0x000fe4000bf46270 */
[----:B------:R-:W-:-:S13]  /*139f0*/  ISETP.GE.AND P1, PT, R34, UR4, PT ;  /* 0x0000000422007c0c */ /* 0x000fda000bf26270 */
.L_x_280:
[----:B------:R-:W2:Y:S04]  /*13a00*/  LDL R6, [R1+0x8] ;  /* 0x0000080001067983 */ /* 0x000ea80000100800 */
[----:B------:R-:W3:Y:S01]  /*13a10*/  LDL R8, [R1+0xc] ;  /* 0x00000c0001087983 */ /* 0x000ee20000100800 */
[----:B------:R-:W4:Y:S01]  /*13a20*/  S2R R2, SR_TID.X ;  /* 0x0000000000027919 */ /* 0x000f220000002100 */
[----:B------:R-:W1:Y:S01]  /*13a30*/  S2R R9, SR_TID.X ;  /* 0x0000000000097919 */ /* 0x000e620000002100 */
[----:B----4-:R-:W-:-:S04]  /*13a40*/  LOP3.LUT R2, R2, 0x7f, RZ, 0xc0, !PT ;  /* 0x0000007f02027812 */ /* 0x010fc800078ec0ff */
[----:B0-----:R-:W-:Y:S02]  /*13a50*/  SHF.R.U32.HI R3, RZ, 0x3, R2 ;  /* 0x00000003ff037819 */ /* 0x001fe40000011602 */
[----:B------:R-:W0:Y:S01]  /*13a60*/  LDC R2, c[0x0][0x430] ;  /* 0x00010c00ff027b82 */ /* 0x000e220000000800 */
[----:B-1----:R-:W-:-:S05]  /*13a70*/  IMAD.SHL.U32 R9, R9, 0x10, RZ ;  /* 0x0000001009097824 */ /* 0x002fca00078e00ff */
[----:B------:R-:W-:-:S04]  /*13a80*/  LOP3.LUT R9, R3, 0x70, R9, 0xf8, !PT ;  /* 0x0000007003097812 */ /* 0x000fc800078ef809 */
[----:B------:R-:W-:-:S13]  /*13a90*/  ISETP.GT.U32.AND P6, PT, R9, 0x4f, PT ;  /* 0x0000004f0900780c */ /* 0x000fda0003fc4070 */
[----:B------:R-:W3:Y:S01]  /*13aa0*/  @!P6 LDC.64 R4, c[0x0][0x428] ;  /* 0x00010a00ff04eb82 */ /* 0x000ee20000000a00 */
[----:B0-----:R-:W-:-:S13]  /*13ab0*/  ISETP.NE.AND P0, PT, R2, 0x1, PT ;  /* 0x000000010200780c */ /* 0x001fda0003f05270 */
[----:B------:R-:W0:Y:S08]  /*13ac0*/  @P0 LDC R3, c[0x0][0x434] ;  /* 0x00010d00ff030b82 */ /* 0x000e300000000800 */
[----:B------:R-:W1:Y:S01]  /*13ad0*/  @P0 LDC R2, c[0x0][0x438] ;  /* 0x00010e00ff020b82 */ /* 0x000e620000000800 */
[----:B--2---:R-:W-:-:S04]  /*13ae0*/  IMAD R6, R0, 0x50, R6 ;  /* 0x0000005000067824 */ /* 0x004fc800078e0206 */
[----:B------:R-:W-:-:S04]  /*13af0*/  IMAD.IADD R6, R9, 0x1, R6 ;  /* 0x0000000109067824 */ /* 0x000fc800078e0206 */
[----:B0-----:R-:W-:-:S04]  /*13b00*/  @P0 IMAD.HI.U32 R3, R6, R3, RZ ;  /* 0x0000000306030227 */ /* 0x001fc800078e00ff */
[----:B------:R-:W-:Y:S01]  /*13b10*/  IMAD.MOV.U32 R10, RZ, RZ, R6 ;  /* 0x000000ffff0a7224 */ /* 0x000fe200078e0006 */
[----:B-1----:R-:W-:Y:S01]  /*13b20*/  @P0 SHF.R.U32.HI R10, RZ, R2, R3 ;  /* 0x00000002ff0a0219 */ /* 0x002fe20000011603 */
[----:B---3--:R-:W-:Y:S02]  /*13b30*/  @!P6 IMAD R2, R8, R4, RZ ;  /* 0x000000040802e224 */ /* 0x008fe400078e02ff */
[----:B------:R-:W0:Y:S01]  /*13b40*/  @!P6 LDC.64 R8, c[0x0][0x418] ;  /* 0x00010600ff08eb82 */ /* 0x000e220000000a00 */
[----:B------:R-:W-:Y:S01]  /*13b50*/  @!P6 SHF.R.S32.HI R3, RZ, 0x1f, R10 ;  /* 0x0000001fff03e819 */ /* 0x000fe2000001140a */
[----:B------:R-:W-:Y:S02]  /*13b60*/  @!P6 IMAD R5, R30, R5, R2 ;  /* 0x000000051e05e224 */ /* 0x000fe400078e0202 */
[----:B------:R-:W-:-:S04]  /*13b70*/  @!P6 IMAD.MOV.U32 R2, RZ, RZ, R10 ;  /* 0x000000ffff02e224 */ /* 0x000fc800078e000a */
[----:B------:R-:W-:-:S04]  /*13b80*/  @!P6 IMAD.WIDE.U32 R2, R30, R4, R2 ;  /* 0x000000041e02e225 */ /* 0x000fc800078e0002 */
[----:B------:R-:W-:Y:S02]  /*13b90*/  @!P6 IMAD.IADD R5, R5, 0x1, R3 ;  /* 0x000000010505e824 */ /* 0x000fe400078e0203 */
[----:B------:R-:W-:Y:S01]  /*13ba0*/  IMAD.MOV.U32 R4, RZ, RZ, RZ ;  /* 0x000000ffff047224 */ /* 0x000fe200078e00ff */
[----:B0-----:R-:W-:-:S04]  /*13bb0*/  @!P6 LEA R8, P0, R2, R8, 0x2 ;  /* 0x000000080208e211 */ /* 0x001fc800078010ff */
[----:B------:R-:W-:-:S05]  /*13bc0*/  @!P6 LEA.HI.X R9, R2, R9, R5, 0x2, P0 ;  /* 0x000000090209e211 */ /* 0x000fca00000f1405 */
[----:B------:R0:W5:Y:S01]  /*13bd0*/  @!P6 LDG.E R4, desc[UR36][R8.64] ;  /* 0x000000240804e981 */ /* 0x000162000c1e1900 */
[----:B------:R-:W-:Y:S01]  /*13be0*/  LOP3.LUT P5, RZ, R23, 0x20, RZ, 0xc0, !PT ;  /* 0x0000002017ff7812 */ /* 0x000fe200078ac0ff */
[----:B------:R-:W-:Y:S01]  /*13bf0*/  VIADD R27, R7, 0x1 ;  /* 0x00000001071b7836 */ /* 0x000fe20000000000 */
[----:B------:R-:W-:Y:S05]  /*13c00*/  YIELD ;  /* 0x0000000000007946 */ /* 0x000fea0003800000 */
[----:B------:R-:W-:Y:S01]  /*13c10*/  ISETP.NE.AND P0, PT, R27, 0x2, PT ;  /* 0x000000021b00780c */ /* 0x000fe20003f05270 */
[----:B------:R-:W-:Y:S01]  /*13c20*/  IMAD.MOV R5, RZ, RZ, -R10 ;  /* 0x000000ffff057224 */ /* 0x000fe200078e0a0a */
[----:B------:R-:W-:-:S02]  /*13c30*/  ULDC UR4, c[0x0][0x430] ;  /* 0x00010c0000047ab9 */ /* 0x000fc40000000800 */
[----:B------:R-:W-:Y:S01]  /*13c40*/  SEL R28, RZ, 0x1, P0 ;  /* 0x00000001ff1c7807 */ /* 0x000fe20000000000 */
[----:B------:R-:W-:Y:S01]  /*13c50*/  IMAD R5, R5, UR4, R6 ;  /* 0x0000000405057c24 */ /* 0x000fe2000f8e0206 */
[----:B------:R-:W-:Y:S01]  /*13c60*/  SEL R27, R27, RZ, P0 ;  /* 0x000000ff1b1b7207 */ /* 0x000fe20000000000 */
[----:B------:R-:W-:Y:S01]  /*13c70*/  IMAD.MOV.U32 R26, RZ, RZ, R0 ;  /* 0x000000ffff1a7224 */ /* 0x000fe200078e0000 */
[----:B------:R-:W-:Y:S01]  /*13c80*/  LOP3.LUT R28, R17, R28, RZ, 0x3c, !PT ;  /* 0x0000001c111c7212 */ /* 0x000fe200078e3cff */
[----:B0-----:R-:W-:Y:S06]  /*13c90*/  @!P5 BRA `(.L_x_268) ;  /* 0x000000000004d947 */ /* 0x001fec0003800000 */
[----:B------:R-:W-:Y:S01]  /*13ca0*/  BPT.TRAP 0x1 ;  /* 0x000000040000795c */ /* 0x000fe20000300000 */
.L_x_268:
[----:B------:R-:W-:Y:S01]  /*13cb0*/  IMAD R6, R27, 0x8, R22 ;  /* 0x000000081b067824 */ /* 0x000fe200078e0216 */
[----:B------:R-:W-:Y:S01]  /*13cc0*/  SHF.L.U32 R3, R28, 0x1f, RZ ;  /* 0x0000001f1c037819 */ /* 0x000fe200000006ff */
[----:B------:R-:W-:Y:S03]  /*13cd0*/  BSSY B1, `(.L_x_269) ;  /* 0x0000003000017945 */ /* 0x000fe60003800000 */
[----:B------:R-:W0:Y:S02]  /*13ce0*/  SYNCS.PHASECHK.TRANS64.TRYWAIT P0, [R6+URZ+0x38840], R3 ;  /* 0x03884003060075a7 */ /* 0x000e24000800017f */
[----:B0-----:R-:W-:Y:S05]  /*13cf0*/  @!P0 BRA `(.L_x_270) ;  /* 0x0000003800908947 */ /* 0x001fea0003800000 */
.L_x_349:
[----:B------:R-:W-:Y:S05]  /*13d00*/  BSYNC B1 ;  /* 0x0000000000017941 */ /* 0x000fea0003800000 */
.L_x_269:
[----:B------:R-:W-:Y:S01]  /*13d10*/  SHF.R.S32.HI R20, RZ, 0x1f, R5 ;  /* 0x0000001fff147819 */ /* 0x000fe20000011405 */
[----:B------:R-:W-:Y:S01]  /*13d20*/  ULDC.64 UR4, c[0x0][0x300] ;  /* 0x0000c00000047ab9 */ /* 0x000fe20000000a00 */
[----:B-----5:R-:W-:Y:S01]  /*13d30*/  SHF.R.S32.HI R21, RZ, 0x1f, R4 ;  /* 0x0000001fff157819 */ /* 0x020fe20000011404 */
[----:B0-----:R-:W-:Y:S01]  /*13d40*/  IMAD.WIDE.U32 R2, R5, UR4, RZ ;  /* 0x0000000405027c25 */ /* 0x001fe2000f8e00ff */
[----:B------:R-:W-:Y:S01]  /*13d50*/  ULDC.64 UR6, c[0x0][0x2e8] ;  /* 0x0000ba0000067ab9 */ /* 0x000fe20000000a00 */
[----:B------:R-:W-:Y:S02]  /*13d60*/  LOP3.LUT P5, RZ, R23, 0x2, RZ, 0xc0, !PT ;  /* 0x0000000217ff7812 */ /* 0x000fe400078ac0ff */
[----:B------:R-:W-:Y:S02]  /*13d70*/  IMAD R0, R20, UR4, RZ ;  /* 0x0000000414007c24 */ /* 0x000fe4000f8e02ff */
[----:B------:R-:W-:Y:S02]  /*13d80*/  IMAD R9, R27, 0x5000, R31 ;  /* 0x000050001b097824 */ /* 0x000fe400078e021f */
[----:B------:R-:W-:Y:S01]  /*13d90*/  IMAD R0, R5, UR5, R0 ;  /* 0x0000000505007c24 */ /* 0x000fe2000f8e0200 */
[----:B------:R-:W-:-:S03]  /*13da0*/  ULDC.64 UR4, c[0x0][0x310] ;  /* 0x0000c40000047ab9 */ /* 0x000fc60000000a00 */
[----:B------:R-:W-:Y:S02]  /*13db0*/  IMAD.IADD R3, R3, 0x1, R0 ;  /* 0x0000000103037824 */ /* 0x000fe400078e0200 */
[----:B------:R-:W-:Y:S02]  /*13dc0*/  IMAD R0, R21, UR4, RZ ;  /* 0x0000000415007c24 */ /* 0x000fe4000f8e02ff */
[----:B------:R-:W-:-:S04]  /*13dd0*/  IMAD.WIDE.U32 R2, R4, UR4, R2 ;  /* 0x0000000404027c25 */ /* 0x000fc8000f8e0002 */
[----:B------:R-:W-:Y:S01]  /*13de0*/  IMAD R0, R4, UR5, R0 ;  /* 0x0000000504007c24 */ /* 0x000fe2000f8e0200 */
[----:B------:R-:W-:-:S03]  /*13df0*/  ULDC.64 UR4, c[0x0][0x308] ;  /* 0x0000c20000047ab9 */ /* 0x000fc60000000a00 */
[----:B------:R-:W-:Y:S02]  /*13e00*/  IMAD.IADD R3, R3, 0x1, R0 ;  /* 0x0000000103037824 */ /* 0x000fe400078e0200 */
[----:B------:R-:W-:Y:S01]  /*13e10*/  IMAD.WIDE.U32 R2, R25, UR4, R2 ;  /* 0x0000000419027c25 */ /* 0x000fe2000f8e0002 */
[----:B------:R-:W-:-:S03]  /*13e20*/  UMOV UR4, 0xffffffff ;  /* 0xffffffff00047882 */ /* 0x000fc60000000000 */
[----:B------:R-:W-:Y:S01]  /*13e30*/  IMAD R10, R25, UR5, R3 ;  /* 0x00000005190a7c24 */ /* 0x000fe2000f8e0203 */
[----:B------:R-:W-:-:S04]  /*13e40*/  LEA R8, P0, R2, UR6, 0x1 ;  /* 0x0000000602087c11 */ /* 0x000fc8000f8008ff */
[----:B------:R-:W-:Y:S01]  /*13e50*/  LEA.HI.X R10, R2, UR7, R10, 0x1, P0 ;  /* 0x00000007020a7c11 */ /* 0x000fe200080f0c0a */
[----:B------:R-:W-:Y:S08]  /*13e60*/  BRA.DIV UR4, `(.L_x_271) ;  /* 0x0000003a04487947 */ /* 0x000ff0000b800000 */
[----:B------:R-:W0:Y:S01]  /*13e70*/  SHFL.IDX PT, R2, R8, RZ, 0x181f ;  /* 0x00181fff08027589 */ /* 0x000e2200000e0000 */
[----:B------:R-:W-:Y:S01]  /*13e80*/  LOP3.LUT R23, R23, 0xfffffbff, RZ, 0xc0, !PT ;  /* 0xfffffbff17177812 */ /* 0x000fe200078ec0ff */
[----:B------:R-:W-:Y:S01]  /*13e90*/  IMAD R9, R9, 0x2, R22 ;  /* 0x0000000209097824 */ /* 0x000fe200078e0216 */
[----:B------:R-:W-:Y:S01]  /*13ea0*/  SHF.L.U32 R0, R32, 0x1, RZ ;  /* 0x0000000120007819 */ /* 0x000fe200000006ff */
[----:B------:R-:W1:Y:S01]  /*13eb0*/  SHFL.IDX PT, R3, R10, RZ, 0x181f ;  /* 0x00181fff0a037589 */ /* 0x000e6200000e0000 */
[----:B------:R-:W-:-:S03]  /*13ec0*/  @P2 LOP3.LUT R23, R23, 0x400, RZ, 0xfc, !PT ;  /* 0x0000040017172812 */ /* 0x000fc600078efcff */
[----:B------:R-:W-:Y:S01]  /*13ed0*/  SHFL.IDX PT, R35, R10, 0x1, 0x181f ;  /* 0x00381f000a237f89 */ /* 0x000fe200000e0000 */
[C---:B------:R-:W-:Y:S02]  /*13ee0*/  LOP3.LUT P2, RZ, R23.reuse, 0x10, RZ, 0xc0, !PT ;  /* 0x0000001017ff7812 */ /* 0x040fe4000784c0ff */
[----:B------:R-:W-:-:S04]  /*13ef0*/  LOP3.LUT R23, R23, 0xfffffdff, RZ, 0xc0, !PT ;  /* 0xfffffdff17177812 */ /* 0x000fc800078ec0ff */
[----:B------:R-:W-:-:S04]  /*13f00*/  @P1 LOP3.LUT R23, R23, 0x200, RZ, 0xfc, !PT ;  /* 0x0000020017171812 */ /* 0x000fc800078efcff */
[C---:B------:R-:W-:Y:S02]  /*13f10*/  LOP3.LUT P1, RZ, R23.reuse, 0x8, RZ, 0xc0, !PT ;  /* 0x0000000817ff7812 */ /* 0x040fe4000782c0ff */
[----:B------:R-:W-:Y:S02]  /*13f20*/  LOP3.LUT P6, RZ, R23, 0x4, RZ, 0xc0, !PT ;  /* 0x0000000417ff7812 */ /* 0x000fe400078cc0ff */
[----:B0-----:R-:W-:-:S05]  /*13f30*/  IADD3 R2, P0, R2, R0, RZ ;  /* 0x0000000002027210 */ /* 0x001fca0007f1e0ff */
[----:B-1----:R-:W-:-:S05]  /*13f40*/  IMAD.X R3, RZ, RZ, R3, P0 ;  /* 0x000000ffff037224 */ /* 0x002fca00000e0603 */
[----:B------:R-:W-:Y:S04]  /*13f50*/  LDGSTS.E.BYPASS.LTC128B.128 [R9+0x24400], desc[UR36][R2.64], !P2 ;  /* 0x2440000002097fae */ /* 0x000fe8000d101d64 */
[----:B------:R-:W-:Y:S04]  /*13f60*/  LDGSTS.E.BYPASS.LTC128B.128 [R9+0x26c00], desc[UR36][R2.64+0x80], !P1 ;  /* 0x26c0008002097fae */ /* 0x000fe8000c901d64 */
[----:B------:R-:W-:Y:S04]  /*13f70*/  LDGSTS.E.BYPASS.LTC128B.128 [R9+0x29400], desc[UR36][R2.64+0x100], !P6 ;  /* 0x2940010002097fae */ /* 0x000fe8000f101d64 */
[----:B------:R0:W-:Y:S04]  /*13f80*/  LDGSTS.E.BYPASS.LTC128B.128 [R9+0x2bc00], desc[UR36][R2.64+0x180], !P5 ;  /* 0x2bc0018002097fae */ /* 0x0001e8000e901d64 */
[----:B0-----:R-:W0:Y:S02]  /*13f90*/  SHFL.IDX PT, R2, R8, 0x1, 0x181f ;  /* 0x00381f0008027f89 */ /* 0x001e2400000e0000 */
[----:B0-----:R-:W-:-:S05]  /*13fa0*/  IADD3 R2, P0, R2, R0, RZ ;  /* 0x0000000002027210 */ /* 0x001fca0007f1e0ff */
[----:B------:R-:W-:Y:S02]  /*13fb0*/  IMAD.X R3, RZ, RZ, R35, P0 ;  /* 0x000000ffff037224 */ /* 0x000fe400000e0623 */
[----:B------:R-:W-:Y:S04]  /*13fc0*/  SHFL.IDX PT, R35, R10, 0x2, 0x181f ;  /* 0x00581f000a237f89 */ /* 0x000fe800000e0000 */
        /* <DEDUP_REMOVED lines=15> */
[----:B------:R0:W1:Y:S04]  /*140c0*/  SHFL.IDX PT, R35, R10, 0x4, 0x181f ;  /* 0x00981f000a237f89 */ /* 0x00006800000e0000 */
[----:B------:R-:W-:Y:S01]  /*140d0*/  LDGSTS.E.BYPASS.LTC128B.128 [R9+0x25c00], desc[UR36][R2.64], !P2 ;  /* 0x25c0000002097fae */ /* 0x000fe2000d101d64 */
[----:B------:R-:W-:-:S03]  /*140e0*/  LOP3.LUT P2, RZ, R23, 0x400, RZ, 0xc0, !PT ;  /* 0x0000040017ff7812 */ /* 0x000fc6000784c0ff */
[----:B------:R-:W-:Y:S01]  /*140f0*/  LDGSTS.E.BYPASS.LTC128B.128 [R9+0x28400], desc[UR36][R2.64+0x80], !P1 ;  /* 0x2840008002097fae */ /* 0x000fe2000c901d64 */
[----:B------:R-:W-:-:S03]  /*14100*/  LOP3.LUT P1, RZ, R23, 0x200, RZ, 0xc0, !PT ;  /* 0x0000020017ff7812 */ /* 0x000fc6000782c0ff */
[----:B------:R-:W-:Y:S04]  /*14110*/  LDGSTS.E.BYPASS.LTC128B.128 [R9+0x2ac00], desc[UR36][R2.64+0x100], !P6 ;  /* 0x2ac0010002097fae */ /* 0x000fe8000f101d64 */
[----:B------:R2:W-:Y:S04]  /*14120*/  LDGSTS.E.BYPASS.LTC128B.128 [R9+0x2d400], desc[UR36][R2.64+0x180], !P5 ;  /* 0x2d40018002097fae */ /* 0x0005e8000e901d64 */
[----:B-12---:R0:W2:Y:S02]  /*14130*/  SHFL.IDX PT, R2, R8, 0x4, 0x181f ;  /* 0x00981f0008027f89 */ /* 0x0060a400000e0000 */
.L_x_361:
[----:B------:R-:W-:Y:S02]  /*14140*/  LOP3.LUT R23, R23, 0xfffffdff, RZ, 0xc0, !PT ;  /* 0xfffffdff17177812 */ /* 0x000fe400078ec0ff */
[----:B--2---:R-:W-:Y:S02]  /*14150*/  IADD3 R2, P0, R2, R0, RZ ;  /* 0x0000000002027210 */ /* 0x004fe40007f1e0ff */
[----:B------:R-:W-:-:S03]  /*14160*/  @P1 LOP3.LUT R23, R23, 0x200, RZ, 0xfc, !PT ;  /* 0x0000020017171812 */ /* 0x000fc600078efcff */
[----:B------:R-:W-:Y:S01]  /*14170*/  IMAD.X R3, RZ, RZ, R35, P0 ;  /* 0x000000ffff037224 */ /* 0x000fe200000e0623 */
[C---:B------:R-:W-:Y:S02]  /*14180*/  LOP3.LUT P1, RZ, R23.reuse, 0x10, RZ, 0xc0, !PT ;  /* 0x0000001017ff7812 */ /* 0x040fe4000782c0ff */
[C---:B------:R-:W-:Y:S02]  /*14190*/  LOP3.LUT P0, RZ, R23.reuse, 0x8, RZ, 0xc0, !PT ;  /* 0x0000000817ff7812 */ /* 0x040fe4000780c0ff */
[----:B------:R-:W-:-:S09]  /*141a0*/  LOP3.LUT P6, RZ, R23, 0x4, RZ, 0xc0, !PT ;  /* 0x0000000417ff7812 */ /* 0x000fd200078cc0ff */
[----:B------:R-:W-:Y:S01]  /*141b0*/  @!PT LDS RZ, [RZ] ;  /* 0x00000000fffff984 */ /* 0x000fe20000000800 */
[----:B------:R-:W-:Y:S01]  /*141c0*/  @!PT LDS RZ, [RZ] ;  /* 0x00000000fffff984 */ /* 0x000fe20000000800 */
[----:B------:R-:W-:Y:S01]  /*141d0*/  @!PT LDS RZ, [RZ] ;  /* 0x00000000fffff984 */ /* 0x000fe20000000800 */
[----:B------:R1:W-:Y:S01]  /*141e0*/  LDGSTS.E.BYPASS.LTC128B.128 [R9+0x26400], desc[UR36][R2.64], !P1 ;  /* 0x2640000002097fae */ /* 0x0003e2000c901d64 */
[----:B------:R-:W-:-:S03]  /*141f0*/  LOP3.LUT P1, RZ, R23, 0x200, RZ, 0xc0, !PT ;  /* 0x0000020017ff7812 */ /* 0x000fc6000782c0ff */
[----:B------:R1:W-:Y:S01]  /*14200*/  LDGSTS.E.BYPASS.LTC128B.128 [R9+0x28c00], desc[UR36][R2.64+0x80], !P0 ;  /* 0x28c0008002097fae */ /* 0x0003e2000c101d64 */
[----:B------:R-:W-:-:S03]  /*14210*/  PLOP3.LUT P0, PT, PT, PT, PT, 0x80, 0x0 ;  /* 0x000000000000781c */ /* 0x000fc60003f0f070 */
[----:B------:R1:W-:Y:S04]  /*14220*/  LDGSTS.E.BYPASS.LTC128B.128 [R9+0x2b400], desc[UR36][R2.64+0x100], !P6 ;  /* 0x2b40010002097fae */ /* 0x0003e8000f101d64 */
[----:B------:R1:W-:Y:S01]  /*14230*/  LDGSTS.E.BYPASS.LTC128B.128 [R9+0x2dc00], desc[UR36][R2.64+0x180], !P5 ;  /* 0x2dc0018002097fae */ /* 0x0003e2000e901d64 */
[----:B------:R-:W-:-:S05]  /*14240*/  NOP ;  /* 0x0000000000007918 */ /* 0x000fca0000000000 */
.L_x_272:
        /* <DEDUP_REMOVED lines=10> */
.L_x_273:
[----:B------:R2:W-:Y:S01]  /*142f0*/  SYNCS.ARRIVE.TRANS64.A1T0 RZ, [R6+URZ+0x38830], RZ ;  /* 0x038830ff06ff79a7 */ /* 0x0005e2000810003f */
[----:B------:R-:W-:Y:S05]  /*14300*/  @!P6 BRA `(.L_x_274) ;  /* 0x000000000004e947 */ /* 0x000fea0003800000 */
[----:B------:R-:W-:Y:S01]  /*14310*/  BPT.TRAP 0x1 ;  /* 0x000000040000795c */ /* 0x000fe20000300000 */
.L_x_274:
[----:B-1----:R-:W-:Y:S01]  /*14320*/  SHF.L.U32 R2, R17, 0x1f, RZ ;  /* 0x0000001f11027819 */ /* 0x002fe200000006ff */
[----:B--2---:R-:W-:Y:S01]  /*14330*/  IMAD R6, R7, 0x8, R22 ;  /* 0x0000000807067824 */ /* 0x004fe200078e0216 */
[----:B------:R-:W-:Y:S03]  /*14340*/  BSSY B1, `(.L_x_275) ;  /* 0x0000003000017945 */ /* 0x000fe60003800000 */
[----:B------:R-:W1:Y:S02]  /*14350*/  SYNCS.PHASECHK.TRANS64.TRYWAIT P0, [R6+URZ+0x38860], R2 ;  /* 0x03886002060075a7 */ /* 0x000e64000800017f */
[----:B-1----:R-:W-:Y:S05]  /*14360*/  @!P0 BRA `(.L_x_276) ;  /* 0x0000003800cc8947 */ /* 0x002fea0003800000 */
.L_x_362:
[----:B------:R-:W-:Y:S05]  /*14370*/  BSYNC B1 ;  /* 0x0000000000017941 */ /* 0x000fea0003800000 */
.L_x_275:
[----:B0-----:R-:W2:Y:S01]  /*14380*/  LDL R8, [R1] ;  /* 0x0000000001087983 */ /* 0x001ea20000100800 */
[----:B------:R-:W0:Y:S01]  /*14390*/  S2R R3, SR_TID.X ;  /* 0x0000000000037919 */ /* 0x000e220000002100 */
[----:B------:R-:W-:Y:S01]  /*143a0*/  UMOV UR4, 0xffffffff ;  /* 0xffffffff00047882 */ /* 0x000fe20000000000 */
[----:B------:R-:W-:Y:S01]  /*143b0*/  IMAD R7, R7, 0x5000, R31 ;  /* 0x0000500007077824 */ /* 0x000fe200078e021f */
[----:B0-----:R-:W-:-:S04]  /*143c0*/  LOP3.LUT R3, R3, 0x7f, RZ, 0xc0, !PT ;  /* 0x0000007f03037812 */ /* 0x001fc800078ec0ff */
[----:B------:R-:W-:Y:S01]  /*143d0*/  SHF.R.U32.HI R3, RZ, 0x3, R3 ;  /* 0x00000003ff037819 */ /* 0x000fe20000011603 */
[----:B--2---:R-:W-:-:S04]  /*143e0*/  IMAD R8, R29, -0x50, R8 ;  /* 0xffffffb01d087824 */ /* 0x004fc800078e0208 */
[----:B------:R-:W-:Y:S01]  /*143f0*/  IMAD.IADD R8, R8, 0x1, -R3 ;  /* 0x0000000108087824 */ /* 0x000fe200078e0a03 */
[----:B------:R-:W-:Y:S06]  /*14400*/  BRA.DIV UR4, `(.L_x_277) ;  /* 0x0000003a04b87947 */ /* 0x000fec000b800000 */
[----:B-1----:R-:W0:Y:S01]  /*14410*/  SHFL.IDX PT, R2, R18, RZ, 0x181f ;  /* 0x00181fff12027589 */ /* 0x002e2200000e0000 */
[----:B------:R-:W-:-:S03]  /*14420*/  IMAD R7, R7, 0x2, R22 ;  /* 0x0000000207077824 */ /* 0x000fc600078e0216 */
[----:B------:R-:W1:Y:S04]  /*14430*/  SHFL.IDX PT, R3, R24, RZ, 0x181f ;  /* 0x00181fff18037589 */ /* 0x000e6800000e0000 */
[----:B------:R-:W-:Y:S01]  /*14440*/  SHFL.IDX PT, R14, R18, 0x4, 0x181f ;  /* 0x00981f00120e7f89 */ /* 0x000fe200000e0000 */
[----:B0-----:R-:W-:-:S05]  /*14450*/  IADD3 R2, P0, R2, R0, RZ ;  /* 0x0000000002027210 */ /* 0x001fca0007f1e0ff */
[----:B-1----:R-:W-:Y:S01]  /*14460*/  IMAD.X R3, RZ, RZ, R3, P0 ;  /* 0x000000ffff037224 */ /* 0x002fe200000e0603 */
        /* <DEDUP_REMOVED lines=8> */
[----:B0-----:R-:W0:Y:S04]  /*144f0*/  SHFL.IDX PT, R2, R18, 0x1, 0x181f ;  /* 0x00381f0012027f89 */ /* 0x001e2800000e0000 */
[----:B------:R-:W1:Y:S01]  /*14500*/  SHFL.IDX PT, R3, R24, 0x1, 0x181f ;  /* 0x00381f0018037f89 */ /* 0x000e6200000e0000 */
        /* <DEDUP_REMOVED lines=23> */
[----:B------:R-:W1:Y:S04]  /*14680*/  SHFL.IDX PT, R3, R24, 0x3, 0x181f ;  /* 0x00781f0018037f89 */ /* 0x000e6800000e0000 */
[----:B------:R-:W2:Y:S01]  /*14690*/  SHFL.IDX PT, R24, R24, 0x4, 0x181f ;  /* 0x00981f0018187f89 */ /* 0x000ea200000e0000 */
[----:B0-----:R-:W-:-:S05]  /*146a0*/  IADD3 R2, P0, R2, R0, RZ ;  /* 0x0000000002027210 */ /* 0x001fca0007f1e0ff */
[----:B-1----:R-:W-:Y:S01]  /*146b0*/  IMAD.X R3, RZ, RZ, R3, P0 ;  /* 0x000000ffff037224 */ /* 0x002fe200000e0603 */
[----:B------:R-:W-:-:S13]  /*146c0*/  ISETP.LT.OR P0, PT, R8, 0x31, P4 ;  /* 0x000000310800780c */ /* 0x000fda0002701670 */
[----:B------:R0:W-:Y:S01]  /*146d0*/  LDGSTS.E.BYPASS.LTC128B.128 [R7+0x1c00], desc[UR36][R2.64], !P0 ;  /* 0x01c0000002077fae */ /* 0x0001e2000c101d64 */
[----:B------:R-:W-:-:S13]  /*146e0*/  ISETP.LT.OR P0, PT, R8, 0x31, P3 ;  /* 0x000000310800780c */ /* 0x000fda0001f01670 */
[----:B------:R0:W-:Y:S01]  /*146f0*/  LDGSTS.E.BYPASS.LTC128B.128 [R7+0x4400], desc[UR36][R2.64+0x80], !P0 ;  /* 0x0440008002077fae */ /* 0x0001e2000c101d64 */
[----:B------:R-:W-:-:S13]  /*14700*/  ISETP.LT.OR P0, PT, R8, 0x31, P2 ;  /* 0x000000310800780c */ /* 0x000fda0001701670 */
[----:B------:R0:W-:Y:S01]  /*14710*/  LDGSTS.E.BYPASS.LTC128B.128 [R7+0x6c00], desc[UR36][R2.64+0x100], !P0 ;  /* 0x06c0010002077fae */ /* 0x0001e2000c101d64 */
[----:B------:R-:W-:-:S13]  /*14720*/  ISETP.LT.OR P0, PT, R8, 0x31, P1 ;  /* 0x000000310800780c */ /* 0x000fda0000f01670 */
[----:B--2---:R0:W-:Y:S02]  /*14730*/  LDGSTS.E.BYPASS.LTC128B.128 [R7+0x9400], desc[UR36][R2.64+0x180], !P0 ;  /* 0x0940018002077fae */ /* 0x0041e4000c101d64 */
.L_x_374:
[----:B01----:R-:W-:Y:S01]  /*14740*/  IADD3 R2, P0, R14, R0, RZ ;  /* 0x000000000e027210 */ /* 0x003fe20007f1e0ff */
[----:B------:R-:W-:Y:S01]  /*14750*/  ULDC.64 UR4, c[0x0][0x328] ;  /* 0x0000ca0000047ab9 */ /* 0x000fe20000000a00 */
[----:B------:R-:W-:Y:S01]  /*14760*/  ULDC.64 UR6, c[0x0][0x318] ;  /* 0x0000c60000067ab9 */ /* 0x000fe20000000a00 */
[----:B------:R-:W-:Y:S02]  /*14770*/  IMAD R20, R20, UR4, RZ ;  /* 0x0000000414147c24 */ /* 0x000fe4000f8e02ff */
[----:B------:R-:W-:Y:S01]  /*14780*/  IMAD.X R3, RZ, RZ, R24, P0 ;  /* 0x000000ffff037224 */ /* 0x000fe200000e0618 */
[----:B------:R-:W-:Y:S01]  /*14790*/  ISETP.LT.OR P0, PT, R8, 0x41, P4 ;  /* 0x000000410800780c */ /* 0x000fe20002701670 */
[----:B------:R-:W-:-:S12]  /*147a0*/  IMAD R9, R5, UR5, R20 ;  /* 0x0000000505097c24 */ /* 0x000fd8000f8e0214 */
        /* <DEDUP_REMOVED lines=10> */
[----:B------:R-:W-:Y:S01]  /*14850*/  NOP ;  /* 0x0000000000007918 */ /* 0x000fe20000000000 */
[----:B0-----:R-:W-:Y:S01]  /*14860*/  IMAD.WIDE.U32 R2, R5, UR4, RZ ;  /* 0x0000000405027c25 */ /* 0x001fe2000f8e00ff */
[----:B------:R-:W-:-:S03]  /*14870*/  ULDC.64 UR4, c[0x0][0x338] ;  /* 0x0000ce0000047ab9 */ /* 0x000fc60000000a00 */
[----:B------:R-:W-:Y:S02]  /*14880*/  IMAD.IADD R3, R3, 0x1, R9 ;  /* 0x0000000103037824 */ /* 0x000fe400078e0209 */
[----:B------:R-:W-:Y:S02]  /*14890*/  IMAD R21, R21, UR4, RZ ;  /* 0x0000000415157c24 */ /* 0x000fe4000f8e02ff */
[----:B------:R-:W-:-:S04]  /*148a0*/  IMAD.WIDE.U32 R2, R4, UR4, R2 ;  /* 0x0000000404027c25 */ /* 0x000fc8000f8e0002 */
[----:B------:R-:W-:Y:S01]  /*148b0*/  IMAD R21, R4, UR5, R21 ;  /* 0x0000000504157c24 */ /* 0x000fe2000f8e0215 */
[----:B------:R-:W-:-:S04]  /*148c0*/  ULDC.64 UR4, c[0x0][0x330] ;  /* 0x0000cc0000047ab9 */ /* 0x000fc80000000a00 */
[----:B------:R-:W-:-:S03]  /*148d0*/  IADD3 R3, R3, R21, RZ ;  /* 0x0000001503037210 */ /* 0x000fc60007ffe0ff */
[----:B------:R-:W-:-:S04]  /*148e0*/  IMAD.WIDE.U32 R2, R25, UR4, R2 ;  /* 0x0000000419027c25 */ /* 0x000fc8000f8e0002 */
[----:B------:R-:W-:Y:S01]  /*148f0*/  IMAD R3, R25, UR5, R3 ;  /* 0x0000000519037c24 */ /* 0x000fe2000f8e0203 */
[----:B------:R-:W-:-:S04]  /*14900*/  LEA R18, P0, R2, UR6, 0x1 ;  /* 0x0000000602127c11 */ /* 0x000fc8000f8008ff */
[----:B------:R-:W-:Y:S02]  /*14910*/  LEA.HI.X R24, R2, UR7, R3, 0x1, P0 ;  /* 0x0000000702187c11 */ /* 0x000fe400080f0c03 */
[----:B------:R-:W-:-:S13]  /*14920*/  PLOP3.LUT P0, PT, PT, PT, PT, 0x80, 0x0 ;  /* 0x000000000000781c */ /* 0x000fda0003f0f070 */
.L_x_278:
        /* <DEDUP_REMOVED lines=10> */
.L_x_279:
[----:B------:R-:W2:Y:S01]  /*149d0*/  LDL R2, [R1+0x4] ;  /* 0x0000040001027983 */ /* 0x000ea20000100800 */
[----:B------:R3:W-:Y:S01]  /*149e0*/  SYNCS.ARRIVE.TRANS64.A1T0 RZ, [R6+URZ+0x38850], RZ ;  /* 0x038850ff06ff79a7 */ /* 0x0007e2000810003f */
[C---:B------:R-:W-:Y:S02]  /*149f0*/  VIADD R0, R26.reuse, 0xffffffff ;  /* 0xffffffff1a007836 */ /* 0x040fe40000000000 */
[----:B------:R-:W-:Y:S02]  /*14a00*/  IMAD.MOV.U32 R17, RZ, RZ, R28 ;  /* 0x000000ffff117224 */ /* 0x000fe400078e001c */
[----:B------:R-:W-:Y:S02]  /*14a10*/  IMAD.MOV.U32 R7, RZ, RZ, R27 ;  /* 0x000000ffff077224 */ /* 0x000fe400078e001b */
[----:B------:R-:W-:Y:S01]  /*14a20*/  IMAD.MOV.U32 R29, RZ, RZ, R26 ;  /* 0x000000ffff1d7224 */ /* 0x000fe200078e001a */
[----:B--2---:R-:W-:-:S13]  /*14a30*/  ISETP.GT.AND P0, PT, R26, R2, PT ;  /* 0x000000021a00720c */ /* 0x004fda0003f04270 */
[----:B---3--:R-:W-:Y:S05]  /*14a40*/  @P0 BRA `(.L_x_280) ;  /* 0xffffffec00ec0947 */ /* 0x008fea000383ffff */
.L_x_267:
[----:B------:R-:W-:Y:S05]  /*14a50*/  BSYNC B0 ;  /* 0x0000000000007941 */ /* 0x000fea0003800000 */
.L_x_266:
[----:B------:R-:W3:Y:S01]  /*14a60*/  S2R R2, SR_TID.X ;  /* 0x0000000000027919 */ /* 0x000ee20000002100 */
[----:B------:R-:W-:Y:S01]  /*14a70*/  BSSY B0, `(.L_x_281) ;  /* 0x0000010000007945 */ /* 0x000fe20003800000 */
[----:B---3--:R-:W-:-:S04]  /*14a80*/  LOP3.LUT R2, R2, 0x7f, RZ, 0xc0, !PT ;  /* 0x0000007f02027812 */ /* 0x008fc800078ec0ff */
[----:B------:R-:W-:-:S13]  /*14a90*/  ISETP.NE.AND P0, PT, R2, RZ, PT ;  /* 0x000000ff0200720c */ /* 0x000fda0003f05270 */
[----:B------:R-:W-:Y:S05]  /*14aa0*/  @P0 BRA `(.L_x_282) ;  /* 0x0000000000300947 */ /* 0x000fea0003800000 */
[----:B------:R-:W3:Y:S01]  /*14ab0*/  S2R R5, SR_LANEID ;  /* 0x0000000000057919 */ /* 0x000ee20000000000 */
[----:B------:R-:W-:Y:S01]  /*14ac0*/  VOTEU.ANY UR4, UPT, PT ;  /* 0x0000000000047886 */ /* 0x000fe200038e0100 */
[----:B0-----:R-:W0:Y:S01]  /*14ad0*/  LDC.64 R2, c[0x0][0xc60] ;  /* 0x00031800ff027b82 */ /* 0x001e220000000a00 */
[----:B------:R-:W3:Y:S02]  /*14ae0*/  FLO.U32 R0, UR4 ;  /* 0x0000000400007d00 */ /* 0x000ee400080e0000 */
[----:B---3--:R-:W-:-:S06]  /*14af0*/  ISETP.EQ.U32.AND P0, PT, R0, R5, PT ;  /* 0x000000050000720c */ /* 0x008fcc0003f02070 */
[----:B------:R-:W0:Y:S07]  /*14b00*/  POPC R5, UR4 ;  /* 0x0000000400057d09 */ /* 0x000e2e0008000000 */
[----:B0-----:R-:W3:Y:S01]  /*14b10*/  @P0 ATOMG.E.ADD.STRONG.GPU PT, R3, desc[UR36][R2.64], R5 ;  /* 0x00000005020309a8 */ /* 0x001ee200081ee1e4 */
[----:B------:R-:W0:Y:S02]  /*14b20*/  S2R R4, SR_LTMASK ;  /* 0x0000000000047919 */ /* 0x000e240000003900 */
[----:B0-----:R-:W-:-:S04]  /*14b30*/  LOP3.LUT R4, R4, UR4, RZ, 0xc0, !PT ;  /* 0x0000000404047c12 */ /* 0x001fc8000f8ec0ff */
[----:B--2---:R-:W0:Y:S01]  /*14b40*/  POPC R7, R4 ;  /* 0x0000000400077309 */ /* 0x004e220000000000 */
[----:B---3--:R-:W0:Y:S02]  /*14b50*/  SHFL.IDX PT, R0, R3, R0, 0x1f ;  /* 0x00001f0003007589 */ /* 0x008e2400000e0000 */
[----:B0-----:R-:W-:-:S07]  /*14b60*/  IADD3 R16, R0, UR39, R7 ;  /* 0x0000002700107c10 */ /* 0x001fce000fffe007 */
.L_x_282:
[----:B------:R-:W-:Y:S05]  /*14b70*/  BSYNC B0 ;  /* 0x0000000000007941 */ /* 0x000fea0003800000 */
.L_x_281:
[----:B------:R-:W-:-:S13]  /*14b80*/  LOP3.LUT P0, RZ, R23, 0x20, RZ, 0xc0, !PT ;  /* 0x0000002017ff7812 */ /* 0x000fda000780c0ff */
[----:B------:R-:W-:Y:S05]  /*14b90*/  @!P0 BRA `(.L_x_283) ;  /* 0x0000000000048947 */ /* 0x000fea0003800000 */
[----:B------:R-:W-:Y:S01]  /*14ba0*/  BPT.TRAP 0x1 ;  /* 0x000000040000795c */ /* 0x000fe20000300000 */
.L_x_283:
[----:B------:R-:W3:Y:S01]  /*14bb0*/  LDL.LU R0, [R1] ;  /* 0x0000000001007983 */ /* 0x000ee20000300800 */
[----:B------:R-:W-:Y:S01]  /*14bc0*/  IMAD R4, R27, 0x8, R22 ;  /* 0x000000081b047824 */ /* 0x000fe200078e0216 */
[----:B0-----:R-:W-:Y:S01]  /*14bd0*/  SHF.L.U32 R3, R28, 0x1f, RZ ;  /* 0x0000001f1c037819 */ /* 0x001fe200000006ff */
[----:B------:R-:W-:Y:S03]  /*14be0*/  BSSY B0, `(.L_x_284) ;  /* 0x0000004000007945 */ /* 0x000fe60003800000 */
[----:B------:R-:W0:Y:S01]  /*14bf0*/  SYNCS.PHASECHK.TRANS64.TRYWAIT P0, [R4+URZ+0x38860], R3 ;  /* 0x03886003040075a7 */ /* 0x000e22000800017f */
[----:B---3--:R-:W-:Y:S01]  /*14c00*/  IMAD R5, R26, -0x50, R0 ;  /* 0xffffffb01a057824 */ /* 0x008fe200078e0200 */
[----:B0-----:R-:W-:Y:S06]  /*14c10*/  @!P0 BRA `(.L_x_285) ;  /* 0x00000038008c8947 */ /* 0x001fec0003800000 */
.L_x_375:
[----:B------:R-:W-:Y:S05]  /*14c20*/  BSYNC B0 ;  /* 0x0000000000007941 */ /* 0x000fea0003800000 */
.L_x_284:
[----:B------:R-:W3:Y:S01]  /*14c30*/  S2R R0, SR_TID.X ;  /* 0x0000000000007919 */ /* 0x000ee20000002100 */
[----:B------:R-:W-:Y:S01]  /*14c40*/  UMOV UR4, 0xffffffff ;  /* 0xffffffff00047882 */ /* 0x000fe20000000000 */
[----:B--2---:R-:W-:Y:S01]  /*14c50*/  IMAD R7, R27, 0x5000, R31 ;  /* 0x000050001b077824 */ /* 0x004fe200078e021f */
[----:B---3--:R-:W-:-:S04]  /*14c60*/  LOP3.LUT R0, R0, 0x7f, RZ, 0xc0, !PT ;  /* 0x0000007f00007812 */ /* 0x008fc800078ec0ff */
[----:B------:R-:W-:-:S05]  /*14c70*/  SHF.R.U32.HI R0, RZ, 0x3, R0 ;  /* 0x00000003ff007819 */ /* 0x000fca0000011600 */
[----:B------:R-:W-:Y:S01]  /*14c80*/  IMAD.IADD R5, R5, 0x1, -R0 ;  /* 0x0000000105057824 */ /* 0x000fe200078e0a00 */
[----:B------:R-:W-:Y:S06]  /*14c90*/  BRA.DIV UR4, `(.L_x_286) ;  /* 0x0000003a04807947 */ /* 0x000fec000b800000 */
[----:B-1----:R-:W1:Y:S01]  /*14ca0*/  SHFL.IDX PT, R14, R18, RZ, 0x181f ;  /* 0x00181fff120e7589 */ /* 0x002e6200000e0000 */
[----:B------:R-:W-:Y:S01]  /*14cb0*/  ULDC UR4, c[0x0][0x2f4] ;  /* 0x0000bd0000047ab9 */ /* 0x000fe20000000800 */
[C---:B------:R-:W-:Y:S01]  /*14cc0*/  IMAD.SHL.U32 R8, R32.reuse, 0x2, RZ ;  /* 0x0000000220087824 */ /* 0x040fe200078e00ff */
[----:B------:R-:W-:Y:S01]  /*14cd0*/  ISETP.GE.AND P3, PT, R32, UR4, PT ;  /* 0x0000000420007c0c */ /* 0x000fe2000bf66270 */
[----:B0-----:R-:W0:Y:S01]  /*14ce0*/  SHFL.IDX PT, R3, R24, RZ, 0x181f ;  /* 0x00181fff18037589 */ /* 0x001e2200000e0000 */
[----:B------:R-:W-:Y:S01]  /*14cf0*/  ISETP.GE.AND P2, PT, R37, UR4, PT ;  /* 0x0000000425007c0c */ /* 0x000fe2000bf46270 */
[----:B------:R-:W-:Y:S01]  /*14d00*/  IMAD R0, R7, 0x2, R22 ;  /* 0x0000000207007824 */ /* 0x000fe200078e0216 */
[----:B------:R-:W-:Y:S01]  /*14d10*/  ISETP.LT.OR P4, PT, R5, 0x1, P3 ;  /* 0x000000010500780c */ /* 0x000fe20001f81670 */
[----:B------:R-:W-:Y:S01]  /*14d20*/  SHFL.IDX PT, R7, R24, 0x1, 0x181f ;  /* 0x00381f0018077f89 */ /* 0x000fe200000e0000 */
[----:B------:R-:W-:-:S03]  /*14d30*/  ISETP.GE.AND P1, PT, R36, UR4, PT ;  /* 0x0000000424007c0c */ /* 0x000fc6000bf26270 */
[----:B------:R-:W-:Y:S01]  /*14d40*/  SHFL.IDX PT, R9, R24, 0x2, 0x181f ;  /* 0x00581f0018097f89 */ /* 0x000fe200000e0000 */
[----:B-1----:R-:W-:-:S03]  /*14d50*/  IADD3 R2, P0, R14, R8, RZ ;  /* 0x000000080e027210 */ /* 0x002fc60007f1e0ff */
[----:B------:R-:W1:Y:S02]  /*14d60*/  SHFL.IDX PT, R14, R18, 0x1, 0x181f ;  /* 0x00381f00120e7f89 */ /* 0x000e6400000e0000 */
[----:B0-----:R-:W-:Y:S01]  /*14d70*/  IMAD.X R3, RZ, RZ, R3, P0 ;  /* 0x000000ffff037224 */ /* 0x001fe200000e0603 */
[----:B------:R-:W-:-:S04]  /*14d80*/  ISETP.LT.OR P0, PT, R5, 0x1, P2 ;  /* 0x000000010500780c */ /* 0x000fc80001701670 */
[----:B------:R-:W-:Y:S01]  /*14d90*/  LDGSTS.E.BYPASS.LTC128B.128 [R0+0x400], desc[UR36][R2.64], !P4 ;  /* 0x0040000002007fae */ /* 0x000fe2000e101d64 */
[----:B------:R-:W-:-:S08]  /*14da0*/  ISETP.LT.OR P4, PT, R5, 0x1, P1 ;  /* 0x000000010500780c */ /* 0x000fd00000f81670 */
[----:B------:R-:W-:Y:S01]  /*14db0*/  LDGSTS.E.BYPASS.LTC128B.128 [R0+0x2c00], desc[UR36][R2.64+0x80], !P0 ;  /* 0x02c0008002007fae */ /* 0x000fe2000c101d64 */
[----:B------:R-:W-:-:S04]  /*14dc0*/  ISETP.GE.AND P0, PT, R34, UR4, PT ;  /* 0x0000000422007c0c */ /* 0x000fc8000bf06270 */
[----:B------:R-:W-:Y:S01]  /*14dd0*/  LDGSTS.E.BYPASS.LTC128B.128 [R0+0x5400], desc[UR36][R2.64+0x100], !P4 ;  /* 0x0540010002007fae */ /* 0x000fe2000e101d64 */
[----:B------:R-:W-:-:S13]  /*14de0*/  ISETP.LT.OR P4, PT, R5, 0x1, P0 ;  /* 0x000000010500780c */ /* 0x000fda0000781670 */
[----:B------:R0:W-:Y:S01]  /*14df0*/  LDGSTS.E.BYPASS.LTC128B.128 [R0+0x7c00], desc[UR36][R2.64+0x180], !P4 ;  /* 0x07c0018002007fae */ /* 0x0001e2000e101d64 */
[----:B-1----:R-:W-:-:S03]  /*14e00*/  IADD3 R6, P4, R14, R8, RZ ;  /* 0x000000080e067210 */ /* 0x002fc60007f9e0ff */
[----:B------:R-:W0:Y:S02]  /*14e10*/  SHFL.IDX PT, R14, R18, 0x2, 0x181f ;  /* 0x00581f00120e7f89 */ /* 0x000e2400000e0000 */
[----:B------:R-:W-:Y:S01]  /*14e20*/  IMAD.X R7, RZ, RZ, R7, P4 ;  /* 0x000000ffff077224 */ /* 0x000fe200020e0607 */
[----:B------:R-:W-:-:S13]  /*14e30*/  ISETP.LT.OR P4, PT, R5, 0x11, P3 ;  /* 0x000000110500780c */ /* 0x000fda0001f81670 */
[----:B------:R-:W-:Y:S01]  /*14e40*/  LDGSTS.E.BYPASS.LTC128B.128 [R0+0xc00], desc[UR36][R6.64], !P4 ;  /* 0x00c0000006007fae */ /* 0x000fe2000e101d64 */
[----:B------:R-:W-:-:S13]  /*14e50*/  ISETP.LT.OR P4, PT, R5, 0x11, P2 ;  /* 0x000000110500780c */ /* 0x000fda0001781670 */
[----:B------:R-:W-:Y:S01]  /*14e60*/  LDGSTS.E.BYPASS.LTC128B.128 [R0+0x3400], desc[UR36][R6.64+0x80], !P4 ;  /* 0x0340008006007fae */ /* 0x000fe2000e101d64 */
[----:B------:R-:W-:-:S13]  /*14e70*/  ISETP.LT.OR P4, PT, R5, 0x11, P1 ;  /* 0x000000110500780c */ /* 0x000fda0000f81670 */
[----:B------:R-:W-:Y:S01]  /*14e80*/  LDGSTS.E.BYPASS.LTC128B.128 [R0+0x5c00], desc[UR36][R6.64+0x100], !P4 ;  /* 0x05c0010006007fae */ /* 0x000fe2000e101d64 */
[----:B------:R-:W-:-:S13]  /*14e90*/  ISETP.LT.OR P4, PT, R5, 0x11, P0 ;  /* 0x000000110500780c */ /* 0x000fda0000781670 */
[----:B------:R-:W-:Y:S01]  /*14ea0*/  LDGSTS.E.BYPASS.LTC128B.128 [R0+0x8400], desc[UR36][R6.64+0x180], !P4 ;  /* 0x0840018006007fae */ /* 0x000fe2000e101d64 */
[----:B0-----:R-:W-:-:S03]  /*14eb0*/  IADD3 R2, P4, R14, R8, RZ ;  /* 0x000000080e027210 */ /* 0x001fc60007f9e0ff */
[----:B------:R-:W0:Y:S02]  /*14ec0*/  SHFL.IDX PT, R14, R18, 0x3, 0x181f ;  /* 0x00781f00120e7f89 */ /* 0x000e2400000e0000 */
[----:B------:R-:W-:Y:S01]  /*14ed0*/  IMAD.X R3, RZ, RZ, R9, P4 ;  /* 0x000000ffff037224 */ /* 0x000fe200020e0609 */
[C---:B------:R-:W-:Y:S01]  /*14ee0*/  ISETP.LT.OR P4, PT, R5.reuse, 0x21, P3 ;  /* 0x000000210500780c */ /* 0x040fe20001f81670 */
[----:B------:R-:W1:Y:S04]  /*14ef0*/  SHFL.IDX PT, R9, R24, 0x3, 0x181f ;  /* 0x00781f0018097f89 */ /* 0x000e6800000e0000 */
[----:B------:R-:W2:Y:S08]  /*14f00*/  SHFL.IDX PT, R24, R24, 0x4, 0x181f ;  /* 0x00981f0018187f89 */ /* 0x000eb000000e0000 */
[----:B------:R-:W-:Y:S01]  /*14f10*/  LDGSTS.E.BYPASS.LTC128B.128 [R0+0x1400], desc[UR36][R2.64], !P4 ;  /* 0x0140000002007fae */ /* 0x000fe2000e101d64 */
[----:B------:R-:W-:-:S13]  /*14f20*/  ISETP.LT.OR P4, PT, R5, 0x21, P2 ;  /* 0x000000210500780c */ /* 0x000fda0001781670 */
[----:B------:R-:W-:Y:S01]  /*14f30*/  LDGSTS.E.BYPASS.LTC128B.128 [R0+0x3c00], desc[UR36][R2.64+0x80], !P4 ;  /* 0x03c0008002007fae */ /* 0x000fe2000e101d64 */
[----:B------:R-:W-:-:S13]  /*14f40*/  ISETP.LT.OR P4, PT, R5, 0x21, P1 ;  /* 0x000000210500780c */ /* 0x000fda0000f81670 */
[----:B------:R-:W-:Y:S01]  /*14f50*/  LDGSTS.E.BYPASS.LTC128B.128 [R0+0x6400], desc[UR36][R2.64+0x100], !P4 ;  /* 0x0640010002007fae */ /* 0x000fe2000e101d64 */
[----:B------:R-:W-:-:S13]  /*14f60*/  ISETP.LT.OR P4, PT, R5, 0x21, P0 ;  /* 0x000000210500780c */ /* 0x000fda0000781670 */
[----:B------:R0:W-:Y:S02]  /*14f70*/  LDGSTS.E.BYPASS.LTC128B.128 [R0+0x8c00], desc[UR36][R2.64+0x180], !P4 ;  /* 0x08c0018002007fae */ /* 0x0001e4000e101d64 */
[----:B0-----:R-:W-:Y:S02]  /*14f80*/  IADD3 R2, P4, R14, R8, RZ ;  /* 0x000000080e027210 */ /* 0x001fe40007f9e0ff */
[----:B------:R3:W4:Y:S03]  /*14f90*/  SHFL.IDX PT, R14, R18, 0x4, 0x181f ;  /* 0x00981f00120e7f89 */ /* 0x00072600000e0000 */
        /* <DEDUP_REMOVED lines=9> */
.L_x_387:
[C---:B------:R-:W-:Y:S02]  /*15030*/  ISETP.LT.OR P3, PT, R5.reuse, 0x41, P3 ;  /* 0x000000410500780c */ /* 0x040fe40001f61670 */
[C---:B------:R-:W-:Y:S02]  /*15040*/  ISETP.LT.OR P2, PT, R5.reuse, 0x41, P2 ;  /* 0x000000410500780c */ /* 0x040fe40001741670 */
[C---:B------:R-:W-:Y:S02]  /*15050*/  ISETP.LT.OR P1, PT, R5.reuse, 0x41, P1 ;  /* 0x000000410500780c */ /* 0x040fe40000f21670 */
[----:B0--3--:R-:W-:Y:S02]  /*15060*/  IADD3 R2, P4, R14, R8, RZ ;  /* 0x000000080e027210 */ /* 0x009fe40007f9e0ff */
[----:B------:R-:W-:-:S03]  /*15070*/  ISETP.LT.OR P0, PT, R5, 0x41, P0 ;  /* 0x000000410500780c */ /* 0x000fc60000701670 */
[----:B------:R-:W-:-:S05]  /*15080*/  IMAD.X R3, RZ, RZ, R24, P4 ;  /* 0x000000ffff037224 */ /* 0x000fca00020e0618 */
        /* <DEDUP_REMOVED lines=9> */
.L_x_287:
        /* <DEDUP_REMOVED lines=10> */
.L_x_288:
[----:B------:R1:W-:Y:S01]  /*151c0*/  SYNCS.ARRIVE.TRANS64.A1T0 RZ, [R4+URZ+0x38850], RZ ;  /* 0x038850ff04ff79a7 */ /* 0x0003e2000810003f */
[----:B------:R-:W-:-:S05]  /*151d0*/  VIADD R27, R27, 0x1 ;  /* 0x000000011b1b7836 */ /* 0x000fca0000000000 */
[----:B------:R-:W-:-:S04]  /*151e0*/  ISETP.NE.AND P0, PT, R27, 0x2, PT ;  /* 0x000000021b00780c */ /* 0x000fc80003f05270 */
[----:B0-----:R-:W-:Y:S02]  /*151f0*/  SEL R3, RZ, 0x1, P0 ;  /* 0x00000001ff037807 */ /* 0x001fe40000000000 */
[----:B------:R-:W-:Y:S02]  /*15200*/  SEL R27, R27, RZ, P0 ;  /* 0x000000ff1b1b7207 */ /* 0x000fe40000000000 */
[----:B-1----:R-:W-:-:S07]  /*15210*/  LOP3.LUT R28, R28, R3, RZ, 0x3c, !PT ;  /* 0x000000031c1c7212 */ /* 0x002fce00078e3cff */
.L_x_243:
[----:B------:R-:W-:Y:S05]  /*15220*/  BSYNC B7 ;  /* 0x0000000000077941 */ /* 0x000fea0003800000 */
.L_x_241:
[----:B------:R-:W-:-:S13]  /*15230*/  LOP3.LUT P0, RZ, R23, 0x100, RZ, 0xc0, !PT ;  /* 0x0000010017ff7812 */ /* 0x000fda000780c0ff */
[----:B------:R-:W-:Y:S05]  /*15240*/  @!P0 BRA `(.L_x_289) ;  /* 0x0000000000248947 */ /* 0x000fea0003800000 */
[----:B------:R-:W-:Y:S05]  /*15250*/  WARPSYNC.ALL ;  /* 0x0000000000007948 */ /* 0x000fea0003800000 */
[----:B------:R-:W0:Y:S08]  /*15260*/  S2UR UR5, SR_CgaCtaId ;  /* 0x00000000000579c3 */ /* 0x000e300000008800 */
[----:B------:R-:W-:Y:S06]  /*15270*/  BAR.SYNC.DEFER_BLOCKING 0x5, 0x180 ;  /* 0x0146000000007b1d */ /* 0x000fec0000010000 */
[----:B------:R-:W-:-:S02]  /*15280*/  UMOV UR4, 0x400 ;  /* 0x0000040000047882 */ /* 0x000fc40000000000 */
[----:B0-----:R-:W-:-:S06]  /*15290*/  ULEA UR4, UR5, UR4, 0x18 ;  /* 0x0000000405047291 */ /* 0x001fcc000f8ec03f */
[----:B------:R-:W-:-:S05]  /*152a0*/  IMAD.U32 R22, RZ, RZ, UR4 ;  /* 0x00000004ff167e24 */ /* 0x000fca000f8e00ff */
[----:B------:R0:W1:Y:S01]  /*152b0*/  LDS.128 R16, [R22+0x388d0] ;  /* 0x0388d00016107984 */ /* 0x0000620000000c00 */
[----:B------:R-:W-:Y:S06]  /*152c0*/  BAR.ARV 0x4, 0x180 ;  /* 0x0106000000007b1d */ /* 0x000fec0000002000 */
[----:B------:R-:W-:Y:S05]  /*152d0*/  BRA `(.L_x_290) ;  /* 0x0000000800d07947 */ /* 0x000fea0003800000 */
.L_x_289:
[----:B------:R-:W0:Y:S01]  /*152e0*/  S2R R9, SR_TID.X ;  /* 0x0000000000097919 */ /* 0x000e220000002100 */
[----:B------:R-:W-:Y:S01]  /*152f0*/  UMOV UR4, 0xffffffff ;  /* 0xffffffff00047882 */ /* 0x000fe20000000000 */
[----:B0-----:R-:W-:-:S04]  /*15300*/  LOP3.LUT R9, R9, 0x1f, RZ, 0xc0, !PT ;  /* 0x0000001f09097812 */ /* 0x001fc800078ec0ff */
[----:B------:R-:W-:Y:S01]  /*15310*/  ISETP.NE.AND P0, PT, R9, 0x1f, PT ;  /* 0x0000001f0900780c */ /* 0x000fe20003f05270 */
[----:B------:R-:W-:-:S12]  /*15320*/  BRA.DIV UR4, `(.L_x_291) ;  /* 0x0000003a04e07947 */ /* 0x000fd8000b800000 */
[----:B------:R-:W-:Y:S01]  /*15330*/  IADD3 R7, R19, R9, RZ ;  /* 0x0000000913077210 */ /* 0x000fe20007ffe0ff */
[----:B------:R-:W-:-:S03]  /*15340*/  ULDC UR4, c[0x0][0xc3c] ;  /* 0x00030f0000047ab9 */ /* 0x000fc60000000800 */
[----:B------:R-:W-:-:S13]  /*15350*/  ISETP.GE.OR P1, PT, R7, UR4, !P0 ;  /* 0x0000000407007c0c */ /* 0x000fda000c726670 */
[----:B------:R-:W0:Y:S08]  /*15360*/  @!P1 LDC.64 R2, c[0x0][0xc80] ;  /* 0x00032000ff029b82 */ /* 0x000e300000000a00 */
[----:B------:R-:W1:Y:S01]  /*15370*/  @!P1 LDC.64 R4, c[0x0][0xc78] ;  /* 0x00031e00ff049b82 */ /* 0x000e620000000a00 */
[----:B0-----:R-:W-:-:S05]  /*15380*/  @!P1 IMAD.WIDE R2, R7, 0x4, R2 ;  /* 0x0000000407029825 */ /* 0x001fca00078e0202 */
[----:B------:R1:W2:Y:S02]  /*15390*/  @!P1 LDG.E R6, desc[UR36][R2.64] ;  /* 0x0000002402069981 */ /* 0x0002a4000c1e1900 */
[----:B-1----:R-:W-:-:S05]  /*153a0*/  @!P1 IMAD.WIDE R2, R7, 0x4, R4 ;  /* 0x0000000407029825 */ /* 0x002fca00078e0204 */
[----:B------:R-:W3:Y:S01]  /*153b0*/  @!P1 LDG.E R5, desc[UR36][R2.64] ;  /* 0x0000002402059981 */ /* 0x000ee2000c1e1900 */
[----:B------:R-:W-:Y:S01]  /*153c0*/  IMAD.MOV.U32 R7, RZ, RZ, RZ ;  /* 0x000000ffff077224 */ /* 0x000fe200078e00ff */
[C---:B------:R-:W-:Y:S01]  /*153d0*/  ISETP.GE.U32.AND P2, PT, R9.reuse, 0x2, PT ;  /* 0x000000020900780c */ /* 0x040fe20003f46070 */
[----:B------:R-:W-:Y:S01]  /*153e0*/  IMAD.MOV.U32 R4, RZ, RZ, RZ ;  /* 0x000000ffff047224 */ /* 0x000fe200078e00ff */
[C---:B------:R-:W-:Y:S01]  /*153f0*/  ISETP.GE.U32.AND P3, PT, R9.reuse, 0x4, PT ;  /* 0x000000040900780c */ /* 0x040fe20003f66070 */
[----:B------:R-:W-:Y:S01]  /*15400*/  SHFL.IDX PT, R0, R16, RZ, 0x1f ;  /* 0x00001fff10007589 */ /* 0x000fe200000e0000 */
[C---:B------:R-:W-:Y:S02]  /*15410*/  ISETP.GE.U32.AND P4, PT, R9.reuse, 0x8, PT ;  /* 0x000000080900780c */ /* 0x040fe40003f86070 */
[----:B------:R-:W-:Y:S01]  /*15420*/  ISETP.GE.U32.AND P5, PT, R9, 0x10, PT ;  /* 0x000000100900780c */ /* 0x000fe20003fa6070 */
[----:B------:R-:W-:Y:S01]  /*15430*/  SHFL.IDX PT, R8, R16, 0x1, 0x1f ;  /* 0x00201f0010087f89 */ /* 0x000fe200000e0000 */
[----:B--2---:R-:W-:-:S02]  /*15440*/  @!P1 IMAD.MOV.U32 R7, RZ, RZ, R6 ;  /* 0x000000ffff079224 */ /* 0x004fc400078e0006 */
[----:B------:R-:W-:Y:S02]  /*15450*/  IMAD.MOV.U32 R6, RZ, RZ, RZ ;  /* 0x000000ffff067224 */ /* 0x000fe400078e00ff */
[----:B---3--:R-:W-:Y:S01]  /*15460*/  @!P1 IMAD.MOV.U32 R4, RZ, RZ, R5 ;  /* 0x000000ffff049224 */ /* 0x008fe200078e0005 */
[----:B------:R-:W-:-:S03]  /*15470*/  ISETP.NE.AND P1, PT, R9, RZ, PT ;  /* 0x000000ff0900720c */ /* 0x000fc60003f25270 */
[----:B------:R-:W-:-:S05]  /*15480*/  IMAD R13, R4, R7, RZ ;  /* 0x00000007040d7224 */ /* 0x000fca00078e02ff */
        /* <DEDUP_REMOVED lines=15> */
[----:B------:R0:W1:Y:S02]  /*15580*/  SHFL.IDX PT, R14, R2, 0x1f, 0x1f ;  /* 0x03e01f00020e7f89 */ /* 0x00006400000e0000 */
.L_x_397:
[----:B------:R-:W-:Y:S02]  /*15590*/  ULDC UR4, c[0x0][0xc38] ;  /* 0x00030e0000047ab9 */ /* 0x000fe40000000800 */
[----:B------:R-:W-:-:S04]  /*155a0*/  IMAD.U32 R5, RZ, RZ, UR4 ;  /* 0x00000004ff057e24 */ /* 0x000fc8000f8e00ff */
[----:B-1----:R-:W-:-:S04]  /*155b0*/  IMAD R14, R14, R5, RZ ;  /* 0x000000050e0e7224 */ /* 0x002fc800078e02ff */
[----:B------:R-:W-:-:S05]  /*155c0*/  IMAD.IADD R9, R8, 0x1, R14 ;  /* 0x0000000108097824 */ /* 0x000fca00078e020e */
[----:B------:R-:W-:-:S13]  /*155d0*/  ISETP.GT.AND P6, PT, R9, R0, PT ;  /* 0x000000000900720c */ /* 0x000fda0003fc4270 */
[----:B------:R-:W-:Y:S05]  /*155e0*/  @P6 BRA `(.L_x_292) ;  /* 0x0000000000a46947 */ /* 0x000fea0003800000 */
.L_x_295:
[----:B0-----:R-:W0:Y:S01]  /*155f0*/  LDC R2, c[0x0][0xc3c] ;  /* 0x00030f00ff027b82 */ /* 0x001e220000000800 */
[----:B------:R-:W-:-:S05]  /*15600*/  VIADD R19, R19, 0x1f ;  /* 0x0000001f13137836 */ /* 0x000fca0000000000 */
[----:B0-----:R-:W-:-:S13]  /*15610*/  ISETP.GE.AND P6, PT, R19, R2, PT ;  /* 0x000000021300720c */ /* 0x001fda0003fc6270 */
[----:B------:R-:W-:Y:S05]  /*15620*/  @P6 BRA `(.L_x_293) ;  /* 0x0000000400b86947 */ /* 0x000fea0003800000 */
[----:B------:R-:W0:Y:S01]  /*15630*/  S2R R3, SR_TID.X ;  /* 0x0000000000037919 */ /* 0x000e220000002100 */
[----:B------:R-:W-:Y:S01]  /*15640*/  IMAD.MOV.U32 R7, RZ, RZ, RZ ;  /* 0x000000ffff077224 */ /* 0x000fe200078e00ff */
[----:B0-----:R-:W-:-:S05]  /*15650*/  LOP3.LUT R3, R3, 0x1f, RZ, 0xc0, !PT ;  /* 0x0000001f03037812 */ /* 0x001fca00078ec0ff */
[----:B------:R-:W-:-:S05]  /*15660*/  IMAD.IADD R11, R19, 0x1, R3 ;  /* 0x00000001130b7824 */ /* 0x000fca00078e0203 */
[----:B------:R-:W-:-:S13]  /*15670*/  ISETP.GE.OR P6, PT, R11, R2, !P0 ;  /* 0x000000020b00720c */ /* 0x000fda00047c6670 */
[----:B------:R-:W0:Y:S08]  /*15680*/  @!P6 LDC.64 R2, c[0x0][0xc80] ;  /* 0x00032000ff02eb82 */ /* 0x000e300000000a00 */
[----:B------:R-:W1:Y:S01]  /*15690*/  @!P6 LDC.64 R4, c[0x0][0xc78] ;  /* 0x00031e00ff04eb82 */ /* 0x000e620000000a00 */
[----:B0-----:R-:W-:-:S05]  /*156a0*/  @!P6 IMAD.WIDE R2, R11, 0x4, R2 ;  /* 0x000000040b02e825 */ /* 0x001fca00078e0202 */
[----:B------:R1:W2:Y:S02]  /*156b0*/  @!P6 LDG.E R7, desc[UR36][R2.64] ;  /* 0x000000240207e981 */ /* 0x0002a4000c1e1900 */
[----:B-1----:R-:W-:Y:S01]  /*156c0*/  @!P6 IMAD.WIDE R2, R11, 0x4, R4 ;  /* 0x000000040b02e825 */ /* 0x002fe200078e0204 */
[----:B------:R-:W-:-:S06]  /*156d0*/  MOV R4, RZ ;  /* 0x000000ff00047202 */ /* 0x000fcc0000000f00 */
[----:B------:R-:W2:Y:S01]  /*156e0*/  @!P6 LDG.E R4, desc[UR36][R2.64] ;  /* 0x000000240204e981 */ /* 0x000ea2000c1e1900 */
[----:B------:R-:W-:Y:S01]  /*156f0*/  UMOV UR4, 0xffffffff ;  /* 0xffffffff00047882 */ /* 0x000fe20000000000 */
[----:B--2---:R-:W-:Y:S02]  /*15700*/  IMAD R13, R4, R7, RZ ;  /* 0x00000007040d7224 */ /* 0x004fe400078e02ff */
[----:B------:R-:W-:Y:S05]  /*15710*/  BRA.DIV UR4, `(.L_x_294) ;  /* 0x0000003e04207947 */ /* 0x000fea000b800000 */
        /* <DEDUP_REMOVED lines=16> */
.L_x_405:
[----:B------:R-:W-:Y:S02]  /*15820*/  ULDC UR4, c[0x0][0xc38] ;  /* 0x00030e0000047ab9 */ /* 0x000fe40000000800 */
[----:B------:R-:W-:-:S04]  /*15830*/  IMAD.U32 R5, RZ, RZ, UR4 ;  /* 0x00000004ff057e24 */ /* 0x000fc8000f8e00ff */
[----:B-1----:R-:W-:-:S04]  /*15840*/  IMAD R14, R14, R5, RZ ;  /* 0x000000050e0e7224 */ /* 0x002fc800078e02ff */
[----:B------:R-:W-:-:S05]  /*15850*/  IMAD.IADD R9, R14, 0x1, R9 ;  /* 0x000000010e097824 */ /* 0x000fca00078e0209 */
[----:B------:R-:W-:-:S13]  /*15860*/  ISETP.GT.AND P6, PT, R9, R0, PT ;  /* 0x000000000900720c */ /* 0x000fda0003fc4270 */
[----:B------:R-:W-:Y:S05]  /*15870*/  @!P6 BRA `(.L_x_295) ;  /* 0xfffffffc005ce947 */ /* 0x000fea000383ffff */
.L_x_292:
[----:B------:R-:W-:Y:S01]  /*15880*/  IMAD.IADD R9, R9, 0x1, -R14 ;  /* 0x0000000109097824 */ /* 0x000fe200078e0a0e */
[----:B------:R-:W-:-:S03]  /*15890*/  UMOV UR4, 0xffffffff ;  /* 0xffffffff00047882 */ /* 0x000fc60000000000 */
[----:B------:R-:W-:-:S05]  /*158a0*/  IMAD R3, R2, R5, R9 ;  /* 0x0000000502037224 */ /* 0x000fca00078e0209 */
[----:B------:R-:W-:Y:S01]  /*158b0*/  ISETP.GT.AND P6, PT, R3, R0, PT ;  /* 0x000000000300720c */ /* 0x000fe20003fc4270 */
[----:B------:R-:W-:-:S12]  /*158c0*/  BRA.DIV UR4, `(.L_x_296) ;  /* 0x0000003e046c7947 */ /* 0x000fd8000b800000 */
[----:B------:R-:W-:-:S04]  /*158d0*/  VOTE.ANY R3, PT, !P6 ;  /* 0x0000000000037806 */ /* 0x000fc800070e0100 */
[----:B------:R-:W1:Y:S02]  /*158e0*/  POPC R8, R3 ;  /* 0x0000000300087309 */ /* 0x000e640000000000 */
[----:B-1----:R1:W2:Y:S04]  /*158f0*/  SHFL.IDX PT, R7, R7, R8, 0x1f ;  /* 0x00001f0807077589 */ /* 0x0022a800000e0000 */
[----:B------:R1:W3:Y:S02]  /*15900*/  SHFL.IDX PT, R4, R4, R8, 0x1f ;  /* 0x00001f0804047589 */ /* 0x0002e400000e0000 */
.L_x_410:
[----:B------:R-:W-:-:S13]  /*15910*/  ISETP.NE.AND P0, PT, R3, RZ, PT ;  /* 0x000000ff0300720c */ /* 0x000fda0003f05270 */
[----:B------:R-:W-:Y:S05]  /*15920*/  @!P0 BRA `(.L_x_297) ;  /* 0x0000000000108947 */ /* 0x000fea0003800000 */
[----:B------:R-:W-:Y:S01]  /*15930*/  UMOV UR4, 0xffffffff ;  /* 0xffffffff00047882 */ /* 0x000fe20000000000 */
[----:B------:R-:W-:Y:S02]  /*15940*/  VIADD R12, R8, 0xffffffff ;  /* 0xffffffff080c7836 */ /* 0x000fe40000000000 */
[----:B------:R-:W-:Y:S05]  /*15950*/  BRA.DIV UR4, `(.L_x_298) ;  /* 0x0000003e04a47947 */ /* 0x000fea000b800000 */
[----:B------:R4:W0:Y:S02]  /*15960*/  SHFL.IDX PT, R6, R2, R12, 0x1f ;  /* 0x00001f0c02067589 */ /* 0x00082400000e0000 */
.L_x_297:
[----:B--2---:R-:W-:Y:S01]  /*15970*/  IABS R10, R7 ;  /* 0x00000007000a7213 */ /* 0x004fe20000000000 */
[----:B0-----:R-:W-:Y:S01]  /*15980*/  IMAD R16, R6, R5, R9 ;  /* 0x0000000506107224 */ /* 0x001fe200078e0209 */
[----:B---3--:R-:W-:Y:S01]  /*15990*/  IABS R5, R4 ;  /* 0x0000000400057213 */ /* 0x008fe20000000000 */
[----:B------:R-:W-:Y:S01]  /*159a0*/  IMAD.IADD R19, R8, 0x1, R19 ;  /* 0x0000000108137824 */ /* 0x000fe200078e0213 */
[----:B------:R-:W0:Y:S01]  /*159b0*/  I2F.RP R11, R10 ;  /* 0x0000000a000b7306 */ /* 0x000e220000209400 */
[----:B------:R-:W-:-:S07]  /*159c0*/  IMAD.IADD R0, R0, 0x1, -R16 ;  /* 0x0000000100007824 */ /* 0x000fce00078e0a10 */
[----:B----4-:R-:W2:Y:S08]  /*159d0*/  I2F.RP R12, R5 ;  /* 0x00000005000c7306 */ /* 0x010eb00000209400 */
[----:B0-----:R-:W0:Y:S08]  /*159e0*/  MUFU.RCP R11, R11 ;  /* 0x0000000b000b7308 */ /* 0x001e300000001000 */
[----:B--2---:R-:W-:Y:S01]  /*159f0*/  MUFU.RCP R12, R12 ;  /* 0x0000000c000c7308 */ /* 0x004fe20000001000 */
[----:B0-----:R-:W-:-:S07]  /*15a00*/  VIADD R2, R11, 0xffffffe ;  /* 0x0ffffffe0b027836 */ /* 0x001fce0000000000 */
[----:B------:R0:W2:Y:S02]  /*15a10*/  F2I.FTZ.U32.TRUNC.NTZ R3, R2 ;  /* 0x0000000200037305 */ /* 0x0000a4000021f000 */
[----:B0-----:R-:W-:Y:S02]  /*15a20*/  IMAD.MOV.U32 R2, RZ, RZ, RZ ;  /* 0x000000ffff027224 */ /* 0x001fe400078e00ff */
[----:B--2---:R-:W-:-:S04]  /*15a30*/  IMAD.MOV R9, RZ, RZ, -R3 ;  /* 0x000000ffff097224 */ /* 0x004fc800078e0a03 */
[----:B------:R-:W-:-:S04]  /*15a40*/  IMAD R9, R9, R10, RZ ;  /* 0x0000000a09097224 */ /* 0x000fc800078e02ff */
[----:B------:R-:W-:Y:S01]  /*15a50*/  IMAD.HI.U32 R3, R3, R9, R2 ;  /* 0x0000000903037227 */ /* 0x000fe200078e0002 */
[----:B------:R-:W-:Y:S02]  /*15a60*/  IABS R2, R7 ;  /* 0x0000000700027213 */ /* 0x000fe40000000000 */
[----:B------:R-:W-:-:S03]  /*15a70*/  IABS R9, R0 ;  /* 0x0000000000097213 */ /* 0x000fc60000000000 */
[----:B------:R-:W-:Y:S02]  /*15a80*/  IMAD.MOV R2, RZ, RZ, -R2 ;  /* 0x000000ffff027224 */ /* 0x000fe400078e0a02 */
[----:B------:R-:W-:-:S04]  /*15a90*/  IMAD.HI.U32 R6, R3, R9, RZ ;  /* 0x0000000903067227 */ /* 0x000fc800078e00ff */
[----:B------:R-:W-:Y:S02]  /*15aa0*/  VIADD R3, R12, 0xffffffe ;  /* 0x0ffffffe0c037836 */ /* 0x000fe40000000000 */
[----:B------:R-:W-:-:S04]  /*15ab0*/  IMAD R9, R6, R2, R9 ;  /* 0x0000000206097224 */ /* 0x000fc800078e0209 */
[----:B------:R-:W0:Y:S01]  /*15ac0*/  F2I.FTZ.U32.TRUNC.NTZ R3, R3 ;  /* 0x0000000300037305 */ /* 0x000e22000021f000 */
[----:B------:R-:W-:-:S13]  /*15ad0*/  ISETP.GT.U32.AND P1, PT, R10, R9, PT ;  /* 0x000000090a00720c */ /* 0x000fda0003f24070 */
[-C--:B------:R-:W-:Y:S01]  /*15ae0*/  @!P1 IADD3 R9, R9, -R10.reuse, RZ ;  /* 0x8000000a09099210 */ /* 0x080fe20007ffe0ff */
[----:B0-----:R-:W-:Y:S02]  /*15af0*/  IMAD.MOV R2, RZ, RZ, -R3 ;  /* 0x000000ffff027224 */ /* 0x001fe400078e0a03 */
[----:B------:R-:W-:Y:S01]  /*15b00*/  @!P1 VIADD R6, R6, 0x1 ;  /* 0x0000000106069836 */ /* 0x000fe20000000000 */
[----:B------:R-:W-:Y:S01]  /*15b10*/  ISETP.GE.U32.AND P0, PT, R9, R10, PT ;  /* 0x0000000a0900720c */ /* 0x000fe20003f06070 */
[----:B------:R-:W-:Y:S01]  /*15b20*/  IMAD R9, R2, R5, RZ ;  /* 0x0000000502097224 */ /* 0x000fe200078e02ff */
[----:B------:R-:W-:Y:S01]  /*15b30*/  ISETP.NE.AND P1, PT, R7, RZ, PT ;  /* 0x000000ff0700720c */ /* 0x000fe20003f25270 */
[----:B------:R-:W-:-:S04]  /*15b40*/  IMAD.MOV.U32 R2, RZ, RZ, RZ ;  /* 0x000000ffff027224 */ /* 0x000fc800078e00ff */
[----:B------:R-:W-:Y:S01]  /*15b50*/  IMAD.HI.U32 R9, R3, R9, R2 ;  /* 0x0000000903097227 */ /* 0x000fe200078e0002 */
[----:B------:R-:W-:Y:S02]  /*15b60*/  LOP3.LUT R2, R0, R7, RZ, 0x3c, !PT ;  /* 0x0000000700027212 */ /* 0x000fe400078e3cff */
[----:B------:R-:W-:Y:S02]  /*15b70*/  IABS R3, R4 ;  /* 0x0000000400037213 */ /* 0x000fe40000000000 */
[----:B------:R-:W-:Y:S01]  /*15b80*/  ISETP.GE.AND P2, PT, R2, RZ, PT ;  /* 0x000000ff0200720c */ /* 0x000fe20003f46270 */
[----:B------:R-:W-:Y:S02]  /*15b90*/  @P0 VIADD R6, R6, 0x1 ;  /* 0x0000000106060836 */ /* 0x000fe40000000000 */
[----:B------:R-:W-:-:S10]  /*15ba0*/  IMAD.MOV R3, RZ, RZ, -R3 ;  /* 0x000000ffff037224 */ /* 0x000fd400078e0a03 */
[----:B------:R-:W-:Y:S01]  /*15bb0*/  @!P2 IMAD.MOV R6, RZ, RZ, -R6 ;  /* 0x000000ffff06a224 */ /* 0x000fe200078e0a06 */
[----:B------:R-:W-:-:S04]  /*15bc0*/  @!P1 LOP3.LUT R6, RZ, R7, RZ, 0x33, !PT ;  /* 0x00000007ff069212 */ /* 0x000fc800078e33ff */
[-C--:B------:R-:W-:Y:S01]  /*15bd0*/  IABS R2, R6.reuse ;  /* 0x0000000600027213 */ /* 0x080fe20000000000 */
[----:B------:R-:W-:-:S04]  /*15be0*/  IMAD R7, R7, R6, RZ ;  /* 0x0000000607077224 */ /* 0x000fc800078e02ff */
[----:B------:R-:W-:-:S04]  /*15bf0*/  IMAD.HI.U32 R9, R9, R2, RZ ;  /* 0x0000000209097227 */ /* 0x000fc800078e00ff */
[----:B------:R-:W-:Y:S02]  /*15c00*/  IMAD R2, R9, R3, R2 ;  /* 0x0000000309027224 */ /* 0x000fe400078e0202 */
[----:B------:R-:W-:-:S03]  /*15c10*/  IMAD.IADD R17, R0, 0x1, -R7 ;  /* 0x0000000100117824 */ /* 0x000fc600078e0a07 */
[----:B------:R-:W-:-:S13]  /*15c20*/  ISETP.GT.U32.AND P1, PT, R5, R2, PT ;  /* 0x000000020500720c */ /* 0x000fda0003f24070 */
[----:B------:R-:W-:Y:S02]  /*15c30*/  @!P1 IMAD.IADD R2, R2, 0x1, -R5 ;  /* 0x0000000102029824 */ /* 0x000fe400078e0a05 */
[----:B------:R-:W-:Y:S01]  /*15c40*/  @!P1 VIADD R9, R9, 0x1 ;  /* 0x0000000109099836 */ /* 0x000fe20000000000 */
[----:B------:R-:W-:Y:S02]  /*15c50*/  ISETP.NE.AND P1, PT, R4, RZ, PT ;  /* 0x000000ff0400720c */ /* 0x000fe40003f25270 */
[----:B------:R-:W-:Y:S02]  /*15c60*/  ISETP.GE.U32.AND P0, PT, R2, R5, PT ;  /* 0x000000050200720c */ /* 0x000fe40003f06070 */
[----:B------:R-:W-:-:S04]  /*15c70*/  LOP3.LUT R2, R6, R4, RZ, 0x3c, !PT ;  /* 0x0000000406027212 */ /* 0x000fc800078e3cff */
[----:B------:R-:W-:-:S07]  /*15c80*/  ISETP.GE.AND P2, PT, R2, RZ, PT ;  /* 0x000000ff0200720c */ /* 0x000fce0003f46270 */
[----:B------:R-:W-:-:S06]  /*15c90*/  @P0 VIADD R9, R9, 0x1 ;  /* 0x0000000109090836 */ /* 0x000fcc0000000000 */
[----:B------:R-:W-:Y:S01]  /*15ca0*/  @!P2 IMAD.MOV R9, RZ, RZ, -R9 ;  /* 0x000000ffff09a224 */ /* 0x000fe200078e0a09 */
[----:B------:R-:W-:-:S05]  /*15cb0*/  @!P1 LOP3.LUT R9, RZ, R4, RZ, 0x33, !PT ;  /* 0x00000004ff099212 */ /* 0x000fca00078e33ff */
[--C-:B------:R-:W-:Y:S02]  /*15cc0*/  IMAD.MOV R3, RZ, RZ, -R9.reuse ;  /* 0x000000ffff037224 */ /* 0x100fe400078e0a09 */
[C---:B------:R-:W-:Y:S02]  /*15cd0*/  IMAD R9, R4.reuse, 0x1000000, R9 ;  /* 0x0100000004097824 */ /* 0x040fe400078e0209 */
[----:B------:R-:W-:-:S04]  /*15ce0*/  IMAD R18, R4, R3, R6 ;  /* 0x0000000304127224 */ /* 0x000fc800078e0206 */
[----:B------:R-:W-:Y:S01]  /*15cf0*/  IMAD R18, R18, 0x10000, R9 ;  /* 0x0001000012127824 */ /* 0x000fe200078e0209 */
[----:B------:R-:W-:Y:S06]  /*15d00*/  BRA `(.L_x_299) ;  /* 0x00000000001c7947 */ /* 0x000fec0003800000 */
.L_x_293:
[----:B------:R-:W-:Y:S01]  /*15d10*/  UMOV UR4, URZ ;  /* 0x0000003f00047c82 */ /* 0x000fe20008000000 */
[----:B------:R-:W-:Y:S01]  /*15d20*/  UMOV UR5, URZ ;  /* 0x0000003f00057c82 */ /* 0x000fe20008000000 */
[----:B------:R-:W-:Y:S01]  /*15d30*/  ULDC UR6, c[0x0][0xc3c] ;  /* 0x00030f0000067ab9 */ /* 0x000fe20000000800 */
[----:B------:R-:W-:Y:S01]  /*15d40*/  MOV R16, R0 ;  /* 0x0000000000107202 */ /* 0x000fe20000000f00 */
[----:B------:R-:W-:Y:S02]  /*15d50*/  IMAD.U32 R17, RZ, RZ, UR4 ;  /* 0x00000004ff117e24 */ /* 0x000fe4000f8e00ff */
[----:B------:R-:W-:Y:S02]  /*15d60*/  IMAD.U32 R18, RZ, RZ, UR5 ;  /* 0x00000005ff127e24 */ /* 0x000fe4000f8e00ff */
[----:B------:R-:W-:-:S07]  /*15d70*/  IMAD.U32 R19, RZ, RZ, UR6 ;  /* 0x00000006ff137e24 */ /* 0x000fce000f8e00ff */
.L_x_299:
[----:B------:R-:W0:Y:S01]  /*15d80*/  S2R R0, SR_TID.X ;  /* 0x0000000000007919 */ /* 0x000e220000002100 */
[----:B------:R-:W-:Y:S05]  /*15d90*/  WARPSYNC.ALL ;  /* 0x0000000000007948 */ /* 0x000fea0003800000 */
[----:B------:R-:W-:Y:S01]  /*15da0*/  BAR.SYNC.DEFER_BLOCKING 0x4, 0x180 ;  /* 0x0106000000007b1d */ /* 0x000fe20000010000 */
[----:B0-----:R-:W-:-:S04]  /*15db0*/  LOP3.LUT R0, R0, 0x1f, RZ, 0xc0, !PT ;  /* 0x0000001f00007812 */ /* 0x001fc800078ec0ff */
[----:B------:R-:W-:-:S13]  /*15dc0*/  ISETP.NE.AND P0, PT, R0, RZ, PT ;  /* 0x000000ff0000720c */ /* 0x000fda0003f05270 */
[----:B------:R-:W0:Y:S01]  /*15dd0*/  @!P0 S2R R3, SR_CgaCtaId ;  /* 0x0000000000038919 */ /* 0x000e220000008800 */
[----:B------:R-:W-:-:S04]  /*15de0*/  @!P0 MOV R0, 0x400 ;  /* 0x0000040000008802 */ /* 0x000fc80000000f00 */
[----:B0-----:R-:W-:-:S05]  /*15df0*/  @!P0 LEA R22, R3, R0, 0x18 ;  /* 0x0000000003168211 */ /* 0x001fca00078ec0ff */
[----:B------:R2:W-:Y:S01]  /*15e00*/  @!P0 STS.128 [R22+0x388d0], R16 ;  /* 0x0388d01016008388 */ /* 0x0005e20000000c00 */
[----:B------:R-:W-:Y:S06]  /*15e10*/  BAR.ARV 0x5, 0x180 ;  /* 0x0146000000007b1d */ /* 0x000fec0000002000 */
.L_x_290:
[----:B------:R-:W-:Y:S02]  /*15e20*/  ULDC UR4, c[0x0][0xc3c] ;  /* 0x00030f0000047ab9 */ /* 0x000fe40000000800 */
[----:B-1----:R-:W-:-:S13]  /*15e30*/  ISETP.GE.AND P0, PT, R19, UR4, PT ;  /* 0x0000000413007c0c */ /* 0x002fda000bf06270 */
[----:B------:R-:W-:Y:S05]  /*15e40*/  @!P0 BRA `(.L_x_300) ;  /* 0xffffffb400548947 */ /* 0x000fea000383ffff */
[----:B------:R-:W-:Y:S05]  /*15e50*/  BSYNC B8 ;  /* 0x0000000000087941 */ /* 0x000fea0003800000 */
.L_x_235:
[----:B------:R-:W3:Y:S01]  /*15e60*/  LDL.LU R0, [R1+0x28] ;  /* 0x0000280001007983 */ /* 0x000ee20000300800 */
[----:B------:R-:W-:Y:S01]  /*15e70*/  BSSY B0, `(.L_x_301) ;  /* 0x000000b000007945 */ /* 0x000fe20003800000 */
[----:B------:R-:W4:Y:S01]  /*15e80*/  S2R R5, SR_CgaCtaId ;  /* 0x0000000000057919 */ /* 0x000f220000008800 */
[----:B---3--:R-:W-:-:S05]  /*15e90*/  VIADD R0, R0, 0x1 ;  /* 0x0000000100007836 */ /* 0x008fca0000000000 */
[----:B-1----:R-:W-:-:S04]  /*15ea0*/  LEA.HI R2, R0, R0, RZ, 0x1 ;  /* 0x0000000000027211 */ /* 0x002fc800078f08ff */
[----:B------:R-:W-:Y:S02]  /*15eb0*/  LOP3.LUT R3, R2, 0xfffffffe, RZ, 0xc0, !PT ;  /* 0xfffffffe02037812 */ /* 0x000fe400078ec0ff */
[----:B------:R-:W-:-:S03]  /*15ec0*/  MOV R2, 0x400 ;  /* 0x0000040000027802 */ /* 0x000fc60000000f00 */
[----:B------:R-:W-:Y:S01]  /*15ed0*/  IMAD.IADD R0, R0, 0x1, -R3 ;  /* 0x0000000100007824 */ /* 0x000fe200078e0a03 */
[----:B----4-:R-:W-:-:S04]  /*15ee0*/  LEA R4, R5, R2, 0x18 ;  /* 0x0000000205047211 */ /* 0x010fc800078ec0ff */
[----:B------:R-:W-:-:S04]  /*15ef0*/  SHF.L.U32 R0, R0, 0x1f, RZ ;  /* 0x0000001f00007819 */ /* 0x000fc800000006ff */
[----:B------:R-:W1:Y:S02]  /*15f00*/  SYNCS.PHASECHK.TRANS64.TRYWAIT P0, [R4+URZ+0x38820], R0 ;  /* 0x03882000040075a7 */ /* 0x000e64000800017f */
[----:B-1----:R-:W-:Y:S05]  /*15f10*/  @!P0 BRA `(.L_x_302) ;  /* 0x00000038005c8947 */ /* 0x002fea0003800000 */
.L_x_413:
[----:B------:R-:W-:Y:S05]  /*15f20*/  BSYNC B0 ;  /* 0x0000000000007941 */ /* 0x000fea0003800000 */
.L_x_301:
[----:B------:R-:W-:-:S03]  /*15f30*/  UMOV UR4, 0xffffffff ;  /* 0xffffffff00047882 */ /* 0x000fc60000000000 */
[----:B------:R-:W-:Y:S05]  /*15f40*/  BRA.DIV UR4, `(.L_x_303) ;  /* 0x0000003a04647947 */ /* 0x000fea000b800000 */
[----:B-1----:R-:W1:Y:S02]  /*15f50*/  S2R R0, SR_TID.X ;  /* 0x0000000000007919 */ /* 0x002e640000002100 */
[----:B-1----:R-:W-:-:S04]  /*15f60*/  SHF.R.U32.HI R0, RZ, 0x5, R0 ;  /* 0x00000005ff007819 */ /* 0x002fc80000011600 */
[----:B------:R-:W-:-:S05]  /*15f70*/  LOP3.LUT R0, R0, 0x3, RZ, 0xc0, !PT ;  /* 0x0000000300007812 */ /* 0x000fca00078ec0ff */
[----:B------:R1:W3:Y:S02]  /*15f80*/  SHFL.IDX PT, R14, R0, RZ, 0x1f ;  /* 0x00001fff000e7589 */ /* 0x0002e400000e0000 */
.L_x_416:
[----:B---3--:R-:W-:Y:S01]  /*15f90*/  ISETP.NE.AND P0, PT, R14, RZ, PT ;  /* 0x000000ff0e00720c */ /* 0x008fe20003f05270 */
[----:B------:R-:W-:-:S12]  /*15fa0*/  BSSY B0, `(.L_x_304) ;  /* 0x0000026000007945 */ /* 0x000fd80003800000 */
[----:B------:R-:W-:Y:S05]  /*15fb0*/  @P0 BRA `(.L_x_305) ;  /* 0x0000000000900947 */ /* 0x000fea0003800000 */
[----:B------:R-:W-:-:S03]  /*15fc0*/  UMOV UR4, 0xffffffff ;  /* 0xffffffff00047882 */ /* 0x000fc60000000000 */
[----:B------:R-:W-:Y:S05]  /*15fd0*/  BRA.DIV UR4, `(.L_x_306) ;  /* 0x0000003a04747947 */ /* 0x000fea000b800000 */
[----:B------:R-:W-:-:S13]  /*15fe0*/  ELECT P6, URZ, PT ;  /* 0x00000000003f782f */ /* 0x000fda00038c0000 */
.L_x_419:
[----:B------:R-:W-:Y:S05]  /*15ff0*/  @!P6 BRA `(.L_x_305) ;  /* 0x000000000080e947 */ /* 0x000fea0003800000 */
[----:B-1----:R-:W3:Y:S02]  /*16000*/  LDL R0, [R1+0x50] ;  /* 0x0000500001007983 */ /* 0x002ee40000100800 */
[----:B---3--:R-:W-:-:S13]  /*16010*/  R2UR UR4, R0 ;  /* 0x00000000000472ca */ /* 0x008fda00000e0000 */
[----:B------:R-:W-:-:S06]  /*16020*/  ULOP3.LUT UR4, UR4, 0x2, URZ, 0xfc, !UPT ;  /* 0x0000000204047892 */ /* 0x000fcc000f8efc3f */
[----:B------:R-:W-:-:S05]  /*16030*/  IMAD.U32 R0, RZ, RZ, UR4 ;  /* 0x00000004ff007e24 */ /* 0x000fca000f8e00ff */
[----:B------:R-:W-:-:S13]  /*16040*/  ISETP.NE.AND P0, PT, R0, 0x3, PT ;  /* 0x000000030000780c */ /* 0x000fda0003f05270 */
[----:B------:R-:W-:Y:S05]  /*16050*/  @!P0 BRA `(.L_x_307) ;  /* 0x0000000000048947 */ /* 0x000fea0003800000 */
[----:B------:R-:W-:Y:S01]  /*16060*/  BPT.TRAP 0x1 ;  /* 0x000000040000795c */ /* 0x000fe20000300000 */
.L_x_307:
[C---:B------:R-:W-:Y:S01]  /*16070*/  IMAD R5, R27.reuse, 0x8, R4 ;  /* 0x000000081b057824 */ /* 0x040fe200078e0204 */
[----:B------:R-:W-:Y:S01]  /*16080*/  SHF.L.U32 R0, R28, 0x1f, RZ ;  /* 0x0000001f1c007819 */ /* 0x000fe200000006ff */
[----:B------:R-:W-:-:S03]  /*16090*/  VIADD R27, R27, 0x1 ;  /* 0x000000011b1b7836 */ /* 0x000fc60000000000 */
[----:B------:R-:W1:Y:S02]  /*160a0*/  SYNCS.PHASECHK.TRANS64.TRYWAIT P1, [R5+URZ+0x38840], R0 ;  /* 0x03884000050075a7 */ /* 0x000e64000802017f */
[----:B------:R-:W-:-:S04]  /*160b0*/  ISETP.NE.AND P2, PT, R27, 0x2, PT ;  /* 0x000000021b00780c */ /* 0x000fc80003f45270 */
[----:B------:R-:W-:Y:S01]  /*160c0*/  SEL R3, RZ, 0x1, P2 ;  /* 0x00000001ff037807 */ /* 0x000fe20001000000 */
[----:B-1----:R-:W-:Y:S08]  /*160d0*/  @!P1 BRA `(.L_x_308) ;  /* 0x0000003800549947 */ /* 0x002ff00003800000 */
.L_x_420:
[----:B------:R-:W-:Y:S02]  /*160e0*/  SEL R27, R27, RZ, P2 ;  /* 0x000000ff1b1b7207 */ /* 0x000fe40001000000 */
[----:B------:R-:W-:Y:S01]  /*160f0*/  LOP3.LUT R2, R28, R3, RZ, 0x3c, !PT ;  /* 0x000000031c027212 */ /* 0x000fe200078e3cff */
[----:B------:R-:W-:Y:S06]  /*16100*/  @!P0 BRA `(.L_x_309) ;  /* 0x0000000000048947 */ /* 0x000fec0003800000 */
[----:B------:R-:W-:Y:S01]  /*16110*/  BPT.TRAP 0x1 ;  /* 0x000000040000795c */ /* 0x000fe20000300000 */
.L_x_309:
[----:B------:R-:W-:Y:S01]  /*16120*/  IMAD R27, R27, 0x8, R4 ;  /* 0x000000081b1b7824 */ /* 0x000fe200078e0204 */
[----:B------:R-:W-:-:S04]  /*16130*/  SHF.L.U32 R2, R2, 0x1f, RZ ;  /* 0x0000001f02027819 */ /* 0x000fc800000006ff */
[----:B------:R-:W3:Y:S02]  /*16140*/  SYNCS.PHASECHK.TRANS64.TRYWAIT P1, [R27+URZ+0x38840], R2 ;  /* 0x038840021b0075a7 */ /* 0x000ee4000802017f */
[----:B---3--:R-:W-:Y:S05]  /*16150*/  @!P1 BRA `(.L_x_310) ;  /* 0x0000003800489947 */ /* 0x008fea0003800000 */
.L_x_421:
[----:B------:R-:W-:Y:S05]  /*16160*/  @!P0 BRA `(.L_x_311) ;  /* 0x0000000000048947 */ /* 0x000fea0003800000 */
[----:B------:R-:W-:Y:S01]  /*16170*/  BPT.TRAP 0x1 ;  /* 0x000000040000795c */ /* 0x000fe20000300000 */
.L_x_311:
[----:B------:R-:W4:Y:S02]  /*16180*/  SYNCS.PHASECHK.TRANS64.TRYWAIT P1, [R5+URZ+0x38860], R0 ;  /* 0x03886000050075a7 */ /* 0x000f24000802017f */
[----:B----4-:R-:W-:Y:S05]  /*16190*/  @!P1 BRA `(.L_x_312) ;  /* 0x00000038004c9947 */ /* 0x010fea0003800000 */
.L_x_422:
[----:B------:R-:W-:Y:S05]  /*161a0*/  @!P0 BRA `(.L_x_313) ;  /* 0x0000000000048947 */ /* 0x000fea0003800000 */
[----:B------:R-:W-:Y:S01]  /*161b0*/  BPT.TRAP 0x1 ;  /* 0x000000040000795c */ /* 0x000fe20000300000 */
.L_x_313:
[----:B------:R0:W0:Y:S02]  /*161c0*/  SYNCS.PHASECHK.TRANS64.TRYWAIT P0, [R27+URZ+0x38860], R2 ;  /* 0x038860021b0075a7 */ /* 0x000024000800017f */
[----:B0-----:R-:W-:Y:S05]  /*161d0*/  @!P0 NANOSLEEP.SYNCS 0x989680 ;  /* 0x009896800000895d */ /* 0x001fea0003900000 */
[----:B------:R-:W0:Y:S02]  /*161e0*/  @!P0 SYNCS.PHASECHK.TRANS64 P0, [R27+URZ+0x38860], R2 ;  /* 0x038860021b0085a7 */ /* 0x000e24000800007f */
[----:B0-----:R-:W-:Y:S05]  /*161f0*/  @!P0 BRA `(.L_x_313) ;  /* 0xfffffffc00f08947 */ /* 0x001fea000383ffff */
.L_x_305:
[----:B------:R-:W-:Y:S05]  /*16200*/  BSYNC B0 ;  /* 0x0000000000007941 */ /* 0x000fea0003800000 */
.L_x_304:
[----:B------:R-:W-:Y:S05]  /*16210*/  EXIT ;  /* 0x000000000000794d */ /* 0x000fea0003800000 */
.L_x_182:
[----:B0-----:R0:W1:Y:S02]  /*16220*/  SYNCS.PHASECHK.TRANS64.TRYWAIT P1, [R5+URZ+0x38800], R0 ;  /* 0x03880000050075a7 */ /* 0x001064000802017f */
[----:B-1----:R-:W-:Y:S05]  /*16230*/  @!P1 NANOSLEEP.SYNCS 0x989680 ;  /* 0x009896800000995d */ /* 0x002fea0003900000 */
[----:B------:R-:W1:Y:S02]  /*16240*/  @!P1 SYNCS.PHASECHK.TRANS64 P1, [R5+URZ+0x38800], R0 ;  /* 0x03880000050095a7 */ /* 0x000e64000802007f */
[----:B-1----:R-:W-:Y:S05]  /*16250*/  @!P1 BRA `(.L_x_182) ;  /* 0xfffffffc00f09947 */ /* 0x002fea000383ffff */
[----:B------:R-:W-:Y:S05]  /*16260*/  BRA `(.L_x_314) ;  /* 0xfffffebc00507947 */ /* 0x000fea000383ffff */
.L_x_186:
[----:B-1----:R1:W2:Y:S02]  /*16270*/  SYNCS.PHASECHK.TRANS64.TRYWAIT P1, [R0+URZ+0x38830], R3 ;  /* 0x03883003000075a7 */ /* 0x0022a4000802017f */
[----:B--2---:R-:W-:Y:S05]  /*16280*/  @!P1 NANOSLEEP.SYNCS 0x989680 ;  /* 0x009896800000995d */ /* 0x004fea0003900000 */
[----:B------:R-:W2:Y:S02]  /*16290*/  @!P1 SYNCS.PHASECHK.TRANS64 P1, [R0+URZ+0x38830], R3 ;  /* 0x03883003000095a7 */ /* 0x000ea4000802007f */
[----:B--2---:R-:W-:Y:S05]  /*162a0*/  @!P1 BRA `(.L_x_186) ;  /* 0xfffffffc00f09947 */ /* 0x004fea000383ffff */
[----:B------:R-:W-:Y:S05]  /*162b0*/  BRA `(.L_x_185) ;  /* 0xfffffebc00747947 */ /* 0x000fea000383ffff */
.L_x_192:
[----:B------:R-:W-:-:S13]  /*162c0*/  R2UR UR4, R229 ;  /* 0x00000000e50472ca */ /* 0x000fda00000e0000 */
[----:B-1----:R-:W-:-:S04]  /*162d0*/  IMAD.U32 R4, RZ, RZ, UR4 ;  /* 0x00000004ff047e24 */ /* 0x002fc8000f8e00ff */
[----:B------:R1:W2:Y:S03]  /*162e0*/  SYNCS.PHASECHK.TRANS64.TRYWAIT P1, [R4+URZ+0x38830], R3 ;  /* 0x03883003040075a7 */ /* 0x0002a6000802017f */
[----:B--2---:R-:W-:Y:S05]  /*162f0*/  @!P1 NANOSLEEP.SYNCS 0x989680 ;  /* 0x009896800000995d */ /* 0x004fea0003900000 */
[----:B------:R-:W2:Y:S02]  /*16300*/  @!P1 SYNCS.PHASECHK.TRANS64 P1, [R4+URZ+0x38830], R3 ;  /* 0x03883003040095a7 */ /* 0x000ea4000802007f */
[----:B--2---:R-:W-:Y:S05]  /*16310*/  @!P1 BRA `(.L_x_192) ;  /* 0xfffffffc00e89947 */ /* 0x004fea000383ffff */
[----:B------:R-:W-:Y:S05]  /*16320*/  BRA `(.L_x_191) ;  /* 0xffffff04005c7947 */ /* 0x000fea000383ffff */
.L_x_196:
[----:B---3--:R-:W-:-:S04]  /*16330*/  IMAD.U32 R2, RZ, RZ, UR4 ;  /* 0x00000004ff027e24 */ /* 0x008fc8000f8e00ff */
[----:B------:R3:W4:Y:S03]  /*16340*/  SYNCS.PHASECHK.TRANS64.TRYWAIT P1, [R2+URZ+0x38850], R0 ;  /* 0x03885000020075a7 */ /* 0x000726000802017f */
[----:B----4-:R-:W-:Y:S05]  /*16350*/  @!P1 NANOSLEEP.SYNCS 0x989680 ;  /* 0x009896800000995d */ /* 0x010fea0003900000 */
[----:B------:R-:W4:Y:S02]  /*16360*/  @!P1 SYNCS.PHASECHK.TRANS64 P1, [R2+URZ+0x38850], R0 ;  /* 0x03885000020095a7 */ /* 0x000f24000802007f */
[----:B----4-:R-:W-:Y:S05]  /*16370*/  @!P1 BRA `(.L_x_196) ;  /* 0xfffffffc00ec9947 */ /* 0x010fea000383ffff */
[----:B------:R-:W-:Y:S05]  /*16380*/  BRA `(.L_x_195) ;  /* 0xffffff2800b07947 */ /* 0x000fea000383ffff */
.L_x_203:
[----:B-1----:R1:W2:Y:S02]  /*16390*/  SYNCS.PHASECHK.TRANS64.TRYWAIT P1, [R12+URZ+0x38850], R9 ;  /* 0x038850090c0075a7 */ /* 0x0022a4000802017f */
[----:B--2---:R-:W-:Y:S05]  /*163a0*/  @!P1 NANOSLEEP.SYNCS 0x989680 ;  /* 0x009896800000995d */ /* 0x004fea0003900000 */
[----:B------:R-:W2:Y:S02]  /*163b0*/  @!P1 SYNCS.PHASECHK.TRANS64 P1, [R12+URZ+0x38850], R9 ;  /* 0x038850090c0095a7 */ /* 0x000ea4000802007f */
[----:B--2---:R-:W-:Y:S05]  /*163c0*/  @!P1 BRA `(.L_x_203) ;  /* 0xfffffffc00f09947 */ /* 0x004fea000383ffff */
[----:B------:R-:W-:Y:S05]  /*163d0*/  BRA `(.L_x_202) ;  /* 0xffffff4800247947 */ /* 0x000fea000383ffff */
.L_x_249:
[----:B------:R-:W0:Y:S01]  /*163e0*/  S2R R7, SR_TID.X ;  /* 0x0000000000077919 */ /* 0x000e220000002100 */
[----:B------:R-:W-:Y:S01]  /*163f0*/  BSSY B0, `(.L_x_315) ;  /* 0x000000a000007945 */ /* 0x000fe20003800000 */
[----:B------:R-:W-:Y:S02]  /*16400*/  IMAD.MOV.U32 R12, RZ, RZ, RZ ;  /* 0x000000ffff0c7224 */ /* 0x000fe400078e00ff */
[----:B------:R-:W-:Y:S02]  /*16410*/  IMAD.MOV.U32 R11, RZ, RZ, 0x1f ;  /* 0x0000001fff0b7424 */ /* 0x000fe400078e00ff */
[----:B------:R-:W-:Y:S01]  /*16420*/  IMAD.MOV.U32 R15, RZ, RZ, -0x1 ;  /* 0xffffffffff0f7424 */ /* 0x000fe200078e00ff */
[----:B0-----:R-:W-:-:S04]  /*16430*/  SHF.R.U32.HI R7, RZ, 0x5, R7 ;  /* 0x00000005ff077819 */ /* 0x001fc80000011607 */
[----:B------:R-:W-:-:S05]  /*16440*/  LOP3.LUT R7, R7, 0x3, RZ, 0xc0, !PT ;  /* 0x0000000307077812 */ /* 0x000fca00078ec0ff */
[----:B------:R-:W-:-:S07]  /*16450*/  IMAD.MOV.U32 R13, RZ, RZ, R7 ;  /* 0x000000ffff0d7224 */ /* 0x000fce00078e0007 */
[----:B-----5:R-:W-:Y:S05]  /*16460*/  WARPSYNC.COLLECTIVE R15, `(.L_x_316) ;  /* 0x000000000f087348 */ /* 0x020fea0003c00000 */
[----:B------:R0:W1:Y:S02]  /*16470*/  SHFL.IDX P6, R14, R13, R12, R11 ;  /* 0x0000000c0d0e7389 */ /* 0x00006400000c000b */
[----:B01---5:R-:W-:Y:S01]  /*16480*/  ENDCOLLECTIVE ;  /* 0x000000000000791b */ /* 0x023fe20003800000 */
.L_x_316:
[----:B------:R-:W-:Y:S05]  /*16490*/  BSYNC B0 ;  /* 0x0000000000007941 */ /* 0x000fea0003800000 */
.L_x_315:
[----:B------:R-:W-:Y:S05]  /*164a0*/  BRA `(.L_x_317) ;  /* 0xffffffbc00b07947 */ /* 0x000fea000383ffff */
.L_x_252:
[----:B0-----:R0:W1:Y:S02]  /*164b0*/  SYNCS.PHASECHK.TRANS64.TRYWAIT P0, [R5+URZ+0x38840], R2 ;  /* 0x03884002050075a7 */ /* 0x001064000800017f */
[----:B-1----:R-:W-:Y:S05]  /*164c0*/  @!P0 NANOSLEEP.SYNCS 0x989680 ;  /* 0x009896800000895d */ /* 0x002fea0003900000 */
[----:B------:R-:W1:Y:S02]  /*164d0*/  @!P0 SYNCS.PHASECHK.TRANS64 P0, [R5+URZ+0x38840], R2 ;  /* 0x03884002050085a7 */ /* 0x000e64000800007f */
[----:B-1----:R-:W-:Y:S05]  /*164e0*/  @!P0 BRA `(.L_x_252) ;  /* 0xfffffffc00f08947 */ /* 0x002fea000383ffff */
[----:B------:R-:W-:Y:S05]  /*164f0*/  BRA `(.L_x_318) ;  /* 0xffffffc000187947 */ /* 0x000fea000383ffff */
.L_x_253:
[----:B------:R-:W-:Y:S01]  /*16500*/  BSSY B0, `(.L_x_319) ;  /* 0x0000008000007945 */ /* 0x000fe20003800000 */
[----:B------:R-:W-:Y:S01]  /*16510*/  MOV R13, R6 ;  /* 0x00000006000d7202 */ /* 0x000fe20000000f00 */
[----:B------:R-:W-:Y:S02]  /*16520*/  IMAD.MOV.U32 R12, RZ, RZ, RZ ;  /* 0x000000ffff0c7224 */ /* 0x000fe400078e00ff */
[----:B------:R-:W-:Y:S02]  /*16530*/  IMAD.MOV.U32 R11, RZ, RZ, 0x181f ;  /* 0x0000181fff0b7424 */ /* 0x000fe400078e00ff */
[----:B------:R-:W-:-:S07]  /*16540*/  IMAD.MOV.U32 R15, RZ, RZ, -0x1 ;  /* 0xffffffffff0f7424 */ /* 0x000fce00078e00ff */
[----:B------:R-:W-:Y:S05]  /*16550*/  WARPSYNC.COLLECTIVE R15, `(.L_x_320) ;  /* 0x000000000f087348 */ /* 0x000fea0003c00000 */
[----:B------:R0:W1:Y:S02]  /*16560*/  SHFL.IDX P6, R14, R13, R12, R11 ;  /* 0x0000000c0d0e7389 */ /* 0x00006400000c000b */
[----:B01----:R-:W-:Y:S01]  /*16570*/  ENDCOLLECTIVE ;  /* 0x000000000000791b */ /* 0x003fe20003800000 */
.L_x_320:
[----:B------:R-:W-:Y:S05]  /*16580*/  BSYNC B0 ;  /* 0x0000000000007941 */ /* 0x000fea0003800000 */
.L_x_319:
[----:B------:R-:W-:Y:S01]  /*16590*/  IMAD.MOV.U32 R13, RZ, RZ, R0 ;  /* 0x000000ffff0d7224 */ /* 0x000fe200078e0000 */
[C---:B------:R-:W-:Y:S01]  /*165a0*/  LOP3.LUT P5, RZ, R23.reuse, 0x10, RZ, 0xc0, !PT ;  /* 0x0000001017ff7812 */ /* 0x040fe200078ac0ff */
[----:B------:R-:W-:Y:S01]  /*165b0*/  IMAD.MOV.U32 R12, RZ, RZ, RZ ;  /* 0x000000ffff0c7224 */ /* 0x000fe200078e00ff */
[C---:B------:R-:W-:Y:S01]  /*165c0*/  LOP3.LUT P4, RZ, R23.reuse, 0x8, RZ, 0xc0, !PT ;  /* 0x0000000817ff7812 */ /* 0x040fe2000788c0ff */
[----:B------:R-:W-:Y:S01]  /*165d0*/  IMAD.MOV.U32 R11, RZ, RZ, 0x181f ;  /* 0x0000181fff0b7424 */ /* 0x000fe200078e00ff */
[C---:B------:R-:W-:Y:S01]  /*165e0*/  LOP3.LUT P3, RZ, R23.reuse, 0x4, RZ, 0xc0, !PT ;  /* 0x0000000417ff7812 */ /* 0x040fe2000786c0ff */
[----:B------:R-:W-:Y:S01]  /*165f0*/  IMAD.MOV.U32 R15, RZ, RZ, -0x1 ;  /* 0xffffffffff0f7424 */ /* 0x000fe200078e00ff */
[----:B------:R-:W-:Y:S01]  /*16600*/  LOP3.LUT P2, RZ, R23, 0x2, RZ, 0xc0, !PT ;  /* 0x0000000217ff7812 */ /* 0x000fe2000784c0ff */
[----:B------:R-:W-:Y:S02]  /*16610*/  IMAD.MOV.U32 R2, RZ, RZ, R14 ;  /* 0x000000ffff027224 */ /* 0x000fe400078e000e */
[----:B------:R-:W-:-:S10]  /*16620*/  @P0 IMAD R9, R7, 0x2, R22 ;  /* 0x0000000207090824 */ /* 0x000fd400078e0216 */
[----:B------:R-:W-:Y:S05]  /*16630*/  WARPSYNC.COLLECTIVE R15, `(.L_x_321) ;  /* 0x000000000f087348 */ /* 0x000fea0003c00000 */
[----:B------:R0:W1:Y:S02]  /*16640*/  SHFL.IDX P6, R14, R13, R12, R11 ;  /* 0x0000000c0d0e7389 */ /* 0x00006400000c000b */
[----:B01----:R-:W-:Y:S01]  /*16650*/  ENDCOLLECTIVE ;  /* 0x000000000000791b */ /* 0x003fe20003800000 */
.L_x_321:
[----:B------:R-:W-:Y:S02]  /*16660*/  IMAD.MOV.U32 R13, RZ, RZ, R6 ;  /* 0x000000ffff0d7224 */ /* 0x000fe400078e0006 */
[----:B------:R-:W-:Y:S02]  /*16670*/  IMAD.MOV.U32 R12, RZ, RZ, 0x1 ;  /* 0x00000001ff0c7424 */ /* 0x000fe400078e00ff */
[----:B------:R-:W-:-:S07]  /*16680*/  IMAD.MOV.U32 R3, RZ, RZ, R14 ;  /* 0x000000ffff037224 */ /* 0x000fce00078e000e */
[----:B------:R-:W-:Y:S05]  /*16690*/  WARPSYNC.COLLECTIVE R15, `(.L_x_322) ;  /* 0x000000000f087348 */ /* 0x000fea0003c00000 */
[----:B------:R0:W1:Y:S02]  /*166a0*/  SHFL.IDX P6, R14, R13, R12, R11 ;  /* 0x0000000c0d0e7389 */ /* 0x00006400000c000b */
[----:B01----:R-:W-:Y:S01]  /*166b0*/  ENDCOLLECTIVE ;  /* 0x000000000000791b */ /* 0x003fe20003800000 */
.L_x_322:
[----:B------:R-:W-:-:S05]  /*166c0*/  @P0 LEA R3, P1, R32, R3, 0x1 ;  /* 0x0000000320030211 */ /* 0x000fca00078208ff */
[----:B------:R-:W-:-:S05]  /*166d0*/  @P0 IMAD.X R2, RZ, RZ, R2, P1 ;  /* 0x000000ffff020224 */ /* 0x000fca00008e0602 */
[----:B------:R-:W-:Y:S01]  /*166e0*/  @P0 LOP3.LUT R3, R3, R2, RZ, 0x3c, !PT ;  /* 0x0000000203030212 */ /* 0x000fe200078e3cff */
[----:B------:R-:W-:-:S03]  /*166f0*/  IMAD.MOV.U32 R13, RZ, RZ, R0 ;  /* 0x000000ffff0d7224 */ /* 0x000fc600078e0000 */
[----:B------:R-:W-:-:S04]  /*16700*/  @P0 LOP3.LUT R2, R3, R2, RZ, 0x3c, !PT ;  /* 0x0000000203020212 */ /* 0x000fc800078e3cff */
[----:B------:R-:W-:Y:S01]  /*16710*/  @P0 LOP3.LUT R3, R3, R2, RZ, 0x3c, !PT ;  /* 0x0000000203030212 */ /* 0x000fe200078e3cff */
[----:B------:R-:W-:-:S07]  /*16720*/  IMAD.MOV.U32 R8, RZ, RZ, R14 ;  /* 0x000000ffff087224 */ /* 0x000fce00078e000e */
[----:B------:R-:W-:Y:S05]  /*16730*/  WARPSYNC.COLLECTIVE R15, `(.L_x_323) ;  /* 0x000000000f087348 */ /* 0x000fea0003c00000 */
[----:B------:R0:W1:Y:S02]  /*16740*/  SHFL.IDX P6, R14, R13, R12, R11 ;  /* 0x0000000c0d0e7389 */ /* 0x00006400000c000b */
[----:B01----:R-:W-:Y:S01]  /*16750*/  ENDCOLLECTIVE ;  /* 0x000000000000791b */ /* 0x003fe20003800000 */
.L_x_323:
[----:B------:R-:W-:Y:S01]  /*16760*/  @!PT LDS RZ, [RZ] ;  /* 0x00000000fffff984 */ /* 0x000fe20000000800 */
[----:B------:R-:W-:Y:S01]  /*16770*/  @!PT LDS RZ, [RZ] ;  /* 0x00000000fffff984 */ /* 0x000fe20000000800 */
[----:B------:R-:W-:Y:S01]  /*16780*/  @!PT LDS RZ, [RZ] ;  /* 0x00000000fffff984 */ /* 0x000fe20000000800 */
[----:B------:R-:W-:Y:S04]  /*16790*/  @P0 LDGSTS.E.BYPASS.LTC128B.128 [R9+0x24400], desc[UR36][R2.64], !P5 ;  /* 0x2440000002090fae */ /* 0x000fe8000e901d64 */
[----:B------:R-:W-:Y:S04]  /*167a0*/  @P0 LDGSTS.E.BYPASS.LTC128B.128 [R9+0x26c00], desc[UR36][R2.64+0x80], !P4 ;  /* 0x26c0008002090fae */ /* 0x000fe8000e101d64 */
[----:B------:R-:W-:Y:S01]  /*167b0*/  @P0 LDGSTS.E.BYPASS.LTC128B.128 [R9+0x29400], desc[UR36][R2.64+0x100], !P3 ;  /* 0x2940010002090fae */ /* 0x000fe2000d901d64 */
[----:B------:R-:W-:Y:S02]  /*167c0*/  IMAD.MOV.U32 R13, RZ, RZ, R6 ;  /* 0x000000ffff0d7224 */ /* 0x000fe400078e0006 */
[----:B------:R-:W-:Y:S01]  /*167d0*/  IMAD.MOV.U32 R12, RZ, RZ, 0x2 ;  /* 0x00000002ff0c7424 */ /* 0x000fe200078e00ff */
[----:B------:R0:W-:Y:S01]  /*167e0*/  @P0 LDGSTS.E.BYPASS.LTC128B.128 [R9+0x2bc00], desc[UR36][R2.64+0x180], !P2 ;  /* 0x2bc0018002090fae */ /* 0x0001e2000d101d64 */
[----:B------:R-:W-:-:S02]  /*167f0*/  ISETP.GE.AND P0, PT, R4, 0x11, PT ;  /* 0x000000110400780c */ /* 0x000fc40003f06270 */
[----:B0-----:R-:W-:-:S11]  /*16800*/  MOV R2, R14 ;  /* 0x0000000e00027202 */ /* 0x001fd60000000f00 */
[----:B------:R-:W-:Y:S05]  /*16810*/  WARPSYNC.COLLECTIVE R15, `(.L_x_324) ;  /* 0x000000000f087348 */ /* 0x000fea0003c00000 */
[----:B------:R0:W1:Y:S02]  /*16820*/  SHFL.IDX P6, R14, R13, R12, R11 ;  /* 0x0000000c0d0e7389 */ /* 0x00006400000c000b */
[----:B01----:R-:W-:Y:S01]  /*16830*/  ENDCOLLECTIVE ;  /* 0x000000000000791b */ /* 0x003fe20003800000 */
.L_x_324:
[----:B------:R-:W-:Y:S01]  /*16840*/  @P0 IMAD R21, R7, 0x2, R22 ;  /* 0x0000000207150824 */ /* 0x000fe200078e0216 */
[----:B------:R-:W-:-:S05]  /*16850*/  @P0 LEA R2, P1, R32, R2, 0x1 ;  /* 0x0000000220020211 */ /* 0x000fca00078208ff */
[----:B------:R-:W-:-:S05]  /*16860*/  @P0 IMAD.X R3, RZ, RZ, R8, P1 ;  /* 0x000000ffff030224 */ /* 0x000fca00008e0608 */
[----:B------:R-:W-:Y:S01]  /*16870*/  @!PT LDS RZ, [RZ] ;  /* 0x00000000fffff984 */ /* 0x000fe20000000800 */
[----:B------:R-:W-:Y:S01]  /*16880*/  @!PT LDS RZ, [RZ] ;  /* 0x00000000fffff984 */ /* 0x000fe20000000800 */
[----:B------:R-:W-:Y:S01]  /*16890*/  @!PT LDS RZ, [RZ] ;  /* 0x00000000fffff984 */ /* 0x000fe20000000800 */
[----:B------:R0:W-:Y:S01]  /*168a0*/  @P0 LDGSTS.E.BYPASS.LTC128B.128 [R21+0x24c00], desc[UR36][R2.64], !P5 ;  /* 0x24c0000002150fae */ /* 0x0001e2000e901d64 */
[----:B------:R-:W-:-:S03]  /*168b0*/  IMAD.MOV.U32 R13, RZ, RZ, R0 ;  /* 0x000000ffff0d7224 */ /* 0x000fc600078e0000 */
[----:B------:R0:W-:Y:S04]  /*168c0*/  @P0 LDGSTS.E.BYPASS.LTC128B.128 [R21+0x27400], desc[UR36][R2.64+0x80], !P4 ;  /* 0x2740008002150fae */ /* 0x0001e8000e101d64 */
[----:B------:R0:W-:Y:S01]  /*168d0*/  @P0 LDGSTS.E.BYPASS.LTC128B.128 [R21+0x29c00], desc[UR36][R2.64+0x100], !P3 ;  /* 0x29c0010002150fae */ /* 0x0001e2000d901d64 */
[----:B------:R-:W-:-:S03]  /*168e0*/  IMAD.MOV.U32 R8, RZ, RZ, R14 ;  /* 0x000000ffff087224 */ /* 0x000fc600078e000e */
[----:B------:R0:W-:Y:S01]  /*168f0*/  @P0 LDGSTS.E.BYPASS.LTC128B.128 [R21+0x2c400], desc[UR36][R2.64+0x180], !P2 ;  /* 0x2c40018002150fae */ /* 0x0001e2000d101d64 */
[----:B------:R-:W-:-:S13]  /*16900*/  ISETP.GE.AND P0, PT, R4, 0x21, PT ;  /* 0x000000210400780c */ /* 0x000fda0003f06270 */
[----:B0-----:R-:W-:Y:S05]  /*16910*/  WARPSYNC.COLLECTIVE R15, `(.L_x_325) ;  /* 0x000000000f087348 */ /* 0x001fea0003c00000 */
[----:B------:R1:W2:Y:S02]  /*16920*/  SHFL.IDX P6, R14, R13, R12, R11 ;  /* 0x0000000c0d0e7389 */ /* 0x0002a400000c000b */
[----:B012---:R-:W-:Y:S01]  /*16930*/  ENDCOLLECTIVE ;  /* 0x000000000000791b */ /* 0x007fe20003800000 */
.L_x_325:
[----:B------:R-:W-:Y:S02]  /*16940*/  @P0 IMAD R9, R7, 0x2, R22 ;  /* 0x0000000207090824 */ /* 0x000fe400078e0216 */
[----:B------:R-:W-:Y:S02]  /*16950*/  IMAD.MOV.U32 R13, RZ, RZ, R6 ;  /* 0x000000ffff0d7224 */ /* 0x000fe400078e0006 */
[----:B------:R-:W-:Y:S02]  /*16960*/  IMAD.MOV.U32 R12, RZ, RZ, 0x3 ;  /* 0x00000003ff0c7424 */ /* 0x000fe400078e00ff */
[----:B------:R-:W-:-:S07]  /*16970*/  IMAD.MOV.U32 R2, RZ, RZ, R14 ;  /* 0x000000ffff027224 */ /* 0x000fce00078e000e */
[----:B------:R-:W-:Y:S05]  /*16980*/  WARPSYNC.COLLECTIVE R15, `(.L_x_326) ;  /* 0x000000000f087348 */ /* 0x000fea0003c00000 */
[----:B------:R0:W1:Y:S02]  /*16990*/  SHFL.IDX P6, R14, R13, R12, R11 ;  /* 0x0000000c0d0e7389 */ /* 0x00006400000c000b */
[----:B01----:R-:W-:Y:S01]  /*169a0*/  ENDCOLLECTIVE ;  /* 0x000000000000791b */ /* 0x003fe20003800000 */
.L_x_326:
        /* <DEDUP_REMOVED lines=15> */
.L_x_327:
[----:B------:R-:W-:Y:S01]  /*16aa0*/  @P0 LEA R21, R7, R22, 0x1 ;  /* 0x0000001607150211 */ /* 0x000fe200078e08ff */
[----:B------:R-:W-:Y:S02]  /*16ab0*/  IMAD.MOV.U32 R13, RZ, RZ, R6 ;  /* 0x000000ffff0d7224 */ /* 0x000fe400078e0006 */
[----:B------:R-:W-:Y:S02]  /*16ac0*/  IMAD.MOV.U32 R12, RZ, RZ, 0x4 ;  /* 0x00000004ff0c7424 */ /* 0x000fe400078e00ff */
[----:B------:R-:W-:-:S07]  /*16ad0*/  IMAD.MOV.U32 R2, RZ, RZ, R14 ;  /* 0x000000ffff027224 */ /* 0x000fce00078e000e */
[----:B------:R-:W-:Y:S05]  /*16ae0*/  WARPSYNC.COLLECTIVE R15, `(.L_x_328) ;  /* 0x000000000f087348 */ /* 0x000fea0003c00000 */
[----:B------:R0:W1:Y:S02]  /*16af0*/  SHFL.IDX P6, R14, R13, R12, R11 ;  /* 0x0000000c0d0e7389 */ /* 0x00006400000c000b */
[----:B01----:R-:W-:Y:S01]  /*16b00*/  ENDCOLLECTIVE ;  /* 0x000000000000791b */ /* 0x003fe20003800000 */
.L_x_328:
        /* <DEDUP_REMOVED lines=10> */
[----:B------:R0:W-:Y:S04]  /*16bb0*/  @P0 LDGSTS.E.BYPASS.LTC128B.128 [R21+0x2d400], desc[UR36][R2.64+0x180], !P2 ;  /* 0x2d40018002150fae */ /* 0x0001e8000d101d64 */
[----:B0-----:R-:W-:Y:S05]  /*16bc0*/  WARPSYNC.COLLECTIVE R15, `(.L_x_329) ;  /* 0x000000000f087348 */ /* 0x001fea0003c00000 */
[----:B------:R1:W2:Y:S02]  /*16bd0*/  SHFL.IDX P6, R14, R13, R12, R11 ;  /* 0x0000000c0d0e7389 */ /* 0x0002a400000c000b */
[----:B012---:R-:W-:Y:S01]  /*16be0*/  ENDCOLLECTIVE ;  /* 0x000000000000791b */ /* 0x007fe20003800000 */
.L_x_329:
[----:B------:R-:W-:Y:S01]  /*16bf0*/  IMAD.MOV.U32 R0, RZ, RZ, R14 ;  /* 0x000000ffff007224 */ /* 0x000fe200078e000e */
[----:B------:R-:W-:Y:S06]  /*16c00*/  BRA `(.L_x_330) ;  /* 0xffffffbc00807947 */ /* 0x000fec000383ffff */
.L_x_260:
[----:B------:R-:W-:Y:S02]  /*16c10*/  IMAD.MOV.U32 R13, RZ, RZ, R4 ;  /* 0x000000ffff0d7224 */ /* 0x000fe400078e0004 */
[----:B------:R-:W-:Y:S02]  /*16c20*/  IMAD.MOV.U32 R12, RZ, RZ, RZ ;  /* 0x000000ffff0c7224 */ /* 0x000fe400078e00ff */
[----:B------:R-:W-:Y:S02]  /*16c30*/  IMAD.MOV.U32 R11, RZ, RZ, 0x181f ;  /* 0x0000181fff0b7424 */ /* 0x000fe400078e00ff */
[----:B------:R-:W-:Y:S02]  /*16c40*/  IMAD.MOV.U32 R15, RZ, RZ, -0x1 ;  /* 0xffffffffff0f7424 */ /* 0x000fe400078e00ff */
[----:B-----5:R-:W-:Y:S02]  /*16c50*/  IMAD R6, R10, R6, RZ ;  /* 0x000000060a067224 */ /* 0x020fe400078e02ff */
[----:B------:R-:W-:-:S07]  /*16c60*/  IMAD.IADD R0, R9, 0x1, R0 ;  /* 0x0000000109007824 */ /* 0x000fce00078e0200 */
[----:B------:R-:W-:Y:S05]  /*16c70*/  WARPSYNC.COLLECTIVE R15, `(.L_x_331) ;  /* 0x000000000f087348 */ /* 0x000fea0003c00000 */
[----:B------:R0:W1:Y:S02]  /*16c80*/  SHFL.IDX P6, R14, R13, R12, R11 ;  /* 0x0000000c0d0e7389 */ /* 0x00006400000c000b */
[----:B01----:R-:W-:Y:S01]  /*16c90*/  ENDCOLLECTIVE ;  /* 0x000000000000791b */ /* 0x003fe20003800000 */
.L_x_331:
[C---:B------:R-:W-:Y:S01]  /*16ca0*/  VIADD R7, R0.reuse, 0x10 ;  /* 0x0000001000077836 */ /* 0x040fe20000000000 */
[----:B------:R-:W-:Y:S01]  /*16cb0*/  ISETP.GE.AND P0, PT, R0, R6, PT ;  /* 0x000000060000720c */ /* 0x000fe20003f06270 */
[----:B------:R-:W-:Y:S02]  /*16cc0*/  IMAD.MOV.U32 R13, RZ, RZ, R5 ;  /* 0x000000ffff0d7224 */ /* 0x000fe400078e0005 */
[----:B------:R-:W-:-:S10]  /*16cd0*/  IMAD.MOV.U32 R2, RZ, RZ, R14 ;  /* 0x000000ffff027224 */ /* 0x000fd400078e000e */
[----:B------:R-:W-:Y:S05]  /*16ce0*/  WARPSYNC.COLLECTIVE R15, `(.L_x_332) ;  /* 0x000000000f087348 */ /* 0x000fea0003c00000 */
[----:B------:R0:W1:Y:S02]  /*16cf0*/  SHFL.IDX P6, R14, R13, R12, R11 ;  /* 0x0000000c0d0e7389 */ /* 0x00006400000c000b */
[----:B01----:R-:W-:Y:S01]  /*16d00*/  ENDCOLLECTIVE ;  /* 0x000000000000791b */ /* 0x003fe20003800000 */
.L_x_332:
[----:B------:R-:W-:Y:S01]  /*16d10*/  MOV R13, R4 ;  /* 0x00000004000d7202 */ /* 0x000fe20000000f00 */
[----:B------:R-:W-:Y:S01]  /*16d20*/  IMAD.MOV.U32 R12, RZ, RZ, 0x1 ;  /* 0x00000001ff0c7424 */ /* 0x000fe200078e00ff */
[----:B------:R-:W-:-:S05]  /*16d30*/  @!P0 LEA R14, P5, R32, R14, 0x1 ;  /* 0x0000000e200e8211 */ /* 0x000fca00078a08ff */
[----:B------:R-:W-:Y:S02]  /*16d40*/  @!P0 IMAD.X R3, RZ, RZ, R2, P5 ;  /* 0x000000ffff038224 */ /* 0x000fe400028e0602 */
[----:B------:R-:W-:-:S07]  /*16d50*/  @!P0 IMAD.MOV.U32 R2, RZ, RZ, R14 ;  /* 0x000000ffff028224 */ /* 0x000fce00078e000e */
[----:B------:R-:W-:Y:S05]  /*16d60*/  WARPSYNC.COLLECTIVE R15, `(.L_x_333) ;  /* 0x000000000f087348 */ /* 0x000fea0003c00000 */
[----:B------:R0:W1:Y:S02]  /*16d70*/  SHFL.IDX P6, R14, R13, R12, R11 ;  /* 0x0000000c0d0e7389 */ /* 0x00006400000c000b */
[----:B01----:R-:W-:Y:S01]  /*16d80*/  ENDCOLLECTIVE ;  /* 0x000000000000791b */ /* 0x003fe20003800000 */
.L_x_333:
[----:B------:R-:W-:Y:S01]  /*16d90*/  @!PT LDS RZ, [RZ] ;  /* 0x00000000fffff984 */ /* 0x000fe20000000800 */
[----:B------:R-:W-:Y:S01]  /*16da0*/  @!PT LDS RZ, [RZ] ;  /* 0x00000000fffff984 */ /* 0x000fe20000000800 */
[----:B------:R-:W-:Y:S01]  /*16db0*/  @!PT LDS RZ, [RZ] ;  /* 0x00000000fffff984 */ /* 0x000fe20000000800 */
[----:B------:R-:W-:Y:S04]  /*16dc0*/  @!P0 LDGSTS.E.BYPASS.LTC128B.128 [R33+0x14400], desc[UR36][R2.64], !P4 ;  /* 0x1440000002218fae */ /* 0x000fe8000e101d64 */
[----:B------:R-:W-:Y:S04]  /*16dd0*/  @!P0 LDGSTS.E.BYPASS.LTC128B.128 [R33+0x18400], desc[UR36][R2.64+0x80], !P3 ;  /* 0x1840008002218fae */ /* 0x000fe8000d901d64 */
[----:B------:R-:W-:Y:S01]  /*16de0*/  @!P0 LDGSTS.E.BYPASS.LTC128B.128 [R33+0x1c400], desc[UR36][R2.64+0x100], !P2 ;  /* 0x1c40010002218fae */ /* 0x000fe2000d101d64 */
[----:B------:R-:W-:-:S03]  /*16df0*/  IMAD.MOV.U32 R13, RZ, RZ, R5 ;  /* 0x000000ffff0d7224 */ /* 0x000fc600078e0005 */
[----:B------:R0:W-:Y:S01]  /*16e00*/  @!P0 LDGSTS.E.BYPASS.LTC128B.128 [R33+0x20400], desc[UR36][R2.64+0x180], !P1 ;  /* 0x2040018002218fae */ /* 0x0001e2000c901d64 */
[----:B------:R-:W-:Y:S01]  /*16e10*/  ISETP.GE.AND P0, PT, R7, R6, PT ;  /* 0x000000060700720c */ /* 0x000fe20003f06270 */
[----:B0-----:R-:W-:-:S12]  /*16e20*/  IMAD.MOV.U32 R2, RZ, RZ, R14 ;  /* 0x000000ffff027224 */ /* 0x001fd800078e000e */
[----:B------:R-:W-:Y:S05]  /*16e30*/  WARPSYNC.COLLECTIVE R15, `(.L_x_334) ;  /* 0x000000000f087348 */ /* 0x000fea0003c00000 */
[----:B------:R0:W1:Y:S02]  /*16e40*/  SHFL.IDX P6, R14, R13, R12, R11 ;  /* 0x0000000c0d0e7389 */ /* 0x00006400000c000b */
[----:B01----:R-:W-:Y:S01]  /*16e50*/  ENDCOLLECTIVE ;  /* 0x000000000000791b */ /* 0x003fe20003800000 */
.L_x_334:
[----:B------:R-:W-:Y:S02]  /*16e60*/  IMAD.MOV.U32 R13, RZ, RZ, R4 ;  /* 0x000000ffff0d7224 */ /* 0x000fe400078e0004 */
[----:B------:R-:W-:Y:S01]  /*16e70*/  IMAD.MOV.U32 R12, RZ, RZ, 0x2 ;  /* 0x00000002ff0c7424 */ /* 0x000fe200078e00ff */
[----:B------:R-:W-:-:S05]  /*16e80*/  @!P0 LEA R14, P5, R32, R14, 0x1 ;  /* 0x0000000e200e8211 */ /* 0x000fca00078a08ff */
[----:B------:R-:W-:Y:S02]  /*16e90*/  @!P0 IMAD.X R7, RZ, RZ, R2, P5 ;  /* 0x000000ffff078224 */ /* 0x000fe400028e0602 */
[----:B------:R-:W-:-:S07]  /*16ea0*/  @!P0 IMAD.MOV.U32 R2, RZ, RZ, R14 ;  /* 0x000000ffff028224 */ /* 0x000fce00078e000e */
[----:B------:R-:W-:Y:S05]  /*16eb0*/  WARPSYNC.COLLECTIVE R15, `(.L_x_335) ;  /* 0x000000000f087348 */ /* 0x000fea0003c00000 */
[----:B------:R0:W1:Y:S02]  /*16ec0*/  SHFL.IDX P6, R14, R13, R12, R11 ;  /* 0x0000000c0d0e7389 */ /* 0x00006400000c000b */
[----:B01----:R-:W-:Y:S01]  /*16ed0*/  ENDCOLLECTIVE ;  /* 0x000000000000791b */ /* 0x003fe20003800000 */
.L_x_335:
[----:B------:R-:W-:Y:S02]  /*16ee0*/  @!P0 IMAD.MOV.U32 R3, RZ, RZ, R7 ;  /* 0x000000ffff038224 */ /* 0x000fe400078e0007 */
[----:B------:R-:W-:-:S03]  /*16ef0*/  VIADD R7, R0, 0x20 ;  /* 0x0000002000077836 */ /* 0x000fc60000000000 */
[----:B------:R-:W-:Y:S01]  /*16f00*/  @!PT LDS RZ, [RZ] ;  /* 0x00000000fffff984 */ /* 0x000fe20000000800 */
[----:B------:R-:W-:Y:S01]  /*16f10*/  @!PT LDS RZ, [RZ] ;  /* 0x00000000fffff984 */ /* 0x000fe20000000800 */
[----:B------:R-:W-:Y:S01]  /*16f20*/  @!PT LDS RZ, [RZ] ;  /* 0x00000000fffff984 */ /* 0x000fe20000000800 */
[----:B------:R-:W-:Y:S04]  /*16f30*/  @!P0 LDGSTS.E.BYPASS.LTC128B.128 [R33+0x14c00], desc[UR36][R2.64], !P4 ;  /* 0x14c0000002218fae */ /* 0x000fe8000e101d64 */
[----:B------:R-:W-:Y:S01]  /*16f40*/  @!P0 LDGSTS.E.BYPASS.LTC128B.128 [R33+0x18c00], desc[UR36][R2.64+0x80], !P3 ;  /* 0x18c0008002218fae */ /* 0x000fe2000d901d64 */
[----:B------:R-:W-:-:S03]  /*16f50*/  IMAD.MOV.U32 R13, RZ, RZ, R5 ;  /* 0x000000ffff0d7224 */ /* 0x000fc600078e0005 */
[----:B------:R-:W-:Y:S04]  /*16f60*/  @!P0 LDGSTS.E.BYPASS.LTC128B.128 [R33+0x1cc00], desc[UR36][R2.64+0x100], !P2 ;  /* 0x1cc0010002218fae */ /* 0x000fe8000d101d64 */
[----:B------:R0:W-:Y:S01]  /*16f70*/  @!P0 LDGSTS.E.BYPASS.LTC128B.128 [R33+0x20c00], desc[UR36][R2.64+0x180], !P1 ;  /* 0x20c0018002218fae */ /* 0x0001e2000c901d64 */
[----:B------:R-:W-:Y:S01]  /*16f80*/  ISETP.GE.AND P0, PT, R7, R6, PT ;  /* 0x000000060700720c */ /* 0x000fe20003f06270 */
[----:B0-----:R-:W-:-:S12]  /*16f90*/  IMAD.MOV.U32 R2, RZ, RZ, R14 ;  /* 0x000000ffff027224 */ /* 0x001fd800078e000e */
[----:B------:R-:W-:Y:S05]  /*16fa0*/  WARPSYNC.COLLECTIVE R15, `(.L_x_336) ;  /* 0x000000000f087348 */ /* 0x000fea0003c00000 */
[----:B------:R0:W1:Y:S02]  /*16fb0*/  SHFL.IDX P6, R14, R13, R12, R11 ;  /* 0x0000000c0d0e7389 */ /* 0x00006400000c000b */
[----:B01----:R-:W-:Y:S01]  /*16fc0*/  ENDCOLLECTIVE ;  /* 0x000000000000791b */ /* 0x003fe20003800000 */
.L_x_336:
        /* <DEDUP_REMOVED lines=8> */
.L_x_337:
        /* <DEDUP_REMOVED lines=15> */
.L_x_338:
        /* <DEDUP_REMOVED lines=8> */
.L_x_339:
        /* <DEDUP_REMOVED lines=15> */
.L_x_340:
        /* <DEDUP_REMOVED lines=8> */
.L_x_341:
        /* <DEDUP_REMOVED lines=15> */
.L_x_342:
        /* <DEDUP_REMOVED lines=8> */
.L_x_343:
        /* <DEDUP_REMOVED lines=15> */
.L_x_344:
[----:B------:R-:W-:Y:S01]  /*17590*/  IMAD.MOV.U32 R13, RZ, RZ, R4 ;  /* 0x000000ffff0d7224 */ /* 0x000fe200078e0004 */
[----:B------:R-:W-:Y:S02]  /*175a0*/  MOV R12, 0x7 ;  /* 0x00000007000c7802 */ /* 0x000fe40000000f00 */
[----:B------:R-:W-:-:S05]  /*175b0*/  @!P0 LEA R14, P5, R32, R14, 0x1 ;  /* 0x0000000e200e8211 */ /* 0x000fca00078a08ff */
[----:B------:R-:W-:Y:S02]  /*175c0*/  @!P0 IMAD.X R7, RZ, RZ, R2, P5 ;  /* 0x000000ffff078224 */ /* 0x000fe400028e0602 */
[----:B------:R-:W-:-:S07]  /*175d0*/  @!P0 IMAD.MOV.U32 R2, RZ, RZ, R14 ;  /* 0x000000ffff028224 */ /* 0x000fce00078e000e */
[----:B------:R-:W-:Y:S05]  /*175e0*/  WARPSYNC.COLLECTIVE R15, `(.L_x_345) ;  /* 0x000000000f087348 */ /* 0x000fea0003c00000 */
[----:B------:R0:W1:Y:S02]  /*175f0*/  SHFL.IDX P6, R14, R13, R12, R11 ;  /* 0x0000000c0d0e7389 */ /* 0x00006400000c000b */
[----:B01----:R-:W-:Y:S01]  /*17600*/  ENDCOLLECTIVE ;  /* 0x000000000000791b */ /* 0x003fe20003800000 */
.L_x_345:
[----:B------:R-:W-:-:S05]  /*17610*/  @!P0 IMAD.MOV.U32 R3, RZ, RZ, R7 ;  /* 0x000000ffff038224 */ /* 0x000fca00078e0007 */
[----:B------:R-:W-:Y:S01]  /*17620*/  @!PT LDS RZ, [RZ] ;  /* 0x00000000fffff984 */ /* 0x000fe20000000800 */
[----:B------:R-:W-:Y:S01]  /*17630*/  @!PT LDS RZ, [RZ] ;  /* 0x00000000fffff984 */ /* 0x000fe20000000800 */
[----:B------:R-:W-:Y:S01]  /*17640*/  @!PT LDS RZ, [RZ] ;  /* 0x00000000fffff984 */ /* 0x000fe20000000800 */
[----:B------:R0:W-:Y:S04]  /*17650*/  @!P0 LDGSTS.E.BYPASS.LTC128B.128 [R33+0x17400], desc[UR36][R2.64], !P4 ;  /* 0x1740000002218fae */ /* 0x0001e8000e101d64 */
[----:B------:R0:W-:Y:S01]  /*17660*/  @!P0 LDGSTS.E.BYPASS.LTC128B.128 [R33+0x1b400], desc[UR36][R2.64+0x80], !P3 ;  /* 0x1b40008002218fae */ /* 0x0001e2000d901d64 */
[----:B------:R-:W-:-:S03]  /*17670*/  IMAD.MOV.U32 R13, RZ, RZ, R5 ;  /* 0x000000ffff0d7224 */ /* 0x000fc600078e0005 */
[----:B------:R0:W-:Y:S04]  /*17680*/  @!P0 LDGSTS.E.BYPASS.LTC128B.128 [R33+0x1f400], desc[UR36][R2.64+0x100], !P2 ;  /* 0x1f40010002218fae */ /* 0x0001e8000d101d64 */
[----:B------:R0:W-:Y:S01]  /*17690*/  @!P0 LDGSTS.E.BYPASS.LTC128B.128 [R33+0x23400], desc[UR36][R2.64+0x180], !P1 ;  /* 0x2340018002218fae */ /* 0x0001e2000c901d64 */
[----:B------:R-:W-:-:S07]  /*176a0*/  IMAD.MOV.U32 R7, RZ, RZ, R14 ;  /* 0x000000ffff077224 */ /* 0x000fce00078e000e */
[----:B0-----:R-:W-:Y:S05]  /*176b0*/  WARPSYNC.COLLECTIVE R15, `(.L_x_346) ;  /* 0x000000000f087348 */ /* 0x001fea0003c00000 */
[----:B------:R1:W2:Y:S02]  /*176c0*/  SHFL.IDX P6, R14, R13, R12, R11 ;  /* 0x0000000c0d0e7389 */ /* 0x0002a400000c000b */
[----:B012---:R-:W-:Y:S01]  /*176d0*/  ENDCOLLECTIVE ;  /* 0x000000000000791b */ /* 0x007fe20003800000 */
.L_x_346:
[----:B------:R-:W-:Y:S05]  /*176e0*/  BRA `(.L_x_347) ;  /* 0xffffffc000007947 */ /* 0x000fea000383ffff */
.L_x_265:
[----:B0-----:R0:W3:Y:S02]  /*176f0*/  SYNCS.PHASECHK.TRANS64.TRYWAIT P0, [R22+URZ+0x38820], R3 ;  /* 0x03882003160075a7 */ /* 0x0010e4000800017f */
[----:B---3--:R-:W-:Y:S05]  /*17700*/  @!P0 NANOSLEEP.SYNCS 0x989680 ;  /* 0x009896800000895d */ /* 0x008fea0003900000 */
[----:B------:R-:W3:Y:S02]  /*17710*/  @!P0 SYNCS.PHASECHK.TRANS64 P0, [R22+URZ+0x38820], R3 ;  /* 0x03882003160085a7 */ /* 0x000ee4000800007f */
[----:B---3--:R-:W-:Y:S05]  /*17720*/  @!P0 BRA `(.L_x_265) ;  /* 0xfffffffc00f08947 */ /* 0x008fea000383ffff */
[----:B------:R-:W-:Y:S05]  /*17730*/  BRA `(.L_x_348) ;  /* 0xffffffc0007c7947 */ /* 0x000fea000383ffff */
.L_x_270:
[----:B0-----:R0:W1:Y:S02]  /*17740*/  SYNCS.PHASECHK.TRANS64.TRYWAIT P0, [R6+URZ+0x38840], R3 ;  /* 0x03884003060075a7 */ /* 0x001064000800017f */
[----:B-1----:R-:W-:Y:S05]  /*17750*/  @!P0 NANOSLEEP.SYNCS 0x989680 ;  /* 0x009896800000895d */ /* 0x002fea0003900000 */
[----:B------:R-:W1:Y:S02]  /*17760*/  @!P0 SYNCS.PHASECHK.TRANS64 P0, [R6+URZ+0x38840], R3 ;  /* 0x03884003060085a7 */ /* 0x000e64000800007f */
[----:B-1----:R-:W-:Y:S05]  /*17770*/  @!P0 BRA `(.L_x_270) ;  /* 0xfffffffc00f08947 */ /* 0x002fea000383ffff */
[----:B------:R-:W-:Y:S05]  /*17780*/  BRA `(.L_x_349) ;  /* 0xffffffc4005c7947 */ /* 0x000fea000383ffff */
.L_x_271:
[----:B------:R-:W-:Y:S01]  /*17790*/  BSSY B1, `(.L_x_350) ;  /* 0x0000008000017945 */ /* 0x000fe20003800000 */
[----:B------:R-:W-:Y:S02]  /*177a0*/  IMAD.MOV.U32 R13, RZ, RZ, R10 ;  /* 0x000000ffff0d7224 */ /* 0x000fe400078e000a */
[----:B------:R-:W-:Y:S02]  /*177b0*/  IMAD.MOV.U32 R12, RZ, RZ, RZ ;  /* 0x000000ffff0c7224 */ /* 0x000fe400078e00ff */
[----:B------:R-:W-:Y:S02]  /*177c0*/  IMAD.MOV.U32 R11, RZ, RZ, 0x181f ;  /* 0x0000181fff0b7424 */ /* 0x000fe400078e00ff */
[----:B------:R-:W-:-:S07]  /*177d0*/  IMAD.MOV.U32 R15, RZ, RZ, -0x1 ;  /* 0xffffffffff0f7424 */ /* 0x000fce00078e00ff */
[----:B------:R-:W-:Y:S05]  /*177e0*/  WARPSYNC.COLLECTIVE R15, `(.L_x_351) ;  /* 0x000000000f087348 */ /* 0x000fea0003c00000 */
[----:B------:R0:W1:Y:S02]  /*177f0*/  SHFL.IDX P6, R14, R13, R12, R11 ;  /* 0x0000000c0d0e7389 */ /* 0x00006400000c000b */
[----:B01----:R-:W-:Y:S01]  /*17800*/  ENDCOLLECTIVE ;  /* 0x000000000000791b */ /* 0x003fe20003800000 */
.L_x_351:
[----:B------:R-:W-:Y:S05]  /*17810*/  BSYNC B1 ;  /* 0x0000000000017941 */ /* 0x000fea0003800000 */
.L_x_350:
[----:B------:R-:W-:Y:S01]  /*17820*/  IMAD.MOV.U32 R13, RZ, RZ, R8 ;  /* 0x000000ffff0d7224 */ /* 0x000fe200078e0008 */
[----:B------:R-:W-:Y:S01]  /*17830*/  LOP3.LUT R23, R23, 0xfffff7ff, RZ, 0xc0, !PT ;  /* 0xfffff7ff17177812 */ /* 0x000fe200078ec0ff */
[----:B------:R-:W-:Y:S02]  /*17840*/  IMAD.MOV.U32 R12, RZ, RZ, RZ ;  /* 0x000000ffff0c7224 */ /* 0x000fe400078e00ff */
[----:B------:R-:W-:Y:S01]  /*17850*/  IMAD.MOV.U32 R11, RZ, RZ, 0x181f ;  /* 0x0000181fff0b7424 */ /* 0x000fe200078e00ff */
[----:B------:R-:W-:Y:S01]  /*17860*/  @P3 LOP3.LUT R23, R23, 0x800, RZ, 0xfc, !PT ;  /* 0x0000080017173812 */ /* 0x000fe200078efcff */
[----:B------:R-:W-:Y:S02]  /*17870*/  IMAD.MOV.U32 R15, RZ, RZ, -0x1 ;  /* 0xffffffffff0f7424 */ /* 0x000fe400078e00ff */
[----:B------:R-:W-:Y:S01]  /*17880*/  IMAD.MOV.U32 R3, RZ, RZ, R14 ;  /* 0x000000ffff037224 */ /* 0x000fe200078e000e */
[----:B------:R-:W-:Y:S01]  /*17890*/  LOP3.LUT P3, RZ, R23, 0x10, RZ, 0xc0, !PT ;  /* 0x0000001017ff7812 */ /* 0x000fe2000786c0ff */
[----:B------:R-:W-:-:S12]  /*178a0*/  IMAD.SHL.U32 R0, R32, 0x2, RZ ;  /* 0x0000000220007824 */ /* 0x000fd800078e00ff */
[----:B------:R-:W-:Y:S05]  /*178b0*/  WARPSYNC.COLLECTIVE R15, `(.L_x_352) ;  /* 0x000000000f087348 */ /* 0x000fea0003c00000 */
[----:B------:R0:W1:Y:S02]  /*178c0*/  SHFL.IDX P6, R14, R13, R12, R11 ;  /* 0x0000000c0d0e7389 */ /* 0x00006400000c000b */
[----:B01----:R-:W-:Y:S01]  /*178d0*/  ENDCOLLECTIVE ;  /* 0x000000000000791b */ /* 0x003fe20003800000 */
.L_x_352:
[----:B------:R-:W-:Y:S01]  /*178e0*/  LOP3.LUT R23, R23, 0xfffffbff, RZ, 0xc0, !PT ;  /* 0xfffffbff17177812 */ /* 0x000fe200078ec0ff */
[----:B------:R-:W-:-:S03]  /*178f0*/  IMAD R9, R9, 0x2, R22 ;  /* 0x0000000209097824 */ /* 0x000fc600078e0216 */
[----:B------:R-:W-:-:S04]  /*17900*/  @P2 LOP3.LUT R23, R23, 0x400, RZ, 0xfc, !PT ;  /* 0x0000040017172812 */ /* 0x000fc800078efcff */
[C---:B------:R-:W-:Y:S02]  /*17910*/  LOP3.LUT P2, RZ, R23.reuse, 0x8, RZ, 0xc0, !PT ;  /* 0x0000000817ff7812 */ /* 0x040fe4000784c0ff */
[----:B------:R-:W-:Y:S02]  /*17920*/  LOP3.LUT R23, R23, 0xfffffdff, RZ, 0xc0, !PT ;  /* 0xfffffdff17177812 */ /* 0x000fe400078ec0ff */
[----:B------:R-:W-:Y:S01]  /*17930*/  MOV R13, R10 ;  /* 0x0000000a000d7202 */ /* 0x000fe20000000f00 */
[----:B------:R-:W-:Y:S01]  /*17940*/  IMAD.MOV.U32 R12, RZ, RZ, 0x1 ;  /* 0x00000001ff0c7424 */ /* 0x000fe200078e00ff */
[----:B------:R-:W-:-:S04]  /*17950*/  @P1 LOP3.LUT R23, R23, 0x200, RZ, 0xfc, !PT ;  /* 0x0000020017171812 */ /* 0x000fc800078efcff */
[----:B------:R-:W-:Y:S01]  /*17960*/  LOP3.LUT P1, RZ, R23, 0x4, RZ, 0xc0, !PT ;  /* 0x0000000417ff7812 */ /* 0x000fe2000782c0ff */
[----:B------:R-:W-:-:S12]  /*17970*/  IMAD.MOV.U32 R2, RZ, RZ, R14 ;  /* 0x000000ffff027224 */ /* 0x000fd800078e000e */
[----:B------:R-:W-:Y:S05]  /*17980*/  WARPSYNC.COLLECTIVE R15, `(.L_x_353) ;  /* 0x000000000f087348 */ /* 0x000fea0003c00000 */
[----:B------:R0:W1:Y:S02]  /*17990*/  SHFL.IDX P6, R14, R13, R12, R11 ;  /* 0x0000000c0d0e7389 */ /* 0x00006400000c000b */
[----:B01----:R-:W-:Y:S01]  /*179a0*/  ENDCOLLECTIVE ;  /* 0x000000000000791b */ /* 0x003fe20003800000 */
.L_x_353:
[----:B------:R-:W-:-:S05]  /*179b0*/  IADD3 R2, P0, R2, R0, RZ ;  /* 0x0000000002027210 */ /* 0x000fca0007f1e0ff */
[----:B------:R-:W-:-:S05]  /*179c0*/  IMAD.X R3, RZ, RZ, R3, P0 ;  /* 0x000000ffff037224 */ /* 0x000fca00000e0603 */
[----:B------:R-:W-:Y:S01]  /*179d0*/  @!PT LDS RZ, [RZ] ;  /* 0x00000000fffff984 */ /* 0x000fe20000000800 */
[----:B------:R-:W-:Y:S01]  /*179e0*/  @!PT LDS RZ, [RZ] ;  /* 0x00000000fffff984 */ /* 0x000fe20000000800 */
[----:B------:R-:W-:Y:S01]  /*179f0*/  @!PT LDS RZ, [RZ] ;  /* 0x00000000fffff984 */ /* 0x000fe20000000800 */
[----:B------:R0:W-:Y:S01]  /*17a00*/  LDGSTS.E.BYPASS.LTC128B.128 [R9+0x24400], desc[UR36][R2.64], !P3 ;  /* 0x2440000002097fae */ /* 0x0001e2000d901d64 */
[----:B------:R-:W-:-:S03]  /*17a10*/  IMAD.MOV.U32 R13, RZ, RZ, R8 ;  /* 0x000000ffff0d7224 */ /* 0x000fc600078e0008 */
[----:B------:R0:W-:Y:S04]  /*17a20*/  LDGSTS.E.BYPASS.LTC128B.128 [R9+0x26c00], desc[UR36][R2.64+0x80], !P2 ;  /* 0x26c0008002097fae */ /* 0x0001e8000d101d64 */
[----:B------:R0:W-:Y:S01]  /*17a30*/  LDGSTS.E.BYPASS.LTC128B.128 [R9+0x29400], desc[UR36][R2.64+0x100], !P1 ;  /* 0x2940010002097fae */ /* 0x0001e2000c901d64 */
[----:B------:R-:W-:-:S03]  /*17a40*/  IMAD.MOV.U32 R35, RZ, RZ, R14 ;  /* 0x000000ffff237224 */ /* 0x000fc600078e000e */
[----:B------:R0:W-:Y:S04]  /*17a50*/  LDGSTS.E.BYPASS.LTC128B.128 [R9+0x2bc00], desc[UR36][R2.64+0x180], !P5 ;  /* 0x2bc0018002097fae */ /* 0x0001e8000e901d64 */
[----:B0-----:R-:W-:Y:S05]  /*17a60*/  WARPSYNC.COLLECTIVE R15, `(.L_x_354) ;  /* 0x000000000f087348 */ /* 0x001fea0003c00000 */
[----:B------:R1:W2:Y:S02]  /*17a70*/  SHFL.IDX P6, R14, R13, R12, R11 ;  /* 0x0000000c0d0e7389 */ /* 0x0002a400000c000b */
[----:B012---:R-:W-:Y:S01]  /*17a80*/  ENDCOLLECTIVE ;  /* 0x000000000000791b */ /* 0x007fe20003800000 */
.L_x_354:
[----:B------:R-:W-:Y:S02]  /*17a90*/  IMAD.MOV.U32 R13, RZ, RZ, R10 ;  /* 0x000000ffff0d7224 */ /* 0x000fe400078e000a */
[----:B------:R-:W-:Y:S02]  /*17aa0*/  IMAD.MOV.U32 R12, RZ, RZ, 0x2 ;  /* 0x00000002ff0c7424 */ /* 0x000fe400078e00ff */
[----:B------:R-:W-:-:S07]  /*17ab0*/  IMAD.MOV.U32 R2, RZ, RZ, R14 ;  /* 0x000000ffff027224 */ /* 0x000fce00078e000e */
[----:B------:R-:W-:Y:S05]  /*17ac0*/  WARPSYNC.COLLECTIVE R15, `(.L_x_355) ;  /* 0x000000000f087348 */ /* 0x000fea0003c00000 */
[----:B------:R0:W1:Y:S02]  /*17ad0*/  SHFL.IDX P6, R14, R13, R12, R11 ;  /* 0x0000000c0d0e7389 */ /* 0x00006400000c000b */
[----:B01----:R-:W-:Y:S01]  /*17ae0*/  ENDCOLLECTIVE ;  /* 0x000000000000791b */ /* 0x003fe20003800000 */
.L_x_355:
        /* <DEDUP_REMOVED lines=14> */
.L_x_356:
[----:B------:R-:W-:Y:S02]  /*17bd0*/  IMAD.MOV.U32 R13, RZ, RZ, R10 ;  /* 0x000000ffff0d7224 */ /* 0x000fe400078e000a */
[----:B------:R-:W-:Y:S02]  /*17be0*/  IMAD.MOV.U32 R12, RZ, RZ, 0x3 ;  /* 0x00000003ff0c7424 */ /* 0x000fe400078e00ff */
[----:B------:R-:W-:-:S07]  /*17bf0*/  IMAD.MOV.U32 R2, RZ, RZ, R14 ;  /* 0x000000ffff027224 */ /* 0x000fce00078e000e */
[----:B------:R-:W-:Y:S05]  /*17c00*/  WARPSYNC.COLLECTIVE R15, `(.L_x_357) ;  /* 0x000000000f087348 */ /* 0x000fea0003c00000 */
[----:B------:R0:W1:Y:S02]  /*17c10*/  SHFL.IDX P6, R14, R13, R12, R11 ;  /* 0x0000000c0d0e7389 */ /* 0x00006400000c000b */
[----:B01----:R-:W-:Y:S01]  /*17c20*/  ENDCOLLECTIVE ;  /* 0x000000000000791b */ /* 0x003fe20003800000 */
.L_x_357:
        /* <DEDUP_REMOVED lines=14> */
.L_x_358:
[----:B------:R-:W-:Y:S02]  /*17d10*/  IMAD.MOV.U32 R13, RZ, RZ, R10 ;  /* 0x000000ffff0d7224 */ /* 0x000fe400078e000a */
[----:B------:R-:W-:Y:S01]  /*17d20*/  IMAD.MOV.U32 R12, RZ, RZ, 0x4 ;  /* 0x00000004ff0c7424 */ /* 0x000fe200078e00ff */
[----:B------:R-:W-:-:S07]  /*17d30*/  MOV R2, R14 ;  /* 0x0000000e00027202 */ /* 0x000fce0000000f00 */
[----:B------:R-:W-:Y:S05]  /*17d40*/  WARPSYNC.COLLECTIVE R15, `(.L_x_359) ;  /* 0x000000000f087348 */ /* 0x000fea0003c00000 */
[----:B------:R0:W1:Y:S02]  /*17d50*/  SHFL.IDX P6, R14, R13, R12, R11 ;  /* 0x0000000c0d0e7389 */ /* 0x00006400000c000b */
[----:B01----:R-:W-:Y:S01]  /*17d60*/  ENDCOLLECTIVE ;  /* 0x000000000000791b */ /* 0x003fe20003800000 */
.L_x_359:
[----:B------:R-:W-:-:S05]  /*17d70*/  IADD3 R2, P0, R2, R0, RZ ;  /* 0x0000000002027210 */ /* 0x000fca0007f1e0ff */
[----:B------:R-:W-:-:S05]  /*17d80*/  IMAD.X R3, RZ, RZ, R35, P0 ;  /* 0x000000ffff037224 */ /* 0x000fca00000e0623 */
[----:B------:R-:W-:Y:S01]  /*17d90*/  @!PT LDS RZ, [RZ] ;  /* 0x00000000fffff984 */ /* 0x000fe20000000800 */
[----:B------:R-:W-:Y:S01]  /*17da0*/  @!PT LDS RZ, [RZ] ;  /* 0x00000000fffff984 */ /* 0x000fe20000000800 */
[----:B------:R-:W-:Y:S01]  /*17db0*/  @!PT LDS RZ, [RZ] ;  /* 0x00000000fffff984 */ /* 0x000fe20000000800 */
[----:B------:R0:W-:Y:S01]  /*17dc0*/  LDGSTS.E.BYPASS.LTC128B.128 [R9+0x25c00], desc[UR36][R2.64], !P3 ;  /* 0x25c0000002097fae */ /* 0x0001e2000d901d64 */
[C---:B------:R-:W-:Y:S01]  /*17dd0*/  LOP3.LUT P3, RZ, R23.reuse, 0x800, RZ, 0xc0, !PT ;  /* 0x0000080017ff7812 */ /* 0x040fe2000786c0ff */
[----:B------:R-:W-:Y:S02]  /*17de0*/  IMAD.MOV.U32 R13, RZ, RZ, R8 ;  /* 0x000000ffff0d7224 */ /* 0x000fe400078e0008 */
[----:B------:R0:W-:Y:S01]  /*17df0*/  LDGSTS.E.BYPASS.LTC128B.128 [R9+0x28400], desc[UR36][R2.64+0x80], !P2 ;  /* 0x2840008002097fae */ /* 0x0001e2000d101d64 */
[----:B------:R-:W-:-:S03]  /*17e00*/  LOP3.LUT P2, RZ, R23, 0x400, RZ, 0xc0, !PT ;  /* 0x0000040017ff7812 */ /* 0x000fc6000784c0ff */
[----:B------:R0:W-:Y:S01]  /*17e10*/  LDGSTS.E.BYPASS.LTC128B.128 [R9+0x2ac00], desc[UR36][R2.64+0x100], !P1 ;  /* 0x2ac0010002097fae */ /* 0x0001e2000c901d64 */
[----:B------:R-:W-:Y:S01]  /*17e20*/  LOP3.LUT P1, RZ, R23, 0x200, RZ, 0xc0, !PT ;  /* 0x0000020017ff7812 */ /* 0x000fe2000782c0ff */
[----:B------:R-:W-:Y:S02]  /*17e30*/  IMAD.MOV.U32 R35, RZ, RZ, R14 ;  /* 0x000000ffff237224 */ /* 0x000fe400078e000e */
[----:B------:R0:W-:Y:S10]  /*17e40*/  LDGSTS.E.BYPASS.LTC128B.128 [R9+0x2d400], desc[UR36][R2.64+0x180], !P5 ;  /* 0x2d40018002097fae */ /* 0x0001f4000e901d64 */
[----:B0-----:R-:W-:Y:S05]  /*17e50*/  WARPSYNC.COLLECTIVE R15, `(.L_x_360) ;  /* 0x000000000f087348 */ /* 0x001fea0003c00000 */
[----:B------:R1:W2:Y:S02]  /*17e60*/  SHFL.IDX P6, R14, R13, R12, R11 ;  /* 0x0000000c0d0e7389 */ /* 0x0002a400000c000b */
[----:B012---:R-:W-:Y:S01]  /*17e70*/  ENDCOLLECTIVE ;  /* 0x000000000000791b */ /* 0x007fe20003800000 */
.L_x_360:
[----:B------:R-:W-:Y:S01]  /*17e80*/  IMAD.MOV.U32 R2, RZ, RZ, R14 ;  /* 0x000000ffff027224 */ /* 0x000fe200078e000e */
[----:B------:R-:W-:Y:S06]  /*17e90*/  BRA `(.L_x_361) ;  /* 0xffffffc000a87947 */ /* 0x000fec000383ffff */
.L_x_276:
[----:B-1----:R1:W2:Y:S02]  /*17ea0*/  SYNCS.PHASECHK.TRANS64.TRYWAIT P0, [R6+URZ+0x38860], R2 ;  /* 0x03886002060075a7 */ /* 0x0022a4000800017f */
[----:B--2---:R-:W-:Y:S05]  /*17eb0*/  @!P0 NANOSLEEP.SYNCS 0x989680 ;  /* 0x009896800000895d */ /* 0x004fea0003900000 */
[----:B------:R-:W2:Y:S02]  /*17ec0*/  @!P0 SYNCS.PHASECHK.TRANS64 P0, [R6+URZ+0x38860], R2 ;  /* 0x03886002060085a7 */ /* 0x000ea4000800007f */
[----:B--2---:R-:W-:Y:S05]  /*17ed0*/  @!P0 BRA `(.L_x_276) ;  /* 0xfffffffc00f08947 */ /* 0x004fea000383ffff */
[----:B------:R-:W-:Y:S05]  /*17ee0*/  BRA `(.L_x_362) ;  /* 0xffffffc400207947 */ /* 0x000fea000383ffff */
.L_x_277:
[----:B------:R-:W-:Y:S01]  /*17ef0*/  BSSY B1, `(.L_x_363) ;  /* 0x0000008000017945 */ /* 0x000fe20003800000 */
[----:B------:R-:W-:Y:S02]  /*17f00*/  IMAD.MOV.U32 R13, RZ, RZ, R24 ;  /* 0x000000ffff0d7224 */ /* 0x000fe400078e0018 */
[----:B------:R-:W-:Y:S02]  /*17f10*/  IMAD.MOV.U32 R12, RZ, RZ, RZ ;  /* 0x000000ffff0c7224 */ /* 0x000fe400078e00ff */
[----:B------:R-:W-:Y:S02]  /*17f20*/  IMAD.MOV.U32 R11, RZ, RZ, 0x181f ;  /* 0x0000181fff0b7424 */ /* 0x000fe400078e00ff */
[----:B------:R-:W-:-:S07]  /*17f30*/  IMAD.MOV.U32 R15, RZ, RZ, -0x1 ;  /* 0xffffffffff0f7424 */ /* 0x000fce00078e00ff */
[----:B-1----:R-:W-:Y:S05]  /*17f40*/  WARPSYNC.COLLECTIVE R15, `(.L_x_364) ;  /* 0x000000000f087348 */ /* 0x002fea0003c00000 */
[----:B------:R0:W2:Y:S02]  /*17f50*/  SHFL.IDX P6, R14, R13, R12, R11 ;  /* 0x0000000c0d0e7389 */ /* 0x0000a400000c000b */
[----:B012---:R-:W-:Y:S01]  /*17f60*/  ENDCOLLECTIVE ;  /* 0x000000000000791b */ /* 0x007fe20003800000 */
.L_x_364:
[----:B------:R-:W-:Y:S05]  /*17f70*/  BSYNC B1 ;  /* 0x0000000000017941 */ /* 0x000fea0003800000 */
.L_x_363:
[----:B------:R-:W-:Y:S02]  /*17f80*/  IMAD.MOV.U32 R13, RZ, RZ, R18 ;  /* 0x000000ffff0d7224 */ /* 0x000fe400078e0012 */
[----:B------:R-:W-:Y:S02]  /*17f90*/  IMAD.MOV.U32 R12, RZ, RZ, RZ ;  /* 0x000000ffff0c7224 */ /* 0x000fe400078e00ff */
[----:B------:R-:W-:Y:S02]  /*17fa0*/  IMAD.MOV.U32 R11, RZ, RZ, 0x181f ;  /* 0x0000181fff0b7424 */ /* 0x000fe400078e00ff */
[----:B------:R-:W-:Y:S02]  /*17fb0*/  IMAD.MOV.U32 R15, RZ, RZ, -0x1 ;  /* 0xffffffffff0f7424 */ /* 0x000fe400078e00ff */
[----:B------:R-:W-:Y:S02]  /*17fc0*/  IMAD.MOV.U32 R3, RZ, RZ, R14 ;  /* 0x000000ffff037224 */ /* 0x000fe400078e000e */
[----:B------:R-:W-:-:S07]  /*17fd0*/  IMAD R7, R7, 0x2, R22 ;  /* 0x0000000207077824 */ /* 0x000fce00078e0216 */
[----:B------:R-:W-:Y:S05]  /*17fe0*/  WARPSYNC.COLLECTIVE R15, `(.L_x_365) ;  /* 0x000000000f087348 */ /* 0x000fea0003c00000 */
[----:B------:R0:W1:Y:S02]  /*17ff0*/  SHFL.IDX P6, R14, R13, R12, R11 ;  /* 0x0000000c0d0e7389 */ /* 0x00006400000c000b */
[----:B01----:R-:W-:Y:S01]  /*18000*/  ENDCOLLECTIVE ;  /* 0x000000000000791b */ /* 0x003fe20003800000 */
.L_x_365:
[----:B------:R-:W-:Y:S02]  /*18010*/  IMAD.MOV.U32 R13, RZ, RZ, R24 ;  /* 0x000000ffff0d7224 */ /* 0x000fe400078e0018 */
[----:B------:R-:W-:Y:S01]  /*18020*/  IMAD.MOV.U32 R12, RZ, RZ, 0x1 ;  /* 0x00000001ff0c7424 */ /* 0x000fe200078e00ff */
[----:B------:R-:W-:-:S07]  /*18030*/  MOV R2, R14 ;  /* 0x0000000e00027202 */ /* 0x000fce0000000f00 */
[----:B------:R-:W-:Y:S05]  /*18040*/  WARPSYNC.COLLECTIVE R15, `(.L_x_366) ;  /* 0x000000000f087348 */ /* 0x000fea0003c00000 */
[----:B------:R0:W1:Y:S02]  /*18050*/  SHFL.IDX P6, R14, R13, R12, R11 ;  /* 0x0000000c0d0e7389 */ /* 0x00006400000c000b */
[----:B01----:R-:W-:Y:S01]  /*18060*/  ENDCOLLECTIVE ;  /* 0x000000000000791b */ /* 0x003fe20003800000 */
.L_x_366:
[----:B------:R-:W-:-:S05]  /*18070*/  IADD3 R2, P0, R2, R0, RZ ;  /* 0x0000000002027210 */ /* 0x000fca0007f1e0ff */
[----:B------:R-:W-:Y:S01]  /*18080*/  IMAD.X R3, RZ, RZ, R3, P0 ;  /* 0x000000ffff037224 */ /* 0x000fe200000e0603 */
[----:B------:R-:W-:Y:S01]  /*18090*/  ISETP.LT.OR P0, PT, R8, 0x1, P4 ;  /* 0x000000010800780c */ /* 0x000fe20002701670 */
[----:B------:R-:W-:-:S12]  /*180a0*/  IMAD.MOV.U32 R13, RZ, RZ, R18 ;  /* 0x000000ffff0d7224 */ /* 0x000fd800078e0012 */
        /* <DEDUP_REMOVED lines=9> */
[----:B------:R0:W-:Y:S02]  /*18140*/  LDGSTS.E.BYPASS.LTC128B.128 [R7+0x7c00], desc[UR36][R2.64+0x180], !P0 ;  /* 0x07c0018002077fae */ /* 0x0001e4000c101d64 */
[----:B0-----:R-:W-:-:S07]  /*18150*/  IMAD.MOV.U32 R3, RZ, RZ, R14 ;  /* 0x000000ffff037224 */ /* 0x001fce00078e000e */
[----:B------:R-:W-:Y:S05]  /*18160*/  WARPSYNC.COLLECTIVE R15, `(.L_x_367) ;  /* 0x000000000f087348 */ /* 0x000fea0003c00000 */
[----:B------:R0:W1:Y:S02]  /*18170*/  SHFL.IDX P6, R14, R13, R12, R11 ;  /* 0x0000000c0d0e7389 */ /* 0x00006400000c000b */
[----:B01----:R-:W-:Y:S01]  /*18180*/  ENDCOLLECTIVE ;  /* 0x000000000000791b */ /* 0x003fe20003800000 */
.L_x_367:
[----:B------:R-:W-:Y:S02]  /*18190*/  IMAD.MOV.U32 R13, RZ, RZ, R24 ;  /* 0x000000ffff0d7224 */ /* 0x000fe400078e0018 */
[----:B------:R-:W-:Y:S02]  /*181a0*/  IMAD.MOV.U32 R12, RZ, RZ, 0x2 ;  /* 0x00000002ff0c7424 */ /* 0x000fe400078e00ff */
[----:B------:R-:W-:-:S07]  /*181b0*/  IMAD.MOV.U32 R2, RZ, RZ, R14 ;  /* 0x000000ffff027224 */ /* 0x000fce00078e000e */
[----:B------:R-:W-:Y:S05]  /*181c0*/  WARPSYNC.COLLECTIVE R15, `(.L_x_368) ;  /* 0x000000000f087348 */ /* 0x000fea0003c00000 */
[----:B------:R0:W1:Y:S02]  /*181d0*/  SHFL.IDX P6, R14, R13, R12, R11 ;  /* 0x0000000c0d0e7389 */ /* 0x00006400000c000b */
[----:B01----:R-:W-:Y:S01]  /*181e0*/  ENDCOLLECTIVE ;  /* 0x000000000000791b */ /* 0x003fe20003800000 */
.L_x_368:
        /* <DEDUP_REMOVED lines=18> */
.L_x_369:
[----:B------:R-:W-:Y:S01]  /*18310*/  IMAD.MOV.U32 R13, RZ, RZ, R24 ;  /* 0x000000ffff0d7224 */ /* 0x000fe200078e0018 */
[----:B------:R-:W-:Y:S01]  /*18320*/  MOV R12, 0x3 ;  /* 0x00000003000c7802 */ /* 0x000fe20000000f00 */
[----:B------:R-:W-:-:S07]  /*18330*/  IMAD.MOV.U32 R2, RZ, RZ, R14 ;  /* 0x000000ffff027224 */ /* 0x000fce00078e000e */
[----:B------:R-:W-:Y:S05]  /*18340*/  WARPSYNC.COLLECTIVE R15, `(.L_x_370) ;  /* 0x000000000f087348 */ /* 0x000fea0003c00000 */
[----:B------:R0:W1:Y:S02]  /*18350*/  SHFL.IDX P6, R14, R13, R12, R11 ;  /* 0x0000000c0d0e7389 */ /* 0x00006400000c000b */
[----:B01----:R-:W-:Y:S01]  /*18360*/  ENDCOLLECTIVE ;  /* 0x000000000000791b */ /* 0x003fe20003800000 */
.L_x_370:
        /* <DEDUP_REMOVED lines=18> */
.L_x_371:
[----:B------:R-:W-:Y:S02]  /*18490*/  IMAD.MOV.U32 R13, RZ, RZ, R24 ;  /* 0x000000ffff0d7224 */ /* 0x000fe400078e0018 */
[----:B------:R-:W-:Y:S02]  /*184a0*/  IMAD.MOV.U32 R12, RZ, RZ, 0x4 ;  /* 0x00000004ff0c7424 */ /* 0x000fe400078e00ff */
[----:B------:R-:W-:-:S07]  /*184b0*/  IMAD.MOV.U32 R2, RZ, RZ, R14 ;  /* 0x000000ffff027224 */ /* 0x000fce00078e000e */
[----:B------:R-:W-:Y:S05]  /*184c0*/  WARPSYNC.COLLECTIVE R15, `(.L_x_372) ;  /* 0x000000000f087348 */ /* 0x000fea0003c00000 */
[----:B------:R0:W1:Y:S02]  /*184d0*/  SHFL.IDX P6, R14, R13, R12, R11 ;  /* 0x0000000c0d0e7389 */ /* 0x00006400000c000b */
[----:B01----:R-:W-:Y:S01]  /*184e0*/  ENDCOLLECTIVE ;  /* 0x000000000000791b */ /* 0x003fe20003800000 */
.L_x_372:
[----:B------:R-:W-:-:S05]  /*184f0*/  IADD3 R2, P0, R2, R0, RZ ;  /* 0x0000000002027210 */ /* 0x000fca0007f1e0ff */
[----:B------:R-:W-:Y:S01]  /*18500*/  IMAD.X R3, RZ, RZ, R3, P0 ;  /* 0x000000ffff037224 */ /* 0x000fe200000e0603 */
[----:B------:R-:W-:Y:S01]  /*18510*/  ISETP.LT.OR P0, PT, R8, 0x31, P4 ;  /* 0x000000310800780c */ /* 0x000fe20002701670 */
[----:B------:R-:W-:-:S12]  /*18520*/  IMAD.MOV.U32 R13, RZ, RZ, R18 ;  /* 0x000000ffff0d7224 */ /* 0x000fd800078e0012 */
[----:B------:R-:W-:Y:S01]  /*18530*/  @!PT LDS RZ, [RZ] ;  /* 0x00000000fffff984 */ /* 0x000fe20000000800 */
[----:B------:R-:W-:Y:S01]  /*18540*/  @!PT LDS RZ, [RZ] ;  /* 0x00000000fffff984 */ /* 0x000fe20000000800 */
[----:B------:R-:W-:Y:S01]  /*18550*/  @!PT LDS RZ, [RZ] ;  /* 0x00000000fffff984 */ /* 0x000fe20000000800 */
[----:B------:R0:W-:Y:S01]  /*18560*/  LDGSTS.E.BYPASS.LTC128B.128 [R7+0x1c00], desc[UR36][R2.64], !P0 ;  /* 0x01c0000002077fae */ /* 0x0001e2000c101d64 */
[----:B------:R-:W-:Y:S01]  /*18570*/  ISETP.LT.OR P0, PT, R8, 0x31, P3 ;  /* 0x000000310800780c */ /* 0x000fe20001f01670 */
[----:B------:R-:W-:-:S12]  /*18580*/  IMAD.MOV.U32 R24, RZ, RZ, R14 ;  /* 0x000000ffff187224 */ /* 0x000fd800078e000e */
[----:B0-----:R-:W-:Y:S05]  /*18590*/  WARPSYNC.COLLECTIVE R15, `(.L_x_373) ;  /* 0x000000000f087348 */ /* 0x001fea0003c00000 */
[----:B------:R1:W2:Y:S02]  /*185a0*/  SHFL.IDX P6, R14, R13, R12, R11 ;  /* 0x0000000c0d0e7389 */ /* 0x0002a400000c000b */
[----:B012---:R-:W-:Y:S01]  /*185b0*/  ENDCOLLECTIVE ;  /* 0x000000000000791b */ /* 0x007fe20003800000 */
.L_x_373:
        /* <DEDUP_REMOVED lines=8> */
[----:B------:R-:W-:Y:S05]  /*18640*/  BRA `(.L_x_374) ;  /* 0xffffffc0003c7947 */ /* 0x000fea000383ffff */
.L_x_285:
[----:B0-----:R0:W3:Y:S02]  /*18650*/  SYNCS.PHASECHK.TRANS64.TRYWAIT P0, [R4+URZ+0x38860], R3 ;  /* 0x03886003040075a7 */ /* 0x0010e4000800017f */
[----:B---3--:R-:W-:Y:S05]  /*18660*/  @!P0 NANOSLEEP.SYNCS 0x989680 ;  /* 0x009896800000895d */ /* 0x008fea0003900000 */
[----:B------:R-:W3:Y:S02]  /*18670*/  @!P0 SYNCS.PHASECHK.TRANS64 P0, [R4+URZ+0x38860], R3 ;  /* 0x03886003040085a7 */ /* 0x000ee4000800007f */
[----:B---3--:R-:W-:Y:S05]  /*18680*/  @!P0 BRA `(.L_x_285) ;  /* 0xfffffffc00f08947 */ /* 0x008fea000383ffff */
[----:B------:R-:W-:Y:S05]  /*18690*/  BRA `(.L_x_375) ;  /* 0xffffffc400607947 */ /* 0x000fea000383ffff */
.L_x_286:
[----:B------:R-:W-:Y:S01]  /*186a0*/  BSSY B0, `(.L_x_376) ;  /* 0x0000008000007945 */ /* 0x000fe20003800000 */
[----:B------:R-:W-:Y:S02]  /*186b0*/  IMAD.MOV.U32 R13, RZ, RZ, R24 ;  /* 0x000000ffff0d7224 */ /* 0x000fe400078e0018 */
[----:B------:R-:W-:Y:S02]  /*186c0*/  IMAD.MOV.U32 R12, RZ, RZ, RZ ;  /* 0x000000ffff0c7224 */ /* 0x000fe400078e00ff */
[----:B------:R-:W-:Y:S02]  /*186d0*/  IMAD.MOV.U32 R11, RZ, RZ, 0x181f ;  /* 0x0000181fff0b7424 */ /* 0x000fe400078e00ff */
[----:B------:R-:W-:-:S07]  /*186e0*/  IMAD.MOV.U32 R15, RZ, RZ, -0x1 ;  /* 0xffffffffff0f7424 */ /* 0x000fce00078e00ff */
[----:B01----:R-:W-:Y:S05]  /*186f0*/  WARPSYNC.COLLECTIVE R15, `(.L_x_377) ;  /* 0x000000000f087348 */ /* 0x003fea0003c00000 */
[----:B-1----:R1:W2:Y:S02]  /*18700*/  SHFL.IDX P6, R14, R13, R12, R11 ;  /* 0x0000000c0d0e7389 */ /* 0x0022a400000c000b */
[----:B012---:R-:W-:Y:S01]  /*18710*/  ENDCOLLECTIVE ;  /* 0x000000000000791b */ /* 0x007fe20003800000 */
.L_x_377:
[----:B------:R-:W-:Y:S05]  /*18720*/  BSYNC B0 ;  /* 0x0000000000007941 */ /* 0x000fea0003800000 */
.L_x_376:
[----:B------:R-:W-:Y:S01]  /*18730*/  IMAD.MOV.U32 R13, RZ, RZ, R18 ;  /* 0x000000ffff0d7224 */ /* 0x000fe200078e0012 */
[----:B------:R-:W-:Y:S01]  /*18740*/  MOV R11, 0x181f ;  /* 0x0000181f000b7802 */ /* 0x000fe20000000f00 */
[----:B------:R-:W-:Y:S02]  /*18750*/  IMAD.MOV.U32 R12, RZ, RZ, RZ ;  /* 0x000000ffff0c7224 */ /* 0x000fe400078e00ff */
[----:B------:R-:W-:Y:S02]  /*18760*/  IMAD.MOV.U32 R15, RZ, RZ, -0x1 ;  /* 0xffffffffff0f7424 */ /* 0x000fe400078e00ff */
[----:B------:R-:W-:Y:S02]  /*18770*/  IMAD.MOV.U32 R3, RZ, RZ, R14 ;  /* 0x000000ffff037224 */ /* 0x000fe400078e000e */
[----:B------:R-:W-:-:S07]  /*18780*/  IMAD.SHL.U32 R8, R32, 0x2, RZ ;  /* 0x0000000220087824 */ /* 0x000fce00078e00ff */
[----:B------:R-:W-:Y:S05]  /*18790*/  WARPSYNC.COLLECTIVE R15, `(.L_x_378) ;  /* 0x000000000f087348 */ /* 0x000fea0003c00000 */
[----:B------:R0:W1:Y:S02]  /*187a0*/  SHFL.IDX P6, R14, R13, R12, R11 ;  /* 0x0000000c0d0e7389 */ /* 0x00006400000c000b */
[----:B01----:R-:W-:Y:S01]  /*187b0*/  ENDCOLLECTIVE ;  /* 0x000000000000791b */ /* 0x003fe20003800000 */
.L_x_378:
[----:B------:R-:W-:Y:S01]  /*187c0*/  ULDC UR4, c[0x0][0x2f4] ;  /* 0x0000bd0000047ab9 */ /* 0x000fe20000000800 */
[----:B------:R-:W-:Y:S01]  /*187d0*/  IMAD R0, R7, 0x2, R22 ;  /* 0x0000000207007824 */ /* 0x000fe200078e0216 */
[----:B------:R-:W-:Y:S02]  /*187e0*/  ISETP.GE.AND P3, PT, R32, UR4, PT ;  /* 0x0000000420007c0c */ /* 0x000fe4000bf66270 */
[----:B------:R-:W-:Y:S02]  /*187f0*/  ISETP.GE.AND P2, PT, R37, UR4, PT ;  /* 0x0000000425007c0c */ /* 0x000fe4000bf46270 */
[----:B------:R-:W-:Y:S02]  /*18800*/  ISETP.LT.OR P4, PT, R5, 0x1, P3 ;  /* 0x000000010500780c */ /* 0x000fe40001f81670 */
[----:B------:R-:W-:Y:S01]  /*18810*/  ISETP.GE.AND P1, PT, R36, UR4, PT ;  /* 0x0000000424007c0c */ /* 0x000fe2000bf26270 */
[----:B------:R-:W-:Y:S02]  /*18820*/  IMAD.MOV.U32 R13, RZ, RZ, R24 ;  /* 0x000000ffff0d7224 */ /* 0x000fe400078e0018 */
[----:B------:R-:W-:Y:S01]  /*18830*/  IMAD.MOV.U32 R12, RZ, RZ, 0x1 ;  /* 0x00000001ff0c7424 */ /* 0x000fe200078e00ff */
[----:B------:R-:W-:-:S05]  /*18840*/  IADD3 R2, P0, R14, R8, RZ ;  /* 0x000000080e027210 */ /* 0x000fca0007f1e0ff */
[----:B------:R-:W-:Y:S01]  /*18850*/  IMAD.X R3, RZ, RZ, R3, P0 ;  /* 0x000000ffff037224 */ /* 0x000fe200000e0603 */
[----:B------:R-:W-:-:S04]  /*18860*/  ISETP.LT.OR P0, PT, R5, 0x1, P2 ;  /* 0x000000010500780c */ /* 0x000fc80001701670 */
[----:B------:R-:W-:Y:S01]  /*18870*/  @!PT LDS RZ, [RZ] ;  /* 0x00000000fffff984 */ /* 0x000fe20000000800 */
[----:B------:R-:W-:Y:S01]  /*18880*/  @!PT LDS RZ, [RZ] ;  /* 0x00000000fffff984 */ /* 0x000fe20000000800 */
[----:B------:R-:W-:Y:S01]  /*18890*/  @!PT LDS RZ, [RZ] ;  /* 0x00000000fffff984 */ /* 0x000fe20000000800 */
[----:B------:R0:W-:Y:S01]  /*188a0*/  LDGSTS.E.BYPASS.LTC128B.128 [R0+0x400], desc[UR36][R2.64], !P4 ;  /* 0x0040000002007fae */ /* 0x0001e2000e101d64 */
[----:B------:R-:W-:-:S08]  /*188b0*/  ISETP.LT.OR P4, PT, R5, 0x1, P1 ;  /* 0x000000010500780c */ /* 0x000fd00000f81670 */
[----:B------:R0:W-:Y:S01]  /*188c0*/  LDGSTS.E.BYPASS.LTC128B.128 [R0+0x2c00], desc[UR36][R2.64+0x80], !P0 ;  /* 0x02c0008002007fae */ /* 0x0001e2000c101d64 */
[----:B------:R-:W-:-:S13]  /*188d0*/  ISETP.GE.AND P0, PT, R34, UR4, PT ;  /* 0x0000000422007c0c */ /* 0x000fda000bf06270 */
[----:B0-----:R-:W-:Y:S05]  /*188e0*/  WARPSYNC.COLLECTIVE R15, `(.L_x_379) ;  /* 0x000000000f087348 */ /* 0x001fea0003c00000 */
[----:B------:R1:W2:Y:S02]  /*188f0*/  SHFL.IDX P6, R14, R13, R12, R11 ;  /* 0x0000000c0d0e7389 */ /* 0x0002a400000c000b */
[----:B012---:R-:W-:Y:S01]  /*18900*/  ENDCOLLECTIVE ;  /* 0x000000000000791b */ /* 0x007fe20003800000 */
.L_x_379:
[----:B------:R-:W-:Y:S01]  /*18910*/  @!PT LDS RZ, [RZ] ;  /* 0x00000000fffff984 */ /* 0x000fe20000000800 */
[----:B------:R-:W-:Y:S01]  /*18920*/  @!PT LDS RZ, [RZ] ;  /* 0x00000000fffff984 */ /* 0x000fe20000000800 */
[----:B------:R-:W-:Y:S01]  /*18930*/  @!PT LDS RZ, [RZ] ;  /* 0x00000000fffff984 */ /* 0x000fe20000000800 */
[----:B------:R0:W-:Y:S01]  /*18940*/  LDGSTS.E.BYPASS.LTC128B.128 [R0+0x5400], desc[UR36][R2.64+0x100], !P4 ;  /* 0x0540010002007fae */ /* 0x0001e2000e101d64 */
[----:B------:R-:W-:Y:S01]  /*18950*/  ISETP.LT.OR P4, PT, R5, 0x1, P0 ;  /* 0x000000010500780c */ /* 0x000fe20000781670 */
[----:B------:R-:W-:-:S12]  /*18960*/  IMAD.MOV.U32 R13, RZ, RZ, R18 ;  /* 0x000000ffff0d7224 */ /* 0x000fd800078e0012 */
[----:B------:R0:W-:Y:S01]  /*18970*/  LDGSTS.E.BYPASS.LTC128B.128 [R0+0x7c00], desc[UR36][R2.64+0x180], !P4 ;  /* 0x07c0018002007fae */ /* 0x0001e2000e101d64 */
[----:B------:R-:W-:-:S07]  /*18980*/  IMAD.MOV.U32 R7, RZ, RZ, R14 ;  /* 0x000000ffff077224 */ /* 0x000fce00078e000e */
[----:B0-----:R-:W-:Y:S05]  /*18990*/  WARPSYNC.COLLECTIVE R15, `(.L_x_380) ;  /* 0x000000000f087348 */ /* 0x001fea0003c00000 */
[----:B------:R1:W2:Y:S02]  /*189a0*/  SHFL.IDX P6, R14, R13, R12, R11 ;  /* 0x0000000c0d0e7389 */ /* 0x0002a400000c000b */
[----:B012---:R-:W-:Y:S01]  /*189b0*/  ENDCOLLECTIVE ;  /* 0x000000000000791b */ /* 0x007fe20003800000 */
.L_x_380:
[----:B------:R-:W-:Y:S02]  /*189c0*/  IMAD.MOV.U32 R13, RZ, RZ, R24 ;  /* 0x000000ffff0d7224 */ /* 0x000fe400078e0018 */
[----:B------:R-:W-:Y:S01]  /*189d0*/  IMAD.MOV.U32 R12, RZ, RZ, 0x2 ;  /* 0x00000002ff0c7424 */ /* 0x000fe200078e00ff */
[----:B------:R-:W-:-:S13]  /*189e0*/  IADD3 R2, P4, R14, R8, RZ ;  /* 0x000000080e027210 */ /* 0x000fda0007f9e0ff */
[----:B------:R-:W-:Y:S05]  /*189f0*/  WARPSYNC.COLLECTIVE R15, `(.L_x_381) ;  /* 0x000000000f087348 */ /* 0x000fea0003c00000 */
[----:B------:R0:W1:Y:S02]  /*18a00*/  SHFL.IDX P6, R14, R13, R12, R11 ;  /* 0x0000000c0d0e7389 */ /* 0x00006400000c000b */
[----:B01----:R-:W-:Y:S01]  /*18a10*/  ENDCOLLECTIVE ;  /* 0x000000000000791b */ /* 0x003fe20003800000 */
.L_x_381:
        /* <DEDUP_REMOVED lines=12> */
.L_x_382:
[----:B------:R-:W-:Y:S01]  /*18ae0*/  @!PT LDS RZ, [RZ] ;  /* 0x00000000fffff984 */ /* 0x000fe20000000800 */
[----:B------:R-:W-:Y:S01]  /*18af0*/  @!PT LDS RZ, [RZ] ;  /* 0x00000000fffff984 */ /* 0x000fe20000000800 */
[----:B------:R-:W-:Y:S01]  /*18b00*/  @!PT LDS RZ, [RZ] ;  /* 0x00000000fffff984 */ /* 0x000fe20000000800 */
[----:B------:R-:W-:Y:S01]  /*18b10*/  LDGSTS.E.BYPASS.LTC128B.128 [R0+0x3400], desc[UR36][R2.64+0x80], !P4 ;  /* 0x0340008002007fae */ /* 0x000fe2000e101d64 */
[----:B------:R-:W-:Y:S01]  /*18b20*/  ISETP.LT.OR P4, PT, R5, 0x11, P1 ;  /* 0x000000110500780c */ /* 0x000fe20000f81670 */
[----:B------:R-:W-:Y:S01]  /*18b30*/  IMAD.MOV.U32 R13, RZ, RZ, R24 ;  /* 0x000000ffff0d7224 */ /* 0x000fe200078e0018 */
[----:B------:R-:W-:-:S11]  /*18b40*/  MOV R12, 0x3 ;  /* 0x00000003000c7802 */ /* 0x000fd60000000f00 */
[----:B------:R-:W-:Y:S01]  /*18b50*/  LDGSTS.E.BYPASS.LTC128B.128 [R0+0x5c00], desc[UR36][R2.64+0x100], !P4 ;  /* 0x05c0010002007fae */ /* 0x000fe2000e101d64 */
[----:B------:R-:W-:-:S13]  /*18b60*/  ISETP.LT.OR P4, PT, R5, 0x11, P0 ;  /* 0x000000110500780c */ /* 0x000fda0000781670 */
[----:B------:R0:W-:Y:S02]  /*18b70*/  LDGSTS.E.BYPASS.LTC128B.128 [R0+0x8400], desc[UR36][R2.64+0x180], !P4 ;  /* 0x0840018002007fae */ /* 0x0001e4000e101d64 */
[----:B0-----:R-:W-:-:S13]  /*18b80*/  IADD3 R2, P4, R14, R8, RZ ;  /* 0x000000080e027210 */ /* 0x001fda0007f9e0ff */
[----:B------:R-:W-:Y:S05]  /*18b90*/  WARPSYNC.COLLECTIVE R15, `(.L_x_383) ;  /* 0x000000000f087348 */ /* 0x000fea0003c00000 */
[----:B------:R0:W1:Y:S02]  /*18ba0*/  SHFL.IDX P6, R14, R13, R12, R11 ;  /* 0x0000000c0d0e7389 */ /* 0x00006400000c000b */
[----:B01----:R-:W-:Y:S01]  /*18bb0*/  ENDCOLLECTIVE ;  /* 0x000000000000791b */ /* 0x003fe20003800000 */
.L_x_383:
        /* <DEDUP_REMOVED lines=12> */
.L_x_384:
[----:B------:R-:W-:Y:S01]  /*18c80*/  @!PT LDS RZ, [RZ] ;  /* 0x00000000fffff984 */ /* 0x000fe20000000800 */
[----:B------:R-:W-:Y:S01]  /*18c90*/  @!PT LDS RZ, [RZ] ;  /* 0x00000000fffff984 */ /* 0x000fe20000000800 */
[----:B------:R-:W-:Y:S01]  /*18ca0*/  @!PT LDS RZ, [RZ] ;  /* 0x00000000fffff984 */ /* 0x000fe20000000800 */
[----:B------:R-:W-:Y:S01]  /*18cb0*/  LDGSTS.E.BYPASS.LTC128B.128 [R0+0x3c00], desc[UR36][R2.64+0x80], !P4 ;  /* 0x03c0008002007fae */ /* 0x000fe2000e101d64 */
[----:B------:R-:W-:Y:S01]  /*18cc0*/  ISETP.LT.OR P4, PT, R5, 0x21, P1 ;  /* 0x000000210500780c */ /* 0x000fe20000f81670 */
[----:B------:R-:W-:Y:S02]  /*18cd0*/  IMAD.MOV.U32 R13, RZ, RZ, R24 ;  /* 0x000000ffff0d7224 */ /* 0x000fe400078e0018 */
[----:B------:R-:W-:-:S10]  /*18ce0*/  IMAD.MOV.U32 R12, RZ, RZ, 0x4 ;  /* 0x00000004ff0c7424 */ /* 0x000fd400078e00ff */
[----:B------:R-:W-:Y:S01]  /*18cf0*/  LDGSTS.E.BYPASS.LTC128B.128 [R0+0x6400], desc[UR36][R2.64+0x100], !P4 ;  /* 0x0640010002007fae */ /* 0x000fe2000e101d64 */
[----:B------:R-:W-:-:S13]  /*18d00*/  ISETP.LT.OR P4, PT, R5, 0x21, P0 ;  /* 0x000000210500780c */ /* 0x000fda0000781670 */
[----:B------:R0:W-:Y:S02]  /*18d10*/  LDGSTS.E.BYPASS.LTC128B.128 [R0+0x8c00], desc[UR36][R2.64+0x180], !P4 ;  /* 0x08c0018002007fae */ /* 0x0001e4000e101d64 */
[----:B0-----:R-:W-:-:S13]  /*18d20*/  IADD3 R2, P4, R14, R8, RZ ;  /* 0x000000080e027210 */ /* 0x001fda0007f9e0ff */
[----:B------:R-:W-:Y:S05]  /*18d30*/  WARPSYNC.COLLECTIVE R15, `(.L_x_385) ;  /* 0x000000000f087348 */ /* 0x000fea0003c00000 */
[----:B------:R0:W1:Y:S02]  /*18d40*/  SHFL.IDX P6, R14, R13, R12, R11 ;  /* 0x0000000c0d0e7389 */ /* 0x00006400000c000b */
[----:B01----:R-:W-:Y:S01]  /*18d50*/  ENDCOLLECTIVE ;  /* 0x000000000000791b */ /* 0x003fe20003800000 */
.L_x_385:
        /* <DEDUP_REMOVED lines=12> */
.L_x_386:
        /* <DEDUP_REMOVED lines=9> */
.L_x_291:
        /* <DEDUP_REMOVED lines=8> */
.L_x_389:
[----:B------:R-:W-:Y:S05]  /*18f30*/  BSYNC B0 ;  /* 0x0000000000007941 */ /* 0x000fea0003800000 */
.L_x_388:
[----:B------:R-:W-:Y:S01]  /*18f40*/  IMAD.MOV.U32 R13, RZ, RZ, R16 ;  /* 0x000000ffff0d7224 */ /* 0x000fe200078e0010 */
[----:B------:R-:W-:Y:S01]  /*18f50*/  MOV R15, 0xffffffff ;  /* 0xffffffff000f7802 */ /* 0x000fe20000000f00 */
[----:B------:R-:W-:Y:S02]  /*18f60*/  IMAD.MOV.U32 R12, RZ, RZ, 0x1 ;  /* 0x00000001ff0c7424 */ /* 0x000fe400078e00ff */
[----:B------:R-:W-:Y:S02]  /*18f70*/  IMAD.MOV.U32 R11, RZ, RZ, 0x1f ;  /* 0x0000001fff0b7424 */ /* 0x000fe400078e00ff */
[----:B------:R-:W-:Y:S02]  /*18f80*/  IMAD.IADD R7, R19, 0x1, R9 ;  /* 0x0000000113077824 */ /* 0x000fe400078e0209 */
[----:B------:R-:W-:-:S07]  /*18f90*/  IMAD.MOV.U32 R0, RZ, RZ, R14 ;  /* 0x000000ffff007224 */ /* 0x000fce00078e000e */
[----:B------:R-:W-:Y:S05]  /*18fa0*/  WARPSYNC.COLLECTIVE R15, `(.L_x_390) ;  /* 0x000000000f087348 */ /* 0x000fea0003c00000 */
[----:B------:R0:W1:Y:S02]  /*18fb0*/  SHFL.IDX P6, R14, R13, R12, R11 ;  /* 0x0000000c0d0e7389 */ /* 0x00006400000c000b */
[----:B01----:R-:W-:Y:S01]  /*18fc0*/  ENDCOLLECTIVE ;  /* 0x000000000000791b */ /* 0x003fe20003800000 */
.L_x_390:
[----:B------:R-:W-:Y:S02]  /*18fd0*/  ULDC UR4, c[0x0][0xc3c] ;  /* 0x00030f0000047ab9 */ /* 0x000fe40000000800 */
[----:B------:R-:W-:-:S13]  /*18fe0*/  ISETP.GE.OR P1, PT, R7, UR4, !P0 ;  /* 0x0000000407007c0c */ /* 0x000fda000c726670 */
[----:B------:R-:W0:Y:S08]  /*18ff0*/  @!P1 LDC.64 R2, c[0x0][0xc80] ;  /* 0x00032000ff029b82 */ /* 0x000e300000000a00 */
[----:B------:R-:W1:Y:S01]  /*19000*/  @!P1 LDC.64 R4, c[0x0][0xc78] ;  /* 0x00031e00ff049b82 */ /* 0x000e620000000a00 */
[----:B------:R-:W-:Y:S02]  /*19010*/  IMAD.MOV.U32 R11, RZ, RZ, RZ ;  /* 0x000000ffff0b7224 */ /* 0x000fe400078e00ff */
[----:B------:R-:W-:-:S02]  /*19020*/  IMAD.MOV.U32 R8, RZ, RZ, R14 ;  /* 0x000000ffff087224 */ /* 0x000fc400078e000e */
[----:B0-----:R-:W-:-:S05]  /*19030*/  @!P1 IMAD.WIDE R2, R7, 0x4, R2 ;  /* 0x0000000407029825 */ /* 0x001fca00078e0202 */
[----:B------:R1:W2:Y:S02]  /*19040*/  @!P1 LDG.E R6, desc[UR36][R2.64] ;  /* 0x0000002402069981 */ /* 0x0002a4000c1e1900 */
[----:B-1----:R-:W-:-:S05]  /*19050*/  @!P1 IMAD.WIDE R2, R7, 0x4, R4 ;  /* 0x0000000407029825 */ /* 0x002fca00078e0204 */
[----:B------:R-:W3:Y:S01]  /*19060*/  @!P1 LDG.E R5, desc[UR36][R2.64] ;  /* 0x0000002402059981 */ /* 0x000ee2000c1e1900 */
[----:B------:R-:W-:Y:S01]  /*19070*/  IMAD.MOV.U32 R7, RZ, RZ, RZ ;  /* 0x000000ffff077224 */ /* 0x000fe200078e00ff */
[C---:B------:R-:W-:Y:S01]  /*19080*/  ISETP.GE.U32.AND P2, PT, R9.reuse, 0x2, PT ;  /* 0x000000020900780c */ /* 0x040fe20003f46070 */
[----:B------:R-:W-:Y:S01]  /*19090*/  IMAD.MOV.U32 R4, RZ, RZ, RZ ;  /* 0x000000ffff047224 */ /* 0x000fe200078e00ff */
[C---:B------:R-:W-:Y:S02]  /*190a0*/  ISETP.GE.U32.AND P3, PT, R9.reuse, 0x4, PT ;  /* 0x000000040900780c */ /* 0x040fe40003f66070 */
[C---:B------:R-:W-:Y:S02]  /*190b0*/  ISETP.GE.U32.AND P4, PT, R9.reuse, 0x8, PT ;  /* 0x000000080900780c */ /* 0x040fe40003f86070 */
[----:B------:R-:W-:Y:S01]  /*190c0*/  ISETP.GE.U32.AND P5, PT, R9, 0x10, PT ;  /* 0x000000100900780c */ /* 0x000fe20003fa6070 */
[----:B--2---:R-:W-:Y:S02]  /*190d0*/  @!P1 IMAD.MOV.U32 R7, RZ, RZ, R6 ;  /* 0x000000ffff079224 */ /* 0x004fe400078e0006 */
[----:B------:R-:W-:-:S02]  /*190e0*/  IMAD.MOV.U32 R6, RZ, RZ, RZ ;  /* 0x000000ffff067224 */ /* 0x000fc400078e00ff */
[----:B---3--:R-:W-:Y:S01]  /*190f0*/  @!P1 IMAD.MOV.U32 R4, RZ, RZ, R5 ;  /* 0x000000ffff049224 */ /* 0x008fe200078e0005 */
[----:B------:R-:W-:-:S03]  /*19100*/  ISETP.NE.AND P1, PT, R9, RZ, PT ;  /* 0x000000ff0900720c */ /* 0x000fc60003f25270 */
[----:B------:R-:W-:-:S10]  /*19110*/  IMAD R13, R4, R7, RZ ;  /* 0x00000007040d7224 */ /* 0x000fd400078e02ff */
[----:B------:R-:W-:Y:S05]  /*19120*/  WARPSYNC.COLLECTIVE R15, `(.L_x_391) ;  /* 0x000000000f087348 */ /* 0x000fea0003c00000 */
[----:B------:R0:W1:Y:S02]  /*19130*/  SHFL.UP P6, R14, R13, R12, R11 ;  /* 0x0400000c0d0e7389 */ /* 0x00006400000c000b */
[----:B01----:R-:W-:Y:S01]  /*19140*/  ENDCOLLECTIVE ;  /* 0x000000000000791b */ /* 0x003fe20003800000 */
.L_x_391:
[----:B------:R-:W-:Y:S01]  /*19150*/  IMAD.MOV.U32 R12, RZ, RZ, 0x2 ;  /* 0x00000002ff0c7424 */ /* 0x000fe200078e00ff */
[----:B------:R-:W-:-:S05]  /*19160*/  SEL R14, R14, RZ, P1 ;  /* 0x000000ff0e0e7207 */ /* 0x000fca0000800000 */
[----:B------:R-:W-:-:S04]  /*19170*/  IMAD.IADD R5, R13, 0x1, R14 ;  /* 0x000000010d057824 */ /* 0x000fc800078e020e */
[----:B------:R-:W-:-:S07]  /*19180*/  IMAD.MOV.U32 R13, RZ, RZ, R5 ;  /* 0x000000ffff0d7224 */ /* 0x000fce00078e0005 */
[----:B------:R-:W-:Y:S05]  /*19190*/  WARPSYNC.COLLECTIVE R15, `(.L_x_392) ;  /* 0x000000000f087348 */ /* 0x000fea0003c00000 */
[----:B------:R0:W1:Y:S02]  /*191a0*/  SHFL.UP P6, R14, R13, R12, R11 ;  /* 0x0400000c0d0e7389 */ /* 0x00006400000c000b */
[----:B01----:R-:W-:Y:S01]  /*191b0*/  ENDCOLLECTIVE ;  /* 0x000000000000791b */ /* 0x003fe20003800000 */
.L_x_392:
[----:B------:R-:W-:Y:S01]  /*191c0*/  IMAD.MOV.U32 R12, RZ, RZ, 0x4 ;  /* 0x00000004ff0c7424 */ /* 0x000fe200078e00ff */
[----:B------:R-:W-:-:S05]  /*191d0*/  SEL R2, R14, RZ, P2 ;  /* 0x000000ff0e027207 */ /* 0x000fca0001000000 */
[----:B------:R-:W-:-:S04]  /*191e0*/  IMAD.IADD R2, R5, 0x1, R2 ;  /* 0x0000000105027824 */ /* 0x000fc800078e0202 */
[----:B------:R-:W-:-:S07]  /*191f0*/  IMAD.MOV.U32 R13, RZ, RZ, R2 ;  /* 0x000000ffff0d7224 */ /* 0x000fce00078e0002 */
[----:B------:R-:W-:Y:S05]  /*19200*/  WARPSYNC.COLLECTIVE R15, `(.L_x_393) ;  /* 0x000000000f087348 */ /* 0x000fea0003c00000 */
[----:B------:R0:W1:Y:S02]  /*19210*/  SHFL.UP P6, R14, R13, R12, R11 ;  /* 0x0400000c0d0e7389 */ /* 0x00006400000c000b */
[----:B01----:R-:W-:Y:S01]  /*19220*/  ENDCOLLECTIVE ;  /* 0x000000000000791b */ /* 0x003fe20003800000 */
.L_x_393:
[----:B------:R-:W-:Y:S02]  /*19230*/  MOV R12, 0x8 ;  /* 0x00000008000c7802 */ /* 0x000fe40000000f00 */
[----:B------:R-:W-:-:S05]  /*19240*/  SEL R3, R14, RZ, P3 ;  /* 0x000000ff0e037207 */ /* 0x000fca0001800000 */
[----:B------:R-:W-:-:S04]  /*19250*/  IMAD.IADD R3, R2, 0x1, R3 ;  /* 0x0000000102037824 */ /* 0x000fc800078e0203 */
[----:B------:R-:W-:-:S07]  /*19260*/  IMAD.MOV.U32 R13, RZ, RZ, R3 ;  /* 0x000000ffff0d7224 */ /* 0x000fce00078e0003 */
[----:B------:R-:W-:Y:S05]  /*19270*/  WARPSYNC.COLLECTIVE R15, `(.L_x_394) ;  /* 0x000000000f087348 */ /* 0x000fea0003c00000 */
[----:B------:R0:W1:Y:S02]  /*19280*/  SHFL.UP P6, R14, R13, R12, R11 ;  /* 0x0400000c0d0e7389 */ /* 0x00006400000c000b */
[----:B01----:R-:W-:Y:S01]  /*19290*/  ENDCOLLECTIVE ;  /* 0x000000000000791b */ /* 0x003fe20003800000 */
.L_x_394:
[----:B------:R-:W-:Y:S01]  /*192a0*/  IMAD.MOV.U32 R12, RZ, RZ, 0x10 ;  /* 0x00000010ff0c7424 */ /* 0x000fe200078e00ff */
[----:B------:R-:W-:-:S05]  /*192b0*/  SEL R14, R14, RZ, P4 ;  /* 0x000000ff0e0e7207 */ /* 0x000fca0002000000 */
[----:B------:R-:W-:-:S04]  /*192c0*/  IMAD.IADD R5, R3, 0x1, R14 ;  /* 0x0000000103057824 */ /* 0x000fc800078e020e */
[----:B------:R-:W-:-:S07]  /*192d0*/  IMAD.MOV.U32 R13, RZ, RZ, R5 ;  /* 0x000000ffff0d7224 */ /* 0x000fce00078e0005 */
[----:B------:R-:W-:Y:S05]  /*192e0*/  WARPSYNC.COLLECTIVE R15, `(.L_x_395) ;  /* 0x000000000f087348 */ /* 0x000fea0003c00000 */
[----:B------:R0:W1:Y:S02]  /*192f0*/  SHFL.UP P6, R14, R13, R12, R11 ;  /* 0x0400000c0d0e7389 */ /* 0x00006400000c000b */
[----:B01----:R-:W-:Y:S01]  /*19300*/  ENDCOLLECTIVE ;  /* 0x000000000000791b */ /* 0x003fe20003800000 */
.L_x_395:
[----:B------:R-:W-:Y:S02]  /*19310*/  IMAD.MOV.U32 R12, RZ, RZ, 0x1f ;  /* 0x0000001fff0c7424 */ /* 0x000fe400078e00ff */
[----:B------:R-:W-:Y:S01]  /*19320*/  IMAD.MOV.U32 R11, RZ, RZ, 0x1f ;  /* 0x0000001fff0b7424 */ /* 0x000fe200078e00ff */
[----:B------:R-:W-:-:S05]  /*19330*/  SEL R2, R14, RZ, P5 ;  /* 0x000000ff0e027207 */ /* 0x000fca0002800000 */
[----:B------:R-:W-:-:S04]  /*19340*/  IMAD.IADD R2, R5, 0x1, R2 ;  /* 0x0000000105027824 */ /* 0x000fc800078e0202 */
[----:B------:R-:W-:-:S07]  /*19350*/  IMAD.MOV.U32 R13, RZ, RZ, R2 ;  /* 0x000000ffff0d7224 */ /* 0x000fce00078e0002 */
[----:B------:R-:W-:Y:S05]  /*19360*/  WARPSYNC.COLLECTIVE R15, `(.L_x_396) ;  /* 0x000000000f087348 */ /* 0x000fea0003c00000 */
[----:B------:R0:W1:Y:S02]  /*19370*/  SHFL.IDX P6, R14, R13, R12, R11 ;  /* 0x0000000c0d0e7389 */ /* 0x00006400000c000b */
[----:B01----:R-:W-:Y:S01]  /*19380*/  ENDCOLLECTIVE ;  /* 0x000000000000791b */ /* 0x003fe20003800000 */
.L_x_396:
[----:B------:R-:W-:Y:S05]  /*19390*/  BRA `(.L_x_397) ;  /* 0xffffffc0007c7947 */ /* 0x000fea000383ffff */
.L_x_294:
[----:B------:R-:W-:Y:S01]  /*193a0*/  BSSY B0, `(.L_x_398) ;  /* 0x0000007000007945 */ /* 0x000fe20003800000 */
[----:B------:R-:W-:Y:S02]  /*193b0*/  IMAD.MOV.U32 R12, RZ, RZ, 0x1 ;  /* 0x00000001ff0c7424 */ /* 0x000fe400078e00ff */
[----:B------:R-:W-:Y:S02]  /*193c0*/  IMAD.MOV.U32 R11, RZ, RZ, RZ ;  /* 0x000000ffff0b7224 */ /* 0x000fe400078e00ff */
[----:B------:R-:W-:-:S07]  /*193d0*/  IMAD.MOV.U32 R15, RZ, RZ, -0x1 ;  /* 0xffffffffff0f7424 */ /* 0x000fce00078e00ff */
[----:B------:R-:W-:Y:S05]  /*193e0*/  WARPSYNC.COLLECTIVE R15, `(.L_x_399) ;  /* 0x000000000f087348 */ /* 0x000fea0003c00000 */
[----:B------:R0:W1:Y:S02]  /*193f0*/  SHFL.UP P6, R14, R13, R12, R11 ;  /* 0x0400000c0d0e7389 */ /* 0x00006400000c000b */
[----:B01----:R-:W-:Y:S01]  /*19400*/  ENDCOLLECTIVE ;  /* 0x000000000000791b */ /* 0x003fe20003800000 */
.L_x_399:
[----:B------:R-:W-:Y:S05]  /*19410*/  BSYNC B0 ;  /* 0x0000000000007941 */ /* 0x000fea0003800000 */
.L_x_398:
[----:B------:R-:W-:Y:S01]  /*19420*/  SEL R14, R14, RZ, P1 ;  /* 0x000000ff0e0e7207 */ /* 0x000fe20000800000 */
[----:B------:R-:W-:Y:S02]  /*19430*/  IMAD.MOV.U32 R12, RZ, RZ, 0x2 ;  /* 0x00000002ff0c7424 */ /* 0x000fe400078e00ff */
[----:B------:R-:W-:Y:S02]  /*19440*/  IMAD.MOV.U32 R11, RZ, RZ, RZ ;  /* 0x000000ffff0b7224 */ /* 0x000fe400078e00ff */
[----:B------:R-:W-:Y:S02]  /*19450*/  IMAD.IADD R13, R13, 0x1, R14 ;  /* 0x000000010d0d7824 */ /* 0x000fe400078e020e */
[----:B------:R-:W-:-:S07]  /*19460*/  IMAD.MOV.U32 R15, RZ, RZ, -0x1 ;  /* 0xffffffffff0f7424 */ /* 0x000fce00078e00ff */
[----:B------:R-:W-:Y:S05]  /*19470*/  WARPSYNC.COLLECTIVE R15, `(.L_x_400) ;  /* 0x000000000f087348 */ /* 0x000fea0003c00000 */
[----:B------:R0:W1:Y:S02]  /*19480*/  SHFL.UP P6, R14, R13, R12, R11 ;  /* 0x0400000c0d0e7389 */ /* 0x00006400000c000b */
[----:B01----:R-:W-:Y:S01]  /*19490*/  ENDCOLLECTIVE ;  /* 0x000000000000791b */ /* 0x003fe20003800000 */
.L_x_400:
[----:B------:R-:W-:Y:S01]  /*194a0*/  IMAD.MOV.U32 R12, RZ, RZ, 0x4 ;  /* 0x00000004ff0c7424 */ /* 0x000fe200078e00ff */
[----:B------:R-:W-:-:S04]  /*194b0*/  SEL R2, R14, RZ, P2 ;  /* 0x000000ff0e027207 */ /* 0x000fc80001000000 */
[----:B------:R-:W-:-:S05]  /*194c0*/  IADD3 R2, R13, R2, RZ ;  /* 0x000000020d027210 */ /* 0x000fca0007ffe0ff */
[----:B------:R-:W-:-:S07]  /*194d0*/  IMAD.MOV.U32 R13, RZ, RZ, R2 ;  /* 0x000000ffff0d7224 */ /* 0x000fce00078e0002 */
[----:B------:R-:W-:Y:S05]  /*194e0*/  WARPSYNC.COLLECTIVE R15, `(.L_x_401) ;  /* 0x000000000f087348 */ /* 0x000fea0003c00000 */
[----:B------:R0:W1:Y:S02]  /*194f0*/  SHFL.UP P6, R14, R13, R12, R11 ;  /* 0x0400000c0d0e7389 */ /* 0x00006400000c000b */
[----:B01----:R-:W-:Y:S01]  /*19500*/  ENDCOLLECTIVE ;  /* 0x000000000000791b */ /* 0x003fe20003800000 */
.L_x_401:
[----:B------:R-:W-:Y:S01]  /*19510*/  IMAD.MOV.U32 R12, RZ, RZ, 0x8 ;  /* 0x00000008ff0c7424 */ /* 0x000fe200078e00ff */
[----:B------:R-:W-:-:S05]  /*19520*/  SEL R3, R14, RZ, P3 ;  /* 0x000000ff0e037207 */ /* 0x000fca0001800000 */
[----:B------:R-:W-:-:S04]  /*19530*/  IMAD.IADD R3, R2, 0x1, R3 ;  /* 0x0000000102037824 */ /* 0x000fc800078e0203 */
[----:B------:R-:W-:-:S07]  /*19540*/  IMAD.MOV.U32 R13, RZ, RZ, R3 ;  /* 0x000000ffff0d7224 */ /* 0x000fce00078e0003 */
[----:B------:R-:W-:Y:S05]  /*19550*/  WARPSYNC.COLLECTIVE R15, `(.L_x_402) ;  /* 0x000000000f087348 */ /* 0x000fea0003c00000 */
[----:B------:R0:W1:Y:S02]  /*19560*/  SHFL.UP P6, R14, R13, R12, R11 ;  /* 0x0400000c0d0e7389 */ /* 0x00006400000c000b */
[----:B01----:R-:W-:Y:S01]  /*19570*/  ENDCOLLECTIVE ;  /* 0x000000000000791b */ /* 0x003fe20003800000 */
.L_x_402:
[----:B------:R-:W-:Y:S01]  /*19580*/  IMAD.MOV.U32 R12, RZ, RZ, 0x10 ;  /* 0x00000010ff0c7424 */ /* 0x000fe200078e00ff */
[----:B------:R-:W-:-:S05]  /*19590*/  SEL R14, R14, RZ, P4 ;  /* 0x000000ff0e0e7207 */ /* 0x000fca0002000000 */
[----:B------:R-:W-:-:S04]  /*195a0*/  IMAD.IADD R5, R3, 0x1, R14 ;  /* 0x0000000103057824 */ /* 0x000fc800078e020e */
[----:B------:R-:W-:-:S07]  /*195b0*/  IMAD.MOV.U32 R13, RZ, RZ, R5 ;  /* 0x000000ffff0d7224 */ /* 0x000fce00078e0005 */
[----:B------:R-:W-:Y:S05]  /*195c0*/  WARPSYNC.COLLECTIVE R15, `(.L_x_403) ;  /* 0x000000000f087348 */ /* 0x000fea0003c00000 */
[----:B------:R0:W1:Y:S02]  /*195d0*/  SHFL.UP P6, R14, R13, R12, R11 ;  /* 0x0400000c0d0e7389 */ /* 0x00006400000c000b */
[----:B01----:R-:W-:Y:S01]  /*195e0*/  ENDCOLLECTIVE ;  /* 0x000000000000791b */ /* 0x003fe20003800000 */
.L_x_403:
        /* <DEDUP_REMOVED lines=8> */
.L_x_404:
[----:B------:R-:W-:Y:S05]  /*19670*/  BRA `(.L_x_405) ;  /* 0xffffffc000687947 */ /* 0x000fea000383ffff */
.L_x_296:
[----:B------:R-:W-:Y:S01]  /*19680*/  BSSY B0, `(.L_x_406) ;  /* 0x0000006000007945 */ /* 0x000fe20003800000 */
[----:B------:R-:W-:Y:S01]  /*19690*/  PLOP3.LUT P6, PT, P6, PT, PT, 0x8, 0x0 ;  /* 0x000000000000781c */ /* 0x000fe200037ce170 */
[----:B------:R-:W-:-:S12]  /*196a0*/  IMAD.MOV.U32 R15, RZ, RZ, -0x1 ;  /* 0xffffffffff0f7424 */ /* 0x000fd800078e00ff */
[----:B0-----:R-:W-:Y:S05]  /*196b0*/  WARPSYNC.COLLECTIVE R15, `(.L_x_407) ;  /* 0x000000000f087348 */ /* 0x001fea0003c00000 */
[----:B------:R-:W-:Y:S01]  /*196c0*/  VOTE.ANY R14, PT, P6 ;  /* 0x00000000000e7806 */ /* 0x000fe200030e0100 */
[----:B0-----:R-:W-:Y:S06]  /*196d0*/  ENDCOLLECTIVE ;  /* 0x000000000000791b */ /* 0x001fec0003800000 */
.L_x_407:
[----:B------:R-:W-:Y:S05]  /*196e0*/  BSYNC B0 ;  /* 0x0000000000007941 */ /* 0x000fea0003800000 */
.L_x_406:
[----:B------:R-:W-:Y:S02]  /*196f0*/  IMAD.MOV.U32 R3, RZ, RZ, R14 ;  /* 0x000000ffff037224 */ /* 0x000fe400078e000e */
[----:B------:R-:W-:Y:S02]  /*19700*/  IMAD.MOV.U32 R13, RZ, RZ, R7 ;  /* 0x000000ffff0d7224 */ /* 0x000fe400078e0007 */
[----:B------:R-:W0:Y:S01]  /*19710*/  POPC R8, R3 ;  /* 0x0000000300087309 */ /* 0x000e220000000000 */
[----:B------:R-:W-:Y:S02]  /*19720*/  IMAD.MOV.U32 R11, RZ, RZ, 0x1f ;  /* 0x0000001fff0b7424 */ /* 0x000fe400078e00ff */
[----:B------:R-:W-:Y:S01]  /*19730*/  IMAD.MOV.U32 R15, RZ, RZ, -0x1 ;  /* 0xffffffffff0f7424 */ /* 0x000fe200078e00ff */
[----:B0-----:R-:W-:-:S07]  /*19740*/  MOV R12, R8 ;  /* 0x00000008000c7202 */ /* 0x001fce0000000f00 */
[----:B------:R-:W-:Y:S05]  /*19750*/  WARPSYNC.COLLECTIVE R15, `(.L_x_408) ;  /* 0x000000000f087348 */ /* 0x000fea0003c00000 */
[----:B------:R0:W1:Y:S02]  /*19760*/  SHFL.IDX P6, R14, R13, R12, R11 ;  /* 0x0000000c0d0e7389 */ /* 0x00006400000c000b */
[----:B01----:R-:W-:Y:S01]  /*19770*/  ENDCOLLECTIVE ;  /* 0x000000000000791b */ /* 0x003fe20003800000 */
.L_x_408:
[----:B------:R-:W-:Y:S02]  /*19780*/  IMAD.MOV.U32 R13, RZ, RZ, R4 ;  /* 0x000000ffff0d7224 */ /* 0x000fe400078e0004 */
[----:B------:R-:W-:-:S07]  /*19790*/  IMAD.MOV.U32 R7, RZ, RZ, R14 ;  /* 0x000000ffff077224 */ /* 0x000fce00078e000e */
[----:B------:R-:W-:Y:S05]  /*197a0*/  WARPSYNC.COLLECTIVE R15, `(.L_x_409) ;  /* 0x000000000f087348 */ /* 0x000fea0003c00000 */
[----:B------:R0:W1:Y:S02]  /*197b0*/  SHFL.IDX P6, R14, R13, R12, R11 ;  /* 0x0000000c0d0e7389 */ /* 0x00006400000c000b */
[----:B01----:R-:W-:Y:S01]  /*197c0*/  ENDCOLLECTIVE ;  /* 0x000000000000791b */ /* 0x003fe20003800000 */
.L_x_409:
[----:B------:R-:W-:Y:S01]  /*197d0*/  IMAD.MOV.U32 R4, RZ, RZ, R14 ;  /* 0x000000ffff047224 */ /* 0x000fe200078e000e */
[----:B------:R-:W-:Y:S06]  /*197e0*/  BRA `(.L_x_410) ;  /* 0xffffffc000487947 */ /* 0x000fec000383ffff */
.L_x_298:
[----:B------:R-:W-:Y:S01]  /*197f0*/  BSSY B0, `(.L_x_411) ;  /* 0x0000007000007945 */ /* 0x000fe20003800000 */
[----:B------:R-:W-:Y:S02]  /*19800*/  IMAD.MOV.U32 R13, RZ, RZ, R2 ;  /* 0x000000ffff0d7224 */ /* 0x000fe400078e0002 */
[----:B------:R-:W-:Y:S02]  /*19810*/  IMAD.MOV.U32 R11, RZ, RZ, 0x1f ;  /* 0x0000001fff0b7424 */ /* 0x000fe400078e00ff */
[----:B------:R-:W-:-:S07]  /*19820*/  IMAD.MOV.U32 R15, RZ, RZ, -0x1 ;  /* 0xffffffffff0f7424 */ /* 0x000fce00078e00ff */
[----:B0123--:R-:W-:Y:S05]  /*19830*/  WARPSYNC.COLLECTIVE R15, `(.L_x_412) ;  /* 0x000000000f087348 */ /* 0x00ffea0003c00000 */
[----:B------:R4:W0:Y:S02]  /*19840*/  SHFL.IDX P6, R14, R13, R12, R11 ;  /* 0x0000000c0d0e7389 */ /* 0x00082400000c000b */
[----:B01234-:R-:W-:Y:S01]  /*19850*/  ENDCOLLECTIVE ;  /* 0x000000000000791b */ /* 0x01ffe20003800000 */
.L_x_412:
[----:B------:R-:W-:Y:S05]  /*19860*/  BSYNC B0 ;  /* 0x0000000000007941 */ /* 0x000fea0003800000 */
.L_x_411:
[----:B------:R-:W-:Y:S01]  /*19870*/  IMAD.MOV.U32 R6, RZ, RZ, R14 ;  /* 0x000000ffff067224 */ /* 0x000fe200078e000e */
[----:B------:R-:W-:Y:S06]  /*19880*/  BRA `(.L_x_297) ;  /* 0xffffffc000387947 */ /* 0x000fec000383ffff */
.L_x_302:
[----:B-1----:R1:W3:Y:S02]  /*19890*/  SYNCS.PHASECHK.TRANS64.TRYWAIT P0, [R4+URZ+0x38820], R0 ;  /* 0x03882000040075a7 */ /* 0x0022e4000800017f */
[----:B---3--:R-:W-:Y:S05]  /*198a0*/  @!P0 NANOSLEEP.SYNCS 0x989680 ;  /* 0x009896800000895d */ /* 0x008fea0003900000 */
[----:B------:R-:W3:Y:S02]  /*198b0*/  @!P0 SYNCS.PHASECHK.TRANS64 P0, [R4+URZ+0x38820], R0 ;  /* 0x03882000040085a7 */ /* 0x000ee4000800007f */
[----:B---3--:R-:W-:Y:S05]  /*198c0*/  @!P0 BRA `(.L_x_302) ;  /* 0xfffffffc00f08947 */ /* 0x008fea000383ffff */
[----:B------:R-:W-:Y:S05]  /*198d0*/  BRA `(.L_x_413) ;  /* 0xffffffc400907947 */ /* 0x000fea000383ffff */
.L_x_303:
[----:B------:R-:W3:Y:S01]  /*198e0*/  S2R R2, SR_TID.X ;  /* 0x0000000000027919 */ /* 0x000ee20000002100 */
[----:B------:R-:W-:Y:S01]  /*198f0*/  BSSY B0, `(.L_x_414) ;  /* 0x000000a000007945 */ /* 0x000fe20003800000 */
[----:B------:R-:W-:Y:S02]  /*19900*/  IMAD.MOV.U32 R12, RZ, RZ, RZ ;  /* 0x000000ffff0c7224 */ /* 0x000fe400078e00ff */
[----:B------:R-:W-:Y:S02]  /*19910*/  IMAD.MOV.U32 R11, RZ, RZ, 0x1f ;  /* 0x0000001fff0b7424 */ /* 0x000fe400078e00ff */
[----:B------:R-:W-:Y:S01]  /*19920*/  IMAD.MOV.U32 R15, RZ, RZ, -0x1 ;  /* 0xffffffffff0f7424 */ /* 0x000fe200078e00ff */
[----:B---3--:R-:W-:-:S04]  /*19930*/  SHF.R.U32.HI R2, RZ, 0x5, R2 ;  /* 0x00000005ff027819 */ /* 0x008fc80000011602 */
[----:B------:R-:W-:-:S05]  /*19940*/  LOP3.LUT R2, R2, 0x3, RZ, 0xc0, !PT ;  /* 0x0000000302027812 */ /* 0x000fca00078ec0ff */
[----:B------:R-:W-:-:S07]  /*19950*/  IMAD.MOV.U32 R13, RZ, RZ, R2 ;  /* 0x000000ffff0d7224 */ /* 0x000fce00078e0002 */
[----:B012---:R-:W-:Y:S05]  /*19960*/  WARPSYNC.COLLECTIVE R15, `(.L_x_415) ;  /* 0x000000000f087348 */ /* 0x007fea0003c00000 */
[----:B------:R3:W4:Y:S02]  /*19970*/  SHFL.IDX P6, R14, R13, R12, R11 ;  /* 0x0000000c0d0e7389 */ /* 0x00072400000c000b */
[----:B01234-:R-:W-:Y:S01]  /*19980*/  ENDCOLLECTIVE ;  /* 0x000000000000791b */ /* 0x01ffe20003800000 */
.L_x_415:
[----:B------:R-:W-:Y:S05]  /*19990*/  BSYNC B0 ;  /* 0x0000000000007941 */ /* 0x000fea0003800000 */
.L_x_414:
[----:B------:R-:W-:Y:S05]  /*199a0*/  BRA `(.L_x_416) ;  /* 0xffffffc400787947 */ /* 0x000fea000383ffff */
.L_x_306:
[----:B------:R-:W-:Y:S01]  /*199b0*/  BSSY B1, `(.L_x_417) ;  /* 0x0000006000017945 */ /* 0x000fe20003800000 */
[----:B------:R-:W-:-:S07]  /*199c0*/  IMAD.MOV.U32 R15, RZ, RZ, -0x1 ;  /* 0xffffffffff0f7424 */ /* 0x000fce00078e00ff */
[----:B012---:R-:W-:Y:S05]  /*199d0*/  WARPSYNC.COLLECTIVE R15, `(.L_x_418) ;  /* 0x000000000f0c7348 */ /* 0x007fea0003c00000 */
[----:B------:R-:W-:Y:S02]  /*199e0*/  ELECT P6, UR62, PT ;  /* 0x00000000003e782f */ /* 0x000fe400038c0000 */
[----:B------:R-:W-:Y:S01]  /*199f0*/  MOV R14, UR62 ;  /* 0x0000003e000e7c02 */ /* 0x000fe20008000f00 */
[----:B012---:R-:W-:Y:S10]  /*19a00*/  ENDCOLLECTIVE ;  /* 0x000000000000791b */ /* 0x007ff40003800000 */
.L_x_418:
[----:B------:R-:W-:Y:S05]  /*19a10*/  BSYNC B1 ;  /* 0x0000000000017941 */ /* 0x000fea0003800000 */
.L_x_417:
[----:B------:R-:W-:Y:S05]  /*19a20*/  BRA `(.L_x_419) ;  /* 0xffffffc400707947 */ /* 0x000fea000383ffff */
.L_x_308:
[----:B-1----:R1:W3:Y:S02]  /*19a30*/  SYNCS.PHASECHK.TRANS64.TRYWAIT P1, [R5+URZ+0x38840], R0 ;  /* 0x03884000050075a7 */ /* 0x0022e4000802017f */
[----:B---3--:R-:W-:Y:S05]  /*19a40*/  @!P1 NANOSLEEP.SYNCS 0x989680 ;  /* 0x009896800000995d */ /* 0x008fea0003900000 */
[----:B------:R-:W3:Y:S02]  /*19a50*/  @!P1 SYNCS.PHASECHK.TRANS64 P1, [R5+URZ+0x38840], R0 ;  /* 0x03884000050095a7 */ /* 0x000ee4000802007f */
[----:B---3--:R-:W-:Y:S05]  /*19a60*/  @!P1 BRA `(.L_x_308) ;  /* 0xfffffffc00f09947 */ /* 0x008fea000383ffff */
[----:B------:R-:W-:Y:S05]  /*19a70*/  BRA `(.L_x_420) ;  /* 0xffffffc400987947 */ /* 0x000fea000383ffff */
.L_x_310:
[----:B---3--:R3:W4:Y:S02]  /*19a80*/  SYNCS.PHASECHK.TRANS64.TRYWAIT P1, [R27+URZ+0x38840], R2 ;  /* 0x038840021b0075a7 */ /* 0x008724000802017f */
[----:B----4-:R-:W-:Y:S05]  /*19a90*/  @!P1 NANOSLEEP.SYNCS 0x989680 ;  /* 0x009896800000995d */ /* 0x010fea0003900000 */
[----:B------:R-:W4:Y:S02]  /*19aa0*/  @!P1 SYNCS.PHASECHK.TRANS64 P1, [R27+URZ+0x38840], R2 ;  /* 0x038840021b0095a7 */ /* 0x000f24000802007f */
[----:B----4-:R-:W-:Y:S05]  /*19ab0*/  @!P1 BRA `(.L_x_310) ;  /* 0xfffffffc00f09947 */ /* 0x010fea000383ffff */
[----:B------:R-:W-:Y:S05]  /*19ac0*/  BRA `(.L_x_421) ;  /* 0xffffffc400a47947 */ /* 0x000fea000383ffff */
.L_x_312:
[----:B----4-:R4:W0:Y:S02]  /*19ad0*/  SYNCS.PHASECHK.TRANS64.TRYWAIT P1, [R5+URZ+0x38860], R0 ;  /* 0x03886000050075a7 */ /* 0x010824000802017f */
[----:B0-----:R-:W-:Y:S05]  /*19ae0*/  @!P1 NANOSLEEP.SYNCS 0x989680 ;  /* 0x009896800000995d */ /* 0x001fea0003900000 */
[----:B------:R-:W0:Y:S02]  /*19af0*/  @!P1 SYNCS.PHASECHK.TRANS64 P1, [R5+URZ+0x38860], R0 ;  /* 0x03886000050095a7 */ /* 0x000e24000802007f */
[----:B0-----:R-:W-:Y:S05]  /*19b00*/  @!P1 BRA `(.L_x_312) ;  /* 0xfffffffc00f09947 */ /* 0x001fea000383ffff */
[----:B------:R-:W-:Y:S05]  /*19b10*/  BRA `(.L_x_422) ;  /* 0xffffffc400a07947 */ /* 0x000fea000383ffff */
.L_x_423:
        /* <DEDUP_REMOVED lines=14> */
.L_x_3272:


//--------------------- .text._ZN7cutlass13device_kernelIN5flash11enable_sm90INS1_16FlashAttnFwdSm90INS1_25CollectiveMainloopFwdSm90ILi2EN4cute5tupleIJNS5_1CILi1EEES8_S8_EEENS6_IJNS7_ILi128EEENS7_ILi80EEENS7_ILi256EEEEEELi256ENS_10bfloat16_tEfNS_4arch4Sm90ELb0ELb0ELb1ELb1ELb1ELb1ELb0ELb1ELb1ELb1ELb1ELb0EEENS1_21CollectiveEpilogueFwdINS6_IJSA_SC_SB_EEES9_SE_SG_Li256ELb1ELb1ELb1ELb0EEENS1_36VarlenDynamicPersistentTileSchedulerILi128ELi80ELi256ELi128ELb1ELb1ELb1ELb0ELb1ELb1EEEEEEEEEvNT_6ParamsE --------------------------
	.section	.text._ZN7cutlass13device_kernelIN5flash11enable_sm90INS1_16FlashAttnFwdSm90INS1_25CollectiveMainloopFwdSm90ILi2EN4cute5tupleIJNS5_1CILi1EEES8_S8_EEENS6_IJNS7_ILi128EEENS7_ILi80EEENS7_ILi256EEEEEELi256ENS_10bfloat16_tEfNS_4arch4Sm90ELb0ELb0ELb1ELb1ELb1ELb1ELb0ELb1ELb1ELb1ELb1ELb0EEENS1_21CollectiveEpilogueFwdINS6_IJSA_SC_SB_EEES9_SE_SG_Li256ELb1ELb1ELb1ELb0EEENS1_36VarlenDynamicPersistentTileSchedulerILi128ELi80ELi256ELi128ELb1ELb1ELb1ELb0ELb1ELb1EEEEEEEEEvNT_6ParamsE,"ax",@progbits
	.align	128
.text._ZN7cutlass13device_kernelIN5flash11enable_sm90INS1_16FlashAttnFwdSm90INS1_25CollectiveMainloopFwdSm90ILi2EN4cute5tupleIJNS5_1CILi1EEES8_S8_EEENS6_IJNS7_ILi128EEENS7_ILi80EEENS7_ILi256EEEEEELi256ENS_10bfloat16_tEfNS_4arch4Sm90ELb0ELb0ELb1ELb1ELb1ELb1ELb0ELb1ELb1ELb1ELb1ELb0EEENS1_21CollectiveEpilogueFwdINS6_IJSA_SC_SB_EEES9_SE_SG_Li256ELb1ELb1ELb1ELb0EEENS1_36VarlenDynamicPersistentTileSchedulerILi128ELi80ELi256ELi128ELb1ELb1ELb1ELb0ELb1ELb1EEEEEEEEEvNT_6ParamsE:
        .type           _ZN7cutlass13device_kernelIN5flash11enable_sm90INS1_16FlashAttnFwdSm90INS1_25CollectiveMainloopFwdSm90ILi2EN4cute5tupleIJNS5_1CILi1EEES8_S8_EEENS6_IJNS7_ILi128EEENS7_ILi80EEENS7_ILi256EEEEEELi256ENS_10bfloat16_tEfNS_4arch4Sm90ELb0ELb0ELb1ELb1ELb1ELb1ELb0ELb1ELb1ELb1ELb1ELb0EEENS1_21CollectiveEpilogueFwdINS6_IJSA_SC_SB_EEES9_SE_SG_Li256ELb1ELb1ELb1ELb0EEENS1_36VarlenDynamicPersistentTileSchedulerILi128ELi80ELi256ELi128ELb1ELb1ELb1ELb0ELb1ELb1EEEEEEEEEvNT_6ParamsE,@function
        .size           _ZN7cutlass13device_kernelIN5flash11enable_sm90INS1_16FlashAttnFwdSm90INS1_25CollectiveMainloopFwdSm90ILi2EN4cute5tupleIJNS5_1CILi1EEES8_S8_EEENS6_IJNS7_ILi128EEENS7_ILi80EEENS7_ILi256EEEEEELi256ENS_10bfloat16_tEfNS_4arch4Sm90ELb0ELb0ELb1ELb1ELb1ELb1ELb0ELb1ELb1ELb1ELb1ELb0EEENS1_21CollectiveEpilogueFwdINS6_IJSA_SC_SB_EEES9_SE_SG_Li256ELb1ELb1ELb1ELb0EEENS1_36VarlenDynamicPersistentTileSchedulerILi128ELi80ELi256ELi128ELb1ELb1ELb1ELb0ELb1ELb1EEEEEEEEEvNT_6ParamsE,(.L_x_3273 - _ZN7cutlass13device_kernelIN5flash11enable_sm90INS1_16FlashAttnFwdSm90INS1_25CollectiveMainloopFwdSm90ILi2EN4cute5tupleIJNS5_1CILi1EEES8_S8_EEENS6_IJNS7_ILi128EEENS7_ILi80EEENS7_ILi256EEEEEELi256ENS_10bfloat16_tEfNS_4arch4Sm90ELb0ELb0ELb1ELb1ELb1ELb1ELb0ELb1ELb1ELb1ELb1ELb0EEENS1_21CollectiveEpilogueFwdINS6_IJSA_SC_SB_EEES9_SE_SG_Li256ELb1ELb1ELb1ELb0EEENS1_36VarlenDynamicPersistentTileSchedulerILi128ELi80ELi256ELi128ELb1ELb1ELb1ELb0ELb1ELb1EEEEEEEEEvNT_6ParamsE)
        .other          _ZN7cutlass13device_kernelIN5flash11enable_sm90INS1_16FlashAttnFwdSm90INS1_25CollectiveMainloopFwdSm90ILi2EN4cute5tupleIJNS5_1CILi1EEES8_S8_EEENS6_IJNS7_ILi128EEENS7_ILi80EEENS7_ILi256EEEEEELi256ENS_10bfloat16_tEfNS_4arch4Sm90ELb0ELb0ELb1ELb1ELb1ELb1ELb0ELb1ELb1ELb1ELb1ELb0EEENS1_21CollectiveEpilogueFwdINS6_IJSA_SC_SB_EEES9_SE_SG_Li256ELb1ELb1ELb1ELb0EEENS1_36VarlenDynamicPersistentTileSchedulerILi128ELi80ELi256ELi128ELb1ELb1ELb1ELb0ELb1ELb1EEEEEEEEEvNT_6ParamsE,@"STO_CUDA_ENTRY STV_DEFAULT"
_ZN7cutlass13device_kernelIN5flash11enable_sm90INS1_16FlashAttnFwdSm90INS1_25CollectiveMainloopFwdSm90ILi2EN4cute5tupleIJNS5_1CILi1EEES8_S8_EEENS6_IJNS7_ILi128EEENS7_ILi80EEENS7_ILi256EEEEEELi256ENS_10bfloat16_tEfNS_4arch4Sm90ELb0ELb0ELb1ELb1ELb1ELb1ELb0ELb1ELb1ELb1ELb1ELb0EEENS1_21CollectiveEpilogueFwdINS6_IJSA_SC_SB_EEES9_SE_SG_Li256ELb1ELb1ELb1ELb0EEENS1_36VarlenDynamicPersistentTileSchedulerILi128ELi80ELi256ELi128ELb1ELb1ELb1ELb0ELb1ELb1EEEEEEEEEvNT_6ParamsE:
[----:B------:R-:W0:Y:S02]  /*0000*/  LDC R1, c[0x0][0x28] ;  /* 0x00000a00ff017b82 */ /* 0x000e240000000800 */
[----:B0-----:R-:W-:Y:S01]  /*0010*/  VIADD R1, R1, 0xfffffe60 ;  /* 0xfffffe6001017836 */ /* 0x001fe20000000000 */
[----:B------:R-:W0:Y:S01]  /*0020*/  S2R R0, SR_TID.X ;  /* 0x0000000000007919 */ /* 0x000e220000002100 */
[----:B------:R-:W-:Y:S01]  /*0030*/  ELECT P0, URZ, PT ;  /* 0x00000000003f782f */ /* 0x000fe20003800000 */
[----:B------:R-:W-:Y:S01]  /*0040*/  BSSY B0, `(.L_x_424) ;  /* 0x000000e000007945 */ /* 0x000fe20003800000 */
[----:B0-----:R-:W-:-:S05]  /*0050*/  SHF.R.U32.HI R2, RZ, 0x5, R0 ;  /* 0x00000005ff027819 */ /* 0x001fca0000011600 */
[----:B------:R-:W0:Y:S02]  /*0060*/  SHFL.IDX PT, R3, R2, RZ, 0x1f ;  /* 0x00001fff02037589 */ /* 0x000e2400000e0000 */
[----:B0-----:R-:W-:Y:S02]  /*0070*/  ISETP.EQ.AND P0, PT, R3, RZ, P0 ;  /* 0x000000ff0300720c */ /* 0x001fe40000702270 */
[----:B------:R-:W-:-:S11]  /*0080*/  SHF.R.U32.HI R3, RZ, 0x7, R0 ;  /* 0x00000007ff037819 */ /* 0x000fd60000011600 */
[----:B------:R-:W-:Y:S05]  /*0090*/  @!P0 BRA `(.L_x_425) ;  /* 0x0000000000208947 */ /* 0x000fea0003800000 */
[----:B------:R-:W-:Y:S02]  /*00a0*/  ULDC.64 UR4, c[0x0][0x198] ;  /* 0x0000660000047ab9 */ /* 0x000fe40000000a00 */
[----:B------:R-:W-:Y:S02]  /*00b0*/  UIADD3 UR6, UP0, UR4, 0x570, URZ ;  /* 0x0000057004067890 */ /* 0x000fe4000ff1e03f */
[----:B------:R-:W-:Y:S02]  /*00c0*/  UIADD3 UR4, UP1, UR4, 0x670, URZ ;  /* 0x0000067004047890 */ /* 0x000fe4000ff3e03f */
[----:B------:R-:W-:Y:S02]  /*00d0*/  UIADD3.X UR7, URZ, UR5, URZ, UP0, !UPT ;  /* 0x000000053f077290 */ /* 0x000fe400087fe43f */
[----:B------:R-:W-:-:S07]  /*00e0*/  UIADD3.X UR5, URZ, UR5, URZ, UP1, !UPT ;  /* 0x000000053f057290 */ /* 0x000fce0008ffe43f */
[----:B------:R0:W-:Y:S02]  /*00f0*/  UTMACCTL.PF [UR6] ;  /* 0x00000000060079b9 */ /* 0x0001e40008040000 */
[----:B------:R0:W-:Y:S02]  /*0100*/  UTMACCTL.PF [UR4] ;  /* 0x00000000040079b9 */ /* 0x0001e40008040000 */
[----:B0-----:R-:W-:Y:S01]  /*0110*/  NOP ;  /* 0x0000000000007918 */ /* 0x001fe20000000000 */
.L_x_425:
[----:B------:R-:W-:Y:S05]  /*0120*/  BSYNC B0 ;  /* 0x0000000000007941 */ /* 0x000fea0003800000 */
.L_x_424:
[----:B------:R-:W-:Y:S01]  /*0130*/  VOTEU.ANY UP0, P0 ;  /* 0x00000000003f7886 */ /* 0x000fe20000000100 */
[----:B------:R-:W0:Y:S01]  /*0140*/  SHFL.IDX PT, R3, R3, RZ, 0x1f ;  /* 0x00001fff03037589 */ /* 0x000e2200000e0000 */
[----:B------:R-:W-:Y:S01]  /*0150*/  UMOV UR4, 0x80 ;  /* 0x0000008000047882 */ /* 0x000fe20000000000 */
[----:B------:R-:W-:Y:S01]  /*0160*/  UMOV UR7, 0x100 ;  /* 0x0000010000077882 */ /* 0x000fe20000000000 */
[----:B------:R-:W-:Y:S01]  /*0170*/  VOTEU.ANY UP1, P0 ;  /* 0x00000000003f7886 */ /* 0x000fe20000020100 */
[----:B------:R-:W1:Y:S01]  /*0180*/  @UP0 S2UR UR8, SR_CgaCtaId ;  /* 0x00000000000809c3 */ /* 0x000e620000008800 */
[----:B------:R-:W2:Y:S01]  /*0190*/  SHFL.IDX PT, R4, R2, RZ, 0x1f ;  /* 0x00001fff02047589 */ /* 0x000ea200000e0000 */
[----:B------:R-:W-:Y:S01]  /*01a0*/  @UP0 UMOV UR6, 0x400 ;  /* 0x0000040000060882 */ /* 0x000fe20000000000 */
[----:B------:R-:W-:-:S04]  /*01b0*/  @UP0 UIADD3 UR4, -UR4, 0x100000, URZ ;  /* 0x0010000004040890 */ /* 0x000fc8000fffe13f */
[----:B------:R-:W-:Y:S02]  /*01c0*/  @UP0 USHF.L.U32 UR5, UR4, 0xb, URZ ;  /* 0x0000000b04050899 */ /* 0x000fe4000800063f */
[----:B------:R-:W-:Y:S01]  /*01d0*/  @UP0 USHF.L.U32 UR4, UR4, 0x1, URZ ;  /* 0x0000000104040899 */ /* 0x000fe2000800063f */
[----:B------:R-:W-:Y:S01]  /*01e0*/  VOTEU.ANY UP2, P0 ;  /* 0x00000000003f7886 */ /* 0x000fe20000040100 */
[----:B0-----:R-:W-:Y:S01]  /*01f0*/  R2UR UR9, R3 ;  /* 0x00000000030972ca */ /* 0x001fe200000e0000 */
[----:B-1----:R-:W-:Y:S01]  /*0200*/  @UP0 ULEA UR8, UR8, UR6, 0x18 ;  /* 0x0000000608080291 */ /* 0x002fe2000f8ec03f */
[----:B--2---:R-:W-:Y:S01]  /*0210*/  ISETP.NE.AND P1, PT, R4, RZ, PT ;  /* 0x000000ff0400720c */ /* 0x004fe20003f25270 */
[----:B------:R-:W-:-:S04]  /*0220*/  @UP0 UIADD3 UR6, -UR7, 0x100000, URZ ;  /* 0x0010000007060890 */ /* 0x000fc8000fffe13f */
[----:B------:R-:W-:Y:S02]  /*0230*/  @UP0 USHF.L.U32 UR7, UR6, 0xb, URZ ;  /* 0x0000000b06070899 */ /* 0x000fe4000800063f */
[----:B------:R-:W-:-:S04]  /*0240*/  @UP0 USHF.L.U32 UR6, UR6, 0x1, URZ ;  /* 0x0000000106060899 */ /* 0x000fc8000800063f */
[----:B------:R-:W-:Y:S01]  /*0250*/  UISETP.NE.AND UP0, UPT, UR9, URZ, UPT ;  /* 0x0000003f0900728c */ /* 0x000fe2000bf05270 */
[----:B------:R-:W0:Y:S02]  /*0260*/  FENCE.VIEW.ASYNC.S ;  /* 0x00000000000073c6 */ /* 0x000e240000000000 */
[----:B0-----:R0:W1:Y:S05]  /*0270*/  @UP1 SYNCS.EXCH.64 URZ, [UR8+0x38800], UR4 ;  /* 0x03880004083f15b2 */ /* 0x00106a0008000100 */
[----:B------:R0:W2:Y:S01]  /*0280*/  @UP2 SYNCS.EXCH.64 URZ, [UR8+0x38820], UR6 ;  /* 0x03882006083f25b2 */ /* 0x0000a20008000100 */
        /* <DEDUP_REMOVED lines=14> */
[----:B0-----:R3:W4:Y:S08]  /*0370*/  SYNCS.EXCH.64 URZ, [UR8+0x38830], UR4 ;  /* 0x03883004083f75b2 */ /* 0x0017300008000100 */
[----:B------:R3:W0:Y:S01]  /*0380*/  SYNCS.EXCH.64 URZ, [UR8+0x38840], UR6 ;  /* 0x03884006083f75b2 */ /* 0x0006220008000100 */
[----:B------:R3:W0:Y:S01]  /*0390*/  SYNCS.EXCH.64 URZ, [UR8+0x38838], UR4 ;  /* 0x03883804083f75b2 */ /* 0x0006220008000100 */
[----:B------:R3:W0:Y:S02]  /*03a0*/  SYNCS.EXCH.64 URZ, [UR8+0x38848], UR6 ;  /* 0x03884806083f75b2 */ /* 0x0006240008000100 */
[----:B---3--:R-:W-:Y:S01]  /*03b0*/  NOP ;  /* 0x0000000000007918 */ /* 0x008fe20000000000 */
.L_x_426:
[----:B------:R-:W3:Y:S01]  /*03c0*/  SHFL.IDX PT, R3, R2, RZ, 0x1f ;  /* 0x00001fff02037589 */ /* 0x000ee200000e0000 */
[----:B------:R-:W-:Y:S01]  /*03d0*/  NOP ;  /* 0x0000000000007918 */ /* 0x000fe20000000000 */
[----:B---3--:R-:W-:-:S13]  /*03e0*/  ISETP.NE.AND P0, PT, R3, RZ, PT ;  /* 0x000000ff0300720c */ /* 0x008fda0003f05270 */
        /* <DEDUP_REMOVED lines=17> */
[----:B------:R3:W0:Y:S02]  /*0500*/  SYNCS.EXCH.64 URZ, [UR8+0x38868], UR6 ;  /* 0x03886806083f75b2 */ /* 0x0006240008000100 */
[----:B---3--:R-:W-:Y:S01]  /*0510*/  NOP ;  /* 0x0000000000007918 */ /* 0x008fe20000000000 */
.L_x_427:
[----:B------:R-:W3:Y:S01]  /*0520*/  SHFL.IDX PT, R3, R2, RZ, 0x1f ;  /* 0x00001fff02037589 */ /* 0x000ee200000e0000 */
[----:B------:R-:W-:Y:S01]  /*0530*/  NOP ;  /* 0x0000000000007918 */ /* 0x000fe20000000000 */
[----:B---3--:R-:W-:-:S13]  /*0540*/  ISETP.NE.AND P0, PT, R3, RZ, PT ;  /* 0x000000ff0300720c */ /* 0x008fda0003f05270 */
        /* <DEDUP_REMOVED lines=13> */
[----:B------:R3:W0:Y:S02]  /*0620*/  SYNCS.EXCH.64 URZ, [UR6+0x38888], UR4 ;  /* 0x03888804063f75b2 */ /* 0x0006240008000100 */
[----:B---3--:R-:W-:Y:S01]  /*0630*/  NOP ;  /* 0x0000000000007918 */ /* 0x008fe20000000000 */
.L_x_428:
        /* <DEDUP_REMOVED lines=22> */
.L_x_429:
        /* <DEDUP_REMOVED lines=22> */
.L_x_430:
[----:B------:R-:W-:Y:S01]  /*0900*/  PLOP3.LUT P0, PT, PT, PT, UP0, 0x80, 0x0 ;  /* 0x000000000000781c */ /* 0x000fe20003f0f008 */
[----:B------:R-:W-:Y:S01]  /*0910*/  UMOV UR60, 0x1 ;  /* 0x00000001003c7882 */ /* 0x000fe20000000000 */
[----:B------:R-:W-:Y:S01]  /*0920*/  NOP ;  /* 0x0000000000007918 */ /* 0x000fe20000000000 */
[----:B------:R-:W-:Y:S01]  /*0930*/  USEL UR60, UR60, 0x2, !UP0 ;  /* 0x000000023c3c7887 */ /* 0x000fe2000c000000 */
[----:B------:R-:W-:Y:S01]  /*0940*/  BSSY B9, `(.L_x_431) ;  /* 0x0002aad000097945 */ /* 0x000fe20003800000 */
[----:B012-4-:R-:W-:Y:S08]  /*0950*/  BAR.SYNC.DEFER_BLOCKING 0x0 ;  /* 0x0000000000007b1d */ /* 0x017ff00000010000 */
[----:B------:R-:W-:Y:S05]  /*0960*/  @!P0 BRA `(.L_x_432) ;  /* 0x0000023000288947 */ /* 0x000fea0003800000 */
.L_x_433:
[----:B------:R-:W-:-:S08]  /*0970*/  NOP ;  /* 0x0000000000007918 */ /* 0x000fd00000000000 */
[----:B------:R-:W0:Y:S02]  /*0980*/  USETMAXREG.TRY_ALLOC.CTAPOOL UP0, 0xe8 ;  /* 0x000000e8000079c8 */ /* 0x000e240008000600 */
[----:B0-----:R-:W-:-:S13]  /*0990*/  PLOP3.LUT P0, PT, PT, PT, UP0, 0x80, 0x0 ;  /* 0x000000000000781c */ /* 0x001fda0003f0f008 */
[----:B------:R-:W-:Y:S05]  /*09a0*/  @!P0 BRA `(.L_x_433) ;  /* 0xfffffffc00f08947 */ /* 0x000fea000383ffff */
[----:B------:R-:W0:Y:S08]  /*09b0*/  S2UR UR4, SR_CgaCtaId ;  /* 0x00000000000479c3 */ /* 0x000e300000008800 */
[----:B------:R-:W-:Y:S06]  /*09c0*/  BAR.ARV 0x8, 0x180 ;  /* 0x0206000000007b1d */ /* 0x000fec0000002000 */
[----:B------:R-:W-:-:S02]  /*09d0*/  MOV R23, 0x400 ;  /* 0x0000040000177802 */ /* 0x000fc40000000f00 */
[----:B------:R-:W-:Y:S01]  /*09e0*/  BAR.SYNC.DEFER_BLOCKING 0x5, 0x180 ;  /* 0x0146000000007b1d */ /* 0x000fe20000010000 */
[----:B0-----:R-:W-:-:S05]  /*09f0*/  IMAD.U32 R2, RZ, RZ, UR4 ;  /* 0x00000004ff027e24 */ /* 0x001fca000f8e00ff */
[----:B------:R-:W-:Y:S01]  /*0a00*/  ULDC UR4, c[0x0][0xc3c] ;  /* 0x00030f0000047ab9 */ /* 0x000fe20000000800 */
[----:B------:R-:W-:Y:S01]  /*0a10*/  LEA R23, R2, R23, 0x18 ;  /* 0x0000001702177211 */ /* 0x000fe200078ec0ff */
[----:B------:R-:W-:Y:S04]  /*0a20*/  STL [R1+0x60], R2 ;  /* 0x0000600201007387 */ /* 0x000fe80000100800 */
[----:B------:R-:W0:Y:S01]  /*0a30*/  LDS.128 R128, [R23+0x388d0] ;  /* 0x0388d00017807984 */ /* 0x000e220000000c00 */
[----:B------:R-:W-:Y:S06]  /*0a40*/  BAR.ARV 0x4, 0x180 ;  /* 0x0106000000007b1d */ /* 0x000fec0000002000 */
[----:B0-----:R-:W-:-:S13]  /*0a50*/  ISETP.GE.AND P0, PT, R131, UR4, PT ;  /* 0x0000000483007c0c */ /* 0x001fda000bf06270 */
[----:B------:R-:W-:Y:S05]  /*0a60*/  @P0 BRA `(.L_x_434) ;  /* 0x000002a800680947 */ /* 0x000fea0003800000 */
[----:B------:R-:W-:Y:S01]  /*0a70*/  VIADD R0, R0, 0xffffff80 ;  /* 0xffffff8000007836 */ /* 0x000fe20000000000 */
[----:B------:R-:W-:Y:S01]  /*0a80*/  R2UR UR4, R23 ;  /* 0x00000000170472ca */ /* 0x000fe200000e0000 */
[----:B------:R-:W-:Y:S01]  /*0a90*/  ULOP3.LUT UR5, UR60, 0x1, URZ, 0xfc, !UPT ;  /* 0x000000013c057892 */ /* 0x000fe2000f8efc3f */
[----:B------:R-:W-:Y:S02]  /*0aa0*/  IMAD.MOV.U32 R213, RZ, RZ, RZ ;  /* 0x000000ffffd57224 */ /* 0x000fe400078e00ff */
[----:B------:R-:W-:Y:S01]  /*0ab0*/  SHF.R.S32.HI R3, RZ, 0x1f, R0 ;  /* 0x0000001fff037819 */ /* 0x000fe20000011400 */
[----:B------:R-:W-:Y:S02]  /*0ac0*/  IMAD.MOV.U32 R225, RZ, RZ, RZ ;  /* 0x000000ffffe17224 */ /* 0x000fe400078e00ff */
[----:B------:R-:W-:Y:S01]  /*0ad0*/  IMAD.MOV.U32 R229, RZ, RZ, RZ ;  /* 0x000000ffffe57224 */ /* 0x000fe200078e00ff */
[CC--:B------:R-:W-:Y:S01]  /*0ae0*/  LEA.HI R2, R3.reuse, R0.reuse, RZ, 0x7 ;  /* 0x0000000003027211 */ /* 0x0c0fe200078f38ff */
[----:B------:R-:W-:Y:S01]  /*0af0*/  IMAD.MOV.U32 R226, RZ, RZ, RZ ;  /* 0x000000ffffe27224 */ /* 0x000fe200078e00ff */
[----:B------:R-:W-:-:S02]  /*0b00*/  LEA.HI R224, R3, R0, RZ, 0x3 ;  /* 0x0000000003e07211 */ /* 0x000fc400078f18ff */
[----:B------:R-:W-:Y:S01]  /*0b10*/  LOP3.LUT R5, R2, 0xffffff80, RZ, 0xc0, !PT ;  /* 0xffffff8002057812 */ /* 0x000fe200078ec0ff */
[----:B------:R-:W-:Y:S01]  /*0b20*/  UIADD3 UR4, UR4, 0x14400, URZ ;  /* 0x0001440004047890 */ /* 0x000fe2000fffe03f */
[CC--:B------:R-:W-:Y:S02]  /*0b30*/  LEA.HI R4, R3.reuse, R0.reuse, RZ, 0x4 ;  /* 0x0000000003047211 */ /* 0x0c0fe400078f20ff */
[CC--:B------:R-:W-:Y:S01]  /*0b40*/  LEA.HI R8, R3.reuse, R0.reuse, RZ, 0x6 ;  /* 0x0000000003087211 */ /* 0x0c0fe200078f30ff */
[----:B------:R-:W-:Y:S01]  /*0b50*/  IMAD.IADD R14, R0, 0x1, -R5 ;  /* 0x00000001000e7824 */ /* 0x000fe200078e0a05 */
[CC--:B------:R-:W-:Y:S02]  /*0b60*/  LEA.HI R5, R3.reuse, R0.reuse, RZ, 0x5 ;  /* 0x0000000003057211 */ /* 0x0c0fe400078f28ff */
[----:B------:R-:W-:Y:S01]  /*0b70*/  LEA.HI R13, R3, R0, RZ, 0x2 ;  /* 0x00000000030d7211 */ /* 0x000fe200078f10ff */
[----:B------:R-:W-:Y:S01]  /*0b80*/  IMAD.SHL.U32 R8, R8, 0x8, RZ ;  /* 0x0000000808087824 */ /* 0x000fe200078e00ff */
[----:B------:R-:W-:Y:S01]  /*0b90*/  SHF.R.S32.HI R9, RZ, 0x1f, R14 ;  /* 0x0000001fff097819 */ /* 0x000fe2000001140e */
[----:B------:R-:W-:Y:S01]  /*0ba0*/  IMAD.SHL.U32 R6, R5, 0x20, RZ ;  /* 0x0000002005067824 */ /* 0x000fe200078e00ff */
[----:B------:R-:W-:Y:S01]  /*0bb0*/  LOP3.LUT R7, R224, 0xfffffff8, RZ, 0xc0, !PT ;  /* 0xfffffff8e0077812 */ /* 0x000fe200078ec0ff */
[----:B------:R-:W-:Y:S01]  /*0bc0*/  STL [R1+0x110], R14 ;  /* 0x0001100e01007387 */ /* 0x000fe20000100800 */
[----:B------:R-:W-:-:S02]  /*0bd0*/  LEA.HI R10, R9, R14, RZ, 0x2 ;  /* 0x0000000e090a7211 */ /* 0x000fc400078f10ff */
[----:B------:R-:W-:Y:S01]  /*0be0*/  LOP3.LUT R3, R4, 0x3fffff0, RZ, 0xc0, !PT ;  /* 0x03fffff004037812 */ /* 0x000fe200078ec0ff */
[C---:B------:R-:W-:Y:S01]  /*0bf0*/  IMAD.IADD R216, R0.reuse, 0x1, -R7 ;  /* 0x0000000100d87824 */ /* 0x040fe200078e0a07 */
[--C-:B------:R-:W-:Y:S02]  /*0c00*/  SHF.R.S32.HI R11, RZ, 0x2, R10.reuse ;  /* 0x00000002ff0b7819 */ /* 0x100fe4000001140a */
[----:B------:R-:W-:Y:S01]  /*0c10*/  SHF.R.S32.HI R12, RZ, 0x1f, R10 ;  /* 0x0000001fff0c7819 */ /* 0x000fe2000001140a */
[----:B------:R-:W-:Y:S01]  /*0c20*/  IMAD.IADD R5, R0, 0x1, -R3 ;  /* 0x0000000100057824 */ /* 0x000fe200078e0a03 */
[----:B------:R-:W-:Y:S01]  /*0c30*/  SHF.R.S32.HI R7, RZ, 0x4, R4 ;  /* 0x00000004ff077819 */ /* 0x000fe20000011404 */
[C---:B------:R-:W-:Y:S01]  /*0c40*/  IMAD.SHL.U32 R16, R216.reuse, 0x8, RZ ;  /* 0x00000008d8107824 */ /* 0x040fe200078e00ff */
[----:B------:R-:W-:Y:S01]  /*0c50*/  LOP3.LUT R13, R13, 0xfffffffc, RZ, 0xc0, !PT ;  /* 0xfffffffc0d0d7812 */ /* 0x000fe200078ec0ff */
[----:B------:R-:W-:Y:S01]  /*0c60*/  IMAD.SHL.U32 R216, R216, 0x4, RZ ;  /* 0x00000004d8d87824 */ /* 0x000fe200078e00ff */
[----:B------:R-:W-:Y:S01]  /*0c70*/  LEA.HI R12, R12, R11, RZ, 0x3 ;  /* 0x0000000b0c0c7211 */ /* 0x000fe200078f18ff */
[----:B------:R-:W-:Y:S01]  /*0c80*/  VIADD R19, R16, 0x80 ;  /* 0x0000008010137836 */ /* 0x000fe20000000000 */
[----:B------:R-:W-:Y:S01]  /*0c90*/  SHF.R.S32.HI R3, RZ, 0x7, R2 ;  /* 0x00000007ff037819 */ /* 0x000fe20000011402 */
[----:B------:R-:W-:Y:S01]  /*0ca0*/  IMAD.IADD R13, R0, 0x1, -R13 ;  /* 0x00000001000d7824 */ /* 0x000fe200078e0a0d */
[----:B------:R-:W-:Y:S01]  /*0cb0*/  LEA.HI R4, R4, R7, RZ, 0x1 ;  /* 0x0000000704047211 */ /* 0x000fe200078f08ff */
[----:B------:R-:W-:Y:S01]  /*0cc0*/  VIADD R220, R216, 0x40 ;  /* 0x00000040d8dc7836 */ /* 0x000fe20000000000 */
[----:B------:R-:W-:Y:S01]  /*0cd0*/  LOP3.LUT R12, R12, 0xfffffff8, RZ, 0xc0, !PT ;  /* 0xfffffff80c0c7812 */ /* 0x000fe200078ec0ff */
[----:B------:R-:W-:Y:S01]  /*0ce0*/  VIADD R22, R16, 0xc0 ;  /* 0x000000c010167836 */ /* 0x000fe20000000000 */
[----:B------:R-:W-:Y:S01]  /*0cf0*/  LEA.HI R2, R2, R3, RZ, 0x1 ;  /* 0x0000000302027211 */ /* 0x000fe200078f08ff */
[----:B------:R-:W-:Y:S01]  /*0d00*/  IMAD.IADD R214, R216, 0x1, R220 ;  /* 0x00000001d8d67824 */ /* 0x000fe200078e02dc */
[----:B------:R-:W-:Y:S01]  /*0d10*/  LEA.HI R9, R9, R14, RZ, 0x5 ;  /* 0x0000000e09097211 */ /* 0x000fe200078f28ff */
[----:B------:R-:W-:Y:S01]  /*0d20*/  IMAD.IADD R12, R11, 0x1, -R12 ;  /* 0x000000010b0c7824 */ /* 0x000fe200078e0a0c */
[----:B------:R-:W-:Y:S01]  /*0d30*/  LOP3.LUT R6, R6, 0xfffffc00, RZ, 0xc0, !PT ;  /* 0xfffffc0006067812 */ /* 0x000fe200078ec0ff */
[----:B------:R-:W-:Y:S01]  /*0d40*/  VIADD R221, R216, 0x20 ;  /* 0x00000020d8dd7836 */ /* 0x000fe20000000000 */
[----:B------:R-:W-:Y:S01]  /*0d50*/  LOP3.LUT R4, R4, 0x1ffffffe, RZ, 0xc0, !PT ;  /* 0x1ffffffe04047812 */ /* 0x000fe200078ec0ff */
[----:B------:R-:W-:Y:S01]  /*0d60*/  VIADD R222, R216, 0x60 ;  /* 0x00000060d8de7836 */ /* 0x000fe20000000000 */
[----:B------:R-:W-:Y:S01]  /*0d70*/  LOP3.LUT R2, R2, 0x3fffffe, RZ, 0xc0, !PT ;  /* 0x03fffffe02027812 */ /* 0x000fe200078ec0ff */
[----:B------:R-:W-:Y:S01]  /*0d80*/  IMAD R5, R5, 0x40, R6 ;  /* 0x0000004005057824 */ /* 0x000fe200078e0206 */
[----:B------:R-:W-:Y:S01]  /*0d90*/  SHF.R.S32.HI R9, RZ, 0x5, R9 ;  /* 0x00000005ff097819 */ /* 0x000fe20000011409 */
[----:B------:R-:W-:Y:S01]  /*0da0*/  IMAD.IADD R4, R7, 0x1, -R4 ;  /* 0x0000000107047824 */ /* 0x000fe200078e0a04 */
[----:B------:R-:W-:Y:S01]  /*0db0*/  LEA.HI R0, R13, R13, RZ, 0x1 ;  /* 0x0000000d0d007211 */ /* 0x000fe200078f08ff */
[----:B------:R-:W-:Y:S01]  /*0dc0*/  IMAD.IADD R2, R3, 0x1, -R2 ;  /* 0x0000000103027824 */ /* 0x000fe200078e0a02 */
[----:B------:R-:W-:Y:S01]  /*0dd0*/  SHF.R.S32.HI R224, RZ, 0x3, R224 ;  /* 0x00000003ffe07819 */ /* 0x000fe200000114e0 */
[----:B------:R-:W-:Y:S01]  /*0de0*/  IMAD R9, R9, 0x10, R12 ;  /* 0x0000001009097824 */ /* 0x000fe200078e020c */
[----:B------:R-:W-:Y:S01]  /*0df0*/  LOP3.LUT R0, R0, 0x1ffffffe, RZ, 0xc0, !PT ;  /* 0x1ffffffe00007812 */ /* 0x000fe200078ec0ff */
[----:B------:R-:W-:Y:S01]  /*0e00*/  IMAD R3, R4, 0x8, R5 ;  /* 0x0000000804037824 */ /* 0x000fe200078e0205 */
[----:B------:R-:W-:Y:S01]  /*0e10*/  LOP3.LUT R10, R10, 0x7ffffffc, RZ, 0xc0, !PT ;  /* 0x7ffffffc0a0a7812 */ /* 0x000fe200078ec0ff */
[----:B------:R-:W-:Y:S01]  /*0e20*/  IMAD R6, R2, 0x40, R9 ;  /* 0x0000004002067824 */ /* 0x000fe200078e0209 */
[----:B------:R-:W-:Y:S01]  /*0e30*/  LOP3.LUT R9, R8, 0xfffffe00, RZ, 0xc0, !PT ;  /* 0xfffffe0008097812 */ /* 0x000fe200078ec0ff */
[----:B------:R-:W-:Y:S01]  /*0e40*/  IMAD.IADD R13, R13, 0x1, -R0 ;  /* 0x000000010d0d7824 */ /* 0x000fe200078e0a00 */
[----:B------:R0:W-:Y:S01]  /*0e50*/  STL [R1+0x198], R3 ;  /* 0x0001980301007387 */ /* 0x0001e20000100800 */
[----:B------:R-:W-:Y:S01]  /*0e60*/  IMAD.U32 R0, RZ, RZ, UR5 ;  /* 0x00000005ff007e24 */ /* 0x000fe2000f8e00ff */
[C---:B------:R-:W-:Y:S01]  /*0e70*/  SHF.L.U32 R0, R224.reuse, 0x6, RZ ;  /* 0x00000006e0007819 */ /* 0x040fe200000006ff */
[----:B------:R-:W-:Y:S01]  /*0e80*/  IMAD.U32 R2, RZ, RZ, UR4 ;  /* 0x00000004ff027e24 */ /* 0x000fe2000f8e00ff */
[----:B------:R-:W-:Y:S01]  /*0e90*/  STL [R1+0x190], R6 ;  /* 0x0001900601007387 */ /* 0x000fe20000100800 */
[----:B------:R-:W-:Y:S01]  /*0ea0*/  VIADD R7, R224, 0x20 ;  /* 0x00000020e0077836 */ /* 0x000fe20000000000 */
[----:B------:R-:W-:Y:S01]  /*0eb0*/  LOP3.LUT R8, R0, 0x1c0, RZ, 0xc0, !PT ;  /* 0x000001c000087812 */ /* 0x000fe200078ec0ff */
[----:B------:R-:W-:Y:S01]  /*0ec0*/  VIADD R5, R224, 0x40 ;  /* 0x00000040e0057836 */ /* 0x000fe20000000000 */
[----:B------:R-:W-:Y:S01]  /*0ed0*/  STL [R1+0x80], RZ ;  /* 0x000080ff01007387 */ /* 0x000fe20000100800 */
[----:B------:R-:W-:Y:S01]  /*0ee0*/  IMAD.SHL.U32 R0, R7, 0x40, RZ ;  /* 0x0000004007007824 */ /* 0x000fe200078e00ff */
[----:B------:R-:W-:Y:S01]  /*0ef0*/  SHF.R.S32.HI R17, RZ, 0x1f, R16 ;  /* 0x0000001fff117819 */ /* 0x000fe20000011410 */
[----:B0-----:R-:W-:Y:S01]  /*0f00*/  IMAD.SHL.U32 R3, R5, 0x40, RZ ;  /* 0x0000004005037824 */ /* 0x001fe200078e00ff */
[----:B------:R-:W-:Y:S01]  /*0f10*/  STL [R1+0x5c], R9 ;  /* 0x00005c0901007387 */ /* 0x000fe20000100800 */
[----:B------:R-:W-:Y:S01]  /*0f20*/  SHF.R.S32.HI R4, RZ, 0x1f, R5 ;  /* 0x0000001fff047819 */ /* 0x000fe20000011405 */
[----:B------:R-:W-:Y:S01]  /*0f30*/  IMAD.IADD R10, R14, 0x1, -R10 ;  /* 0x000000010e0a7824 */ /* 0x000fe200078e0a0a */
[----:B------:R-:W-:Y:S01]  /*0f40*/  SHF.R.S32.HI R219, RZ, 0x1f, R19 ;  /* 0x0000001fffdb7819 */ /* 0x000fe20000011413 */
[----:B------:R0:W-:Y:S01]  /*0f50*/  STL [R1+0x6c], R2 ;  /* 0x00006c0201007387 */ /* 0x0001e20000100800 */
[----:B------:R-:W-:-:S02]  /*0f60*/  LEA.HI R4, R4, R5, RZ, 0x3 ;  /* 0x0000000504047211 */ /* 0x000fc400078f18ff */
[----:B------:R-:W-:Y:S02]  /*0f70*/  LOP3.LUT R5, R3, 0x1c0, RZ, 0xc0, !PT ;  /* 0x000001c003057812 */ /* 0x000fe400078ec0ff */
[----:B------:R-:W-:Y:S01]  /*0f80*/  SHF.R.U32.HI R3, RZ, 0x3, R8 ;  /* 0x00000003ff037819 */ /* 0x000fe20000011608 */
[----:B------:R-:W-:Y:S01]  /*0f90*/  IMAD.SHL.U32 R4, R4, 0x40, RZ ;  /* 0x0000004004047824 */ /* 0x000fe200078e00ff */
[----:B------:R-:W-:Y:S02]  /*0fa0*/  SHF.R.U32.HI R5, RZ, 0x3, R5 ;  /* 0x00000003ff057819 */ /* 0x000fe40000011605 */
[----:B------:R-:W-:Y:S02]  /*0fb0*/  SHF.R.S32.HI R218, RZ, 0x1f, R22 ;  /* 0x0000001fffda7819 */ /* 0x000fe40000011416 */
[----:B0-----:R-:W-:-:S04]  /*0fc0*/  SHF.R.S32.HI R2, RZ, 0x1f, R7 ;  /* 0x0000001fff027819 */ /* 0x001fc80000011407 */
[----:B------:R-:W-:Y:S02]  /*0fd0*/  LEA.HI R2, R2, R7, RZ, 0x3 ;  /* 0x0000000702027211 */ /* 0x000fe400078f18ff */
[----:B------:R-:W-:Y:S02]  /*0fe0*/  LOP3.LUT R7, R0, 0x1c0, RZ, 0xc0, !PT ;  /* 0x000001c000077812 */ /* 0x000fe400078ec0ff */
[----:B------:R-:W-:Y:S01]  /*0ff0*/  LOP3.LUT R0, R8, 0x38, R16, 0xf8, !PT ;  /* 0x0000003808007812 */ /* 0x000fe200078ef810 */
[----:B------:R-:W-:-:S03]  /*1000*/  IMAD.SHL.U32 R2, R2, 0x40, RZ ;  /* 0x0000004002027824 */ /* 0x000fc600078e00ff */
[----:B------:R-:W-:Y:S02]  /*1010*/  LOP3.LUT R0, R9, R0, R3, 0xf6, !PT ;  /* 0x0000000009007212 */ /* 0x000fe400078ef603 */
[----:B------:R-:W-:Y:S02]  /*1020*/  LOP3.LUT R5, R2, 0xfffffe00, RZ, 0xc0, !PT ;  /* 0xfffffe0002057812 */ /* 0x000fe400078ec0ff */
[----:B------:R-:W-:Y:S01]  /*1030*/  LOP3.LUT R2, R4, 0xfffffe00, RZ, 0xc0, !PT ;  /* 0xfffffe0004027812 */ /* 0x000fe200078ec0ff */
[----:B------:R0:W-:Y:S01]  /*1040*/  STL [R1+0x68], R0 ;  /* 0x0000680001007387 */ /* 0x0001e20000100800 */
[----:B------:R-:W-:-:S03]  /*1050*/  SHF.R.S32.HI R3, RZ, 0x1f, R214 ;  /* 0x0000001fff037819 */ /* 0x000fc600000114d6 */
[----:B------:R-:W-:Y:S01]  /*1060*/  STL [R1+0x58], R5 ;  /* 0x0000580501007387 */ /* 0x000fe20000100800 */
[----:B------:R-:W-:-:S04]  /*1070*/  LEA.HI R3, R3, R214, RZ, 0x3 ;  /* 0x000000d603037211 */ /* 0x000fc800078f18ff */
[----:B------:R-:W-:Y:S02]  /*1080*/  LOP3.LUT R212, R3, 0xfffffff8, RZ, 0xc0, !PT ;  /* 0xfffffff803d47812 */ /* 0x000fe400078ec0ff */
[----:B0-----:R-:W-:Y:S01]  /*1090*/  SHF.R.U32.HI R0, RZ, 0x3, R7 ;  /* 0x00000003ff007819 */ /* 0x001fe20000011607 */
[----:B------:R-:W-:Y:S01]  /*10a0*/  IMAD.SHL.U32 R0, R10, 0x2, RZ ;  /* 0x000000020a007824 */ /* 0x000fe200078e00ff */
[----:B------:R-:W-:-:S03]  /*10b0*/  SHF.R.S32.HI R215, RZ, 0x1f, R212 ;  /* 0x0000001fffd77819 */ /* 0x000fc600000114d4 */
[C---:B------:R-:W-:Y:S01]  /*10c0*/  VIADD R40, R0.reuse, 0x8 ;  /* 0x0000000800287836 */ /* 0x040fe20000000000 */
[----:B------:R-:W-:Y:S01]  /*10d0*/  STL [R1+0x8c], R0 ;  /* 0x00008c0001007387 */ /* 0x000fe20000100800 */
[C---:B------:R-:W-:Y:S01]  /*10e0*/  VIADD R39, R0.reuse, 0x10 ;  /* 0x0000001000277836 */ /* 0x040fe20000000000 */
[C---:B------:R-:W-:Y:S01]  /*10f0*/  IADD3 R31, R0.reuse, 0x50, RZ ;  /* 0x00000050001f7810 */ /* 0x040fe20007ffe0ff */
[C---:B------:R-:W-:Y:S01]  /*1100*/  VIADD R38, R0.reuse, 0x18 ;  /* 0x0000001800267836 */ /* 0x040fe20000000000 */
[----:B------:R-:W-:Y:S01]  /*1110*/  STL [R1+0x54], R2 ;  /* 0x0000540201007387 */ /* 0x000fe20000100800 */
[C---:B------:R-:W-:Y:S01]  /*1120*/  VIADD R37, R0.reuse, 0x20 ;  /* 0x0000002000257836 */ /* 0x040fe20000000000 */
[----:B------:R-:W-:Y:S01]  /*1130*/  SHF.R.S32.HI R3, RZ, 0x1f, R40 ;  /* 0x0000001fff037819 */ /* 0x000fe20000011428 */
[C---:B------:R-:W-:Y:S01]  /*1140*/  VIADD R36, R0.reuse, 0x28 ;  /* 0x0000002800247836 */ /* 0x040fe20000000000 */
[----:B------:R-:W-:Y:S01]  /*1150*/  STL [R1+0x108], R40 ;  /* 0x0001082801007387 */ /* 0x000fe20000100800 */
[C---:B------:R-:W-:Y:S01]  /*1160*/  VIADD R35, R0.reuse, 0x30 ;  /* 0x0000003000237836 */ /* 0x040fe20000000000 */
[----:B------:R-:W-:Y:S01]  /*1170*/  SHF.R.S32.HI R4, RZ, 0x1f, R39 ;  /* 0x0000001fff047819 */ /* 0x000fe20000011427 */
[C---:B------:R-:W-:Y:S01]  /*1180*/  VIADD R34, R0.reuse, 0x38 ;  /* 0x0000003800227836 */ /* 0x040fe20000000000 */
[----:B------:R-:W-:Y:S01]  /*1190*/  STL [R1+0x104], R39 ;  /* 0x0001042701007387 */ /* 0x000fe20000100800 */
[----:B------:R-:W-:-:S02]  /*11a0*/  VIADD R33, R0, 0x40 ;  /* 0x0000004000217836 */ /* 0x000fc40000000000 */
[C---:B------:R-:W-:Y:S01]  /*11b0*/  VIADD R32, R0.reuse, 0x48 ;  /* 0x0000004800207836 */ /* 0x040fe20000000000 */
[----:B------:R-:W-:Y:S01]  /*11c0*/  STL [R1+0x100], R38 ;  /* 0x0001002601007387 */ /* 0x000fe20000100800 */
[C---:B------:R-:W-:Y:S02]  /*11d0*/  VIADD R30, R0.reuse, 0x58 ;  /* 0x00000058001e7836 */ /* 0x040fe40000000000 */
[C---:B------:R-:W-:Y:S01]  /*11e0*/  VIADD R29, R0.reuse, 0x60 ;  /* 0x00000060001d7836 */ /* 0x040fe20000000000 */
[----:B------:R0:W-:Y:S01]  /*11f0*/  STL [R1+0xfc], R37 ;  /* 0x0000fc2501007387 */ /* 0x0001e20000100800 */
[C---:B------:R-:W-:Y:S02]  /*1200*/  VIADD R28, R0.reuse, 0x68 ;  /* 0x00000068001c7836 */ /* 0x040fe40000000000 */
[C---:B------:R-:W-:Y:S01]  /*1210*/  VIADD R27, R0.reuse, 0x70 ;  /* 0x00000070001b7836 */ /* 0x040fe20000000000 */
[----:B------:R-:W-:Y:S01]  /*1220*/  STL [R1+0xf8], R36 ;  /* 0x0000f82401007387 */ /* 0x000fe20000100800 */
[----:B------:R-:W-:-:S02]  /*1230*/  VIADD R26, R0, 0x78 ;  /* 0x00000078001a7836 */ /* 0x000fc40000000000 */
[C---:B------:R-:W-:Y:S01]  /*1240*/  VIADD R25, R0.reuse, 0x80 ;  /* 0x0000008000197836 */ /* 0x040fe20000000000 */
[----:B------:R-:W-:Y:S01]  /*1250*/  STL [R1+0xf4], R35 ;  /* 0x0000f42301007387 */ /* 0x000fe20000100800 */
[C---:B------:R-:W-:Y:S01]  /*1260*/  VIADD R24, R0.reuse, 0x88 ;  /* 0x0000008800187836 */ /* 0x040fe20000000000 */
[----:B0-----:R-:W-:Y:S01]  /*1270*/  SHF.R.S32.HI R37, RZ, 0x1f, R37 ;  /* 0x0000001fff257819 */ /* 0x001fe20000011425 */
        /* <DEDUP_REMOVED lines=22> */
[----:B------:R-:W-:-:S03]  /*13e0*/  VIADD R0, R0, 0xf8 ;  /* 0x000000f800007836 */ /* 0x000fc60000000000 */
[----:B------:R-:W-:Y:S04]  /*13f0*/  STL [R1+0xd4], R27 ;  /* 0x0000d41b01007387 */ /* 0x000fe80000100800 */
[----:B------:R-:W-:Y:S01]  /*1400*/  STL [R1+0xd0], R26 ;  /* 0x0000d01a01007387 */ /* 0x000fe20000100800 */
[----:B0-----:R-:W-:-:S03]  /*1410*/  SHF.R.S32.HI R28, RZ, 0x1f, R28 ;  /* 0x0000001fff1c7819 */ /* 0x001fc6000001141c */
[----:B------:R0:W-:Y:S04]  /*1420*/  STL [R1+0xcc], R25 ;  /* 0x0000cc1901007387 */ /* 0x0001e80000100800 */
        /* <DEDUP_REMOVED lines=21> */
[----:B------:R1:W-:Y:S01]  /*1580*/  STL [R1+0x188], R4 ;  /* 0x0001880401007387 */ /* 0x0003e20000100800 */
[----:B0-----:R-:W-:-:S05]  /*1590*/  SHF.R.S32.HI R3, RZ, 0x1f, R38 ;  /* 0x0000001fff037819 */ /* 0x001fca0000011426 */
[----:B------:R0:W-:Y:S01]  /*15a0*/  STL [R1+0x184], R3 ;  /* 0x0001840301007387 */ /* 0x0001e20000100800 */
[----:B-1----:R-:W-:-:S03]  /*15b0*/  SHF.R.S32.HI R4, RZ, 0x1f, R36 ;  /* 0x0000001fff047819 */ /* 0x002fc60000011424 */
        /* <DEDUP_REMOVED lines=40> */
[----:B------:R1:W-:Y:S04]  /*1840*/  STL [R1+0x120], R7 ;  /* 0x0001200701007387 */ /* 0x0003e80000100800 */
[----:B------:R1:W-:Y:S01]  /*1850*/  STL [R1+0x11c], R4 ;  /* 0x00011c0401007387 */ /* 0x0003e20000100800 */
[----:B0-----:R-:W-:Y:S02]  /*1860*/  SHF.R.S32.HI R3, RZ, 0x1f, R2 ;  /* 0x0000001fff037819 */ /* 0x001fe40000011402 */
[----:B------:R-:W-:Y:S01]  /*1870*/  SHF.R.S32.HI R2, RZ, 0x1f, R0 ;  /* 0x0000001fff027819 */ /* 0x000fe20000011400 */
[----:B------:R-:W-:Y:S02]  /*1880*/  IMAD R0, R13, 0x8, R6 ;  /* 0x000000080d007824 */ /* 0x000fe400078e0206 */
[----:B------:R1:W-:Y:S04]  /*1890*/  STL [R1+0x118], R3 ;  /* 0x0001180301007387 */ /* 0x0003e80000100800 */
[----:B------:R1:W-:Y:S04]  /*18a0*/  STL [R1+0x194], R0 ;  /* 0x0001940001007387 */ /* 0x0003e80000100800 */
[----:B------:R1:W-:Y:S02]  /*18b0*/  STL [R1+0x114], R2 ;  /* 0x0001140201007387 */ /* 0x0003e40000100800 */
.L_x_679:
[----:B01-34-:R-:W0:Y:S01]  /*18c0*/  LDC.64 R2, c[0x0][0xc88] ;  /* 0x00032200ff027b82 */ /* 0x01be220000000a00 */
[----:B------:R-:W-:Y:S01]  /*18d0*/  ULDC.64 UR10, c[0x0][0x208] ;  /* 0x00008200000a7ab9 */ /* 0x000fe20000000a00 */
[----:B------:R-:W-:Y:S01]  /*18e0*/  ULDC.64 UR4, c[0x0][0xa28] ;  /* 0x00028a0000047ab9 */ /* 0x000fe20000000a00 */
[----:B------:R-:W-:Y:S01]  /*18f0*/  ULDC.64 UR8, c[0x0][0xa18] ;  /* 0x0002860000087ab9 */ /* 0x000fe20000000a00 */
[----:B------:R-:W-:Y:S01]  /*1900*/  ULDC.64 UR6, c[0x0][0xa08] ;  /* 0x0002820000067ab9 */ /* 0x000fe20000000a00 */
[----:B0-----:R-:W-:-:S05]  /*1910*/  IMAD.WIDE R2, R131, 0x4, R2 ;  /* 0x0000000483027825 */ /* 0x001fca00078e0202 */
[----:B--2---:R-:W2:Y:S01]  /*1920*/  LDG.E R26, desc[UR10][R2.64] ;  /* 0x0000000a021a7981 */ /* 0x004ea2000c1e1900 */
[----:B------:R-:W-:Y:S01]  /*1930*/  ISETP.NE.U32.AND P2, PT, RZ, UR4, PT ;  /* 0x00000004ff007c0c */ /* 0x000fe2000bf45070 */
[----:B------:R-:W-:Y:S01]  /*1940*/  IMAD.MOV.U32 R8, RZ, RZ, RZ ;  /* 0x000000ffff087224 */ /* 0x000fe200078e00ff */
[----:B------:R-:W-:Y:S02]  /*1950*/  ISETP.NE.U32.AND P1, PT, RZ, UR8, PT ;  /* 0x00000008ff007c0c */ /* 0x000fe4000bf25070 */
[----:B------:R-:W-:Y:S02]  /*1960*/  ISETP.NE.AND.EX P2, PT, RZ, UR5, PT, P2 ;  /* 0x00000005ff007c0c */ /* 0x000fe4000bf45320 */
[----:B------:R-:W-:Y:S02]  /*1970*/  ISETP.NE.AND.EX P1, PT, RZ, UR9, PT, P1 ;  /* 0x00000009ff007c0c */ /* 0x000fe4000bf25310 */
[----:B------:R-:W-:Y:S02]  /*1980*/  ISETP.NE.U32.AND P0, PT, RZ, UR6, PT ;  /* 0x00000006ff007c0c */ /* 0x000fe4000bf05070 */
[----:B------:R-:W-:-:S02]  /*1990*/  MOV R114, RZ ;  /* 0x000000ff00727202 */ /* 0x000fc40000000f00 */
[----:B------:R-:W-:Y:S02]  /*19a0*/  ISETP.NE.AND.EX P0, PT, RZ, UR7, PT, P0 ;  /* 0x00000007ff007c0c */ /* 0x000fe4000bf05300 */
[C---:B------:R-:W-:Y:S02]  /*19b0*/  LOP3.LUT R6, R130.reuse, 0xff000000, RZ, 0xc0, !PT ;  /* 0xff00000082067812 */ /* 0x040fe400078ec0ff */
[----:B-----5:R-:W-:Y:S02]  /*19c0*/  LOP3.LUT R223, R130, 0xffff, RZ, 0xc0, !PT ;  /* 0x0000ffff82df7812 */ /* 0x020fe400078ec0ff */
[----:B--2---:R-:W-:Y:S01]  /*19d0*/  SHF.R.S32.HI R0, RZ, 0x1f, R26 ;  /* 0x0000001fff007819 */ /* 0x004fe2000001141a */
[C---:B------:R-:W-:Y:S01]  /*19e0*/  IMAD.SHL.U32 R28, R26.reuse, 0x4, RZ ;  /* 0x000000041a1c7824 */ /* 0x040fe200078e00ff */
[----:B------:R-:W-:Y:S01]  /*19f0*/  STL [R1+0x74], R26 ;  /* 0x0000741a01007387 */ /* 0x000fe20000100800 */
[C---:B------:R-:W-:Y:S02]  /*1a00*/  @P2 LEA R4, P3, R26.reuse, UR4, 0x2 ;  /* 0x000000041a042c11 */ /* 0x040fe4000f8610ff */
[C-C-:B------:R-:W-:Y:S01]  /*1a10*/  SHF.L.U64.HI R27, R26.reuse, 0x2, R0.reuse ;  /* 0x000000021a1b7819 */ /* 0x140fe20000010200 */
[----:B------:R0:W-:Y:S01]  /*1a20*/  STL [R1+0x10c], R0 ;  /* 0x00010c0001007387 */ /* 0x0001e20000100800 */
[----:B------:R-:W-:Y:S01]  /*1a30*/  ULDC UR4, c[0x0][0x288] ;  /* 0x0000a20000047ab9 */ /* 0x000fe20000000800 */
[----:B------:R-:W-:-:S02]  /*1a40*/  @P2 LEA.HI.X R5, R26, UR5, R0, 0x2, P3 ;  /* 0x000000051a052c11 */ /* 0x000fc400098f1400 */
[----:B------:R1:W-:Y:S01]  /*1a50*/  STL [R1+0x78], R28 ;  /* 0x0000781c01007387 */ /* 0x0003e20000100800 */
[----:B------:R-:W-:Y:S01]  /*1a60*/  IMAD.U32 R131, RZ, RZ, UR4 ;  /* 0x00000004ff837e24 */ /* 0x000fe2000f8e00ff */
[----:B------:R-:W-:Y:S01]  /*1a70*/  ULDC.64 UR4, c[0x0][0x418] ;  /* 0x0001060000047ab9 */ /* 0x000fe20000000a00 */
[----:B------:R-:W-:Y:S01]  /*1a80*/  IADD3 R2, P4, R28, UR6, RZ ;  /* 0x000000061c027c10 */ /* 0x000fe2000ff9e0ff */
[----:B------:R1:W-:Y:S01]  /*1a90*/  STL [R1+0x7c], R27 ;  /* 0x00007c1b01007387 */ /* 0x0003e20000100800 */
[----:B------:R-:W-:Y:S02]  /*1aa0*/  UISETP.NE.U32.AND UP0, UPT, UR4, URZ, UPT ;  /* 0x0000003f0400728c */ /* 0x000fe4000bf05070 */
[----:B------:R-:W-:Y:S01]  /*1ab0*/  IADD3.X R3, R27, UR7, RZ, P4, !PT ;  /* 0x000000071b037c10 */ /* 0x000fe2000a7fe4ff */
[----:B------:R1:W-:Y:S01]  /*1ac0*/  STL [R1+0x84], R129 ;  /* 0x0000848101007387 */ /* 0x0003e20000100800 */
[----:B------:R-:W-:Y:S01]  /*1ad0*/  UISETP.NE.AND.EX UP0, UPT, UR5, URZ, UPT, UP0 ;  /* 0x0000003f0500728c */ /* 0x000fe2000bf05300 */
[----:B------:R-:W-:-:S02]  /*1ae0*/  ULDC UR4, c[0x0][0x424] ;  /* 0x0001090000047ab9 */ /* 0x000fc40000000800 */
[----:B------:R2:W5:Y:S01]  /*1af0*/  @P2 LDG.E R8, desc[UR10][R4.64] ;  /* 0x0000000a04082981 */ /* 0x000562000c1e1900 */
[----:B------:R-:W-:Y:S01]  /*1b00*/  ULDC.64 UR6, c[0x0][0xa20] ;  /* 0x0002880000067ab9 */ /* 0x000fe20000000a00 */
[----:B------:R-:W-:Y:S01]  /*1b10*/  USEL UR4, UR4, 0x1, UP0 ;  /* 0x0000000104047887 */ /* 0x000fe20008000000 */
[----:B------:R-:W-:Y:S01]  /*1b20*/  ULDC UR5, c[0x0][0x2f0] ;  /* 0x0000bc0000057ab9 */ /* 0x000fe20000000800 */
[----:B0-----:R-:W-:Y:S01]  /*1b30*/  LOP3.LUT R0, R130, 0xff0000, RZ, 0xc0, !PT ;  /* 0x00ff000082007812 */ /* 0x001fe200078ec0ff */
[----:B------:R-:W5:Y:S01]  /*1b40*/  @P0 LDG.E R114, desc[UR10][R2.64] ;  /* 0x0000000a02720981 */ /* 0x000f62000c1e1900 */
[----:B--2---:R-:W-:-:S04]  /*1b50*/  @P1 IADD3 R4, P2, R28, UR8, RZ ;  /* 0x000000081c041c10 */ /* 0x004fc8000ff5e0ff */
[----:B------:R-:W-:Y:S02]  /*1b60*/  @P1 IADD3.X R5, R27, UR9, RZ, P2, !PT ;  /* 0x000000091b051c10 */ /* 0x000fe400097fe4ff */
[----:B------:R-:W-:Y:S01]  /*1b70*/  ISETP.NE.U32.AND P2, PT, RZ, UR6, PT ;  /* 0x00000006ff007c0c */ /* 0x000fe2000bf45070 */
[----:B------:R-:W-:Y:S02]  /*1b80*/  UIMAD UR4, UR4, UR5, URZ ;  /* 0x00000005040472a4 */ /* 0x000fe4000f8e023f */
[----:B------:R0:W5:Y:S01]  /*1b90*/  @P1 LDG.E R131, desc[UR10][R4.64] ;  /* 0x0000000a04831981 */ /* 0x000162000c1e1900 */
[----:B------:R-:W-:Y:S01]  /*1ba0*/  ISETP.NE.AND.EX P2, PT, RZ, UR7, PT, P2 ;  /* 0x00000007ff007c0c */ /* 0x000fe2000bf45320 */
[----:B------:R-:W-:Y:S01]  /*1bb0*/  ULDC UR5, c[0x0][0x348] ;  /* 0x0000d20000057ab9 */ /* 0x000fe20000000800 */
[----:B0-----:R-:W-:-:S04]  /*1bc0*/  SHF.R.U32.HI R5, RZ, 0x8, R6 ;  /* 0x00000008ff057819 */ /* 0x001fc80000011606 */
[----:B------:R-:W-:Y:S01]  /*1bd0*/  LEA.HI R6, R0, R5, RZ, 0x10 ;  /* 0x0000000500067211 */ /* 0x000fe200078f80ff */
[----:B-1----:R-:W-:Y:S06]  /*1be0*/  @P1 BRA `(.L_x_435) ;  /* 0x0000000000281947 */ /* 0x002fec0003800000 */
[----:B------:R-:W-:Y:S02]  /*1bf0*/  ULDC.64 UR8, c[0x0][0xa00] ;  /* 0x0002800000087ab9 */ /* 0x000fe40000000a00 */
[----:B------:R-:W-:-:S04]  /*1c00*/  ISETP.NE.U32.AND P1, PT, RZ, UR8, PT ;  /* 0x00000008ff007c0c */ /* 0x000fc8000bf25070 */
[----:B------:R-:W-:-:S13]  /*1c10*/  ISETP.NE.AND.EX P1, PT, RZ, UR9, PT, P1 ;  /* 0x00000009ff007c0c */ /* 0x000fda000bf25310 */
[----:B------:R-:W-:Y:S05]  /*1c20*/  @!P1 BRA `(.L_x_435) ;  /* 0x0000000000189947 */ /* 0x000fea0003800000 */
[----:B------:R-:W0:Y:S01]  /*1c30*/  LDC.64 R4, c[0x0][0xa00] ;  /* 0x00028000ff047b82 */ /* 0x000e220000000a00 */
[----:B------:R-:W-:Y:S01]  /*1c40*/  ULDC.64 UR8, c[0x0][0x208] ;  /* 0x0000820000087ab9 */ /* 0x000fe20000000a00 */
[----:B0-----:R-:W-:-:S05]  /*1c50*/  IMAD.WIDE R4, R26, 0x4, R4 ;  /* 0x000000041a047825 */ /* 0x001fca00078e0204 */
[----:B-----5:R-:W2:Y:S04]  /*1c60*/  LDG.E R131, desc[UR8][R4.64] ;  /* 0x0000000804837981 */ /* 0x020ea8000c1e1900 */
[----:B------:R-:W2:Y:S02]  /*1c70*/  LDG.E R0, desc[UR8][R4.64+0x4] ;  /* 0x0000040804007981 */ /* 0x000ea4000c1e1900 */
[----:B--2---:R-:W-:-:S07]  /*1c80*/  IMAD.IADD R131, R0, 0x1, -R131 ;  /* 0x0000000100837824 */ /* 0x004fce00078e0a83 */
.L_x_435:
[----:B------:R-:W-:Y:S02]  /*1c90*/  IMAD.U32 R24, RZ, RZ, UR5 ;  /* 0x00000005ff187e24 */ /* 0x000fe4000f8e00ff */
[----:B------:R-:W-:Y:S01]  /*1ca0*/  IMAD.U32 R25, RZ, RZ, UR4 ;  /* 0x00000004ff197e24 */ /* 0x000fe2000f8e00ff */
[----:B------:R-:W-:Y:S06]  /*1cb0*/  @!P2 BRA `(.L_x_436) ;  /* 0x000000000014a947 */ /* 0x000fec0003800000 */
[----:B------:R-:W-:Y:S01]  /*1cc0*/  IADD3 R2, P0, R28, UR6, RZ ;  /* 0x000000061c027c10 */ /* 0x000fe2000ff1e0ff */
[----:B------:R-:W-:-:S03]  /*1cd0*/  ULDC.64 UR4, c[0x0][0x208] ;  /* 0x0000820000047ab9 */ /* 0x000fc60000000a00 */
[----:B------:R-:W-:-:S05]  /*1ce0*/  IADD3.X R3, R27, UR7, RZ, P0, !PT ;  /* 0x000000071b037c10 */ /* 0x000fca00087fe4ff */
[----:B------:R0:W5:Y:S01]  /*1cf0*/  LDG.E R25, desc[UR4][R2.64] ;  /* 0x0000000402197981 */ /* 0x000162000c1e1900 */
[----:B------:R-:W-:Y:S05]  /*1d00*/  BRA `(.L_x_437) ;  /* 0x0000000000147947 */ /* 0x000fea0003800000 */
.L_x_436:
[----:B------:R-:W-:Y:S05]  /*1d10*/  @!P0 BRA `(.L_x_437) ;  /* 0x0000000000108947 */ /* 0x000fea0003800000 */
[----:B------:R-:W-:Y:S02]  /*1d20*/  ULDC.64 UR4, c[0x0][0x208] ;  /* 0x0000820000047ab9 */ /* 0x000fe40000000a00 */
[----:B------:R-:W2:Y:S04]  /*1d30*/  LDG.E R0, desc[UR4][R2.64] ;  /* 0x0000000402007981 */ /* 0x000ea8000c1e1900 */
[----:B------:R-:W2:Y:S02]  /*1d40*/  LDG.E R25, desc[UR4][R2.64+0x4] ;  /* 0x0000040402197981 */ /* 0x000ea4000c1e1900 */
[----:B--2---:R-:W-:-:S07]  /*1d50*/  IMAD.IADD R25, R25, 0x1, -R0 ;  /* 0x0000000119197824 */ /* 0x004fce00078e0a00 */
.L_x_437:
[----:B------:R-:W-:Y:S01]  /*1d60*/  ULDC.64 UR4, c[0x0][0xa10] ;  /* 0x0002840000047ab9 */ /* 0x000fe20000000a00 */
[----:B------:R-:W-:Y:S01]  /*1d70*/  ULDC.64 UR6, c[0x0][0x208] ;  /* 0x0000820000067ab9 */ /* 0x000fe20000000a00 */
[----:B------:R-:W-:-:S04]  /*1d80*/  ISETP.NE.U32.AND P0, PT, RZ, UR4, PT ;  /* 0x00000004ff007c0c */ /* 0x000fc8000bf05070 */
[----:B------:R-:W-:Y:S01]  /*1d90*/  ISETP.NE.AND.EX P0, PT, RZ, UR5, PT, P0 ;  /* 0x00000005ff007c0c */ /* 0x000fe2000bf05300 */
[----:B------:R-:W-:-:S12]  /*1da0*/  ULDC.64 UR4, c[0x0][0xa30] ;  /* 0x00028c0000047ab9 */ /* 0x000fd80000000a00 */
[----:B0-----:R-:W0:Y:S02]  /*1db0*/  @P0 LDC.64 R2, c[0x0][0xa10] ;  /* 0x00028400ff020b82 */ /* 0x001e240000000a00 */
[----:B0-----:R-:W-:-:S05]  /*1dc0*/  @P0 IMAD.WIDE R2, R26, 0x4, R2 ;  /* 0x000000041a020825 */ /* 0x001fca00078e0202 */
[----:B------:R-:W2:Y:S04]  /*1dd0*/  @P0 LDG.E R0, desc[UR6][R2.64] ;  /* 0x0000000602000981 */ /* 0x000ea8000c1e1900 */
[----:B------:R0:W2:Y:S01]  /*1de0*/  @P0 LDG.E R5, desc[UR6][R2.64+0x4] ;  /* 0x0000040602050981 */ /* 0x0000a2000c1e1900 */
[----:B------:R-:W-:Y:S01]  /*1df0*/  ISETP.NE.U32.AND P1, PT, RZ, UR4, PT ;  /* 0x00000004ff007c0c */ /* 0x000fe2000bf25070 */
[----:B-----5:R-:W-:Y:S01]  /*1e00*/  IMAD.MOV.U32 R127, RZ, RZ, R25 ;  /* 0x000000ffff7f7224 */ /* 0x020fe200078e0019 */
[----:B------:R-:W-:Y:S01]  /*1e10*/  LOP3.LUT R10, R6, 0xff, RZ, 0xc0, !PT ;  /* 0x000000ff060a7812 */ /* 0x000fe200078ec0ff */
[----:B------:R-:W-:Y:S01]  /*1e20*/  IMAD.IADD R9, R25, 0x1, -R8 ;  /* 0x0000000119097824 */ /* 0x000fe200078e0a08 */
[----:B------:R-:W-:Y:S02]  /*1e30*/  ISETP.NE.AND.EX P1, PT, RZ, UR5, PT, P1 ;  /* 0x00000005ff007c0c */ /* 0x000fe4000bf25310 */
[----:B------:R-:W-:Y:S01]  /*1e40*/  SHF.R.U32.HI R4, RZ, 0x10, R6 ;  /* 0x00000010ff047819 */ /* 0x000fe20000011606 */
[----:B------:R1:W-:Y:S04]  /*1e50*/  STL [R1+0x88], R10 ;  /* 0x0000880a01007387 */ /* 0x0003e80000100800 */
[----:B------:R1:W-:Y:S06]  /*1e60*/  STL [R1+0x70], R4 ;  /* 0x0000700401007387 */ /* 0x0003ec0000100800 */
[----:B0-----:R-:W-:-:S04]  /*1e70*/  @P1 IADD3 R2, P2, R28, UR4, RZ ;  /* 0x000000041c021c10 */ /* 0x001fc8000ff5e0ff */
[----:B------:R-:W-:Y:S01]  /*1e80*/  @P1 IADD3.X R3, R27, UR5, RZ, P2, !PT ;  /* 0x000000051b031c10 */ /* 0x000fe200097fe4ff */
[----:B------:R-:W-:Y:S01]  /*1e90*/  BSSY B0, `(.L_x_438) ;  /* 0x000002a000007945 */ /* 0x000fe20003800000 */
[----:B------:R-:W-:-:S03]  /*1ea0*/  LOP3.LUT R18, R18, 0xfffffffd, RZ, 0xc0, !PT ;  /* 0xfffffffd12127812 */ /* 0x000fc600078ec0ff */
[----:B------:R0:W5:Y:S02]  /*1eb0*/  @P1 LDG.E R127, desc[UR6][R2.64] ;  /* 0x00000006027f1981 */ /* 0x000164000c1e1900 */
[----:B0-----:R-:W-:Y:S02]  /*1ec0*/  IMAD.MOV.U32 R3, RZ, RZ, RZ ;  /* 0x000000ffff037224 */ /* 0x001fe400078e00ff */
[----:B--2---:R-:W-:-:S04]  /*1ed0*/  @P0 IMAD.IADD R24, R5, 0x1, -R0 ;  /* 0x0000000105180824 */ /* 0x004fc800078e0a00 */
[----:B------:R-:W-:-:S04]  /*1ee0*/  IMAD.IADD R133, R9, 0x1, R24 ;  /* 0x0000000109857824 */ /* 0x000fc800078e0218 */
[C---:B------:R-:W-:Y:S01]  /*1ef0*/  VIADD R0, R133.reuse, 0x4f ;  /* 0x0000004f85007836 */ /* 0x040fe20000000000 */
[----:B------:R-:W-:-:S03]  /*1f00*/  ISETP.GE.AND P3, PT, R133, 0x1, PT ;  /* 0x000000018500780c */ /* 0x000fc60003f66270 */
[----:B------:R-:W-:-:S05]  /*1f10*/  IMAD.HI R0, R0, 0x66666667, RZ ;  /* 0x6666666700007827 */ /* 0x000fca00078e02ff */
[----:B------:R-:W-:-:S04]  /*1f20*/  SHF.R.U32.HI R5, RZ, 0x1f, R0 ;  /* 0x0000001fff057819 */ /* 0x000fc80000011600 */
[----:B------:R-:W-:Y:S02]  /*1f30*/  LEA.HI.SX32 R130, R0, R5, 0x1b ;  /* 0x0000000500827211 */ /* 0x000fe400078fdaff */
[----:B------:R-:W-:Y:S01]  /*1f40*/  @P3 LOP3.LUT R18, R18, 0x2, RZ, 0xfc, !PT ;  /* 0x0000000212123812 */ /* 0x000fe200078efcff */
[----:B-1----:R-:W-:Y:S06]  /*1f50*/  @!P3 BRA `(.L_x_439) ;  /* 0x000000000074b947 */ /* 0x002fec0003800000 */
[----:B------:R-:W-:Y:S01]  /*1f60*/  ISETP.NE.AND P0, PT, R4, RZ, PT ;  /* 0x000000ff0400720c */ /* 0x000fe20003f05270 */
[----:B------:R-:W-:-:S03]  /*1f70*/  ULDC UR4, c[0x0][0x9f0] ;  /* 0x00027c0000047ab9 */ /* 0x000fc60000000800 */
[----:B------:R-:W-:-:S04]  /*1f80*/  SEL R11, R4, UR4, P0 ;  /* 0x00000004040b7c07 */ /* 0x000fc80008000000 */
[-C--:B------:R-:W-:Y:S02]  /*1f90*/  IABS R5, R11.reuse ;  /* 0x0000000b00057213 */ /* 0x080fe40000000000 */
[----:B------:R-:W-:Y:S02]  /*1fa0*/  IADD3 R0, R130, -0x1, R11 ;  /* 0xffffffff82007810 */ /* 0x000fe40007ffe00b */
[----:B------:R-:W0:Y:S01]  /*1fb0*/  I2F.RP R4, R5 ;  /* 0x0000000500047306 */ /* 0x000e220000209400 */
[----:B------:R-:W-:-:S05]  /*1fc0*/  IABS R8, R11 ;  /* 0x0000000b00087213 */ /* 0x000fca0000000000 */
[----:B------:R-:W-:Y:S02]  /*1fd0*/  IMAD.MOV R8, RZ, RZ, -R8 ;  /* 0x000000ffff087224 */ /* 0x000fe400078e0a08 */
[----:B0-----:R-:W0:Y:S02]  /*1fe0*/  MUFU.RCP R4, R4 ;  /* 0x0000000400047308 */ /* 0x001e240000001000 */
[----:B0-----:R-:W-:Y:S01]  /*1ff0*/  VIADD R2, R4, 0xffffffe ;  /* 0x0ffffffe04027836 */ /* 0x001fe20000000000 */
[----:B------:R-:W-:Y:S02]  /*2000*/  IABS R4, R0 ;  /* 0x0000000000047213 */ /* 0x000fe40000000000 */
[----:B------:R-:W-:-:S03]  /*2010*/  LOP3.LUT R0, R0, R11, RZ, 0x3c, !PT ;  /* 0x0000000b00007212 */ /* 0x000fc600078e3cff */
[----:B------:R0:W1:Y:S01]  /*2020*/  F2I.FTZ.U32.TRUNC.NTZ R3, R2 ;  /* 0x0000000200037305 */ /* 0x000062000021f000 */
[----:B------:R-:W-:Y:S01]  /*2030*/  ISETP.GE.AND P2, PT, R0, RZ, PT ;  /* 0x000000ff0000720c */ /* 0x000fe20003f46270 */
[----:B0-----:R-:W-:Y:S02]  /*2040*/  IMAD.MOV.U32 R2, RZ, RZ, RZ ;  /* 0x000000ffff027224 */ /* 0x001fe400078e00ff */
[----:B-1----:R-:W-:-:S04]  /*2050*/  IMAD.MOV R6, RZ, RZ, -R3 ;  /* 0x000000ffff067224 */ /* 0x002fc800078e0a03 */
[----:B------:R-:W-:-:S04]  /*2060*/  IMAD R7, R6, R5, RZ ;  /* 0x0000000506077224 */ /* 0x000fc800078e02ff */
[----:B------:R-:W-:-:S04]  /*2070*/  IMAD.HI.U32 R3, R3, R7, R2 ;  /* 0x0000000703037227 */ /* 0x000fc800078e0002 */
[----:B------:R-:W-:Y:S02]  /*2080*/  IMAD.MOV.U32 R2, RZ, RZ, R8 ;  /* 0x000000ffff027224 */ /* 0x000fe400078e0008 */
[----:B------:R-:W-:-:S04]  /*2090*/  IMAD.HI.U32 R3, R3, R4, RZ ;  /* 0x0000000403037227 */ /* 0x000fc800078e00ff */
        /* <DEDUP_REMOVED lines=9> */
.L_x_439:
[----:B------:R-:W-:Y:S05]  /*2130*/  BSYNC B0 ;  /* 0x0000000000007941 */ /* 0x000fea0003800000 */
.L_x_438:
[----:B------:R-:W-:-:S05]  /*2140*/  IMAD R0, R10, R3, RZ ;  /* 0x000000030a007224 */ /* 0x000fca00078e02ff */
[C---:B------:R-:W-:Y:S01]  /*2150*/  VIADDMNMX R3, R0.reuse, R3, R130, PT ;  /* 0x0000000300037246 */ /* 0x040fe20003800182 */
[----:B------:R-:W-:-:S04]  /*2160*/  IMAD R0, R0, 0x50, -R9 ;  /* 0x0000005000007824 */ /* 0x000fc800078e0a09 */
[----:B------:R-:W-:Y:S01]  /*2170*/  IMAD R3, R3, 0x50, -R9 ;  /* 0x0000005003037824 */ /* 0x000fe200078e0a09 */
[----:B------:R-:W-:-:S04]  /*2180*/  VIMNMX R0, RZ, R0, !PT ;  /* 0x00000000ff007248 */ /* 0x000fc80007fe0100 */
[----:B------:R-:W-:Y:S01]  /*2190*/  VIMNMX R3, R3, R24, PT ;  /* 0x0000001803037248 */ /* 0x000fe20003fe0100 */
[----:B------:R-:W-:-:S03]  /*21a0*/  IMAD.WIDE.U32 R112, R0, -0x33333333, RZ ;  /* 0xcccccccd00707825 */ /* 0x000fc600078e00ff */
[----:B------:R-:W-:Y:S02]  /*21b0*/  ISETP.GT.AND P0, PT, R3, R0, PT ;  /* 0x000000000300720c */ /* 0x000fe40003f04270 */
[----:B------:R-:W-:-:S05]  /*21c0*/  SHF.R.U32.HI R112, RZ, 0x6, R113 ;  /* 0x00000006ff707819 */ /* 0x000fca0000011671 */
[----:B------:R-:W-:-:S06]  /*21d0*/  IMAD.MOV.U32 R2, RZ, RZ, R112 ;  /* 0x000000ffff027224 */ /* 0x000fcc00078e0070 */
[----:B------:R-:W-:-:S04]  /*21e0*/  @P0 VIADD R0, R3, 0x4f ;  /* 0x0000004f03000836 */ /* 0x000fc80000000000 */
[----:B------:R-:W-:-:S05]  /*21f0*/  @P0 IMAD.HI R0, R0, 0x66666667, RZ ;  /* 0x6666666700000827 */ /* 0x000fca00078e02ff */
[----:B------:R-:W-:-:S04]  /*2200*/  @P0 SHF.R.U32.HI R3, RZ, 0x1f, R0 ;  /* 0x0000001fff030819 */ /* 0x000fc80000011600 */
[----:B------:R-:W-:Y:S02]  /*2210*/  @P0 LEA.HI.SX32 R2, R0, R3, 0x1b ;  /* 0x0000000300020211 */ /* 0x000fe400078fdaff */
[----:B------:R-:W-:Y:S02]  /*2220*/  PLOP3.LUT P0, PT, PT, PT, PT, 0x80, 0x0 ;  /* 0x000000000000781c */ /* 0x000fe40003f0f070 */
[----:B------:R-:W-:-:S13]  /*2230*/  ISETP.GT.AND P1, PT, R2, R112, PT ;  /* 0x000000700200720c */ /* 0x000fda0003f24270 */
[----:B------:R-:W-:Y:S05]  /*2240*/  @!P1 BRA `(.L_x_440) ;  /* 0x0000009800bc9947 */ /* 0x000fea0003800000 */
[----:B------:R-:W-:Y:S01]  /*2250*/  VIADD R0, R23, 0x24400 ;  /* 0x0002440017007836 */ /* 0x000fe20000000000 */
[----:B------:R-:W-:Y:S04]  /*2260*/  BSSY B6, `(.L_x_441) ;  /* 0x0000013000067945 */ /* 0x000fe80003800000 */
[----:B------:R-:W-:-:S13]  /*2270*/  LOP3.LUT P0, RZ, R0, 0x3ff, RZ, 0xc0, !PT ;  /* 0x000003ff00ff7812 */ /* 0x000fda000780c0ff */
[----:B------:R-:W-:Y:S05]  /*2280*/  @!P0 BRA `(.L_x_442) ;  /* 0x0000000000408947 */ /* 0x000fea0003800000 */
[----:B------:R-:W-:Y:S01]  /*2290*/  MOV R14, 0x0 ;  /* 0x00000000000e7802 */ /* 0x000fe20000000f00 */
[----:B------:R-:W-:Y:S01]  /*22a0*/  ULDC.64 UR4, c[0x4][0xa8] ;  /* 0x01002a0000047ab9 */ /* 0x000fe20000000a00 */
[----:B------:R-:W-:Y:S01]  /*22b0*/  ULDC.64 UR6, c[0x4][0x18] ;  /* 0x0100060000067ab9 */ /* 0x000fe20000000a00 */
[----:B------:R-:W-:Y:S01]  /*22c0*/  IMAD.U32 R4, RZ, RZ, UR4 ;  /* 0x00000004ff047e24 */ /* 0x000fe2000f8e00ff */
[----:B------:R-:W-:Y:S01]  /*22d0*/  MOV R5, UR5 ;  /* 0x0000000500057c02 */ /* 0x000fe20008000f00 */
[----:B------:R-:W-:Y:S01]  /*22e0*/  ULDC.64 UR4, c[0x4][0xb0] ;  /* 0x01002c0000047ab9 */ /* 0x000fe20000000a00 */
[----:B------:R-:W0:Y:S01]  /*22f0*/  LDC.64 R14, c[0x4][R14] ;  /* 0x010000000e0e7b82 */ /* 0x000e220000000a00 */
[----:B------:R-:W-:Y:S02]  /*2300*/  IMAD.U32 R6, RZ, RZ, UR4 ;  /* 0x00000004ff067e24 */ /* 0x000fe4000f8e00ff */
[----:B------:R-:W-:Y:S02]  /*2310*/  IMAD.U32 R7, RZ, RZ, UR5 ;  /* 0x00000005ff077e24 */ /* 0x000fe4000f8e00ff */
[----:B------:R-:W-:-:S02]  /*2320*/  IMAD.U32 R10, RZ, RZ, UR6 ;  /* 0x00000006ff0a7e24 */ /* 0x000fc4000f8e00ff */
[----:B------:R-:W-:Y:S02]  /*2330*/  IMAD.U32 R11, RZ, RZ, UR7 ;  /* 0x00000007ff0b7e24 */ /* 0x000fe4000f8e00ff */
[----:B------:R-:W-:Y:S02]  /*2340*/  IMAD.MOV.U32 R8, RZ, RZ, 0x70 ;  /* 0x00000070ff087424 */ /* 0x000fe400078e00ff */
[----:B------:R-:W-:Y:S02]  /*2350*/  IMAD.MOV.U32 R12, RZ, RZ, 0x1 ;  /* 0x00000001ff0c7424 */ /* 0x000fe400078e00ff */
[----:B------:R-:W-:-:S07]  /*2360*/  IMAD.MOV.U32 R13, RZ, RZ, RZ ;  /* 0x000000ffff0d7224 */ /* 0x000fce00078e00ff */
[----:B------:R-:W-:-:S07]  /*2370*/  LEPC R20, `(.L_x_442) ;  /* 0x000000001014794e */ /* 0x000fce0000000000 */
[----:B0----5:R-:W-:Y:S05]  /*2380*/  CALL.ABS.NOINC R14 ;  /* 0x000000000e007343 */ /* 0x021fea0003c00000 */
.L_x_442:
[----:B------:R-:W-:Y:S05]  /*2390*/  BSYNC B6 ;  /* 0x0000000000067941 */ /* 0x000fea0003800000 */
.L_x_441:
[----:B------:R-:W-:Y:S01]  /*23a0*/  VIADD R0, R23, 0x400 ;  /* 0x0000040017007836 */ /* 0x000fe20000000000 */
[----:B------:R-:W-:Y:S04]  /*23b0*/  BSSY B6, `(.L_x_443) ;  /* 0x0000013000067945 */ /* 0x000fe80003800000 */
[----:B------:R-:W-:-:S13]  /*23c0*/  LOP3.LUT P0, RZ, R0, 0x3ff, RZ, 0xc0, !PT ;  /* 0x000003ff00ff7812 */ /* 0x000fda000780c0ff */
[----:B------:R-:W-:Y:S05]  /*23d0*/  @!P0 BRA `(.L_x_444) ;  /* 0x0000000000408947 */ /* 0x000fea0003800000 */
[----:B------:R-:W-:Y:S01]  /*23e0*/  MOV R14, 0x0 ;  /* 0x00000000000e7802 */ /* 0x000fe20000000f00 */
[----:B------:R-:W-:Y:S01]  /*23f0*/  ULDC.64 UR4, c[0x4][0xa8] ;  /* 0x01002a0000047ab9 */ /* 0x000fe20000000a00 */
[----:B------:R-:W-:Y:S01]  /*2400*/  ULDC.64 UR6, c[0x4][0x18] ;  /* 0x0100060000067ab9 */ /* 0x000fe20000000a00 */
[----:B------:R-:W-:Y:S02]  /*2410*/  IMAD.U32 R4, RZ, RZ, UR4 ;  /* 0x00000004ff047e24 */ /* 0x000fe4000f8e00ff */
[----:B------:R-:W-:Y:S01]  /*2420*/  IMAD.U32 R5, RZ, RZ, UR5 ;  /* 0x00000005ff057e24 */ /* 0x000fe2000f8e00ff */
[----:B------:R-:W0:Y:S01]  /*2430*/  LDC.64 R14, c[0x4][R14] ;  /* 0x010000000e0e7b82 */ /* 0x000e220000000a00 */
[----:B------:R-:W-:Y:S01]  /*2440*/  ULDC.64 UR4, c[0x4][0xb0] ;  /* 0x01002c0000047ab9 */ /* 0x000fe20000000a00 */
[----:B------:R-:W-:Y:S02]  /*2450*/  IMAD.U32 R10, RZ, RZ, UR6 ;  /* 0x00000006ff0a7e24 */ /* 0x000fe4000f8e00ff */
[----:B------:R-:W-:-:S02]  /*2460*/  IMAD.U32 R6, RZ, RZ, UR4 ;  /* 0x00000004ff067e24 */ /* 0x000fc4000f8e00ff */
[----:B------:R-:W-:Y:S02]  /*2470*/  IMAD.U32 R7, RZ, RZ, UR5 ;  /* 0x00000005ff077e24 */ /* 0x000fe4000f8e00ff */
[----:B------:R-:W-:Y:S02]  /*2480*/  IMAD.U32 R11, RZ, RZ, UR7 ;  /* 0x00000007ff0b7e24 */ /* 0x000fe4000f8e00ff */
[----:B------:R-:W-:Y:S02]  /*2490*/  IMAD.MOV.U32 R8, RZ, RZ, 0x70 ;  /* 0x00000070ff087424 */ /* 0x000fe400078e00ff */
[----:B------:R-:W-:Y:S02]  /*24a0*/  IMAD.MOV.U32 R12, RZ, RZ, 0x1 ;  /* 0x00000001ff0c7424 */ /* 0x000fe400078e00ff */
[----:B------:R-:W-:-:S07]  /*24b0*/  IMAD.MOV.U32 R13, RZ, RZ, RZ ;  /* 0x000000ffff0d7224 */ /* 0x000fce00078e00ff */
[----:B------:R-:W-:-:S07]  /*24c0*/  LEPC R20, `(.L_x_444) ;  /* 0x000000001014794e */ /* 0x000fce0000000000 */
[----:B0----5:R-:W-:Y:S05]  /*24d0*/  CALL.ABS.NOINC R14 ;  /* 0x000000000e007343 */ /* 0x021fea0003c00000 */
.L_x_444:
[----:B------:R-:W-:Y:S05]  /*24e0*/  BSYNC B6 ;  /* 0x0000000000067941 */ /* 0x000fea0003800000 */
.L_x_443:
[----:B------:R-:W2:Y:S01]  /*24f0*/  LDL R15, [R1+0x5c] ;  /* 0x00005c00010f7983 */ /* 0x000ea20000100800 */
[----:B------:R-:W-:Y:S01]  /*2500*/  ULDC.64 UR4, c[0x0][0x9f8] ;  /* 0x00027e0000047ab9 */ /* 0x000fe20000000a00 */
[----:B------:R-:W-:Y:S01]  /*2510*/  IMAD.MOV.U32 R100, RZ, RZ, R26 ;  /* 0x000000ffff647224 */ /* 0x000fe200078e001a */
[----:B------:R-:W-:Y:S01]  /*2520*/  ISETP.NE.U32.AND P0, PT, RZ, UR4, PT ;  /* 0x00000004ff007c0c */ /* 0x000fe2000bf05070 */
[----:B------:R-:W3:Y:S01]  /*2530*/  LDL R12, [R1+0x54] ;  /* 0x00005400010c7983 */ /* 0x000ee20000100800 */
[----:B------:R-:W-:Y:S01]  /*2540*/  ULDC.64 UR6, c[0x0][0x208] ;  /* 0x0000820000067ab9 */ /* 0x000fe20000000a00 */
[----:B------:R-:W0:Y:S01]  /*2550*/  LDC R111, c[0x0][0x3f4] ;  /* 0x0000fd00ff6f7b82 */ /* 0x000e220000000800 */
[----:B------:R-:W-:Y:S01]  /*2560*/  ISETP.NE.AND.EX P0, PT, RZ, UR5, PT, P0 ;  /* 0x00000005ff007c0c */ /* 0x000fe2000bf05300 */
[----:B------:R-:W4:Y:S01]  /*2570*/  LDL R14, [R1+0x58] ;  /* 0x00005800010e7983 */ /* 0x000f220000100800 */
[----:B------:R-:W1:Y:S05]  /*2580*/  S2R R0, SR_TID.X ;  /* 0x0000000000007919 */ /* 0x000e6a0000002100 */
[----:B------:R-:W0:Y:S06]  /*2590*/  LDC.64 R94, c[0x0][0x3f8] ;  /* 0x0000fe00ff5e7b82 */ /* 0x000e2c0000000a00 */
[----:B------:R-:W-:Y:S01]  /*25a0*/  @P0 IADD3 R4, P1, R28, UR4, RZ ;  /* 0x000000041c040c10 */ /* 0x000fe2000ff3e0ff */
[----:B------:R-:W-:Y:S01]  /*25b0*/  ULDC UR4, c[0x0][0x2f4] ;  /* 0x0000bd0000047ab9 */ /* 0x000fe20000000800 */
[----:B------:R-:W0:Y:S02]  /*25c0*/  LDC.64 R88, c[0x0][0x408] ;  /* 0x00010200ff587b82 */ /* 0x000e240000000a00 */
[----:B------:R-:W-:-:S05]  /*25d0*/  @P0 IADD3.X R5, R27, UR5, RZ, P1, !PT ;  /* 0x000000051b050c10 */ /* 0x000fca0008ffe4ff */
[----:B------:R0:W4:Y:S01]  /*25e0*/  @P0 LDG.E R100, desc[UR6][R4.64] ;  /* 0x0000000604640981 */ /* 0x000122000c1e1900 */
[----:B------:R-:W-:Y:S02]  /*25f0*/  ISETP.GE.AND P1, PT, R214, UR4, PT ;  /* 0x00000004d6007c0c */ /* 0x000fe4000bf26270 */
[----:B------:R-:W-:Y:S02]  /*2600*/  ISETP.GE.AND P0, PT, R16, UR4, PT ;  /* 0x0000000410007c0c */ /* 0x000fe4000bf06270 */
[----:B------:R-:W-:Y:S02]  /*2610*/  SEL R3, RZ, 0xffffffff, P1 ;  /* 0xffffffffff037807 */ /* 0x000fe40000800000 */
[----:B------:R-:W-:-:S03]  /*2620*/  ISETP.GE.AND P2, PT, R19, UR4, PT ;  /* 0x0000000413007c0c */ /* 0x000fc6000bf46270 */
[----:B------:R-:W-:Y:S02]  /*2630*/  IMAD.SHL.U32 R3, R3, 0x2, RZ ;  /* 0x0000000203037824 */ /* 0x000fe400078e00ff */
[----:B-1----:R-:W-:Y:S01]  /*2640*/  VIADD R109, R0, 0xffffff80 ;  /* 0xffffff80006d7836 */ /* 0x002fe20000000000 */
[----:B------:R-:W-:Y:S02]  /*2650*/  SEL R0, RZ, 0x1, P0 ;  /* 0x00000001ff007807 */ /* 0x000fe40000000000 */
[----:B------:R-:W-:Y:S02]  /*2660*/  SHF.R.S32.HI R7, RZ, 0x1f, R224 ;  /* 0x0000001fff077819 */ /* 0x000fe400000114e0 */
[----:B------:R-:W-:Y:S02]  /*2670*/  LOP3.LUT R0, R3, 0x2, R0, 0xe2, !PT ;  /* 0x0000000203007812 */ /* 0x000fe400078ee200 */
[----:B------:R-:W-:Y:S02]  /*2680*/  SEL R3, RZ, 0x4, P2 ;  /* 0x00000004ff037807 */ /* 0x000fe40001000000 */
[----:B0-----:R-:W-:Y:S01]  /*2690*/  ISETP.GE.AND P2, PT, R16, R111, PT ;  /* 0x0000006f1000720c */ /* 0x001fe20003f46270 */
[----:B------:R-:W-:Y:S01]  /*26a0*/  IMAD R4, R7, R94, RZ ;  /* 0x0000005e07047224 */ /* 0x000fe200078e02ff */
[----:B------:R-:W-:-:S02]  /*26b0*/  SHF.R.S32.HI R217, RZ, 0x1f, R216 ;  /* 0x0000001fffd97819 */ /* 0x000fc400000114d8 */
[----:B------:R-:W-:Y:S02]  /*26c0*/  LOP3.LUT R0, R0, R3, RZ, 0xfc, !PT ;  /* 0x0000000300007212 */ /* 0x000fe400078efcff */
[----:B------:R-:W-:Y:S01]  /*26d0*/  SEL R3, R111, RZ, P2 ;  /* 0x000000ff6f037207 */ /* 0x000fe20001000000 */
[C---:B------:R-:W-:Y:S01]  /*26e0*/  IMAD R5, R224.reuse, R95, R4 ;  /* 0x0000005fe0057224 */ /* 0x040fe200078e0204 */
[----:B------:R-:W-:Y:S01]  /*26f0*/  SHF.R.S32.HI R6, RZ, 0x1f, R109 ;  /* 0x0000001fff067819 */ /* 0x000fe2000001146d */
[-C--:B------:R-:W-:Y:S01]  /*2700*/  IMAD.WIDE.U32 R98, R224, R94.reuse, R216 ;  /* 0x0000005ee0627225 */ /* 0x080fe200078e00d8 */
[----:B------:R-:W-:Y:S02]  /*2710*/  ISETP.GE.AND P1, PT, R214, R111, PT ;  /* 0x0000006fd600720c */ /* 0x000fe40003f26270 */
[----:B------:R-:W-:Y:S01]  /*2720*/  IADD3 R3, R16, R3, RZ ;  /* 0x0000000310037210 */ /* 0x000fe20007ffe0ff */
[----:B------:R-:W-:Y:S01]  /*2730*/  IMAD.WIDE.U32 R96, R224, R94, R16 ;  /* 0x0000005ee0607225 */ /* 0x000fe200078e0010 */
[----:B------:R-:W-:-:S02]  /*2740*/  LEA.HI R6, R6, R109, RZ, 0x3 ;  /* 0x0000006d06067211 */ /* 0x000fc400078f18ff */
[----:B------:R-:W-:Y:S01]  /*2750*/  SHF.R.S32.HI R8, RZ, 0x1f, R3 ;  /* 0x0000001fff087819 */ /* 0x000fe20000011403 */
[----:B------:R-:W-:Y:S02]  /*2760*/  IMAD.IADD R99, R99, 0x1, R5 ;  /* 0x0000000163637824 */ /* 0x000fe400078e0205 */
[----:B------:R-:W-:Y:S02]  /*2770*/  IMAD R4, R7, R88, RZ ;  /* 0x0000005807047224 */ /* 0x000fe400078e02ff */
[----:B------:R-:W-:Y:S01]  /*2780*/  IMAD.IADD R97, R5, 0x1, R97 ;  /* 0x0000000105617824 */ /* 0x000fe200078e0261 */
[----:B------:R-:W-:Y:S01]  /*2790*/  SEL R5, R111, RZ, P1 ;  /* 0x000000ff6f057207 */ /* 0x000fe20000800000 */
[C---:B------:R-:W-:Y:S02]  /*27a0*/  IMAD.SHL.U32 R27, R224.reuse, 0x40, RZ ;  /* 0x00000040e01b7824 */ /* 0x040fe400078e00ff */
[C---:B------:R-:W-:Y:S02]  /*27b0*/  IMAD.SHL.U32 R20, R224.reuse, 0x40, RZ ;  /* 0x00000040e0147824 */ /* 0x040fe400078e00ff */
[----:B------:R-:W-:-:S02]  /*27c0*/  VIADD R21, R224, 0x40 ;  /* 0x00000040e0157836 */ /* 0x000fc40000000000 */
[----:B------:R-:W-:Y:S01]  /*27d0*/  VIADD R11, R224, 0x40 ;  /* 0x00000040e00b7836 */ /* 0x000fe20000000000 */
[----:B------:R-:W-:Y:S01]  /*27e0*/  LOP3.LUT R6, R6, 0xfffffff8, RZ, 0xc0, !PT ;  /* 0xfffffff806067812 */ /* 0x000fe200078ec0ff */
[----:B------:R-:W-:Y:S01]  /*27f0*/  IMAD R7, R224, R89, R4 ;  /* 0x00000059e0077224 */ /* 0x000fe200078e0204 */
[-C--:B------:R-:W-:Y:S01]  /*2800*/  LEA.HI R4, R8, R3.reuse, RZ, 0x6 ;  /* 0x0000000308047211 */ /* 0x080fe200078f30ff */
[----:B------:R-:W-:Y:S01]  /*2810*/  IMAD.IADD R5, R214, 0x1, R5 ;  /* 0x00000001d6057824 */ /* 0x000fe200078e0205 */
[----:B------:R-:W-:Y:S01]  /*2820*/  LEA.HI R8, R8, R3, RZ, 0x3 ;  /* 0x0000000308087211 */ /* 0x000fe200078f18ff */
[----:B------:R-:W-:Y:S01]  /*2830*/  IMAD.SHL.U32 R21, R21, 0x40, RZ ;  /* 0x0000004015157824 */ /* 0x000fe200078e00ff */
[----:B------:R-:W-:Y:S01]  /*2840*/  LOP3.LUT R27, R27, 0x1c0, RZ, 0xc0, !PT ;  /* 0x000001c01b1b7812 */ /* 0x000fe200078ec0ff */
[----:B------:R-:W-:Y:S01]  /*2850*/  VIADD R26, R224, 0x20 ;  /* 0x00000020e01a7836 */ /* 0x000fe20000000000 */
[----:B------:R-:W-:Y:S01]  /*2860*/  LOP3.LUT R20, R20, 0x1c0, RZ, 0xc0, !PT ;  /* 0x000001c014147812 */ /* 0x000fe200078ec0ff */
[----:B------:R-:W-:-:S02]  /*2870*/  IMAD.SHL.U32 R11, R11, 0x40, RZ ;  /* 0x000000400b0b7824 */ /* 0x000fc400078e00ff */
[----:B------:R-:W-:Y:S01]  /*2880*/  VIADD R13, R224, 0x20 ;  /* 0x00000020e00d7836 */ /* 0x000fe20000000000 */
[----:B------:R-:W-:Y:S01]  /*2890*/  SHF.R.S32.HI R4, RZ, 0x6, R4 ;  /* 0x00000006ff047819 */ /* 0x000fe20000011404 */
[----:B------:R-:W-:Y:S01]  /*28a0*/  IMAD.IADD R109, R109, 0x1, -R6 ;  /* 0x000000016d6d7824 */ /* 0x000fe200078e0a06 */
[----:B------:R-:W-:Y:S01]  /*28b0*/  LOP3.LUT R3, R27, 0x38, R8, 0xf8, !PT ;  /* 0x000000381b037812 */ /* 0x000fe200078ef808 */
[----:B------:R-:W-:Y:S01]  /*28c0*/  IMAD.SHL.U32 R26, R26, 0x40, RZ ;  /* 0x000000401a1a7824 */ /* 0x000fe200078e00ff */
[----:B------:R-:W-:Y:S01]  /*28d0*/  SHF.R.U32.HI R20, RZ, 0x3, R20 ;  /* 0x00000003ff147819 */ /* 0x000fe20000011614 */
[----:B------:R-:W-:Y:S01]  /*28e0*/  IMAD.SHL.U32 R13, R13, 0x40, RZ ;  /* 0x000000400d0d7824 */ /* 0x000fe200078e00ff */
[----:B------:R-:W-:Y:S02]  /*28f0*/  SHF.R.S32.HI R6, RZ, 0x1f, R5 ;  /* 0x0000001fff067819 */ /* 0x000fe40000011405 */
[----:B------:R-:W-:Y:S02]  /*2900*/  LOP3.LUT R21, R21, 0x1c0, RZ, 0xc0, !PT ;  /* 0x000001c015157812 */ /* 0x000fe400078ec0ff */
[----:B------:R-:W-:Y:S01]  /*2910*/  LOP3.LUT R11, R11, 0x1c0, RZ, 0xc0, !PT ;  /* 0x000001c00b0b7812 */ /* 0x000fe200078ec0ff */
[----:B------:R-:W-:Y:S01]  /*2920*/  IMAD.WIDE.U32 R92, R224, R88, R216 ;  /* 0x00000058e05c7225 */ /* 0x000fe200078e00d8 */
[----:B------:R-:W-:-:S02]  /*2930*/  LOP3.LUT R3, R3, R20, RZ, 0x3c, !PT ;  /* 0x0000001403037212 */ /* 0x000fc400078e3cff */
[----:B------:R-:W-:Y:S01]  /*2940*/  LOP3.LUT R26, R26, 0x1c0, RZ, 0xc0, !PT ;  /* 0x000001c01a1a7812 */ /* 0x000fe200078ec0ff */
[----:B------:R-:W-:Y:S01]  /*2950*/  IMAD.WIDE.U32 R90, R224, R88, R16 ;  /* 0x00000058e05a7225 */ /* 0x000fe200078e0010 */
[CC--:B------:R-:W-:Y:S02]  /*2960*/  LEA.HI R10, R6.reuse, R5.reuse, RZ, 0x3 ;  /* 0x00000005060a7211 */ /* 0x0c0fe400078f18ff */
[--C-:B------:R-:W-:Y:S02]  /*2970*/  LOP3.LUT R9, R21, 0x38, R8.reuse, 0xf8, !PT ;  /* 0x0000003815097812 */ /* 0x100fe400078ef808 */
[----:B------:R-:W-:Y:S02]  /*2980*/  LOP3.LUT R13, R13, 0x1c0, RZ, 0xc0, !PT ;  /* 0x000001c00d0d7812 */ /* 0x000fe400078ec0ff */
[----:B------:R-:W-:Y:S02]  /*2990*/  SHF.R.U32.HI R11, RZ, 0x3, R11 ;  /* 0x00000003ff0b7819 */ /* 0x000fe4000001160b */
[----:B------:R-:W-:Y:S01]  /*29a0*/  LEA.HI R5, R6, R5, RZ, 0x6 ;  /* 0x0000000506057211 */ /* 0x000fe200078f30ff */
[----:B------:R-:W-:Y:S01]  /*29b0*/  IMAD.IADD R93, R93, 0x1, R7 ;  /* 0x000000015d5d7824 */ /* 0x000fe200078e0207 */
[----:B------:R-:W-:Y:S01]  /*29c0*/  SHF.R.U32.HI R13, RZ, 0x3, R13 ;  /* 0x00000003ff0d7819 */ /* 0x000fe2000001160d */
[----:B------:R-:W-:Y:S01]  /*29d0*/  IMAD.IADD R91, R7, 0x1, R91 ;  /* 0x00000001075b7824 */ /* 0x000fe200078e025b */
[----:B------:R-:W-:Y:S01]  /*29e0*/  LOP3.LUT R7, R26, 0x38, R8, 0xf8, !PT ;  /* 0x000000381a077812 */ /* 0x000fe200078ef808 */
[----:B------:R-:W0:Y:S01]  /*29f0*/  S2R R156, SR_TID.X ;  /* 0x00000000009c7919 */ /* 0x000e220000002100 */
[----:B------:R-:W-:-:S02]  /*2a00*/  LOP3.LUT R9, R9, R11, RZ, 0x3c, !PT ;  /* 0x0000000b09097212 */ /* 0x000fc400078e3cff */
[----:B------:R-:W-:Y:S02]  /*2a10*/  SHF.R.S32.HI R5, RZ, 0x6, R5 ;  /* 0x00000006ff057819 */ /* 0x000fe40000011405 */
[-C--:B------:R-:W-:Y:S02]  /*2a20*/  LOP3.LUT R7, R7, R13.reuse, RZ, 0x3c, !PT ;  /* 0x0000000d07077212 */ /* 0x080fe400078e3cff */
[----:B------:R-:W-:Y:S02]  /*2a30*/  LOP3.LUT R6, R26, 0x38, R10, 0xf8, !PT ;  /* 0x000000381a067812 */ /* 0x000fe400078ef80a */
[----:B------:R-:W-:Y:S01]  /*2a40*/  ISETP.GE.AND P0, PT, R22, UR4, PT ;  /* 0x0000000416007c0c */ /* 0x000fe2000bf06270 */
[----:B------:R-:W-:Y:S01]  /*2a50*/  IMAD.SHL.U32 R104, R88, 0x20, RZ ;  /* 0x0000002058687824 */ /* 0x000fe200078e00ff */
[----:B------:R-:W-:Y:S01]  /*2a60*/  LOP3.LUT R6, R6, R13, RZ, 0x3c, !PT ;  /* 0x0000000d06067212 */ /* 0x000fe200078e3cff */
[C---:B------:R-:W-:Y:S01]  /*2a70*/  IMAD.SHL.U32 R108, R88.reuse, 0x40, RZ ;  /* 0x00000040586c7824 */ /* 0x040fe200078e00ff */
[C---:B------:R-:W-:Y:S01]  /*2a80*/  SHF.L.U64.HI R103, R88.reuse, 0x5, R89 ;  /* 0x0000000558677819 */ /* 0x040fe20000010259 */
[----:B-----5:R-:W-:Y:S01]  /*2a90*/  IMAD.WIDE.U32 R92, R127, R88, R92 ;  /* 0x000000587f5c7225 */ /* 0x020fe200078e005c */
[----:B------:R-:W-:-:S03]  /*2aa0*/  SHF.L.U64.HI R107, R88, 0x6, R89 ;  /* 0x00000006586b7819 */ /* 0x000fc60000010259 */
[----:B------:R-:W-:-:S04]  /*2ab0*/  IMAD.WIDE.U32 R90, R127, R88, R90 ;  /* 0x000000587f5a7225 */ /* 0x000fc800078e005a */
[----:B------:R-:W-:-:S04]  /*2ac0*/  IMAD.WIDE.U32 R98, R127, R94, R98 ;  /* 0x0000005e7f627225 */ /* 0x000fc800078e0062 */
[----:B------:R-:W-:Y:S01]  /*2ad0*/  IMAD.WIDE.U32 R96, R127, R94, R96 ;  /* 0x0000005e7f607225 */ /* 0x000fe200078e0060 */
[----:B------:R-:W-:-:S03]  /*2ae0*/  SHF.L.U64.HI R101, R94, 0x5, R95 ;  /* 0x000000055e657819 */ /* 0x000fc6000001025f */
[----:B------:R-:W-:Y:S01]  /*2af0*/  IMAD.IADD R114, R114, 0x1, R25 ;  /* 0x0000000172727824 */ /* 0x000fe200078e0219 */
[C---:B------:R-:W-:Y:S01]  /*2b00*/  SHF.L.U64.HI R105, R94.reuse, 0x6, R95 ;  /* 0x000000065e697819 */ /* 0x040fe2000001025f */
[----:B------:R-:W-:Y:S02]  /*2b10*/  IMAD R115, R95, 0x50, RZ ;  /* 0x000000505f737824 */ /* 0x000fe400078e02ff */
[C---:B------:R-:W-:Y:S02]  /*2b20*/  IMAD.SHL.U32 R102, R94.reuse, 0x20, RZ ;  /* 0x000000205e667824 */ /* 0x040fe400078e00ff */
[----:B------:R-:W-:Y:S01]  /*2b30*/  IMAD.SHL.U32 R106, R94, 0x40, RZ ;  /* 0x000000405e6a7824 */ /* 0x000fe200078e00ff */
[----:B0-----:R-:W-:Y:S01]  /*2b40*/  LEA.HI R156, R156, 0x8, RZ, 0x19 ;  /* 0x000000089c9c7811 */ /* 0x001fe200078fc8ff */
[----:B------:R-:W-:Y:S02]  /*2b50*/  IMAD.SHL.U32 R111, R111, 0x2, RZ ;  /* 0x000000026f6f7824 */ /* 0x000fe400078e00ff */
[----:B------:R-:W-:-:S02]  /*2b60*/  IMAD R109, R109, 0x20, R224 ;  /* 0x000000206d6d7824 */ /* 0x000fc400078e02e0 */
[----:B--2---:R-:W-:-:S04]  /*2b70*/  IMAD R126, R4, 0x1400, R15 ;  /* 0x00001400047e7824 */ /* 0x004fc800078e020f */
[----:B------:R-:W-:Y:S01]  /*2b80*/  IMAD.IADD R126, R126, 0x1, R3 ;  /* 0x000000017e7e7824 */ /* 0x000fe200078e0203 */
[----:B------:R-:W-:Y:S01]  /*2b90*/  LOP3.LUT R3, R27, 0x38, R10, 0xf8, !PT ;  /* 0x000000381b037812 */ /* 0x000fe200078ef80a */
[C---:B---3--:R-:W-:Y:S02]  /*2ba0*/  IMAD R122, R4.reuse, 0x1400, R12 ;  /* 0x00001400047a7824 */ /* 0x048fe400078e020c */
[----:B----4-:R-:W-:Y:S01]  /*2bb0*/  IMAD R124, R4, 0x1400, R14 ;  /* 0x00001400047c7824 */ /* 0x010fe200078e020e */
[----:B------:R-:W-:Y:S01]  /*2bc0*/  LOP3.LUT R4, R3, R20, RZ, 0x3c, !PT ;  /* 0x0000001403047212 */ /* 0x000fe200078e3cff */
[----:B------:R-:W-:Y:S01]  /*2bd0*/  IMAD.IADD R122, R122, 0x1, R9 ;  /* 0x000000017a7a7824 */ /* 0x000fe200078e0209 */
[----:B------:R-:W-:Y:S01]  /*2be0*/  SHF.R.S32.HI R9, RZ, 0x1f, R127 ;  /* 0x0000001fff097819 */ /* 0x000fe2000001147f */
[----:B------:R-:W-:Y:S02]  /*2bf0*/  IMAD R125, R5, 0x1400, R15 ;  /* 0x00001400057d7824 */ /* 0x000fe400078e020f */
[----:B------:R-:W-:Y:S01]  /*2c00*/  IMAD.IADD R124, R124, 0x1, R7 ;  /* 0x000000017c7c7824 */ /* 0x000fe200078e0207 */
[----:B------:R-:W-:Y:S01]  /*2c10*/  LOP3.LUT R7, R21, 0x38, R10, 0xf8, !PT ;  /* 0x0000003815077812 */ /* 0x000fe200078ef80a */
[----:B------:R-:W-:-:S02]  /*2c20*/  IMAD.IADD R125, R125, 0x1, R4 ;  /* 0x000000017d7d7824 */ /* 0x000fc400078e0204 */
[----:B------:R-:W-:Y:S02]  /*2c30*/  IMAD R4, R9, R94, RZ ;  /* 0x0000005e09047224 */ /* 0x000fe400078e02ff */
[----:B------:R-:W-:Y:S01]  /*2c40*/  IMAD R121, R5, 0x1400, R12 ;  /* 0x0000140005797824 */ /* 0x000fe200078e020c */
[----:B------:R-:W-:Y:S01]  /*2c50*/  LOP3.LUT R12, R7, R11, RZ, 0x3c, !PT ;  /* 0x0000000b070c7212 */ /* 0x000fe200078e3cff */
[----:B------:R-:W-:Y:S02]  /*2c60*/  IMAD R7, R127, R95, R4 ;  /* 0x0000005f7f077224 */ /* 0x000fe400078e0204 */
[----:B------:R-:W-:Y:S02]  /*2c70*/  IMAD R4, R9, R88, RZ ;  /* 0x0000005809047224 */ /* 0x000fe400078e02ff */
[----:B------:R-:W-:Y:S01]  /*2c80*/  IMAD R123, R5, 0x1400, R14 ;  /* 0x00001400057b7824 */ /* 0x000fe200078e020e */
[----:B------:R-:W-:Y:S01]  /*2c90*/  SEL R3, RZ, 0x8, P0 ;  /* 0x00000008ff037807 */ /* 0x000fe20000000000 */
[----:B------:R-:W-:-:S02]  /*2ca0*/  IMAD R5, R89, 0x50, RZ ;  /* 0x0000005059057824 */ /* 0x000fc400078e02ff */
[----:B------:R-:W-:Y:S02]  /*2cb0*/  IMAD R9, R127, R89, R4 ;  /* 0x000000597f097224 */ /* 0x000fe400078e0204 */
[----:B------:R-:W-:Y:S01]  /*2cc0*/  IMAD.WIDE.U32 R88, R88, 0x50, RZ ;  /* 0x0000005058587825 */ /* 0x000fe200078e00ff */
[----:B------:R-:W-:-:S03]  /*2cd0*/  LOP3.LUT R25, R0, R3, RZ, 0xfc, !PT ;  /* 0x0000000300197212 */ /* 0x000fc600078efcff */
[----:B------:R-:W-:Y:S02]  /*2ce0*/  IMAD.IADD R123, R123, 0x1, R6 ;  /* 0x000000017b7b7824 */ /* 0x000fe400078e0206 */
[----:B------:R-:W-:Y:S02]  /*2cf0*/  IMAD.IADD R120, R89, 0x1, R5 ;  /* 0x0000000159787824 */ /* 0x000fe400078e0205 */
[----:B------:R-:W-:Y:S02]  /*2d00*/  IMAD.IADD R3, R99, 0x1, R7 ;  /* 0x0000000163037824 */ /* 0x000fe400078e0207 */
[----:B------:R-:W-:Y:S01]  /*2d10*/  IMAD.IADD R4, R7, 0x1, R97 ;  /* 0x0000000107047824 */ /* 0x000fe200078e0261 */
[----:B------:R-:W-:Y:S01]  /*2d20*/  SHF.R.S32.HI R7, RZ, 0x3, R8 ;  /* 0x00000003ff077819 */ /* 0x000fe20000011408 */
[----:B------:R-:W-:Y:S02]  /*2d30*/  IMAD.IADD R5, R93, 0x1, R9 ;  /* 0x000000015d057824 */ /* 0x000fe400078e0209 */
[----:B------:R-:W-:Y:S01]  /*2d40*/  IMAD.IADD R6, R9, 0x1, R91 ;  /* 0x0000000109067824 */ /* 0x000fe200078e025b */
[----:B------:R-:W-:Y:S01]  /*2d50*/  SHF.R.S32.HI R9, RZ, 0x3, R10 ;  /* 0x00000003ff097819 */ /* 0x000fe2000001140a */
[----:B------:R-:W-:Y:S01]  /*2d60*/  IMAD.WIDE.U32 R94, R94, 0x50, RZ ;  /* 0x000000505e5e7825 */ /* 0x000fe200078e00ff */
[----:B------:R-:W-:-:S02]  /*2d70*/  LOP3.LUT R8, R8, 0xfffffff8, RZ, 0xc0, !PT ;  /* 0xfffffff808087812 */ /* 0x000fc400078ec0ff */
[----:B------:R-:W-:Y:S01]  /*2d80*/  LOP3.LUT R10, R10, 0xfffffff8, RZ, 0xc0, !PT ;  /* 0xfffffff80a0a7812 */ /* 0x000fe200078ec0ff */
[----:B------:R-:W-:Y:S01]  /*2d90*/  IMAD.IADD R121, R121, 0x1, R12 ;  /* 0x0000000179797824 */ /* 0x000fe200078e020c */
[C---:B------:R-:W-:Y:S02]  /*2da0*/  LOP3.LUT R20, R25.reuse, 0x2, RZ, 0xc0, !PT ;  /* 0x0000000219147812 */ /* 0x040fe400078ec0ff */
[----:B------:R-:W-:Y:S02]  /*2db0*/  LOP3.LUT R21, R25, 0x4, RZ, 0xc0, !PT ;  /* 0x0000000419157812 */ /* 0x000fe400078ec0ff */
[----:B------:R-:W-:Y:S02]  /*2dc0*/  IADD3 R115, R95, R115, RZ ;  /* 0x000000735f737210 */ /* 0x000fe40007ffe0ff */
[----:B------:R-:W-:Y:S02]  /*2dd0*/  LOP3.LUT R0, R0, 0x1, RZ, 0xc0, !PT ;  /* 0x0000000100007812 */ /* 0x000fe400078ec0ff */
[----:B------:R-:W-:-:S02]  /*2de0*/  LOP3.LUT R25, R25, 0x8, RZ, 0xc0, !PT ;  /* 0x0000000819197812 */ /* 0x000fc400078ec0ff */
[----:B------:R-:W-:Y:S02]  /*2df0*/  SHF.R.S32.HI R113, RZ, 0x1f, R100 ;  /* 0x0000001fff717819 */ /* 0x000fe40000011464 */
[----:B------:R-:W-:Y:S02]  /*2e00*/  SHF.R.S32.HI R26, RZ, 0x1f, R8 ;  /* 0x0000001fff1a7819 */ /* 0x000fe40000011408 */
[----:B------:R-:W-:-:S07]  /*2e10*/  SHF.R.S32.HI R27, RZ, 0x1f, R10 ;  /* 0x0000001fff1b7819 */ /* 0x000fce000001140a */
.L_x_561:
[----:B-1----:R-:W2:Y:S01]  /*2e20*/  LDL R31, [R1+0x68] ;  /* 0x00006800011f7983 */ /* 0x002ea20000100800 */
[----:B------:R-:W0:Y:S01]  /*2e30*/  LDC R77, c[0x0][0x430] ;  /* 0x00010c00ff4d7b82 */ /* 0x000e220000000800 */
[----:B------:R-:W-:Y:S01]  /*2e40*/  VIADD R2, R2, 0xffffffff ;  /* 0xffffffff02027836 */ /* 0x000fe20000000000 */
[----:B------:R-:W-:Y:S01]  /*2e50*/  ULDC.64 UR4, c[0x0][0x208] ;  /* 0x0000820000047ab9 */ /* 0x000fe20000000a00 */
[----:B------:R-:W-:Y:S02]  /*2e60*/  IMAD.MOV.U32 R76, RZ, RZ, RZ ;  /* 0x000000ffff4c7224 */ /* 0x000fe400078e00ff */
[----:B------:R-:W-:-:S03]  /*2e70*/  IMAD R13, R2, 0x50, R109 ;  /* 0x00000050020d7824 */ /* 0x000fc600078e026d */
[----:B------:R-:W1:Y:S01]  /*2e80*/  LDC R110, c[0x0][0x3f4] ;  /* 0x0000fd00ff6e7b82 */ /* 0x000e620000000800 */
[----:B------:R-:W-:Y:S01]  /*2e90*/  IMAD.IADD R32, R114, 0x1, R13 ;  /* 0x0000000172207824 */ /* 0x000fe200078e020d */
[----:B------:R-:W-:-:S03]  /*2ea0*/  ISETP.GE.AND P0, PT, R13, R24, PT ;  /* 0x000000180d00720c */ /* 0x000fc60003f06270 */
[----:B------:R-:W-:Y:S01]  /*2eb0*/  IMAD.MOV.U32 R28, RZ, RZ, R32 ;  /* 0x000000ffff1c7224 */ /* 0x000fe200078e0020 */
[----:B------:R-:W-:Y:S02]  /*2ec0*/  ISETP.GT.OR P0, PT, R109, 0x4f, P0 ;  /* 0x0000004f6d00780c */ /* 0x000fe40000704670 */
[----:B0-----:R-:W-:-:S11]  /*2ed0*/  ISETP.NE.AND P3, PT, R77, 0x1, PT ;  /* 0x000000014d00780c */ /* 0x001fd60003f65270 */
[----:B------:R-:W0:Y:S08]  /*2ee0*/  @!P0 LDC.64 R14, c[0x0][0x428] ;  /* 0x00010a00ff0e8b82 */ /* 0x000e300000000a00 */
[----:B------:R-:W3:Y:S08]  /*2ef0*/  @!P0 LDC.64 R12, c[0x0][0x418] ;  /* 0x00010600ff0c8b82 */ /* 0x000ef00000000a00 */
[----:B------:R-:W4:Y:S08]  /*2f00*/  @P3 LDC R11, c[0x0][0x434] ;  /* 0x00010d00ff0b3b82 */ /* 0x000f300000000800 */
[----:B------:R-:W1:Y:S01]  /*2f10*/  @P3 LDC R30, c[0x0][0x438] ;  /* 0x00010e00ff1e3b82 */ /* 0x000e620000000800 */
[----:B----4-:R-:W-:-:S05]  /*2f20*/  @P3 IMAD.HI.U32 R11, R32, R11, RZ ;  /* 0x0000000b200b3227 */ /* 0x010fca00078e00ff */
[----:B-1----:R-:W-:Y:S01]  /*2f30*/  @P3 SHF.R.U32.HI R28, RZ, R30, R11 ;  /* 0x0000001eff1c3219 */ /* 0x002fe2000001160b */
[----:B0-----:R-:W-:-:S03]  /*2f40*/  @!P0 IMAD R11, R113, R14, RZ ;  /* 0x0000000e710b8224 */ /* 0x001fc600078e02ff */
[--C-:B------:R-:W-:Y:S01]  /*2f50*/  @!P0 SHF.R.S32.HI R29, RZ, 0x1f, R28.reuse ;  /* 0x0000001fff1d8819 */ /* 0x100fe2000001141c */
[C---:B------:R-:W-:Y:S02]  /*2f60*/  @!P0 IMAD R11, R100.reuse, R15, R11 ;  /* 0x0000000f640b8224 */ /* 0x040fe400078e020b */
[----:B------:R-:W-:-:S04]  /*2f70*/  @!P0 IMAD.WIDE.U32 R14, R100, R14, R28 ;  /* 0x0000000e640e8225 */ /* 0x000fc800078e001c */
[----:B------:R-:W-:Y:S01]  /*2f80*/  @!P0 IMAD.IADD R11, R15, 0x1, R11 ;  /* 0x000000010f0b8824 */ /* 0x000fe200078e020b */
[----:B---3--:R-:W-:-:S04]  /*2f90*/  @!P0 LEA R12, P3, R14, R12, 0x2 ;  /* 0x0000000c0e0c8211 */ /* 0x008fc800078610ff */
[----:B------:R-:W-:Y:S02]  /*2fa0*/  @!P0 LEA.HI.X R13, R14, R13, R11, 0x2, P3 ;  /* 0x0000000d0e0d8211 */ /* 0x000fe400018f140b */
[----:B------:R-:W-:-:S03]  /*2fb0*/  ISETP.GT.AND P3, PT, R2, R112, PT ;  /* 0x000000700200720c */ /* 0x000fc60003f64270 */
[----:B------:R0:W5:Y:S01]  /*2fc0*/  @!P0 LDG.E R76, desc[UR4][R12.64] ;  /* 0x000000040c4c8981 */ /* 0x000162000c1e1900 */
[----:B------:R-:W-:Y:S01]  /*2fd0*/  ISETP.GE.AND P0, PT, R110, 0x1, PT ;  /* 0x000000016e00780c */ /* 0x000fe20003f06270 */
[----:B------:R-:W-:Y:S01]  /*2fe0*/  IMAD.MOV R14, RZ, RZ, -R28 ;  /* 0x000000ffff0e7224 */ /* 0x000fe200078e0a1c */
[----:B------:R-:W-:Y:S01]  /*2ff0*/  LOP3.LUT R18, R18, 0xfffffffe, RZ, 0xc0, !PT ;  /* 0xfffffffe12127812 */ /* 0x000fe200078ec0ff */
[----:B------:R-:W-:Y:S05]  /*3000*/  YIELD ;  /* 0x0000000000007946 */ /* 0x000fea0003800000 */
[----:B------:R-:W-:Y:S01]  /*3010*/  BSSY B0, `(.L_x_445) ;  /* 0x0000847000007945 */ /* 0x000fe20003800000 */
[----:B------:R-:W-:Y:S01]  /*3020*/  IMAD R77, R77, R14, R32 ;  /* 0x0000000e4d4d7224 */ /* 0x000fe200078e0220 */
[----:B------:R-:W-:Y:S01]  /*3030*/  @P3 LOP3.LUT R18, R18, 0x1, RZ, 0xfc, !PT ;  /* 0x0000000112123812 */ /* 0x000fe200078efcff */
[----:B--2---:R-:W-:-:S04]  /*3040*/  IMAD R78, R213, 0x5000, R31 ;  /* 0x00005000d54e7824 */ /* 0x004fc800078e021f */
[----:B------:R-:W-:Y:S01]  /*3050*/  IMAD R78, R78, 0x2, R23 ;  /* 0x000000024e4e7824 */ /* 0x000fe200078e0217 */
[----:B0-----:R-:W-:Y:S06]  /*3060*/  @!P0 BRA `(.L_x_446) ;  /* 0x0000007c00248947 */ /* 0x001fec0003800000 */
[----:B------:R-:W-:Y:S01]  /*3070*/  SHF.R.S32.HI R79, RZ, 0x1f, R77 ;  /* 0x0000001fff4f7819 */ /* 0x000fe2000001144d */
[----:B------:R-:W-:Y:S01]  /*3080*/  ULDC.64 UR4, c[0x0][0x300] ;  /* 0x0000c00000047ab9 */ /* 0x000fe20000000a00 */
[----:B-----5:R-:W-:Y:S01]  /*3090*/  SHF.R.S32.HI R84, RZ, 0x1f, R76 ;  /* 0x0000001fff547819 */ /* 0x020fe2000001144c */
[----:B------:R-:W-:Y:S01]  /*30a0*/  IMAD.WIDE.U32 R12, R77, UR4, RZ ;  /* 0x000000044d0c7c25 */ /* 0x000fe2000f8e00ff */
[----:B------:R-:W-:Y:S02]  /*30b0*/  ULDC.U8 UR6, c[0x0][0x410] ;  /* 0x0001040000067ab9 */ /* 0x000fe40000000000 */
[----:B------:R-:W-:Y:S01]  /*30c0*/  ISETP.NE.AND P0, PT, RZ, UR6, PT ;  /* 0x00000006ff007c0c */ /* 0x000fe2000bf05270 */
[----:B------:R-:W-:Y:S02]  /*30d0*/  IMAD R14, R79, UR4, RZ ;  /* 0x000000044f0e7c24 */ /* 0x000fe4000f8e02ff */
[----:B------:R-:W-:Y:S02]  /*30e0*/  IMAD R85, R2, -0x50, R24 ;  /* 0xffffffb002557824 */ /* 0x000fe400078e0218 */
[----:B------:R-:W-:Y:S01]  /*30f0*/  IMAD R11, R77, UR5, R14 ;  /* 0x000000054d0b7c24 */ /* 0x000fe2000f8e020e */
[----:B------:R-:W-:Y:S01]  /*3100*/  ULDC.64 UR4, c[0x0][0x310] ;  /* 0x0000c40000047ab9 */ /* 0x000fe20000000a00 */
[----:B------:R-:W-:Y:S01]  /*3110*/  IMAD R14, R115, R2, RZ ;  /* 0x00000002730e7224 */ /* 0x000fe200078e02ff */
[----:B------:R-:W-:Y:S01]  /*3120*/  VIMNMX R85, R85, 0x50, PT ;  /* 0x0000005055557848 */ /* 0x000fe20003fe0100 */
[----:B------:R-:W-:-:S02]  /*3130*/  IMAD R15, R84, UR4, RZ ;  /* 0x00000004540f7c24 */ /* 0x000fc4000f8e02ff */
[----:B------:R-:W-:Y:S01]  /*3140*/  IMAD.IADD R13, R13, 0x1, R11 ;  /* 0x000000010d0d7824 */ /* 0x000fe200078e020b */
[----:B------:R-:W-:Y:S01]  /*3150*/  SHF.R.S32.HI R11, RZ, 0x1f, R2 ;  /* 0x0000001fff0b7819 */ /* 0x000fe20000011402 */
[C---:B------:R-:W-:Y:S02]  /*3160*/  IMAD R15, R76.reuse, UR5, R15 ;  /* 0x000000054c0f7c24 */ /* 0x040fe4000f8e020f */
[----:B------:R-:W-:Y:S01]  /*3170*/  IMAD.WIDE.U32 R12, R76, UR4, R12 ;  /* 0x000000044c0c7c25 */ /* 0x000fe2000f8e000c */
[----:B------:R-:W-:-:S03]  /*3180*/  ULDC.64 UR4, c[0x0][0x308] ;  /* 0x0000c20000047ab9 */ /* 0x000fc60000000a00 */
[----:B------:R-:W-:Y:S02]  /*3190*/  IMAD.IADD R13, R13, 0x1, R15 ;  /* 0x000000010d0d7824 */ /* 0x000fe400078e020f */
[----:B------:R-:W-:Y:S02]  /*31a0*/  IMAD R15, R120, R2, RZ ;  /* 0x00000002780f7224 */ /* 0x000fe400078e02ff */
[----:B------:R-:W-:-:S04]  /*31b0*/  IMAD.WIDE.U32 R116, R223, UR4, R12 ;  /* 0x00000004df747c25 */ /* 0x000fc8000f8e000c */
[C---:B------:R-:W-:Y:S02]  /*31c0*/  IMAD R29, R11.reuse, R94, R14 ;  /* 0x0000005e0b1d7224 */ /* 0x040fe400078e020e */
[----:B------:R-:W-:Y:S02]  /*31d0*/  IMAD R31, R11, R88, R15 ;  /* 0x000000580b1f7224 */ /* 0x000fe400078e020f */
[----:B------:R-:W-:Y:S01]  /*31e0*/  IMAD R11, R223, UR5, R117 ;  /* 0x00000005df0b7c24 */ /* 0x000fe2000f8e0275 */
[----:B------:R-:W-:Y:S01]  /*31f0*/  ULDC.64 UR4, c[0x0][0x2e8] ;  /* 0x0000ba0000047ab9 */ /* 0x000fe20000000a00 */
[----:B------:R-:W-:Y:S01]  /*3200*/  IMAD.WIDE.U32 R14, R94, R2, RZ ;  /* 0x000000025e0e7225 */ /* 0x000fe200078e00ff */
[----:B------:R-:W-:-:S03]  /*3210*/  LEA R117, P3, R116, UR4, 0x1 ;  /* 0x0000000474757c11 */ /* 0x000fc6000f8608ff */
[----:B------:R-:W-:Y:S01]  /*3220*/  IMAD.WIDE.U32 R12, R88, R2, RZ ;  /* 0x00000002580c7225 */ /* 0x000fe200078e00ff */
[----:B------:R-:W-:-:S03]  /*3230*/  LEA.HI.X R116, R116, UR5, R11, 0x1, P3 ;  /* 0x0000000574747c11 */ /* 0x000fc600098f0c0b */
[----:B------:R-:W-:Y:S02]  /*3240*/  IMAD.IADD R11, R15, 0x1, R29 ;  /* 0x000000010f0b7824 */ /* 0x000fe400078e021d */
[----:B------:R-:W-:Y:S01]  /*3250*/  IMAD.IADD R80, R13, 0x1, R31 ;  /* 0x000000010d507824 */ /* 0x000fe200078e021f */
[----:B------:R-:W-:Y:S06]  /*3260*/  @!P0 BRA `(.L_x_447) ;  /* 0x0000003800c08947 */ /* 0x000fec0003800000 */
[----:B------:R-:W-:Y:S01]  /*3270*/  ISETP.GE.AND P3, PT, R224, R85, PT ;  /* 0x00000055e000720c */ /* 0x000fe20003f66270 */
[----:B------:R-:W-:Y:S01]  /*3280*/  BSSY B1, `(.L_x_448) ;  /* 0x000002a000017945 */ /* 0x000fe20003800000 */
        /* <DEDUP_REMOVED lines=9> */
[----:B------:R-:W-:Y:S06]  /*3320*/  @P3 BRA `(.L_x_449) ;  /* 0x00000000007c3947 */ /* 0x000fec0003800000 */
[----:B------:R-:W-:Y:S01]  /*3330*/  IADD3 R29, P4, R98, R14, RZ ;  /* 0x0000000e621d7210 */ /* 0x000fe20007f9e0ff */
[----:B------:R-:W-:Y:S01]  /*3340*/  ULDC.64 UR4, c[0x0][0x3e8] ;  /* 0x0000fa0000047ab9 */ /* 0x000fe20000000a00 */
[----:B------:R-:W-:Y:S01]  /*3350*/  IADD3 R31, P0, R92, R12, RZ ;  /* 0x0000000c5c1f7210 */ /* 0x000fe20007f1e0ff */
[----:B------:R-:W-:Y:S01]  /*3360*/  ULDC.64 UR6, c[0x0][0x400] ;  /* 0x0001000000067ab9 */ /* 0x000fe20000000a00 */
[----:B------:R-:W-:Y:S01]  /*3370*/  CS2R R72, SRZ ;  /* 0x0000000000487805 */ /* 0x000fe2000001ff00 */
[----:B------:R-:W-:Y:S01]  /*3380*/  IMAD.X R30, R11, 0x1, R3, P4 ;  /* 0x000000010b1e7824 */ /* 0x000fe200020e0603 */
[----:B------:R-:W-:Y:S01]  /*3390*/  LEA R28, P4, R29, UR4, 0x1 ;  /* 0x000000041d1c7c11 */ /* 0x000fe2000f8808ff */
[----:B------:R-:W-:Y:S01]  /*33a0*/  IMAD.X R32, R80, 0x1, R5, P0 ;  /* 0x0000000150207824 */ /* 0x000fe200000e0605 */
[----:B------:R-:W-:Y:S02]  /*33b0*/  CS2R R68, SRZ ;  /* 0x0000000000447805 */ /* 0x000fe4000001ff00 */
[----:B------:R-:W-:-:S02]  /*33c0*/  CS2R R74, SRZ ;  /* 0x00000000004a7805 */ /* 0x000fc4000001ff00 */
[----:B------:R-:W-:Y:S02]  /*33d0*/  LEA.HI.X R29, R29, UR5, R30, 0x1, P4 ;  /* 0x000000051d1d7c11 */ /* 0x000fe4000a0f0c1e */
[----:B------:R-:W-:Y:S02]  /*33e0*/  CS2R R70, SRZ ;  /* 0x0000000000467805 */ /* 0x000fe4000001ff00 */
[C---:B------:R-:W-:Y:S01]  /*33f0*/  LEA R30, P0, R31.reuse, UR6, 0x1 ;  /* 0x000000061f1e7c11 */ /* 0x040fe2000f8008ff */
[----:B------:R-:W-:Y:S01]  /*3400*/  ULDC.64 UR8, c[0x0][0x208] ;  /* 0x0000820000087ab9 */ /* 0x000fe20000000a00 */
[-C--:B------:R-:W-:Y:S02]  /*3410*/  ISETP.GE.AND P4, PT, R216, R110.reuse, PT ;  /* 0x0000006ed800720c */ /* 0x080fe40003f86270 */
[----:B------:R-:W-:Y:S02]  /*3420*/  LEA.HI.X R31, R31, UR7, R32, 0x1, P0 ;  /* 0x000000071f1f7c11 */ /* 0x000fe400080f0c20 */
[----:B------:R-:W-:-:S02]  /*3430*/  ISETP.GE.AND P0, PT, R221, R110, PT ;  /* 0x0000006edd00720c */ /* 0x000fc40003f06270 */
[----:B------:R-:W-:-:S07]  /*3440*/  CS2R R64, SRZ ;  /* 0x0000000000407805 */ /* 0x000fce000001ff00 */
[----:B------:R0:W5:Y:S04]  /*3450*/  @!P4 LDG.E.64 R72, desc[UR8][R28.64] ;  /* 0x000000081c48c981 */ /* 0x000168000c1e1b00 */
[----:B------:R0:W5:Y:S01]  /*3460*/  @!P4 LDG.E.64 R74, desc[UR8][R30.64] ;  /* 0x000000081e4ac981 */ /* 0x000162000c1e1b00 */
[----:B------:R-:W-:-:S03]  /*3470*/  ISETP.GE.AND P4, PT, R220, R110, PT ;  /* 0x0000006edc00720c */ /* 0x000fc60003f86270 */
[----:B------:R0:W5:Y:S04]  /*3480*/  @!P0 LDG.E.64 R68, desc[UR8][R28.64+0x40] ;  /* 0x000040081c448981 */ /* 0x000168000c1e1b00 */
[----:B------:R0:W5:Y:S01]  /*3490*/  @!P0 LDG.E.64 R70, desc[UR8][R30.64+0x40] ;  /* 0x000040081e468981 */ /* 0x000162000c1e1b00 */
[----:B------:R-:W-:Y:S02]  /*34a0*/  ISETP.GE.AND P0, PT, R222, R110, PT ;  /* 0x0000006ede00720c */ /* 0x000fe40003f06270 */
[----:B------:R-:W-:Y:S02]  /*34b0*/  CS2R R60, SRZ ;  /* 0x00000000003c7805 */ /* 0x000fe4000001ff00 */
[----:B------:R-:W-:Y:S02]  /*34c0*/  CS2R R66, SRZ ;  /* 0x0000000000427805 */ /* 0x000fe4000001ff00 */
[----:B------:R-:W-:Y:S01]  /*34d0*/  CS2R R62, SRZ ;  /* 0x00000000003e7805 */ /* 0x000fe2000001ff00 */
[----:B------:R0:W5:Y:S04]  /*34e0*/  @!P4 LDG.E.64 R64, desc[UR8][R28.64+0x80] ;  /* 0x000080081c40c981 */ /* 0x000168000c1e1b00 */
[----:B------:R0:W5:Y:S04]  /*34f0*/  @!P4 LDG.E.64 R66, desc[UR8][R30.64+0x80] ;  /* 0x000080081e42c981 */ /* 0x000168000c1e1b00 */
[----:B------:R0:W5:Y:S04]  /*3500*/  @!P0 LDG.E.64 R60, desc[UR8][R28.64+0xc0] ;  /* 0x0000c0081c3c8981 */ /* 0x000168000c1e1b00 */
[----:B------:R0:W5:Y:S02]  /*3510*/  @!P0 LDG.E.64 R62, desc[UR8][R30.64+0xc0] ;  /* 0x0000c0081e3e8981 */ /* 0x000164000c1e1b00 */
.L_x_449:
[----:B------:R-:W-:Y:S05]  /*3520*/  BSYNC B1 ;  /* 0x0000000000017941 */ /* 0x000fea0003800000 */
.L_x_448:
[----:B0----5:R-:W-:Y:S01]  /*3530*/  IMAD.MOV.U32 R28, RZ, RZ, R60 ;  /* 0x000000ffff1c7224 */ /* 0x021fe200078e003c */
[----:B------:R-:W-:Y:S01]  /*3540*/  BSSY B1, `(.L_x_450) ;  /* 0x0000042000017945 */ /* 0x000fe20003800000 */
[----:B------:R-:W-:Y:S01]  /*3550*/  IMAD.MOV.U32 R30, RZ, RZ, R61 ;  /* 0x000000ffff1e7224 */ /* 0x000fe200078e003d */
[----:B------:R-:W-:Y:S01]  /*3560*/  CS2R R48, SRZ ;  /* 0x0000000000307805 */ /* 0x000fe2000001ff00 */
[----:B------:R-:W-:Y:S01]  /*3570*/  VIADD R32, R224, 0x20 ;  /* 0x00000020e0207836 */ /* 0x000fe20000000000 */
[----:B------:R-:W-:Y:S01]  /*3580*/  CS2R R52, SRZ ;  /* 0x0000000000347805 */ /* 0x000fe2000001ff00 */
[----:B------:R-:W-:Y:S01]  /*3590*/  IMAD.MOV.U32 R29, RZ, RZ, R64 ;  /* 0x000000ffff1d7224 */ /* 0x000fe200078e0040 */
[----:B------:R-:W-:Y:S01]  /*35a0*/  PRMT R149, R30, 0x5410, R28 ;  /* 0x000054101e957816 */ /* 0x000fe2000000001c */
[----:B------:R-:W-:Y:S01]  /*35b0*/  IMAD.MOV.U32 R31, RZ, RZ, R65 ;  /* 0x000000ffff1f7224 */ /* 0x000fe200078e0041 */
[----:B------:R-:W-:Y:S01]  /*35c0*/  MOV R28, R69 ;  /* 0x00000045001c7202 */ /* 0x000fe20000000f00 */
[----:B------:R-:W-:Y:S01]  /*35d0*/  IMAD.MOV.U32 R30, RZ, RZ, R68 ;  /* 0x000000ffff1e7224 */ /* 0x000fe200078e0044 */
[----:B------:R-:W-:-:S02]  /*35e0*/  ISETP.GE.AND P4, PT, R32, R85, PT ;  /* 0x000000552000720c */ /* 0x000fc40003f86270 */
[----:B------:R-:W-:Y:S02]  /*35f0*/  CS2R R56, SRZ ;  /* 0x0000000000387805 */ /* 0x000fe4000001ff00 */
[----:B------:R-:W-:Y:S01]  /*3600*/  PRMT R151, R31, 0x5410, R29 ;  /* 0x000054101f977816 */ /* 0x000fe2000000001d */
[----:B------:R-:W-:Y:S01]  /*3610*/  IMAD.MOV.U32 R29, RZ, RZ, R73 ;  /* 0x000000ffff1d7224 */ /* 0x000fe200078e0049 */
[----:B------:R-:W-:Y:S01]  /*3620*/  PRMT R152, R152, 0x5410, R30 ;  /* 0x0000541098987816 */ /* 0x000fe2000000001e */
[----:B------:R-:W-:Y:S01]  /*3630*/  IMAD.MOV.U32 R31, RZ, RZ, R62 ;  /* 0x000000ffff1f7224 */ /* 0x000fe200078e003e */
[----:B------:R-:W-:Y:S01]  /*3640*/  PRMT R153, R153, 0x5410, R28 ;  /* 0x0000541099997816 */ /* 0x000fe2000000001c */
[----:B------:R-:W-:Y:S01]  /*3650*/  IMAD.MOV.U32 R28, RZ, RZ, R72 ;  /* 0x000000ffff1c7224 */ /* 0x000fe200078e0048 */
[----:B------:R-:W-:Y:S01]  /*3660*/  CS2R R46, SRZ ;  /* 0x00000000002e7805 */ /* 0x000fe2000001ff00 */
[----:B------:R-:W-:Y:S01]  /*3670*/  IMAD.MOV.U32 R30, RZ, RZ, R63 ;  /* 0x000000ffff1e7224 */ /* 0x000fe200078e003f */
[----:B------:R-:W-:-:S02]  /*3680*/  CS2R R50, SRZ ;  /* 0x0000000000327805 */ /* 0x000fc4000001ff00 */
[----:B------:R-:W-:Y:S02]  /*3690*/  CS2R R54, SRZ ;  /* 0x0000000000367805 */ /* 0x000fe4000001ff00 */
[----:B------:R-:W-:Y:S01]  /*36a0*/  PRMT R82, R29, 0x5410, R28 ;  /* 0x000054101d527816 */ /* 0x000fe2000000001c */
[----:B------:R-:W-:Y:S01]  /*36b0*/  IMAD.MOV.U32 R28, RZ, RZ, R70 ;  /* 0x000000ffff1c7224 */ /* 0x000fe200078e0046 */
[----:B------:R-:W-:Y:S01]  /*36c0*/  PRMT R148, R30, 0x5410, R31 ;  /* 0x000054101e947816 */ /* 0x000fe2000000001f */
[----:B------:R-:W-:Y:S01]  /*36d0*/  IMAD.MOV.U32 R31, RZ, RZ, R66 ;  /* 0x000000ffff1f7224 */ /* 0x000fe200078e0042 */
[----:B------:R-:W-:Y:S01]  /*36e0*/  CS2R R58, SRZ ;  /* 0x00000000003a7805 */ /* 0x000fe2000001ff00 */
[----:B------:R-:W-:Y:S01]  /*36f0*/  IMAD.MOV.U32 R30, RZ, RZ, R67 ;  /* 0x000000ffff1e7224 */ /* 0x000fe200078e0043 */
[----:B------:R-:W-:Y:S01]  /*3700*/  PRMT R152, R28, 0x7610, R152 ;  /* 0x000076101c987816 */ /* 0x000fe20000000098 */
[----:B------:R-:W-:Y:S02]  /*3710*/  IMAD.MOV.U32 R29, RZ, RZ, R71 ;  /* 0x000000ffff1d7224 */ /* 0x000fe400078e0047 */
[----:B------:R-:W-:Y:S01]  /*3720*/  IMAD.MOV.U32 R32, RZ, RZ, R74 ;  /* 0x000000ffff207224 */ /* 0x000fe200078e004a */
[----:B------:R-:W-:Y:S01]  /*3730*/  PRMT R150, R30, 0x5410, R31 ;  /* 0x000054101e967816 */ /* 0x000fe2000000001f */
[----:B------:R-:W-:Y:S01]  /*3740*/  IMAD.MOV.U32 R33, RZ, RZ, R75 ;  /* 0x000000ffff217224 */ /* 0x000fe200078e004b */
[----:B------:R-:W-:Y:S01]  /*3750*/  PRMT R154, R154, 0x5410, R29 ;  /* 0x000054109a9a7816 */ /* 0x000fe2000000001d */
[----:B------:R-:W-:Y:S06]  /*3760*/  @P4 BRA `(.L_x_451) ;  /* 0x00000000007c4947 */ /* 0x000fec0003800000 */
[----:B------:R-:W-:Y:S01]  /*3770*/  IADD3 R28, P0, P5, R98, R14, R102 ;  /* 0x0000000e621c7210 */ /* 0x000fe20007d1e066 */
[----:B------:R-:W-:Y:S01]  /*3780*/  ULDC.64 UR4, c[0x0][0x3e8] ;  /* 0x0000fa0000047ab9 */ /* 0x000fe20000000a00 */
[----:B------:R-:W-:Y:S01]  /*3790*/  ULDC.64 UR6, c[0x0][0x400] ;  /* 0x0001000000067ab9 */ /* 0x000fe20000000a00 */
[----:B------:R-:W-:Y:S02]  /*37a0*/  CS2R R56, SRZ ;  /* 0x0000000000387805 */ /* 0x000fe4000001ff00 */
[----:B------:R-:W-:Y:S02]  /*37b0*/  IADD3.X R31, R3, R11, R101, P0, P5 ;  /* 0x0000000b031f7210 */ /* 0x000fe400007ea465 */
[----:B------:R-:W-:Y:S02]  /*37c0*/  CS2R R58, SRZ ;  /* 0x00000000003a7805 */ /* 0x000fe4000001ff00 */
[----:B------:R-:W-:Y:S01]  /*37d0*/  IADD3 R29, P0, P5, R92, R12, R104 ;  /* 0x0000000c5c1d7210 */ /* 0x000fe20007d1e068 */
[----:B------:R-:W-:-:S03]  /*37e0*/  ULDC.64 UR8, c[0x0][0x208] ;  /* 0x0000820000087ab9 */ /* 0x000fc60000000a00 */
[----:B------:R-:W-:Y:S02]  /*37f0*/  IADD3.X R34, R5, R80, R103, P0, P5 ;  /* 0x0000005005227210 */ /* 0x000fe400007ea467 */
[----:B------:R-:W-:-:S04]  /*3800*/  LEA R30, P0, R28, UR4, 0x1 ;  /* 0x000000041c1e7c11 */ /* 0x000fc8000f8008ff */
[----:B------:R-:W-:Y:S02]  /*3810*/  LEA.HI.X R31, R28, UR5, R31, 0x1, P0 ;  /* 0x000000051c1f7c11 */ /* 0x000fe400080f0c1f */
[----:B------:R-:W-:-:S04]  /*3820*/  LEA R28, P0, R29, UR6, 0x1 ;  /* 0x000000061d1c7c11 */ /* 0x000fc8000f8008ff */
[----:B------:R-:W-:Y:S02]  /*3830*/  LEA.HI.X R29, R29, UR7, R34, 0x1, P0 ;  /* 0x000000071d1d7c11 */ /* 0x000fe400080f0c22 */
[----:B------:R-:W-:Y:S02]  /*3840*/  ISETP.GE.AND P0, PT, R216, R110, PT ;  /* 0x0000006ed800720c */ /* 0x000fe40003f06270 */
[----:B------:R-:W-:Y:S02]  /*3850*/  CS2R R52, SRZ ;  /* 0x0000000000347805 */ /* 0x000fe4000001ff00 */
[----:B------:R-:W-:-:S09]  /*3860*/  CS2R R54, SRZ ;  /* 0x0000000000367805 */ /* 0x000fd2000001ff00 */
[----:B------:R0:W5:Y:S04]  /*3870*/  @!P0 LDG.E.64 R56, desc[UR8][R30.64] ;  /* 0x000000081e388981 */ /* 0x000168000c1e1b00 */
[----:B------:R0:W5:Y:S01]  /*3880*/  @!P0 LDG.E.64 R58, desc[UR8][R28.64] ;  /* 0x000000081c3a8981 */ /* 0x000162000c1e1b00 */
        /* <DEDUP_REMOVED lines=10> */
[----:B------:R-:W-:-:S13]  /*3930*/  ISETP.GE.AND P0, PT, R222, R110, PT ;  /* 0x0000006ede00720c */ /* 0x000fda0003f06270 */
[----:B------:R0:W5:Y:S04]  /*3940*/  @!P0 LDG.E.64 R44, desc[UR8][R30.64+0xc0] ;  /* 0x0000c0081e2c8981 */ /* 0x000168000c1e1b00 */
[----:B------:R0:W5:Y:S02]  /*3950*/  @!P0 LDG.E.64 R46, desc[UR8][R28.64+0xc0] ;  /* 0x0000c0081c2e8981 */ /* 0x000164000c1e1b00 */
.L_x_451:
[----:B------:R-:W-:Y:S05]  /*3960*/  BSYNC B1 ;  /* 0x0000000000017941 */ /* 0x000fea0003800000 */
.L_x_450:
[----:B0----5:R-:W-:Y:S01]  /*3970*/  IMAD.MOV.U32 R29, RZ, RZ, R44 ;  /* 0x000000ffff1d7224 */ /* 0x021fe200078e002c */
[----:B------:R-:W-:Y:S01]  /*3980*/  BSSY B1, `(.L_x_452) ;  /* 0x0000044000017945 */ /* 0x000fe20003800000 */
[----:B------:R-:W-:Y:S01]  /*3990*/  IMAD.MOV.U32 R28, RZ, RZ, R45 ;  /* 0x000000ffff1c7224 */ /* 0x000fe200078e002d */
[----:B------:R-:W-:Y:S01]  /*39a0*/  PRMT R83, R32, 0x7610, R83 ;  /* 0x0000761020537816 */ /* 0x000fe20000000053 */
[----:B------:R-:W-:Y:S01]  /*39b0*/  VIADD R34, R224, 0x40 ;  /* 0x00000040e0227836 */ /* 0x000fe20000000000 */
[----:B------:R-:W-:Y:S01]  /*39c0*/  PRMT R118, R33, 0x7610, R118 ;  /* 0x0000761021767816 */ /* 0x000fe20000000076 */
[----:B------:R-:W-:Y:S01]  /*39d0*/  IMAD.MOV.U32 R31, RZ, RZ, R48 ;  /* 0x000000ffff1f7224 */ /* 0x000fe200078e0030 */
[----:B------:R-:W-:Y:S01]  /*39e0*/  PRMT R138, R29, 0x5410, R28 ;  /* 0x000054101d8a7816 */ /* 0x000fe2000000001c */
[----:B------:R-:W-:Y:S01]  /*39f0*/  IMAD.MOV.U32 R29, RZ, RZ, R52 ;  /* 0x000000ffff1d7224 */ /* 0x000fe200078e0034 */
[----:B------:R-:W-:Y:S01]  /*3a00*/  ISETP.GE.AND P5, PT, R34, R85, PT ;  /* 0x000000552200720c */ /* 0x000fe20003fa6270 */
        /* <DEDUP_REMOVED lines=11> */
[----:B------:R-:W-:Y:S01]  /*3ac0*/  CS2R R38, SRZ ;  /* 0x0000000000267805 */ /* 0x000fe2000001ff00 */
[----:B------:R-:W-:Y:S01]  /*3ad0*/  IMAD.MOV.U32 R30, RZ, RZ, R57 ;  /* 0x000000ffff1e7224 */ /* 0x000fe200078e0039 */
[----:B------:R-:W-:Y:S01]  /*3ae0*/  PRMT R139, R29, 0x5410, R28 ;  /* 0x000054101d8b7816 */ /* 0x000fe2000000001c */
[----:B------:R-:W-:Y:S01]  /*3af0*/  IMAD.MOV.U32 R29, RZ, RZ, R54 ;  /* 0x000000ffff1d7224 */ /* 0x000fe200078e0036 */
[----:B------:R-:W-:-:S02]  /*3b00*/  MOV R28, R55 ;  /* 0x00000037001c7202 */ /* 0x000fc40000000f00 */
[----:B------:R-:W-:Y:S02]  /*3b10*/  CS2R R42, SRZ ;  /* 0x00000000002a7805 */ /* 0x000fe4000001ff00 */
[----:B------:R-:W-:Y:S01]  /*3b20*/  PRMT R146, R31, 0x5410, R30 ;  /* 0x000054101f927816 */ /* 0x000fe2000000001e */
[----:B------:R-:W-:Y:S01]  /*3b30*/  IMAD.MOV.U32 R31, RZ, RZ, R50 ;  /* 0x000000ffff1f7224 */ /* 0x000fe200078e0032 */
[----:B------:R-:W-:Y:S01]  /*3b40*/  PRMT R145, R29, 0x5410, R28 ;  /* 0x000054101d917816 */ /* 0x000fe2000000001c */
[----:B------:R-:W-:Y:S02]  /*3b50*/  IMAD.MOV.U32 R30, RZ, RZ, R51 ;  /* 0x000000ffff1e7224 */ /* 0x000fe400078e0033 */
[----:B------:R-:W-:Y:S02]  /*3b60*/  IMAD.MOV.U32 R29, RZ, RZ, R58 ;  /* 0x000000ffff1d7224 */ /* 0x000fe400078e003a */
[----:B------:R-:W-:Y:S01]  /*3b70*/  IMAD.MOV.U32 R28, RZ, RZ, R59 ;  /* 0x000000ffff1c7224 */ /* 0x000fe200078e003b */
[----:B------:R-:W-:-:S02]  /*3b80*/  PRMT R143, R31, 0x5410, R30 ;  /* 0x000054101f8f7816 */ /* 0x000fc4000000001e */
[----:B------:R-:W-:Y:S02]  /*3b90*/  CS2R R30, SRZ ;  /* 0x00000000001e7805 */ /* 0x000fe4000001ff00 */
[----:B------:R-:W-:Y:S02]  /*3ba0*/  PRMT R147, R29, 0x5410, R28 ;  /* 0x000054101d937816 */ /* 0x000fe4000000001c */
[----:B------:R-:W-:Y:S01]  /*3bb0*/  CS2R R28, SRZ ;  /* 0x00000000001c7805 */ /* 0x000fe2000001ff00 */
[----:B------:R-:W-:Y:S06]  /*3bc0*/  @P5 BRA `(.L_x_453) ;  /* 0x00000000007c5947 */ /* 0x000fec0003800000 */
[----:B------:R-:W-:Y:S01]  /*3bd0*/  IADD3 R15, P0, P6, R98, R106, R14 ;  /* 0x0000006a620f7210 */ /* 0x000fe20007e1e00e */
[----:B------:R-:W-:Y:S01]  /*3be0*/  ULDC.64 UR4, c[0x0][0x3e8] ;  /* 0x0000fa0000047ab9 */ /* 0x000fe20000000a00 */
[----:B------:R-:W-:Y:S02]  /*3bf0*/  CS2R R40, SRZ ;  /* 0x0000000000287805 */ /* 0x000fe4000001ff00 */
[----:B------:R-:W-:Y:S02]  /*3c00*/  CS2R R42, SRZ ;  /* 0x00000000002a7805 */ /* 0x000fe4000001ff00 */
[----:B------:R-:W-:Y:S01]  /*3c10*/  IADD3.X R11, R3, R105, R11, P0, P6 ;  /* 0x00000069030b7210 */ /* 0x000fe200007ec40b */
[----:B------:R-:W-:Y:S01]  /*3c20*/  ULDC.64 UR6, c[0x0][0x208] ;  /* 0x0000820000067ab9 */ /* 0x000fe20000000a00 */
[----:B------:R-:W-:-:S04]  /*3c30*/  IADD3 R13, P0, P6, R92, R108, R12 ;  /* 0x0000006c5c0d7210 */ /* 0x000fc80007e1e00c */
[----:B------:R-:W-:Y:S02]  /*3c40*/  IADD3.X R80, R5, R107, R80, P0, P6 ;  /* 0x0000006b05507210 */ /* 0x000fe400007ec450 */
[----:B------:R-:W-:-:S04]  /*3c50*/  LEA R14, P0, R15, UR4, 0x1 ;  /* 0x000000040f0e7c11 */ /* 0x000fc8000f8008ff */
[----:B------:R-:W-:Y:S01]  /*3c60*/  LEA.HI.X R15, R15, UR5, R11, 0x1, P0 ;  /* 0x000000050f0f7c11 */ /* 0x000fe200080f0c0b */
[----:B------:R-:W-:Y:S02]  /*3c70*/  ULDC.64 UR4, c[0x0][0x400] ;  /* 0x0001000000047ab9 */ /* 0x000fe40000000a00 */
        /* <DEDUP_REMOVED lines=20> */
.L_x_453:
[----:B------:R-:W-:Y:S05]  /*3dc0*/  BSYNC B1 ;  /* 0x0000000000017941 */ /* 0x000fea0003800000 */
.L_x_452:
[----:B0----5:R-:W-:Y:S01]  /*3dd0*/  IMAD.MOV.U32 R12, RZ, RZ, R28 ;  /* 0x000000ffff0c7224 */ /* 0x021fe200078e001c */
[----:B------:R-:W-:Y:S01]  /*3de0*/  ULOP3.LUT UR4, UR60, 0x1, URZ, 0xfc, !UPT ;  /* 0x000000013c047892 */ /* 0x000fe2000f8efc3f */
[----:B------:R-:W-:-:S03]  /*3df0*/  IMAD.MOV.U32 R11, RZ, RZ, R29 ;  /* 0x000000ffff0b7224 */ /* 0x000fc600078e001d */
[----:B------:R-:W-:Y:S02]  /*3e00*/  UISETP.NE.AND UP0, UPT, UR4, 0x3, UPT ;  /* 0x000000030400788c */ /* 0x000fe4000bf05270 */
[----:B------:R-:W-:Y:S01]  /*3e10*/  PRMT R128, R12, 0x5410, R11 ;  /* 0x000054100c807816 */ /* 0x000fe2000000000b */
[----:B------:R-:W-:Y:S02]  /*3e20*/  IMAD.MOV.U32 R12, RZ, RZ, R32 ;  /* 0x000000ffff0c7224 */ /* 0x000fe400078e0020 */
[----:B------:R-:W-:Y:S01]  /*3e30*/  IMAD.MOV.U32 R11, RZ, RZ, R33 ;  /* 0x000000ffff0b7224 */ /* 0x000fe200078e0021 */
[----:B------:R-:W-:-:S04]  /*3e40*/  PLOP3.LUT P0, PT, PT, PT, UP0, 0x80, 0x0 ;  /* 0x000000000000781c */ /* 0x000fc80003f0f008 */
[----:B------:R-:W-:Y:S01]  /*3e50*/  PRMT R134, R12, 0x5410, R11 ;  /* 0x000054100c867816 */ /* 0x000fe2000000000b */
[----:B------:R-:W-:Y:S02]  /*3e60*/  IMAD.MOV.U32 R12, RZ, RZ, R36 ;  /* 0x000000ffff0c7224 */ /* 0x000fe400078e0024 */
[----:B------:R-:W-:-:S05]  /*3e70*/  IMAD.MOV.U32 R11, RZ, RZ, R37 ;  /* 0x000000ffff0b7224 */ /* 0x000fca00078e0025 */
[----:B------:R-:W-:Y:S01]  /*3e80*/  PRMT R136, R12, 0x5410, R11 ;  /* 0x000054100c887816 */ /* 0x000fe2000000000b */
[----:B------:R-:W-:Y:S02]  /*3e90*/  IMAD.MOV.U32 R12, RZ, RZ, R40 ;  /* 0x000000ffff0c7224 */ /* 0x000fe400078e0028 */
[----:B------:R-:W-:-:S05]  /*3ea0*/  IMAD.MOV.U32 R11, RZ, RZ, R41 ;  /* 0x000000ffff0b7224 */ /* 0x000fca00078e0029 */
[----:B------:R-:W-:Y:S01]  /*3eb0*/  PRMT R140, R12, 0x5410, R11 ;  /* 0x000054100c8c7816 */ /* 0x000fe2000000000b */
[----:B------:R-:W-:Y:S02]  /*3ec0*/  IMAD.MOV.U32 R12, RZ, RZ, R30 ;  /* 0x000000ffff0c7224 */ /* 0x000fe400078e001e */
[----:B------:R-:W-:-:S05]  /*3ed0*/  IMAD.MOV.U32 R11, RZ, RZ, R31 ;  /* 0x000000ffff0b7224 */ /* 0x000fca00078e001f */
[----:B------:R-:W-:Y:S01]  /*3ee0*/  PRMT R132, R12, 0x5410, R11 ;  /* 0x000054100c847816 */ /* 0x000fe2000000000b */
        /* <DEDUP_REMOVED lines=12> */
[----:B------:R-:W-:Y:S06]  /*3fb0*/  @!P0 BRA `(.L_x_454) ;  /* 0x0000000000048947 */ /* 0x000fec0003800000 */
[----:B------:R-:W-:Y:S01]  /*3fc0*/  BPT.TRAP 0x1 ;  /* 0x000000040000795c */ /* 0x000fe20000300000 */
.L_x_454:
[----:B------:R-:W-:Y:S01]  /*3fd0*/  IMAD R86, R213, 0x8, R23 ;  /* 0x00000008d5567824 */ /* 0x000fe200078e0217 */
[----:B------:R-:W-:Y:S01]  /*3fe0*/  SHF.L.U32 R87, R225, 0x1f, RZ ;  /* 0x0000001fe1577819 */ /* 0x000fe200000006ff */
[----:B------:R-:W-:Y:S03]  /*3ff0*/  BSSY B1, `(.L_x_455) ;  /* 0x0000003000017945 */ /* 0x000fe60003800000 */
[----:B------:R-:W0:Y:S02]  /*4000*/  SYNCS.PHASECHK.TRANS64.TRYWAIT P6, [R86+URZ+0x38890], R87 ;  /* 0x03889057560075a7 */ /* 0x000e2400080c017f */
[----:B0-----:R-:W-:Y:S05]  /*4010*/  @!P6 BRA `(.L_x_456) ;  /* 0x000002740004e947 */ /* 0x001fea0003800000 */
.L_x_810:
[----:B------:R-:W-:Y:S05]  /*4020*/  BSYNC B1 ;  /* 0x0000000000017941 */ /* 0x000fea0003800000 */
.L_x_455:
[----:B------:R-:W-:-:S03]  /*4030*/  UMOV UR4, 0xffffffff ;  /* 0xffffffff00047882 */ /* 0x000fc60000000000 */
[----:B------:R-:W-:Y:S05]  /*4040*/  BRA.DIV UR4, `(.L_x_457) ;  /* 0x00000276040c7947 */ /* 0x000fea000b800000 */
[----:B------:R1:W2:Y:S04]  /*4050*/  SHFL.IDX PT, R80, R116, RZ, 0x181f ;  /* 0x00181fff74507589 */ /* 0x0002a800000e0000 */
[----:B------:R1:W3:Y:S02]  /*4060*/  SHFL.IDX PT, R11, R117, RZ, 0x181f ;  /* 0x00181fff750b7589 */ /* 0x0002e400000e0000 */
.L_x_814:
[----:B------:R-:W-:Y:S04]  /*4070*/  BSSY B1, `(.L_x_458) ;  /* 0x00000ee000017945 */ /* 0x000fe80003800000 */
[----:B------:R-:W-:Y:S05]  /*4080*/  @P3 BRA `(.L_x_459) ;  /* 0x0000000c00b03947 */ /* 0x000fea0003800000 */
[----:B------:R-:W-:Y:S01]  /*4090*/  ISETP.NE.AND P3, PT, R0, RZ, PT ;  /* 0x000000ff0000720c */ /* 0x000fe20003f65270 */
[----:B------:R-:W-:-:S12]  /*40a0*/  BSSY B2, `(.L_x_460) ;  /* 0x0000038000027945 */ /* 0x000fd80003800000 */
[----:B------:R-:W-:Y:S05]  /*40b0*/  @!P3 BRA `(.L_x_461) ;  /* 0x0000000000d8b947 */ /* 0x000fea0003800000 */
[----:B------:R4:W0:Y:S01]  /*40c0*/  LDS.128 R12, [R78+0x24400] ;  /* 0x024400004e0c7984 */ /* 0x0008220000000c00 */
[----:B------:R-:W-:Y:S01]  /*40d0*/  ISETP.GE.AND P3, PT, R216, R110, PT ;  /* 0x0000006ed800720c */ /* 0x000fe20003f66270 */
[----:B------:R-:W-:-:S12]  /*40e0*/  BSSY B3, `(.L_x_462) ;  /* 0x000002f000037945 */ /* 0x000fd80003800000 */
[----:B----4-:R-:W-:Y:S05]  /*40f0*/  @P3 BRA `(.L_x_463) ;  /* 0x0000000000b43947 */ /* 0x010fea0003800000 */
[--C-:B------:R-:W-:Y:S02]  /*4100*/  SHF.R.U64 R72, R72, 0x10, R73.reuse ;  /* 0x0000001048487819 */ /* 0x100fe40000001249 */
[----:B------:R-:W-:Y:S02]  /*4110*/  SHF.R.U32.HI R81, RZ, 0x10, R73 ;  /* 0x00000010ff517819 */ /* 0x000fe40000011649 */
[--C-:B------:R-:W-:Y:S02]  /*4120*/  SHF.R.U64 R73, R74, 0x10, R75.reuse ;  /* 0x000000104a497819 */ /* 0x100fe4000000124b */
[----:B------:R-:W-:Y:S02]  /*4130*/  SHF.R.U32.HI R75, RZ, 0x10, R75 ;  /* 0x00000010ff4b7819 */ /* 0x000fe4000001164b */
[----:B------:R-:W-:Y:S01]  /*4140*/  PRMT R73, R83, 0x5410, R73 ;  /* 0x0000541053497816 */ /* 0x000fe20000000049 */
[----:B0-----:R-:W-:Y:S01]  /*4150*/  IMAD.U32 R83, R13, 0x10000, RZ ;  /* 0x000100000d537824 */ /* 0x001fe200078e00ff */
[----:B------:R-:W-:-:S02]  /*4160*/  PRMT R72, R82, 0x5432, R72 ;  /* 0x0000543252487816 */ /* 0x000fc40000000048 */
[----:B------:R-:W-:Y:S02]  /*4170*/  PRMT R74, R82, 0x5410, R81 ;  /* 0x00005410524a7816 */ /* 0x000fe40000000051 */
[----:B------:R-:W-:Y:S02]  /*4180*/  PRMT R81, R118, 0x5410, R75 ;  /* 0x0000541076517816 */ /* 0x000fe4000000004b */
[----:B------:R-:W-:Y:S01]  /*4190*/  LOP3.LUT R75, R13, 0xffff0000, RZ, 0xc0, !PT ;  /* 0xffff00000d4b7812 */ /* 0x000fe200078ec0ff */
[----:B------:R-:W-:Y:S01]  /*41a0*/  IMAD.U32 R119, R74, 0x10000, RZ ;  /* 0x000100004a777824 */ /* 0x000fe200078e00ff */
[C---:B------:R-:W-:Y:S01]  /*41b0*/  LOP3.LUT R82, R73.reuse, 0xffff0000, RZ, 0xc0, !PT ;  /* 0xffff000049527812 */ /* 0x040fe200078ec0ff */
[----:B------:R-:W-:Y:S01]  /*41c0*/  IMAD.U32 R73, R73, 0x10000, RZ ;  /* 0x0001000049497824 */ /* 0x000fe200078e00ff */
[C---:B------:R-:W-:Y:S01]  /*41d0*/  LOP3.LUT R118, R72.reuse, 0xffff0000, RZ, 0xc0, !PT ;  /* 0xffff000048767812 */ /* 0x040fe200078ec0ff */
[----:B------:R-:W-:Y:S01]  /*41e0*/  IMAD.U32 R72, R72, 0x10000, RZ ;  /* 0x0001000048487824 */ /* 0x000fe200078e00ff */
[----:B------:R-:W-:Y:S01]  /*41f0*/  LOP3.LUT R74, R74, 0xffff0000, RZ, 0xc0, !PT ;  /* 0xffff00004a4a7812 */ /* 0x000fe200078ec0ff */
[----:B------:R-:W-:-:S02]  /*4200*/  FMUL.FTZ R13, R75, R82 ;  /* 0x000000524b0d7220 */ /* 0x000fc40000410000 */
[-C--:B------:R-:W-:Y:S02]  /*4210*/  FMUL.FTZ R75, R75, R118.reuse ;  /* 0x000000764b4b7220 */ /* 0x080fe40000410000 */
[C---:B------:R-:W-:Y:S01]  /*4220*/  FFMA.FTZ R13, R83.reuse, R118, -R13 ;  /* 0x00000076530d7223 */ /* 0x040fe2000001080d */
[C---:B------:R-:W-:Y:S01]  /*4230*/  LOP3.LUT R118, R14.reuse, 0xffff0000, RZ, 0xc0, !PT ;  /* 0xffff00000e767812 */ /* 0x040fe200078ec0ff */
[----:B------:R-:W-:Y:S01]  /*4240*/  FFMA.FTZ R75, R83, R82, R75 ;  /* 0x00000052534b7223 */ /* 0x000fe2000001004b */
[C---:B------:R-:W-:Y:S01]  /*4250*/  IMAD.U32 R82, R81.reuse, 0x10000, RZ ;  /* 0x0001000051527824 */ /* 0x040fe200078e00ff */
[----:B------:R-:W-:Y:S01]  /*4260*/  LOP3.LUT R81, R81, 0xffff0000, RZ, 0xc0, !PT ;  /* 0xffff000051517812 */ /* 0x000fe200078ec0ff */
[----:B------:R-:W-:Y:S02]  /*4270*/  IMAD.U32 R83, R14, 0x10000, RZ ;  /* 0x000100000e537824 */ /* 0x000fe400078e00ff */
[C---:B------:R-:W-:Y:S01]  /*4280*/  FMUL.FTZ R14, R118.reuse, R82 ;  /* 0x00000052760e7220 */ /* 0x040fe20000410000 */
[----:B------:R-:W-:Y:S01]  /*4290*/  FMUL.FTZ R118, R118, R119 ;  /* 0x0000007776767220 */ /* 0x000fe20000410000 */
[----:B------:R-:W-:-:S02]  /*42a0*/  F2FP.BF16.F32.PACK_AB R13, R75, R13 ;  /* 0x0000000d4b0d723e */ /* 0x000fc400000010ff */
[C---:B------:R-:W-:Y:S01]  /*42b0*/  FFMA.FTZ R14, R83.reuse, R119, -R14 ;  /* 0x00000077530e7223 */ /* 0x040fe2000001080e */
[----:B------:R-:W-:Y:S01]  /*42c0*/  FFMA.FTZ R82, R83, R82, R118 ;  /* 0x0000005253527223 */ /* 0x000fe20000010076 */
[C---:B------:R-:W-:Y:S02]  /*42d0*/  LOP3.LUT R83, R15.reuse, 0xffff0000, RZ, 0xc0, !PT ;  /* 0xffff00000f537812 */ /* 0x040fe400078ec0ff */
[----:B------:R-:W-:Y:S02]  /*42e0*/  SHF.L.U32 R118, R15, 0x10, RZ ;  /* 0x000000100f767819 */ /* 0x000fe400000006ff */
[----:B------:R-:W-:Y:S01]  /*42f0*/  F2FP.BF16.F32.PACK_AB R14, R82, R14 ;  /* 0x0000000e520e723e */ /* 0x000fe200000010ff */
[----:B------:R-:W-:-:S04]  /*4300*/  FMUL.FTZ R15, R83, R81 ;  /* 0x00000051530f7220 */ /* 0x000fc80000410000 */
[-C--:B------:R-:W-:Y:S01]  /*4310*/  FFMA.FTZ R15, R118, R74.reuse, -R15 ;  /* 0x0000004a760f7223 */ /* 0x080fe2000001080f */
[----:B------:R-:W-:-:S04]  /*4320*/  FMUL.FTZ R74, R83, R74 ;  /* 0x0000004a534a7220 */ /* 0x000fc80000410000 */
[----:B------:R-:W-:Y:S01]  /*4330*/  FFMA.FTZ R81, R118, R81, R74 ;  /* 0x0000005176517223 */ /* 0x000fe2000001004a */
[C---:B------:R-:W-:Y:S01]  /*4340*/  LOP3.LUT R74, R12.reuse, 0xffff0000, RZ, 0xc0, !PT ;  /* 0xffff00000c4a7812 */ /* 0x040fe200078ec0ff */
[----:B------:R-:W-:-:S03]  /*4350*/  IMAD.U32 R12, R12, 0x10000, RZ ;  /* 0x000100000c0c7824 */ /* 0x000fc600078e00ff */
[----:B------:R-:W-:Y:S01]  /*4360*/  F2FP.BF16.F32.PACK_AB R15, R81, R15 ;  /* 0x0000000f510f723e */ /* 0x000fe200000010ff */
[C---:B------:R-:W-:Y:S01]  /*4370*/  FMUL.FTZ R83, R74.reuse, R73 ;  /* 0x000000494a537220 */ /* 0x040fe20000410000 */
[----:B------:R-:W-:-:S03]  /*4380*/  FMUL.FTZ R74, R74, R72 ;  /* 0x000000484a4a7220 */ /* 0x000fc60000410000 */
[C---:B------:R-:W-:Y:S01]  /*4390*/  FFMA.FTZ R83, R12.reuse, R72, -R83 ;  /* 0x000000480c537223 */ /* 0x040fe20000010853 */
[----:B------:R-:W-:-:S05]  /*43a0*/  FFMA.FTZ R74, R12, R73, R74 ;  /* 0x000000490c4a7223 */ /* 0x000fca000001004a */
[----:B------:R-:W-:-:S05]  /*43b0*/  F2FP.BF16.F32.PACK_AB R74, R74, R83 ;  /* 0x000000534a4a723e */ /* 0x000fca00000010ff */
[----:B------:R-:W-:-:S07]  /*43c0*/  IMAD.MOV.U32 R12, RZ, RZ, R74 ;  /* 0x000000ffff0c7224 */ /* 0x000fce00078e004a */
.L_x_463:
[----:B------:R-:W-:Y:S05]  /*43d0*/  BSYNC B3 ;  /* 0x0000000000037941 */ /* 0x000fea0003800000 */
.L_x_462:
[----:B---3--:R-:W-:Y:S01]  /*43e0*/  LEA R72, P3, R16, R11, 0x1 ;  /* 0x0000000b10487211 */ /* 0x008fe200078608ff */
[----:B------:R-:W-:-:S03]  /*43f0*/  ULDC.64 UR4, c[0x0][0x208] ;  /* 0x0000820000047ab9 */ /* 0x000fc60000000a00 */
[----:B--2---:R-:W-:-:S05]  /*4400*/  LEA.HI.X R73, R16, R80, R17, 0x1, P3 ;  /* 0x0000005010497211 */ /* 0x004fca00018f0c11 */
[----:B0-----:R4:W-:Y:S04]  /*4410*/  ST.E.128 desc[UR4][R72.64], R12 ;  /* 0x0000000c48007985 */ /* 0x0019e8000c101d04 */
.L_x_461:
[----:B------:R-:W-:Y:S05]  /*4420*/  BSYNC B2 ;  /* 0x0000000000027941 */ /* 0x000fea0003800000 */
.L_x_460:
[----:B------:R-:W-:Y:S01]  /*4430*/  ISETP.NE.AND P3, PT, R20, RZ, PT ;  /* 0x000000ff1400720c */ /* 0x000fe20003f65270 */
[----:B------:R-:W-:-:S12]  /*4440*/  BSSY B2, `(.L_x_464) ;  /* 0x000003a000027945 */ /* 0x000fd80003800000 */
[----:B------:R-:W-:Y:S05]  /*4450*/  @!P3 BRA `(.L_x_465) ;  /* 0x0000000000e0b947 */ /* 0x000fea0003800000 */
[----:B----4-:R4:W0:Y:S01]  /*4460*/  LDS.128 R12, [R78+0x26c00] ;  /* 0x026c00004e0c7984 */ /* 0x0108220000000c00 */
[----:B------:R-:W-:Y:S01]  /*4470*/  ISETP.GE.AND P3, PT, R221, R110, PT ;  /* 0x0000006edd00720c */ /* 0x000fe20003f66270 */
[----:B------:R-:W-:-:S12]  /*4480*/  BSSY B3, `(.L_x_466) ;  /* 0x0000031000037945 */ /* 0x000fd80003800000 */
[----:B----4-:R-:W-:Y:S05]  /*4490*/  @P3 BRA `(.L_x_467) ;  /* 0x0000000000bc3947 */ /* 0x010fea0003800000 */
[--C-:B------:R-:W-:Y:S01]  /*44a0*/  SHF.R.U64 R68, R68, 0x10, R69.reuse ;  /* 0x0000001044447819 */ /* 0x100fe20000001245 */
[----:B0-----:R-:W-:Y:S01]  /*44b0*/  IMAD.U32 R73, R13, 0x10000, RZ ;  /* 0x000100000d497824 */ /* 0x001fe200078e00ff */
[----:B------:R-:W-:Y:S02]  /*44c0*/  SHF.R.U32.HI R72, RZ, 0x10, R69 ;  /* 0x00000010ff487819 */ /* 0x000fe40000011645 */
[--C-:B------:R-:W-:Y:S02]  /*44d0*/  SHF.R.U64 R69, R70, 0x10, R71.reuse ;  /* 0x0000001046457819 */ /* 0x100fe40000001247 */
[----:B------:R-:W-:Y:S02]  /*44e0*/  SHF.R.U32.HI R70, RZ, 0x10, R71 ;  /* 0x00000010ff467819 */ /* 0x000fe40000011647 */
[C---:B------:R-:W-:Y:S02]  /*44f0*/  PRMT R71, R152.reuse, 0x5410, R69 ;  /* 0x0000541098477816 */ /* 0x040fe40000000045 */
[----:B------:R-:W-:-:S02]  /*4500*/  PRMT R68, R152, 0x5432, R68 ;  /* 0x0000543298447816 */ /* 0x000fc40000000044 */
[----:B------:R-:W-:Y:S02]  /*4510*/  LOP3.LUT R75, R13, 0xffff0000, RZ, 0xc0, !PT ;  /* 0xffff00000d4b7812 */ /* 0x000fe400078ec0ff */
[C---:B------:R-:W-:Y:S01]  /*4520*/  LOP3.LUT R74, R71.reuse, 0xffff0000, RZ, 0xc0, !PT ;  /* 0xffff0000474a7812 */ /* 0x040fe200078ec0ff */
[----:B------:R-:W-:Y:S01]  /*4530*/  IMAD.U32 R71, R71, 0x10000, RZ ;  /* 0x0001000047477824 */ /* 0x000fe200078e00ff */
[----:B------:R-:W-:Y:S02]  /*4540*/  PRMT R69, R154, 0x5432, R70 ;  /* 0x000054329a457816 */ /* 0x000fe40000000046 */
[C---:B------:R-:W-:Y:S01]  /*4550*/  LOP3.LUT R13, R68.reuse, 0xffff0000, RZ, 0xc0, !PT ;  /* 0xffff0000440d7812 */ /* 0x040fe200078ec0ff */
[----:B------:R-:W-:Y:S01]  /*4560*/  FMUL.FTZ R70, R75, R74 ;  /* 0x0000004a4b467220 */ /* 0x000fe20000410000 */
[----:B------:R-:W-:Y:S01]  /*4570*/  PRMT R72, R153, 0x5432, R72 ;  /* 0x0000543299487816 */ /* 0x000fe20000000048 */
[----:B------:R-:W-:Y:S02]  /*4580*/  IMAD.U32 R68, R68, 0x10000, RZ ;  /* 0x0001000044447824 */ /* 0x000fe400078e00ff */
[-C--:B------:R-:W-:Y:S01]  /*4590*/  FFMA.FTZ R70, R73, R13.reuse, -R70 ;  /* 0x0000000d49467223 */ /* 0x080fe20000010846 */
[----:B------:R-:W-:Y:S01]  /*45a0*/  FMUL.FTZ R13, R75, R13 ;  /* 0x0000000d4b0d7220 */ /* 0x000fe20000410000 */
[C---:B------:R-:W-:Y:S01]  /*45b0*/  IMAD.U32 R75, R72.reuse, 0x10000, RZ ;  /* 0x00010000484b7824 */ /* 0x040fe200078e00ff */
[----:B------:R-:W-:-:S02]  /*45c0*/  LOP3.LUT R72, R72, 0xffff0000, RZ, 0xc0, !PT ;  /* 0xffff000048487812 */ /* 0x000fc400078ec0ff */
[----:B------:R-:W-:Y:S01]  /*45d0*/  FFMA.FTZ R13, R73, R74, R13 ;  /* 0x0000004a490d7223 */ /* 0x000fe2000001000d */
[C---:B------:R-:W-:Y:S01]  /*45e0*/  LOP3.LUT R74, R14.reuse, 0xffff0000, RZ, 0xc0, !PT ;  /* 0xffff00000e4a7812 */ /* 0x040fe200078ec0ff */
[C---:B------:R-:W-:Y:S01]  /*45f0*/  IMAD.U32 R73, R69.reuse, 0x10000, RZ ;  /* 0x0001000045497824 */ /* 0x040fe200078e00ff */
[----:B------:R-:W-:Y:S01]  /*4600*/  LOP3.LUT R69, R69, 0xffff0000, RZ, 0xc0, !PT ;  /* 0xffff000045457812 */ /* 0x000fe200078ec0ff */
[----:B------:R-:W-:Y:S01]  /*4610*/  IMAD.U32 R14, R14, 0x10000, RZ ;  /* 0x000100000e0e7824 */ /* 0x000fe200078e00ff */
[----:B------:R-:W-:Y:S01]  /*4620*/  F2FP.BF16.F32.PACK_AB R13, R13, R70 ;  /* 0x000000460d0d723e */ /* 0x000fe200000010ff */
[C---:B------:R-:W-:Y:S01]  /*4630*/  FMUL.FTZ R81, R74.reuse, R73 ;  /* 0x000000494a517220 */ /* 0x040fe20000410000 */
[----:B------:R-:W-:-:S03]  /*4640*/  FMUL.FTZ R74, R74, R75 ;  /* 0x0000004b4a4a7220 */ /* 0x000fc60000410000 */
[C---:B------:R-:W-:Y:S01]  /*4650*/  FFMA.FTZ R81, R14.reuse, R75, -R81 ;  /* 0x0000004b0e517223 */ /* 0x040fe20000010851 */
[----:B------:R-:W-:Y:S01]  /*4660*/  FFMA.FTZ R74, R14, R73, R74 ;  /* 0x000000490e4a7223 */ /* 0x000fe2000001004a */
[C---:B------:R-:W-:Y:S01]  /*4670*/  LOP3.LUT R14, R15.reuse, 0xffff0000, RZ, 0xc0, !PT ;  /* 0xffff00000f0e7812 */ /* 0x040fe200078ec0ff */
[----:B------:R-:W-:-:S03]  /*4680*/  IMAD.U32 R15, R15, 0x10000, RZ ;  /* 0x000100000f0f7824 */ /* 0x000fc600078e00ff */
        /* <DEDUP_REMOVED lines=12> */
[----:B------:R-:W-:Y:S01]  /*4750*/  F2FP.BF16.F32.PACK_AB R69, R15, R69 ;  /* 0x000000450f45723e */ /* 0x000fe200000010ff */
[----:B------:R-:W-:Y:S02]  /*4760*/  IMAD.MOV.U32 R15, RZ, RZ, R14 ;  /* 0x000000ffff0f7224 */ /* 0x000fe400078e000e */
[----:B------:R-:W-:Y:S02]  /*4770*/  IMAD.MOV.U32 R14, RZ, RZ, R74 ;  /* 0x000000ffff0e7224 */ /* 0x000fe400078e004a */
[----:B------:R-:W-:-:S07]  /*4780*/  IMAD.MOV.U32 R12, RZ, RZ, R69 ;  /* 0x000000ffff0c7224 */ /* 0x000fce00078e0045 */
.L_x_467:
[----:B------:R-:W-:Y:S05]  /*4790*/  BSYNC B3 ;  /* 0x0000000000037941 */ /* 0x000fea0003800000 */
.L_x_466:
[----:B---3--:R-:W-:Y:S01]  /*47a0*/  LEA R68, P3, R212, R11, 0x1 ;  /* 0x0000000bd4447211 */ /* 0x008fe200078608ff */
[----:B------:R-:W-:-:S03]  /*47b0*/  ULDC.64 UR4, c[0x0][0x208] ;  /* 0x0000820000047ab9 */ /* 0x000fc60000000a00 */
[----:B--2---:R-:W-:-:S05]  /*47c0*/  LEA.HI.X R69, R212, R80, R215, 0x1, P3 ;  /* 0x00000050d4457211 */ /* 0x004fca00018f0cd7 */
[----:B0-----:R0:W-:Y:S04]  /*47d0*/  ST.E.128 desc[UR4][R68.64], R12 ;  /* 0x0000000c44007985 */ /* 0x0011e8000c101d04 */
.L_x_465:
[----:B------:R-:W-:Y:S05]  /*47e0*/  BSYNC B2 ;  /* 0x0000000000027941 */ /* 0x000fea0003800000 */
.L_x_464:
[----:B------:R-:W-:Y:S01]  /*47f0*/  ISETP.NE.AND P3, PT, R21, RZ, PT ;  /* 0x000000ff1500720c */ /* 0x000fe20003f65270 */
[----:B------:R-:W-:-:S12]  /*4800*/  BSSY B2, `(.L_x_468) ;  /* 0x000003a000027945 */ /* 0x000fd80003800000 */
[----:B------:R-:W-:Y:S05]  /*4810*/  @!P3 BRA `(.L_x_469) ;  /* 0x0000000000e0b947 */ /* 0x000fea0003800000 */
[----:B0---4-:R0:W4:Y:S01]  /*4820*/  LDS.128 R12, [R78+0x29400] ;  /* 0x029400004e0c7984 */ /* 0x0111220000000c00 */
[----:B------:R-:W-:Y:S01]  /*4830*/  ISETP.GE.AND P3, PT, R220, R110, PT ;  /* 0x0000006edc00720c */ /* 0x000fe20003f66270 */
[----:B------:R-:W-:-:S12]  /*4840*/  BSSY B3, `(.L_x_470) ;  /* 0x0000031000037945 */ /* 0x000fd80003800000 */
[----:B0-----:R-:W-:Y:S05]  /*4850*/  @P3 BRA `(.L_x_471) ;  /* 0x0000000000bc3947 */ /* 0x001fea0003800000 */
[--C-:B------:R-:W-:Y:S01]  /*4860*/  SHF.R.U64 R64, R64, 0x10, R65.reuse ;  /* 0x0000001040407819 */ /* 0x100fe20000001241 */
[----:B----4-:R-:W-:Y:S01]  /*4870*/  IMAD.U32 R69, R13, 0x10000, RZ ;  /* 0x000100000d457824 */ /* 0x010fe200078e00ff */
[----:B------:R-:W-:Y:S02]  /*4880*/  SHF.R.U32.HI R68, RZ, 0x10, R65 ;  /* 0x00000010ff447819 */ /* 0x000fe40000011641 */
[--C-:B------:R-:W-:Y:S02]  /*4890*/  SHF.R.U64 R65, R66, 0x10, R67.reuse ;  /* 0x0000001042417819 */ /* 0x100fe40000001243 */
[----:B------:R-:W-:Y:S02]  /*48a0*/  SHF.R.U32.HI R66, RZ, 0x10, R67 ;  /* 0x00000010ff427819 */ /* 0x000fe40000011643 */
[----:B------:R-:W-:Y:S02]  /*48b0*/  PRMT R67, R150, 0x5432, R65 ;  /* 0x0000543296437816 */ /* 0x000fe40000000041 */
        /* <DEDUP_REMOVED lines=38> */
[----:B------:R-:W-:Y:S01]  /*4b20*/  IMAD.MOV.U32 R15, RZ, RZ, R14 ;  /* 0x000000ffff0f7224 */ /* 0x000fe200078e000e */
[----:B------:R-:W-:-:S03]  /*4b30*/  MOV R14, R70 ;  /* 0x00000046000e7202 */ /* 0x000fc60000000f00 */
[----:B------:R-:W-:-:S07]  /*4b40*/  IMAD.MOV.U32 R12, RZ, RZ, R65 ;  /* 0x000000ffff0c7224 */ /* 0x000fce00078e0041 */
.L_x_471:
[----:B------:R-:W-:Y:S05]  /*4b50*/  BSYNC B3 ;  /* 0x0000000000037941 */ /* 0x000fea0003800000 */
.L_x_470:
[----:B---3--:R-:W-:Y:S01]  /*4b60*/  LEA R64, P3, R19, R11, 0x1 ;  /* 0x0000000b13407211 */ /* 0x008fe200078608ff */
[----:B------:R-:W-:-:S03]  /*4b70*/  ULDC.64 UR4, c[0x0][0x208] ;  /* 0x0000820000047ab9 */ /* 0x000fc60000000a00 */
[----:B--2---:R-:W-:-:S05]  /*4b80*/  LEA.HI.X R65, R19, R80, R219, 0x1, P3 ;  /* 0x0000005013417211 */ /* 0x004fca00018f0cdb */
[----:B----4-:R0:W-:Y:S04]  /*4b90*/  ST.E.128 desc[UR4][R64.64], R12 ;  /* 0x0000000c40007985 */ /* 0x0101e8000c101d04 */
.L_x_469:
[----:B------:R-:W-:Y:S05]  /*4ba0*/  BSYNC B2 ;  /* 0x0000000000027941 */ /* 0x000fea0003800000 */
.L_x_468:
[----:B------:R-:W-:-:S13]  /*4bb0*/  ISETP.NE.AND P3, PT, R25, RZ, PT ;  /* 0x000000ff1900720c */ /* 0x000fda0003f65270 */
        /* <DEDUP_REMOVED lines=52> */
.L_x_473:
[----:B------:R-:W-:Y:S05]  /*4f00*/  BSYNC B2 ;  /* 0x0000000000027941 */ /* 0x000fea0003800000 */
.L_x_472:
[----:B---3--:R-:W-:Y:S01]  /*4f10*/  LEA R60, P3, R22, R11, 0x1 ;  /* 0x0000000b163c7211 */ /* 0x008fe200078608ff */
[----:B------:R-:W-:-:S03]  /*4f20*/  ULDC.64 UR4, c[0x0][0x208] ;  /* 0x0000820000047ab9 */ /* 0x000fc60000000a00 */
[----:B--2---:R-:W-:-:S05]  /*4f30*/  LEA.HI.X R61, R22, R80, R218, 0x1, P3 ;  /* 0x00000050163d7211 */ /* 0x004fca00018f0cda */
[----:B----4-:R0:W-:Y:S04]  /*4f40*/  ST.E.128 desc[UR4][R60.64], R12 ;  /* 0x0000000c3c007985 */ /* 0x0101e8000c101d04 */
.L_x_459:
[----:B------:R-:W-:Y:S05]  /*4f50*/  BSYNC B1 ;  /* 0x0000000000017941 */ /* 0x000fea0003800000 */
.L_x_458:
[----:B------:R-:W-:-:S03]  /*4f60*/  UMOV UR4, 0xffffffff ;  /* 0xffffffff00047882 */ /* 0x000fc60000000000 */
[----:B------:R-:W-:Y:S05]  /*4f70*/  BRA.DIV UR4, `(.L_x_474) ;  /* 0x00000266048c7947 */ /* 0x000fea000b800000 */
[----:B0-----:R0:W0:Y:S04]  /*4f80*/  SHFL.IDX PT, R60, R116, 0x1, 0x181f ;  /* 0x00381f00743c7f89 */ /* 0x00102800000e0000 */
[----:B---3--:R3:W0:Y:S02]  /*4f90*/  SHFL.IDX PT, R11, R117, 0x1, 0x181f ;  /* 0x00381f00750b7f89 */ /* 0x00862400000e0000 */
.L_x_818:
[----:B------:R-:W-:Y:S04]  /*4fa0*/  BSSY B1, `(.L_x_475) ;  /* 0x00000f0000017945 */ /* 0x000fe80003800000 */
[----:B------:R-:W-:Y:S05]  /*4fb0*/  @P4 BRA `(.L_x_476) ;  /* 0x0000000c00b84947 */ /* 0x000fea0003800000 */
        /* <DEDUP_REMOVED lines=10> */
[----:B------:R-:W-:Y:S02]  /*5060*/  SHF.R.U64 R57, R58, 0x10, R59 ;  /* 0x000000103a397819 */ /* 0x000fe4000000123b */
[----:B------:R-:W-:Y:S02]  /*5070*/  PRMT R56, R146, 0x5410, R56 ;  /* 0x0000541092387816 */ /* 0x000fe40000000038 */
[----:B------:R-:W-:Y:S02]  /*5080*/  PRMT R57, R147, 0x5410, R57 ;  /* 0x0000541093397816 */ /* 0x000fe40000000039 */
[----:B------:R-:W-:-:S02]  /*5090*/  LOP3.LUT R64, R13, 0xffff0000, RZ, 0xc0, !PT ;  /* 0xffff00000d407812 */ /* 0x000fc400078ec0ff */
[C---:B------:R-:W-:Y:S01]  /*50a0*/  LOP3.LUT R63, R57.reuse, 0xffff0000, RZ, 0xc0, !PT ;  /* 0xffff0000393f7812 */ /* 0x040fe200078ec0ff */
[----:B------:R-:W-:Y:S01]  /*50b0*/  IMAD.U32 R57, R57, 0x10000, RZ ;  /* 0x0001000039397824 */ /* 0x000fe200078e00ff */
[----:B------:R-:W-:Y:S02]  /*50c0*/  SHF.R.U32.HI R58, RZ, 0x10, R59 ;  /* 0x00000010ff3a7819 */ /* 0x000fe4000001163b */
[----:B------:R-:W-:Y:S01]  /*50d0*/  LOP3.LUT R13, R56, 0xffff0000, RZ, 0xc0, !PT ;  /* 0xffff0000380d7812 */ /* 0x000fe200078ec0ff */
[----:B------:R-:W-:Y:S01]  /*50e0*/  FMUL.FTZ R59, R64, R63 ;  /* 0x0000003f403b7220 */ /* 0x000fe20000410000 */
[----:B------:R-:W-:Y:S01]  /*50f0*/  PRMT R58, R147, 0x5432, R58 ;  /* 0x00005432933a7816 */ /* 0x000fe2000000003a */
[----:B------:R-:W-:Y:S01]  /*5100*/  IMAD.U32 R56, R56, 0x10000, RZ ;  /* 0x0001000038387824 */ /* 0x000fe200078e00ff */
[----:B------:R-:W-:Y:S01]  /*5110*/  PRMT R61, R146, 0x5432, R61 ;  /* 0x00005432923d7816 */ /* 0x000fe2000000003d */
[-C--:B------:R-:W-:Y:S01]  /*5120*/  FFMA.FTZ R59, R62, R13.reuse, -R59 ;  /* 0x0000000d3e3b7223 */ /* 0x080fe2000001083b */
[----:B------:R-:W-:-:S03]  /*5130*/  FMUL.FTZ R13, R64, R13 ;  /* 0x0000000d400d7220 */ /* 0x000fc60000410000 */
[C---:B------:R-:W-:Y:S02]  /*5140*/  IMAD.U32 R64, R61.reuse, 0x10000, RZ ;  /* 0x000100003d407824 */ /* 0x040fe400078e00ff */
[----:B------:R-:W-:Y:S01]  /*5150*/  FFMA.FTZ R13, R62, R63, R13 ;  /* 0x0000003f3e0d7223 */ /* 0x000fe2000001000d */
[----:B------:R-:W-:Y:S01]  /*5160*/  LOP3.LUT R63, R14, 0xffff0000, RZ, 0xc0, !PT ;  /* 0xffff00000e3f7812 */ /* 0x000fe200078ec0ff */
[C---:B------:R-:W-:Y:S01]  /*5170*/  IMAD.U32 R62, R58.reuse, 0x10000, RZ ;  /* 0x000100003a3e7824 */ /* 0x040fe200078e00ff */
[----:B------:R-:W-:Y:S01]  /*5180*/  LOP3.LUT R58, R58, 0xffff0000, RZ, 0xc0, !PT ;  /* 0xffff00003a3a7812 */ /* 0x000fe200078ec0ff */
[----:B------:R-:W-:Y:S01]  /*5190*/  IMAD.U32 R14, R14, 0x10000, RZ ;  /* 0x000100000e0e7824 */ /* 0x000fe200078e00ff */
[----:B------:R-:W-:Y:S01]  /*51a0*/  LOP3.LUT R61, R61, 0xffff0000, RZ, 0xc0, !PT ;  /* 0xffff00003d3d7812 */ /* 0x000fe200078ec0ff */
[C---:B------:R-:W-:Y:S01]  /*51b0*/  FMUL.FTZ R65, R63.reuse, R62 ;  /* 0x0000003e3f417220 */ /* 0x040fe20000410000 */
[----:B------:R-:W-:Y:S01]  /*51c0*/  FMUL.FTZ R63, R63, R64 ;  /* 0x000000403f3f7220 */ /* 0x000fe20000410000 */
[----:B------:R-:W-:-:S02]  /*51d0*/  F2FP.BF16.F32.PACK_AB R13, R13, R59 ;  /* 0x0000003b0d0d723e */ /* 0x000fc400000010ff */
        /* <DEDUP_REMOVED lines=20> */
.L_x_480:
[----:B------:R-:W-:Y:S05]  /*5320*/  BSYNC B3 ;  /* 0x0000000000037941 */ /* 0x000fea0003800000 */
.L_x_479:
[----:B0-----:R-:W-:Y:S01]  /*5330*/  LEA R56, P3, R16, R11, 0x1 ;  /* 0x0000000b10387211 */ /* 0x001fe200078608ff */
[----:B------:R-:W-:-:S03]  /*5340*/  ULDC.64 UR4, c[0x0][0x208] ;  /* 0x0000820000047ab9 */ /* 0x000fc60000000a00 */
[----:B------:R-:W-:-:S05]  /*5350*/  LEA.HI.X R57, R16, R60, R17, 0x1, P3 ;  /* 0x0000003c10397211 */ /* 0x000fca00018f0c11 */
[----:B------:R0:W-:Y:S04]  /*5360*/  ST.E.128 desc[UR4][R56.64], R12 ;  /* 0x0000000c38007985 */ /* 0x0001e8000c101d04 */
.L_x_478:
[----:B------:R-:W-:Y:S05]  /*5370*/  BSYNC B2 ;  /* 0x0000000000027941 */ /* 0x000fea0003800000 */
.L_x_477:
        /* <DEDUP_REMOVED lines=17> */
[C---:B------:R-:W-:Y:S01]  /*5490*/  LOP3.LUT R13, R52.reuse, 0xffff0000, RZ, 0xc0, !PT ;  /* 0xffff0000340d7812 */ /* 0x040fe200078ec0ff */
[----:B------:R-:W-:Y:S01]  /*54a0*/  FMUL.FTZ R55, R59, R58 ;  /* 0x0000003a3b377220 */ /* 0x000fe20000410000 */
[----:B------:R-:W-:Y:S01]  /*54b0*/  PRMT R54, R145, 0x5432, R54 ;  /* 0x0000543291367816 */ /* 0x000fe20000000036 */
[----:B------:R-:W-:Y:S01]  /*54c0*/  IMAD.U32 R52, R52, 0x10000, RZ ;  /* 0x0001000034347824 */ /* 0x000fe200078e00ff */
[----:B------:R-:W-:Y:S01]  /*54d0*/  PRMT R56, R144, 0x5432, R56 ;  /* 0x0000543290387816 */ /* 0x000fe20000000038 */
[-C--:B------:R-:W-:Y:S01]  /*54e0*/  FFMA.FTZ R55, R57, R13.reuse, -R55 ;  /* 0x0000000d39377223 */ /* 0x080fe20000010837 */
[----:B------:R-:W-:-:S03]  /*54f0*/  FMUL.FTZ R13, R59, R13 ;  /* 0x0000000d3b0d7220 */ /* 0x000fc60000410000 */
[----:B------:R-:W-:Y:S02]  /*5500*/  IMAD.U32 R59, R56, 0x10000, RZ ;  /* 0x00010000383b7824 */ /* 0x000fe400078e00ff */
[----:B------:R-:W-:Y:S01]  /*5510*/  FFMA.FTZ R13, R57, R58, R13 ;  /* 0x0000003a390d7223 */ /* 0x000fe2000001000d */
[C---:B------:R-:W-:Y:S01]  /*5520*/  LOP3.LUT R58, R14.reuse, 0xffff0000, RZ, 0xc0, !PT ;  /* 0xffff00000e3a7812 */ /* 0x040fe200078ec0ff */
[----:B------:R-:W-:Y:S01]  /*5530*/  IMAD.U32 R14, R14, 0x10000, RZ ;  /* 0x000100000e0e7824 */ /* 0x000fe200078e00ff */
[C---:B------:R-:W-:Y:S02]  /*5540*/  SHF.L.U32 R57, R54.reuse, 0x10, RZ ;  /* 0x0000001036397819 */ /* 0x040fe400000006ff */
[----:B------:R-:W-:Y:S02]  /*5550*/  LOP3.LUT R54, R54, 0xffff0000, RZ, 0xc0, !PT ;  /* 0xffff000036367812 */ /* 0x000fe400078ec0ff */
        /* <DEDUP_REMOVED lines=24> */
.L_x_484:
[----:B------:R-:W-:Y:S05]  /*56e0*/  BSYNC B3 ;  /* 0x0000000000037941 */ /* 0x000fea0003800000 */
.L_x_483:
[----:B------:R-:W-:Y:S01]  /*56f0*/  LEA R52, P3, R212, R11, 0x1 ;  /* 0x0000000bd4347211 */ /* 0x000fe200078608ff */
[----:B------:R-:W-:-:S03]  /*5700*/  ULDC.64 UR4, c[0x0][0x208] ;  /* 0x0000820000047ab9 */ /* 0x000fc60000000a00 */
[----:B------:R-:W-:-:S05]  /*5710*/  LEA.HI.X R53, R212, R60, R215, 0x1, P3 ;  /* 0x0000003cd4357211 */ /* 0x000fca00018f0cd7 */
[----:B----4-:R0:W-:Y:S04]  /*5720*/  ST.E.128 desc[UR4][R52.64], R12 ;  /* 0x0000000c34007985 */ /* 0x0101e8000c101d04 */
.L_x_482:
[----:B------:R-:W-:Y:S05]  /*5730*/  BSYNC B2 ;  /* 0x0000000000027941 */ /* 0x000fea0003800000 */
.L_x_481:
[----:B------:R-:W-:Y:S01]  /*5740*/  ISETP.NE.AND P3, PT, R21, RZ, PT ;  /* 0x000000ff1500720c */ /* 0x000fe20003f65270 */
[----:B------:R-:W-:-:S12]  /*5750*/  BSSY B2, `(.L_x_485) ;  /* 0x000003a000027945 */ /* 0x000fd80003800000 */
[----:B------:R-:W-:Y:S05]  /*5760*/  @!P3 BRA `(.L_x_486) ;  /* 0x0000000000e0b947 */ /* 0x000fea0003800000 */
[----:B0---4-:R0:W4:Y:S01]  /*5770*/  LDS.128 R12, [R78+0x2a400] ;  /* 0x02a400004e0c7984 */ /* 0x0111220000000c00 */
[----:B------:R-:W-:Y:S01]  /*5780*/  ISETP.GE.AND P3, PT, R220, R110, PT ;  /* 0x0000006edc00720c */ /* 0x000fe20003f66270 */
[----:B------:R-:W-:-:S12]  /*5790*/  BSSY B3, `(.L_x_487) ;  /* 0x0000031000037945 */ /* 0x000fd80003800000 */
[----:B0-----:R-:W-:Y:S05]  /*57a0*/  @P3 BRA `(.L_x_488) ;  /* 0x0000000000bc3947 */ /* 0x001fea0003800000 */
[----:B------:R-:W-:Y:S02]  /*57b0*/  SHF.R.U64 R52, R50, 0x10, R51 ;  /* 0x0000001032347819 */ /* 0x000fe40000001233 */
[----:B------:R-:W-:Y:S02]  /*57c0*/  SHF.R.U64 R48, R48, 0x10, R49 ;  /* 0x0000001030307819 */ /* 0x000fe40000001231 */
[----:B------:R-:W-:Y:S02]  /*57d0*/  SHF.R.U32.HI R50, RZ, 0x10, R51 ;  /* 0x00000010ff327819 */ /* 0x000fe40000011633 */
[----:B------:R-:W-:Y:S02]  /*57e0*/  PRMT R51, R143, 0x5410, R52 ;  /* 0x000054108f337816 */ /* 0x000fe40000000034 */
[----:B------:R-:W-:Y:S02]  /*57f0*/  PRMT R48, R142, 0x5410, R48 ;  /* 0x000054108e307816 */ /* 0x000fe40000000030 */
[C---:B----4-:R-:W-:Y:S01]  /*5800*/  LOP3.LUT R55, R13.reuse, 0xffff0000, RZ, 0xc0, !PT ;  /* 0xffff00000d377812 */ /* 0x050fe200078ec0ff */
[----:B------:R-:W-:Y:S01]  /*5810*/  IMAD.U32 R13, R13, 0x10000, RZ ;  /* 0x000100000d0d7824 */ /* 0x000fe200078e00ff */
[C---:B------:R-:W-:Y:S01]  /*5820*/  LOP3.LUT R52, R51.reuse, 0xffff0000, RZ, 0xc0, !PT ;  /* 0xffff000033347812 */ /* 0x040fe200078ec0ff */
[----:B------:R-:W-:Y:S01]  /*5830*/  IMAD.U32 R51, R51, 0x10000, RZ ;  /* 0x0001000033337824 */ /* 0x000fe200078e00ff */
[C---:B------:R-:W-:Y:S01]  /*5840*/  LOP3.LUT R53, R48.reuse, 0xffff0000, RZ, 0xc0, !PT ;  /* 0xffff000030357812 */ /* 0x040fe200078ec0ff */
[----:B------:R-:W-:Y:S01]  /*5850*/  IMAD.U32 R48, R48, 0x10000, RZ ;  /* 0x0001000030307824 */ /* 0x000fe200078e00ff */
[----:B------:R-:W-:Y:S01]  /*5860*/  SHF.R.U32.HI R49, RZ, 0x10, R49 ;  /* 0x00000010ff317819 */ /* 0x000fe20000011631 */
[-C--:B------:R-:W-:Y:S01]  /*5870*/  FMUL.FTZ R54, R55, R52.reuse ;  /* 0x0000003437367220 */ /* 0x080fe20000410000 */
[----:B------:R-:W-:Y:S01]  /*5880*/  PRMT R50, R143, 0x5432, R50 ;  /* 0x000054328f327816 */ /* 0x000fe20000000032 */
[-C--:B------:R-:W-:Y:S01]  /*5890*/  FMUL.FTZ R55, R55, R53.reuse ;  /* 0x0000003537377220 */ /* 0x080fe20000410000 */
[----:B------:R-:W-:Y:S01]  /*58a0*/  PRMT R49, R142, 0x5432, R49 ;  /* 0x000054328e317816 */ /* 0x000fe20000000031 */
[C---:B------:R-:W-:Y:S01]  /*58b0*/  FFMA.FTZ R54, R13.reuse, R53, -R54 ;  /* 0x000000350d367223 */ /* 0x040fe20000010836 */
[----:B------:R-:W-:Y:S01]  /*58c0*/  LOP3.LUT R56, R14, 0xffff0000, RZ, 0xc0, !PT ;  /* 0xffff00000e387812 */ /* 0x000fe200078ec0ff */
[----:B------:R-:W-:Y:S01]  /*58d0*/  FFMA.FTZ R55, R13, R52, R55 ;  /* 0x000000340d377223 */ /* 0x000fe20000010037 */
[C---:B------:R-:W-:Y:S01]  /*58e0*/  IMAD.U32 R52, R50.reuse, 0x10000, RZ ;  /* 0x0001000032347824 */ /* 0x040fe200078e00ff */
[----:B------:R-:W-:Y:S01]  /*58f0*/  LOP3.LUT R50, R50, 0xffff0000, RZ, 0xc0, !PT ;  /* 0xffff000032327812 */ /* 0x000fe200078ec0ff */
[C---:B------:R-:W-:Y:S01]  /*5900*/  IMAD.U32 R53, R49.reuse, 0x10000, RZ ;  /* 0x0001000031357824 */ /* 0x040fe200078e00ff */
[----:B------:R-:W-:Y:S01]  /*5910*/  LOP3.LUT R49, R49, 0xffff0000, RZ, 0xc0, !PT ;  /* 0xffff000031317812 */ /* 0x000fe200078ec0ff */
[----:B------:R-:W-:-:S02]  /*5920*/  IMAD.U32 R13, R14, 0x10000, RZ ;  /* 0x000100000e0d7824 */ /* 0x000fc400078e00ff */
[C---:B------:R-:W-:Y:S01]  /*5930*/  FMUL.FTZ R14, R56.reuse, R52 ;  /* 0x00000034380e7220 */ /* 0x040fe20000410000 */
[-C--:B------:R-:W-:Y:S01]  /*5940*/  FMUL.FTZ R56, R56, R53.reuse ;  /* 0x0000003538387220 */ /* 0x080fe20000410000 */
[----:B------:R-:W-:Y:S02]  /*5950*/  F2FP.BF16.F32.PACK_AB R54, R55, R54 ;  /* 0x000000363736723e */ /* 0x000fe400000010ff */
        /* <DEDUP_REMOVED lines=20> */
.L_x_488:
[----:B------:R-:W-:Y:S05]  /*5aa0*/  BSYNC B3 ;  /* 0x0000000000037941 */ /* 0x000fea0003800000 */
.L_x_487:
[----:B------:R-:W-:Y:S01]  /*5ab0*/  LEA R48, P3, R19, R11, 0x1 ;  /* 0x0000000b13307211 */ /* 0x000fe200078608ff */
[----:B------:R-:W-:-:S03]  /*5ac0*/  ULDC.64 UR4, c[0x0][0x208] ;  /* 0x0000820000047ab9 */ /* 0x000fc60000000a00 */
[----:B------:R-:W-:-:S05]  /*5ad0*/  LEA.HI.X R49, R19, R60, R219, 0x1, P3 ;  /* 0x0000003c13317211 */ /* 0x000fca00018f0cdb */
[----:B----4-:R0:W-:Y:S04]  /*5ae0*/  ST.E.128 desc[UR4][R48.64], R12 ;  /* 0x0000000c30007985 */ /* 0x0101e8000c101d04 */
.L_x_486:
[----:B------:R-:W-:Y:S05]  /*5af0*/  BSYNC B2 ;  /* 0x0000000000027941 */ /* 0x000fea0003800000 */
.L_x_485:
[----:B------:R-:W-:-:S13]  /*5b00*/  ISETP.NE.AND P3, PT, R25, RZ, PT ;  /* 0x000000ff1900720c */ /* 0x000fda0003f65270 */
[----:B------:R-:W-:Y:S05]  /*5b10*/  @!P3 BRA `(.L_x_476) ;  /* 0x0000000000e0b947 */ /* 0x000fea0003800000 */
[----:B0---4-:R0:W4:Y:S01]  /*5b20*/  LDS.128 R12, [R78+0x2cc00] ;  /* 0x02cc00004e0c7984 */ /* 0x0111220000000c00 */
[C---:B------:R-:W-:Y:S01]  /*5b30*/  LEA R48, P3, R22.reuse, R11, 0x1 ;  /* 0x0000000b16307211 */ /* 0x040fe200078608ff */
[----:B------:R-:W-:Y:S03]  /*5b40*/  BSSY B2, `(.L_x_489) ;  /* 0x0000033000027945 */ /* 0x000fe60003800000 */
[----:B------:R-:W-:Y:S02]  /*5b50*/  LEA.HI.X R49, R22, R60, R218, 0x1, P3 ;  /* 0x0000003c16317211 */ /* 0x000fe400018f0cda */
[----:B------:R-:W-:-:S13]  /*5b60*/  ISETP.GE.AND P3, PT, R222, R110, PT ;  /* 0x0000006ede00720c */ /* 0x000fda0003f66270 */
[----:B0-----:R-:W-:Y:S05]  /*5b70*/  @P3 BRA `(.L_x_490) ;  /* 0x0000000000bc3947 */ /* 0x001fea0003800000 */
[--C-:B------:R-:W-:Y:S02]  /*5b80*/  SHF.R.U64 R11, R44, 0x10, R45.reuse ;  /* 0x000000102c0b7819 */ /* 0x100fe4000000122d */
[----:B------:R-:W-:Y:S02]  /*5b90*/  SHF.R.U32.HI R44, RZ, 0x10, R45 ;  /* 0x00000010ff2c7819 */ /* 0x000fe4000001162d */
[----:B------:R-:W-:Y:S02]  /*5ba0*/  SHF.R.U64 R45, R46, 0x10, R47 ;  /* 0x000000102e2d7819 */ /* 0x000fe4000000122f */
[----:B------:R-:W-:Y:S02]  /*5bb0*/  PRMT R11, R138, 0x5410, R11 ;  /* 0x000054108a0b7816 */ /* 0x000fe4000000000b */
[----:B------:R-:W-:Y:S02]  /*5bc0*/  PRMT R45, R139, 0x5410, R45 ;  /* 0x000054108b2d7816 */ /* 0x000fe4000000002d */
[----:B------:R-:W-:-:S02]  /*5bd0*/  SHF.R.U32.HI R46, RZ, 0x10, R47 ;  /* 0x00000010ff2e7819 */ /* 0x000fc4000001162f */
[C---:B----4-:R-:W-:Y:S01]  /*5be0*/  LOP3.LUT R52, R13.reuse, 0xffff0000, RZ, 0xc0, !PT ;  /* 0xffff00000d347812 */ /* 0x050fe200078ec0ff */
[----:B------:R-:W-:Y:S01]  /*5bf0*/  IMAD.U32 R13, R13, 0x10000, RZ ;  /* 0x000100000d0d7824 */ /* 0x000fe200078e00ff */
[C---:B------:R-:W-:Y:S01]  /*5c00*/  LOP3.LUT R47, R45.reuse, 0xffff0000, RZ, 0xc0, !PT ;  /* 0xffff00002d2f7812 */ /* 0x040fe200078ec0ff */
[----:B------:R-:W-:Y:S01]  /*5c10*/  IMAD.U32 R45, R45, 0x10000, RZ ;  /* 0x000100002d2d7824 */ /* 0x000fe200078e00ff */
[C---:B------:R-:W-:Y:S01]  /*5c20*/  LOP3.LUT R50, R11.reuse, 0xffff0000, RZ, 0xc0, !PT ;  /* 0xffff00000b327812 */ /* 0x040fe200078ec0ff */
[----:B------:R-:W-:Y:S01]  /*5c30*/  IMAD.U32 R11, R11, 0x10000, RZ ;  /* 0x000100000b0b7824 */ /* 0x000fe200078e00ff */
[----:B------:R-:W-:Y:S01]  /*5c40*/  PRMT R46, R139, 0x5432, R46 ;  /* 0x000054328b2e7816 */ /* 0x000fe2000000002e */
[----:B------:R-:W-:Y:S01]  /*5c50*/  FMUL.FTZ R51, R52, R47 ;  /* 0x0000002f34337220 */ /* 0x000fe20000410000 */
[----:B------:R-:W-:Y:S01]  /*5c60*/  PRMT R44, R138, 0x5432, R44 ;  /* 0x000054328a2c7816 */ /* 0x000fe2000000002c */
[-C--:B------:R-:W-:Y:S01]  /*5c70*/  FMUL.FTZ R52, R52, R50.reuse ;  /* 0x0000003234347220 */ /* 0x080fe20000410000 */
[----:B------:R-:W-:Y:S01]  /*5c80*/  LOP3.LUT R53, R14, 0xffff0000, RZ, 0xc0, !PT ;  /* 0xffff00000e357812 */ /* 0x000fe200078ec0ff */
[----:B------:R-:W-:-:S02]  /*5c90*/  FFMA.FTZ R51, R13, R50, -R51 ;  /* 0x000000320d337223 */ /* 0x000fc40000010833 */
[----:B------:R-:W-:Y:S01]  /*5ca0*/  FFMA.FTZ R52, R13, R47, R52 ;  /* 0x0000002f0d347223 */ /* 0x000fe20000010034 */
[C---:B------:R-:W-:Y:S01]  /*5cb0*/  IMAD.U32 R47, R46.reuse, 0x10000, RZ ;  /* 0x000100002e2f7824 */ /* 0x040fe200078e00ff */
[----:B------:R-:W-:Y:S01]  /*5cc0*/  LOP3.LUT R46, R46, 0xffff0000, RZ, 0xc0, !PT ;  /* 0xffff00002e2e7812 */ /* 0x000fe200078ec0ff */
[C---:B------:R-:W-:Y:S01]  /*5cd0*/  IMAD.U32 R50, R44.reuse, 0x10000, RZ ;  /* 0x000100002c327824 */ /* 0x040fe200078e00ff */
[----:B------:R-:W-:Y:S01]  /*5ce0*/  LOP3.LUT R44, R44, 0xffff0000, RZ, 0xc0, !PT ;  /* 0xffff00002c2c7812 */ /* 0x000fe200078ec0ff */
[----:B------:R-:W-:Y:S02]  /*5cf0*/  IMAD.U32 R13, R14, 0x10000, RZ ;  /* 0x000100000e0d7824 */ /* 0x000fe400078e00ff */
[C---:B------:R-:W-:Y:S01]  /*5d00*/  FMUL.FTZ R14, R53.reuse, R47 ;  /* 0x0000002f350e7220 */ /* 0x040fe20000410000 */
[-C--:B------:R-:W-:Y:S01]  /*5d10*/  FMUL.FTZ R53, R53, R50.reuse ;  /* 0x0000003235357220 */ /* 0x080fe20000410000 */
[----:B------:R-:W-:Y:S02]  /*5d20*/  F2FP.BF16.F32.PACK_AB R51, R52, R51 ;  /* 0x000000333433723e */ /* 0x000fe400000010ff */
[C---:B------:R-:W-:Y:S01]  /*5d30*/  FFMA.FTZ R14, R13.reuse, R50, -R14 ;  /* 0x000000320d0e7223 */ /* 0x040fe2000001080e */
[----:B------:R-:W-:Y:S01]  /*5d40*/  FFMA.FTZ R53, R13, R47, R53 ;  /* 0x0000002f0d357223 */ /* 0x000fe20000010035 */
[----:B------:R-:W-:-:S02]  /*5d50*/  LOP3.LUT R13, R15, 0xffff0000, RZ, 0xc0, !PT ;  /* 0xffff00000f0d7812 */ /* 0x000fc400078ec0ff */
[----:B------:R-:W-:Y:S02]  /*5d60*/  SHF.L.U32 R15, R15, 0x10, RZ ;  /* 0x000000100f0f7819 */ /* 0x000fe400000006ff */
        /* <DEDUP_REMOVED lines=16> */
.L_x_490:
[----:B------:R-:W-:Y:S05]  /*5e70*/  BSYNC B2 ;  /* 0x0000000000027941 */ /* 0x000fea0003800000 */
.L_x_489:
[----:B------:R-:W-:Y:S02]  /*5e80*/  ULDC.64 UR4, c[0x0][0x208] ;  /* 0x0000820000047ab9 */ /* 0x000fe40000000a00 */
[----:B----4-:R0:W-:Y:S03]  /*5e90*/  ST.E.128 desc[UR4][R48.64], R12 ;  /* 0x0000000c30007985 */ /* 0x0101e6000c101d04 */
.L_x_476:
[----:B------:R-:W-:Y:S05]  /*5ea0*/  BSYNC B1 ;  /* 0x0000000000017941 */ /* 0x000fea0003800000 */
.L_x_475:
[----:B------:R-:W-:-:S03]  /*5eb0*/  UMOV UR4, 0xffffffff ;  /* 0xffffffff00047882 */ /* 0x000fc60000000000 */
[----:B------:R-:W-:Y:S05]  /*5ec0*/  BRA.DIV UR4, `(.L_x_491) ;  /* 0x0000025a04047947 */ /* 0x000fea000b800000 */
[----:B01----:R-:W0:Y:S04]  /*5ed0*/  SHFL.IDX PT, R116, R116, 0x2, 0x181f ;  /* 0x00581f0074747f89 */ /* 0x003e2800000e0000 */
[----:B---3--:R-:W1:Y:S02]  /*5ee0*/  SHFL.IDX PT, R117, R117, 0x2, 0x181f ;  /* 0x00581f0075757f89 */ /* 0x008e6400000e0000 */
.L_x_822:
[----:B------:R-:W-:Y:S05]  /*5ef0*/  @P5 BRA `(.L_x_492) ;  /* 0x0000005400605947 */ /* 0x000fea0003800000 */
[----:B------:R-:W-:Y:S01]  /*5f00*/  ISETP.NE.AND P3, PT, R0, RZ, PT ;  /* 0x000000ff0000720c */ /* 0x000fe20003f65270 */
[----:B------:R-:W-:-:S12]  /*5f10*/  BSSY B1, `(.L_x_493) ;  /* 0x0000039000017945 */ /* 0x000fd80003800000 */
[----:B------:R-:W-:Y:S05]  /*5f20*/  @!P3 BRA `(.L_x_494) ;  /* 0x0000000000dcb947 */ /* 0x000fea0003800000 */
[----:B----4-:R3:W4:Y:S01]  /*5f30*/  LDS.128 R12, [R78+0x26400] ;  /* 0x026400004e0c7984 */ /* 0x0107220000000c00 */
[----:B------:R-:W-:Y:S01]  /*5f40*/  ISETP.GE.AND P4, PT, R216, R110, PT ;  /* 0x0000006ed800720c */ /* 0x000fe20003f86270 */
[----:B------:R-:W-:Y:S01]  /*5f50*/  BSSY B2, `(.L_x_495) ;  /* 0x0000032000027945 */ /* 0x000fe20003800000 */
[----:B-1----:R-:W-:-:S04]  /*5f60*/  LEA R44, P3, R16, R117, 0x1 ;  /* 0x00000075102c7211 */ /* 0x002fc800078608ff */
[----:B0-----:R-:W-:-:S07]  /*5f70*/  LEA.HI.X R45, R16, R116, R17, 0x1, P3 ;  /* 0x00000074102d7211 */ /* 0x001fce00018f0c11 */
[----:B---3--:R-:W-:Y:S05]  /*5f80*/  @P4 BRA `(.L_x_496) ;  /* 0x0000000000b84947 */ /* 0x008fea0003800000 */
[----:B------:R-:W-:Y:S01]  /*5f90*/  SHF.R.U64 R42, R42, 0x10, R43 ;  /* 0x000000102a2a7819 */ /* 0x000fe2000000122b */
[----:B----4-:R-:W-:Y:S01]  /*5fa0*/  IMAD.U32 R51, R12, 0x10000, RZ ;  /* 0x000100000c337824 */ /* 0x010fe200078e00ff */
[----:B------:R-:W-:Y:S02]  /*5fb0*/  SHF.R.U64 R40, R40, 0x10, R41 ;  /* 0x0000001028287819 */ /* 0x000fe40000001229 */
[----:B------:R-:W-:Y:S02]  /*5fc0*/  PRMT R42, R141, 0x5410, R42 ;  /* 0x000054108d2a7816 */ /* 0x000fe4000000002a */
[----:B------:R-:W-:Y:S02]  /*5fd0*/  PRMT R40, R140, 0x5410, R40 ;  /* 0x000054108c287816 */ /* 0x000fe40000000028 */
[C---:B------:R-:W-:Y:S02]  /*5fe0*/  LOP3.LUT R11, R13.reuse, 0xffff0000, RZ, 0xc0, !PT ;  /* 0xffff00000d0b7812 */ /* 0x040fe400078ec0ff */
[C---:B------:R-:W-:Y:S01]  /*5ff0*/  LOP3.LUT R46, R42.reuse, 0xffff0000, RZ, 0xc0, !PT ;  /* 0xffff00002a2e7812 */ /* 0x040fe200078ec0ff */
[----:B------:R-:W-:Y:S01]  /*6000*/  IMAD.U32 R42, R42, 0x10000, RZ ;  /* 0x000100002a2a7824 */ /* 0x000fe200078e00ff */
[C---:B------:R-:W-:Y:S01]  /*6010*/  LOP3.LUT R47, R40.reuse, 0xffff0000, RZ, 0xc0, !PT ;  /* 0xffff0000282f7812 */ /* 0x040fe200078ec0ff */
[----:B------:R-:W-:Y:S01]  /*6020*/  IMAD.U32 R40, R40, 0x10000, RZ ;  /* 0x0001000028287824 */ /* 0x000fe200078e00ff */
[----:B------:R-:W-:Y:S01]  /*6030*/  SHF.R.U32.HI R48, RZ, 0x10, R43 ;  /* 0x00000010ff307819 */ /* 0x000fe2000001162b */
[----:B------:R-:W-:Y:S01]  /*6040*/  IMAD.U32 R43, R13, 0x10000, RZ ;  /* 0x000100000d2b7824 */ /* 0x000fe200078e00ff */
[----:B------:R-:W-:Y:S01]  /*6050*/  SHF.R.U32.HI R41, RZ, 0x10, R41 ;  /* 0x00000010ff297819 */ /* 0x000fe20000011629 */
[C---:B------:R-:W-:Y:S01]  /*6060*/  FMUL.FTZ R13, R11.reuse, R46 ;  /* 0x0000002e0b0d7220 */ /* 0x040fe20000410000 */
[----:B------:R-:W-:Y:S01]  /*6070*/  FMUL.FTZ R11, R11, R47 ;  /* 0x0000002f0b0b7220 */ /* 0x000fe20000410000 */
[----:B------:R-:W-:-:S02]  /*6080*/  PRMT R48, R141, 0x5432, R48 ;  /* 0x000054328d307816 */ /* 0x000fc40000000030 */
[----:B------:R-:W-:Y:S01]  /*6090*/  PRMT R41, R140, 0x5432, R41 ;  /* 0x000054328c297816 */ /* 0x000fe20000000029 */
[C---:B------:R-:W-:Y:S01]  /*60a0*/  FFMA.FTZ R13, R43.reuse, R47, -R13 ;  /* 0x0000002f2b0d7223 */ /* 0x040fe2000001080d */
[----:B------:R-:W-:Y:S01]  /*60b0*/  FFMA.FTZ R43, R43, R46, R11 ;  /* 0x0000002e2b2b7223 */ /* 0x000fe2000001000b */
[----:B------:R-:W-:Y:S01]  /*60c0*/  LOP3.LUT R11, R14, 0xffff0000, RZ, 0xc0, !PT ;  /* 0xffff00000e0b7812 */ /* 0x000fe200078ec0ff */
[C---:B------:R-:W-:Y:S01]  /*60d0*/  IMAD.U32 R47, R48.reuse, 0x10000, RZ ;  /* 0x00010000302f7824 */ /* 0x040fe200078e00ff */
[----:B------:R-:W-:Y:S01]  /*60e0*/  LOP3.LUT R48, R48, 0xffff0000, RZ, 0xc0, !PT ;  /* 0xffff000030307812 */ /* 0x000fe200078ec0ff */
[C---:B------:R-:W-:Y:S01]  /*60f0*/  IMAD.U32 R49, R41.reuse, 0x10000, RZ ;  /* 0x0001000029317824 */ /* 0x040fe200078e00ff */
[----:B------:R-:W-:Y:S01]  /*6100*/  LOP3.LUT R41, R41, 0xffff0000, RZ, 0xc0, !PT ;  /* 0xffff000029297812 */ /* 0x000fe200078ec0ff */
[----:B------:R-:W-:Y:S02]  /*6110*/  IMAD.U32 R46, R14, 0x10000, RZ ;  /* 0x000100000e2e7824 */ /* 0x000fe400078e00ff */
[----:B------:R-:W-:Y:S01]  /*6120*/  FMUL.FTZ R50, R11, R47 ;  /* 0x0000002f0b327220 */ /* 0x000fe20000410000 */
[----:B------:R-:W-:Y:S01]  /*6130*/  LOP3.LUT R14, R15, 0xffff0000, RZ, 0xc0, !PT ;  /* 0xffff00000f0e7812 */ /* 0x000fe200078ec0ff */
[-C--:B------:R-:W-:Y:S01]  /*6140*/  FMUL.FTZ R11, R11, R49.reuse ;  /* 0x000000310b0b7220 */ /* 0x080fe20000410000 */
[----:B------:R-:W-:Y:S01]  /*6150*/  LOP3.LUT R12, R12, 0xffff0000, RZ, 0xc0, !PT ;  /* 0xffff00000c0c7812 */ /* 0x000fe200078ec0ff */
[----:B------:R-:W-:Y:S01]  /*6160*/  FFMA.FTZ R50, R46, R49, -R50 ;  /* 0x000000312e327223 */ /* 0x000fe20000010832 */
[----:B------:R-:W-:-:S02]  /*6170*/  IMAD.U32 R15, R15, 0x10000, RZ ;  /* 0x000100000f0f7824 */ /* 0x000fc400078e00ff */
[----:B------:R-:W-:Y:S01]  /*6180*/  FFMA.FTZ R11, R46, R47, R11 ;  /* 0x0000002f2e0b7223 */ /* 0x000fe2000001000b */
[C---:B------:R-:W-:Y:S01]  /*6190*/  FMUL.FTZ R46, R14.reuse, R48 ;  /* 0x000000300e2e7220 */ /* 0x040fe20000410000 */
[-C--:B------:R-:W-:Y:S01]  /*61a0*/  FMUL.FTZ R47, R14, R41.reuse ;  /* 0x000000290e2f7220 */ /* 0x080fe20000410000 */
[C---:B------:R-:W-:Y:S01]  /*61b0*/  FMUL.FTZ R14, R12.reuse, R42 ;  /* 0x0000002a0c0e7220 */ /* 0x040fe20000410000 */
[----:B------:R-:W-:Y:S01]  /*61c0*/  FMUL.FTZ R12, R12, R40 ;  /* 0x000000280c0c7220 */ /* 0x000fe20000410000 */
[C---:B------:R-:W-:Y:S01]  /*61d0*/  FFMA.FTZ R46, R15.reuse, R41, -R46 ;  /* 0x000000290f2e7223 */ /* 0x040fe2000001082e */
[----:B------:R-:W-:Y:S01]  /*61e0*/  FFMA.FTZ R47, R15, R48, R47 ;  /* 0x000000300f2f7223 */ /* 0x000fe2000001002f */
[C---:B------:R-:W-:Y:S01]  /*61f0*/  FFMA.FTZ R14, R51.reuse, R40, -R14 ;  /* 0x00000028330e7223 */ /* 0x040fe2000001080e */
[----:B------:R-:W-:Y:S01]  /*6200*/  FFMA.FTZ R12, R51, R42, R12 ;  /* 0x0000002a330c7223 */ /* 0x000fe2000001000c */
[----:B------:R-:W-:Y:S02]  /*6210*/  F2FP.BF16.F32.PACK_AB R11, R11, R50 ;  /* 0x000000320b0b723e */ /* 0x000fe400000010ff */
[----:B------:R-:W-:-:S02]  /*6220*/  F2FP.BF16.F32.PACK_AB R46, R47, R46 ;  /* 0x0000002e2f2e723e */ /* 0x000fc400000010ff */
[----:B------:R-:W-:Y:S01]  /*6230*/  F2FP.BF16.F32.PACK_AB R12, R12, R14 ;  /* 0x0000000e0c0c723e */ /* 0x000fe200000010ff */
[----:B------:R-:W-:Y:S01]  /*6240*/  IMAD.MOV.U32 R14, RZ, RZ, R11 ;  /* 0x000000ffff0e7224 */ /* 0x000fe200078e000b */
[----:B------:R-:W-:Y:S01]  /*6250*/  F2FP.BF16.F32.PACK_AB R13, R43, R13 ;  /* 0x0000000d2b0d723e */ /* 0x000fe200000010ff */
[----:B------:R-:W-:-:S07]  /*6260*/  IMAD.MOV.U32 R15, RZ, RZ, R46 ;  /* 0x000000ffff0f7224 */ /* 0x000fce00078e002e */
.L_x_496:
[----:B------:R-:W-:Y:S05]  /*6270*/  BSYNC B2 ;  /* 0x0000000000027941 */ /* 0x000fea0003800000 */
.L_x_495:
[----:B------:R-:W-:Y:S02]  /*6280*/  ULDC.64 UR4, c[0x0][0x208] ;  /* 0x0000820000047ab9 */ /* 0x000fe40000000a00 */
[----:B----4-:R3:W-:Y:S03]  /*6290*/  ST.E.128 desc[UR4][R44.64], R12 ;  /* 0x0000000c2c007985 */ /* 0x0107e6000c101d04 */
.L_x_494:
[----:B------:R-:W-:Y:S05]  /*62a0*/  BSYNC B1 ;  /* 0x0000000000017941 */ /* 0x000fea0003800000 */
.L_x_493:
[----:B------:R-:W-:Y:S01]  /*62b0*/  ISETP.NE.AND P3, PT, R20, RZ, PT ;  /* 0x000000ff1400720c */ /* 0x000fe20003f65270 */
[----:B------:R-:W-:-:S12]  /*62c0*/  BSSY B1, `(.L_x_497) ;  /* 0x0000038000017945 */ /* 0x000fd80003800000 */
[----:B------:R-:W-:Y:S05]  /*62d0*/  @!P3 BRA `(.L_x_498) ;  /* 0x0000000000d8b947 */ /* 0x000fea0003800000 */
[----:B---34-:R3:W4:Y:S01]  /*62e0*/  LDS.128 R12, [R78+0x28c00] ;  /* 0x028c00004e0c7984 */ /* 0x0187220000000c00 */
[----:B------:R-:W-:Y:S01]  /*62f0*/  ISETP.GE.AND P4, PT, R221, R110, PT ;  /* 0x0000006edd00720c */ /* 0x000fe20003f86270 */
[----:B------:R-:W-:Y:S01]  /*6300*/  BSSY B2, `(.L_x_499) ;  /* 0x0000031000027945 */ /* 0x000fe20003800000 */
[----:B-1----:R-:W-:-:S04]  /*6310*/  LEA R40, P3, R212, R117, 0x1 ;  /* 0x00000075d4287211 */ /* 0x002fc800078608ff */
[----:B0-----:R-:W-:-:S07]  /*6320*/  LEA.HI.X R41, R212, R116, R215, 0x1, P3 ;  /* 0x00000074d4297211 */ /* 0x001fce00018f0cd7 */
[----:B---3--:R-:W-:Y:S05]  /*6330*/  @P4 BRA `(.L_x_500) ;  /* 0x0000000000b44947 */ /* 0x008fea0003800000 */
[----:B------:R-:W-:Y:S01]  /*6340*/  SHF.R.U64 R11, R36, 0x10, R37 ;  /* 0x00000010240b7819 */ /* 0x000fe20000001225 */
[----:B----4-:R-:W-:Y:S01]  /*6350*/  IMAD.U32 R44, R12, 0x10000, RZ ;  /* 0x000100000c2c7824 */ /* 0x010fe200078e00ff */
[--C-:B------:R-:W-:Y:S02]  /*6360*/  SHF.R.U64 R36, R38, 0x10, R39.reuse ;  /* 0x0000001026247819 */ /* 0x100fe40000001227 */
[----:B------:R-:W-:Y:S01]  /*6370*/  SHF.R.U32.HI R42, RZ, 0x10, R39 ;  /* 0x00000010ff2a7819 */ /* 0x000fe20000011627 */
[----:B------:R-:W-:Y:S01]  /*6380*/  IMAD.U32 R39, R14, 0x10000, RZ ;  /* 0x000100000e277824 */ /* 0x000fe200078e00ff */
[----:B------:R-:W-:Y:S02]  /*6390*/  SHF.R.U32.HI R37, RZ, 0x10, R37 ;  /* 0x00000010ff257819 */ /* 0x000fe40000011625 */
[C---:B------:R-:W-:Y:S02]  /*63a0*/  PRMT R36, R137.reuse, 0x5410, R36 ;  /* 0x0000541089247816 */ /* 0x040fe40000000024 */
[----:B------:R-:W-:Y:S01]  /*63b0*/  PRMT R137, R137, 0x5432, R42 ;  /* 0x0000543289897816 */ /* 0x000fe2000000002a */
[----:B------:R-:W-:Y:S01]  /*63c0*/  IMAD.U32 R42, R13, 0x10000, RZ ;  /* 0x000100000d2a7824 */ /* 0x000fe200078e00ff */
[----:B------:R-:W-:-:S02]  /*63d0*/  PRMT R11, R136, 0x5410, R11 ;  /* 0x00005410880b7816 */ /* 0x000fc4000000000b */
[----:B------:R-:W-:Y:S01]  /*63e0*/  PRMT R37, R136, 0x5432, R37 ;  /* 0x0000543288257816 */ /* 0x000fe20000000025 */
[----:B------:R-:W-:Y:S01]  /*63f0*/  IMAD.U32 R45, R137, 0x10000, RZ ;  /* 0x00010000892d7824 */ /* 0x000fe200078e00ff */
[----:B------:R-:W-:Y:S02]  /*6400*/  LOP3.LUT R48, R13, 0xffff0000, RZ, 0xc0, !PT ;  /* 0xffff00000d307812 */ /* 0x000fe400078ec0ff */
[----:B------:R-:W-:Y:S01]  /*6410*/  LOP3.LUT R14, R14, 0xffff0000, RZ, 0xc0, !PT ;  /* 0xffff00000e0e7812 */ /* 0x000fe200078ec0ff */
[----:B------:R-:W-:Y:S01]  /*6420*/  IMAD.U32 R46, R37, 0x10000, RZ ;  /* 0x00010000252e7824 */ /* 0x000fe200078e00ff */
[C---:B------:R-:W-:Y:S01]  /*6430*/  LOP3.LUT R13, R36.reuse, 0xffff0000, RZ, 0xc0, !PT ;  /* 0xffff0000240d7812 */ /* 0x040fe200078ec0ff */
[----:B------:R-:W-:Y:S01]  /*6440*/  IMAD.U32 R36, R36, 0x10000, RZ ;  /* 0x0001000024247824 */ /* 0x000fe200078e00ff */
[----:B------:R-:W-:Y:S01]  /*6450*/  LOP3.LUT R43, R11, 0xffff0000, RZ, 0xc0, !PT ;  /* 0xffff00000b2b7812 */ /* 0x000fe200078ec0ff */
[----:B------:R-:W-:Y:S01]  /*6460*/  FMUL.FTZ R49, R14, R45 ;  /* 0x0000002d0e317220 */ /* 0x000fe20000410000 */
[----:B------:R-:W-:Y:S01]  /*6470*/  LOP3.LUT R38, R15, 0xffff0000, RZ, 0xc0, !PT ;  /* 0xffff00000f267812 */ /* 0x000fe200078ec0ff */
[----:B------:R-:W-:Y:S01]  /*6480*/  FMUL.FTZ R47, R48, R13 ;  /* 0x0000000d302f7220 */ /* 0x000fe20000410000 */
[-C--:B------:R-:W-:Y:S01]  /*6490*/  FMUL.FTZ R14, R14, R46.reuse ;  /* 0x0000002e0e0e7220 */ /* 0x080fe20000410000 */
[----:B------:R-:W-:Y:S01]  /*64a0*/  FMUL.FTZ R48, R48, R43 ;  /* 0x0000002b30307220 */ /* 0x000fe20000410000 */
[----:B------:R-:W-:Y:S01]  /*64b0*/  LOP3.LUT R137, R137, 0xffff0000, RZ, 0xc0, !PT ;  /* 0xffff000089897812 */ /* 0x000fe200078ec0ff */
[----:B------:R-:W-:Y:S01]  /*64c0*/  IMAD.U32 R11, R11, 0x10000, RZ ;  /* 0x000100000b0b7824 */ /* 0x000fe200078e00ff */
[----:B------:R-:W-:Y:S01]  /*64d0*/  LOP3.LUT R37, R37, 0xffff0000, RZ, 0xc0, !PT ;  /* 0xffff000025257812 */ /* 0x000fe200078ec0ff */
[----:B------:R-:W-:Y:S01]  /*64e0*/  FFMA.FTZ R48, R42, R13, R48 ;  /* 0x0000000d2a307223 */ /* 0x000fe20000010030 */
[----:B------:R-:W-:Y:S01]  /*64f0*/  LOP3.LUT R12, R12, 0xffff0000, RZ, 0xc0, !PT ;  /* 0xffff00000c0c7812 */ /* 0x000fe200078ec0ff */
[C---:B------:R-:W-:Y:S01]  /*6500*/  FFMA.FTZ R49, R39.reuse, R46, -R49 ;  /* 0x0000002e27317223 */ /* 0x040fe20000010831 */
[----:B------:R-:W-:Y:S01]  /*6510*/  FFMA.FTZ R14, R39, R45, R14 ;  /* 0x0000002d270e7223 */ /* 0x000fe2000001000e */
[C---:B------:R-:W-:Y:S01]  /*6520*/  FMUL.FTZ R13, R38.reuse, R137 ;  /* 0x00000089260d7220 */ /* 0x040fe20000410000 */
[----:B------:R-:W-:Y:S01]  /*6530*/  FMUL.FTZ R39, R38, R37 ;  /* 0x0000002526277220 */ /* 0x000fe20000410000 */
[----:B------:R-:W-:-:S02]  /*6540*/  IMAD.U32 R15, R15, 0x10000, RZ ;  /* 0x000100000f0f7824 */ /* 0x000fc400078e00ff */
[-C--:B------:R-:W-:Y:S01]  /*6550*/  FMUL.FTZ R38, R12, R36.reuse ;  /* 0x000000240c267220 */ /* 0x080fe20000410000 */
[----:B------:R-:W-:Y:S01]  /*6560*/  FFMA.FTZ R47, R42, R43, -R47 ;  /* 0x0000002b2a2f7223 */ /* 0x000fe2000001082f */
[----:B------:R-:W-:Y:S01]  /*6570*/  FMUL.FTZ R12, R12, R11 ;  /* 0x0000000b0c0c7220 */ /* 0x000fe20000410000 */
[C---:B------:R-:W-:Y:S01]  /*6580*/  FFMA.FTZ R13, R15.reuse, R37, -R13 ;  /* 0x000000250f0d7223 */ /* 0x040fe2000001080d */
[----:B------:R-:W-:Y:S01]  /*6590*/  FFMA.FTZ R42, R15, R137, R39 ;  /* 0x000000890f2a7223 */ /* 0x000fe20000010027 */
[C---:B------:R-:W-:Y:S01]  /*65a0*/  FFMA.FTZ R38, R44.reuse, R11, -R38 ;  /* 0x0000000b2c267223 */ /* 0x040fe20000010826 */
[----:B------:R-:W-:Y:S01]  /*65b0*/  FFMA.FTZ R11, R44, R36, R12 ;  /* 0x000000242c0b7223 */ /* 0x000fe2000001000c */
[----:B------:R-:W-:Y:S02]  /*65c0*/  F2FP.BF16.F32.PACK_AB R47, R48, R47 ;  /* 0x0000002f302f723e */ /* 0x000fe400000010ff */
[----:B------:R-:W-:Y:S02]  /*65d0*/  F2FP.BF16.F32.PACK_AB R15, R42, R13 ;  /* 0x0000000d2a0f723e */ /* 0x000fe400000010ff */
[----:B------:R-:W-:-:S02]  /*65e0*/  F2FP.BF16.F32.PACK_AB R14, R14, R49 ;  /* 0x000000310e0e723e */ /* 0x000fc400000010ff */
[----:B------:R-:W-:Y:S02]  /*65f0*/  F2FP.BF16.F32.PACK_AB R12, R11, R38 ;  /* 0x000000260b0c723e */ /* 0x000fe400000010ff */
[----:B------:R-:W-:-:S07]  /*6600*/  MOV R13, R47 ;  /* 0x0000002f000d7202 */ /* 0x000fce0000000f00 */
.L_x_500:
[----:B------:R-:W-:Y:S05]  /*6610*/  BSYNC B2 ;  /* 0x0000000000027941 */ /* 0x000fea0003800000 */
.L_x_499:
[----:B------:R-:W-:Y:S02]  /*6620*/  ULDC.64 UR4, c[0x0][0x208] ;  /* 0x0000820000047ab9 */ /* 0x000fe40000000a00 */
[----:B----4-:R0:W-:Y:S03]  /*6630*/  ST.E.128 desc[UR4][R40.64], R12 ;  /* 0x0000000c28007985 */ /* 0x0101e6000c101d04 */
.L_x_498:
[----:B------:R-:W-:Y:S05]  /*6640*/  BSYNC B1 ;  /* 0x0000000000017941 */ /* 0x000fea0003800000 */
.L_x_497:
[----:B------:R-:W-:Y:S01]  /*6650*/  ISETP.NE.AND P3, PT, R21, RZ, PT ;  /* 0x000000ff1500720c */ /* 0x000fe20003f65270 */
[----:B------:R-:W-:-:S12]  /*6660*/  BSSY B1, `(.L_x_501) ;  /* 0x0000038000017945 */ /* 0x000fd80003800000 */
[----:B------:R-:W-:Y:S05]  /*6670*/  @!P3 BRA `(.L_x_502) ;  /* 0x0000000000d8b947 */ /* 0x000fea0003800000 */
[----:B0--34-:R0:W3:Y:S01]  /*6680*/  LDS.128 R12, [R78+0x2b400] ;  /* 0x02b400004e0c7984 */ /* 0x0190e20000000c00 */
[----:B------:R-:W-:Y:S01]  /*6690*/  ISETP.GE.AND P4, PT, R220, R110, PT ;  /* 0x0000006edc00720c */ /* 0x000fe20003f86270 */
[----:B------:R-:W-:Y:S01]  /*66a0*/  BSSY B2, `(.L_x_503) ;  /* 0x0000031000027945 */ /* 0x000fe20003800000 */
[----:B-1----:R-:W-:-:S04]  /*66b0*/  LEA R36, P3, R19, R117, 0x1 ;  /* 0x0000007513247211 */ /* 0x002fc800078608ff */
[----:B------:R-:W-:-:S07]  /*66c0*/  LEA.HI.X R37, R19, R116, R219, 0x1, P3 ;  /* 0x0000007413257211 */ /* 0x000fce00018f0cdb */
[----:B0-----:R-:W-:Y:S05]  /*66d0*/  @P4 BRA `(.L_x_504) ;  /* 0x0000000000b44947 */ /* 0x001fea0003800000 */
[----:B------:R-:W-:Y:S01]  /*66e0*/  SHF.R.U64 R34, R34, 0x10, R35 ;  /* 0x0000001022227819 */ /* 0x000fe20000001223 */
[----:B---3--:R-:W-:Y:S01]  /*66f0*/  IMAD.U32 R40, R13, 0x10000, RZ ;  /* 0x000100000d287824 */ /* 0x008fe200078e00ff */
[----:B------:R-:W-:Y:S01]  /*6700*/  SHF.R.U64 R39, R32, 0x10, R33 ;  /* 0x0000001020277819 */ /* 0x000fe20000001221 */
[----:B------:R-:W-:Y:S01]  /*6710*/  IMAD.U32 R32, R14, 0x10000, RZ ;  /* 0x000100000e207824 */ /* 0x000fe200078e00ff */
[----:B------:R-:W-:Y:S01]  /*6720*/  SHF.R.U32.HI R38, RZ, 0x10, R35 ;  /* 0x00000010ff267819 */ /* 0x000fe20000011623 */
[----:B------:R-:W-:Y:S01]  /*6730*/  IMAD.U32 R35, R12, 0x10000, RZ ;  /* 0x000100000c237824 */ /* 0x000fe200078e00ff */
[----:B------:R-:W-:Y:S02]  /*6740*/  SHF.R.U32.HI R41, RZ, 0x10, R33 ;  /* 0x00000010ff297819 */ /* 0x000fe40000011621 */
[----:B------:R-:W-:Y:S02]  /*6750*/  PRMT R34, R135, 0x5410, R34 ;  /* 0x0000541087227816 */ /* 0x000fe40000000022 */
[----:B------:R-:W-:-:S02]  /*6760*/  PRMT R33, R134, 0x5410, R39 ;  /* 0x0000541086217816 */ /* 0x000fc40000000027 */
[----:B------:R-:W-:Y:S02]  /*6770*/  PRMT R135, R135, 0x5432, R38 ;  /* 0x0000543287877816 */ /* 0x000fe40000000026 */
[----:B------:R-:W-:Y:S02]  /*6780*/  PRMT R134, R134, 0x5432, R41 ;  /* 0x0000543286867816 */ /* 0x000fe40000000029 */
[----:B------:R-:W-:Y:S01]  /*6790*/  LOP3.LUT R11, R14, 0xffff0000, RZ, 0xc0, !PT ;  /* 0xffff00000e0b7812 */ /* 0x000fe200078ec0ff */
[----:B------:R-:W-:Y:S01]  /*67a0*/  IMAD.U32 R38, R135, 0x10000, RZ ;  /* 0x0001000087267824 */ /* 0x000fe200078e00ff */
[----:B------:R-:W-:Y:S01]  /*67b0*/  LOP3.LUT R13, R13, 0xffff0000, RZ, 0xc0, !PT ;  /* 0xffff00000d0d7812 */ /* 0x000fe200078ec0ff */
[----:B------:R-:W-:Y:S01]  /*67c0*/  IMAD.U32 R39, R134, 0x10000, RZ ;  /* 0x0001000086277824 */ /* 0x000fe200078e00ff */
[----:B------:R-:W-:Y:S01]  /*67d0*/  LOP3.LUT R42, R34, 0xffff0000, RZ, 0xc0, !PT ;  /* 0xffff0000222a7812 */ /* 0x000fe200078ec0ff */
[----:B------:R-:W-:Y:S01]  /*67e0*/  FMUL.FTZ R45, R11, R38 ;  /* 0x000000260b2d7220 */ /* 0x000fe20000410000 */
[----:B------:R-:W-:Y:S01]  /*67f0*/  LOP3.LUT R41, R33, 0xffff0000, RZ, 0xc0, !PT ;  /* 0xffff000021297812 */ /* 0x000fe200078ec0ff */
[----:B------:R-:W-:Y:S01]  /*6800*/  FMUL.FTZ R11, R11, R39 ;  /* 0x000000270b0b7220 */ /* 0x000fe20000410000 */
[----:B------:R-:W-:Y:S01]  /*6810*/  LOP3.LUT R14, R15, 0xffff0000, RZ, 0xc0, !PT ;  /* 0xffff00000f0e7812 */ /* 0x000fe200078ec0ff */
[----:B------:R-:W-:Y:S01]  /*6820*/  FMUL.FTZ R43, R13, R42 ;  /* 0x0000002a0d2b7220 */ /* 0x000fe20000410000 */
[----:B------:R-:W-:Y:S01]  /*6830*/  LOP3.LUT R135, R135, 0xffff0000, RZ, 0xc0, !PT ;  /* 0xffff000087877812 */ /* 0x000fe200078ec0ff */
[----:B------:R-:W-:Y:S01]  /*6840*/  FMUL.FTZ R13, R13, R41 ;  /* 0x000000290d0d7220 */ /* 0x000fe20000410000 */
[----:B------:R-:W-:Y:S01]  /*6850*/  LOP3.LUT R134, R134, 0xffff0000, RZ, 0xc0, !PT ;  /* 0xffff000086867812 */ /* 0x000fe200078ec0ff */
[----:B------:R-:W-:Y:S01]  /*6860*/  IMAD.U32 R34, R34, 0x10000, RZ ;  /* 0x0001000022227824 */ /* 0x000fe200078e00ff */
[----:B------:R-:W-:Y:S01]  /*6870*/  LOP3.LUT R12, R12, 0xffff0000, RZ, 0xc0, !PT ;  /* 0xffff00000c0c7812 */ /* 0x000fe200078ec0ff */
[----:B------:R-:W-:-:S02]  /*6880*/  IMAD.U32 R33, R33, 0x10000, RZ ;  /* 0x0001000021217824 */ /* 0x000fc400078e00ff */
[----:B------:R-:W-:Y:S01]  /*6890*/  FFMA.FTZ R43, R40, R41, -R43 ;  /* 0x00000029282b7223 */ /* 0x000fe2000001082b */
[----:B------:R-:W-:Y:S01]  /*68a0*/  FFMA.FTZ R45, R32, R39, -R45 ;  /* 0x00000027202d7223 */ /* 0x000fe2000001082d */
[----:B------:R-:W-:Y:S01]  /*68b0*/  FFMA.FTZ R40, R40, R42, R13 ;  /* 0x0000002a28287223 */ /* 0x000fe2000001000d */
[----:B------:R-:W-:Y:S01]  /*68c0*/  FFMA.FTZ R32, R32, R38, R11 ;  /* 0x0000002620207223 */ /* 0x000fe2000001000b */
[C---:B------:R-:W-:Y:S01]  /*68d0*/  FMUL.FTZ R38, R14.reuse, R135 ;  /* 0x000000870e267220 */ /* 0x040fe20000410000 */
[----:B------:R-:W-:Y:S01]  /*68e0*/  FMUL.FTZ R42, R14, R134 ;  /* 0x000000860e2a7220 */ /* 0x000fe20000410000 */
[----:B------:R-:W-:Y:S02]  /*68f0*/  IMAD.U32 R15, R15, 0x10000, RZ ;  /* 0x000100000f0f7824 */ /* 0x000fe400078e00ff */
[C---:B------:R-:W-:Y:S01]  /*6900*/  FMUL.FTZ R14, R12.reuse, R34 ;  /* 0x000000220c0e7220 */ /* 0x040fe20000410000 */
[----:B------:R-:W-:Y:S01]  /*6910*/  FMUL.FTZ R11, R12, R33 ;  /* 0x000000210c0b7220 */ /* 0x000fe20000410000 */
[----:B------:R-:W-:Y:S01]  /*6920*/  F2FP.BF16.F32.PACK_AB R32, R32, R45 ;  /* 0x0000002d2020723e */ /* 0x000fe200000010ff */
[----:B------:R-:W-:Y:S01]  /*6930*/  FFMA.FTZ R38, R15, R134, -R38 ;  /* 0x000000860f267223 */ /* 0x000fe20000010826 */
[C---:B------:R-:W-:Y:S01]  /*6940*/  FFMA.FTZ R14, R35.reuse, R33, -R14 ;  /* 0x00000021230e7223 */ /* 0x040fe2000001080e */
[----:B------:R-:W-:Y:S01]  /*6950*/  FFMA.FTZ R11, R35, R34, R11 ;  /* 0x00000022230b7223 */ /* 0x000fe2000001000b */
[----:B------:R-:W-:Y:S01]  /*6960*/  FFMA.FTZ R15, R15, R135, R42 ;  /* 0x000000870f0f7223 */ /* 0x000fe2000001002a */
[----:B------:R-:W-:-:S03]  /*6970*/  F2FP.BF16.F32.PACK_AB R13, R40, R43 ;  /* 0x0000002b280d723e */ /* 0x000fc600000010ff */
[----:B------:R-:W-:Y:S01]  /*6980*/  F2FP.BF16.F32.PACK_AB R12, R11, R14 ;  /* 0x0000000e0b0c723e */ /* 0x000fe200000010ff */
[----:B------:R-:W-:Y:S01]  /*6990*/  IMAD.MOV.U32 R14, RZ, RZ, R32 ;  /* 0x000000ffff0e7224 */ /* 0x000fe200078e0020 */
[----:B------:R-:W-:-:S07]  /*69a0*/  F2FP.BF16.F32.PACK_AB R15, R15, R38 ;  /* 0x000000260f0f723e */ /* 0x000fce00000010ff */
.L_x_504:
[----:B------:R-:W-:Y:S05]  /*69b0*/  BSYNC B2 ;  /* 0x0000000000027941 */ /* 0x000fea0003800000 */
.L_x_503:
[----:B------:R-:W-:Y:S02]  /*69c0*/  ULDC.64 UR4, c[0x0][0x208] ;  /* 0x0000820000047ab9 */ /* 0x000fe40000000a00 */
[----:B---3--:R0:W-:Y:S03]  /*69d0*/  ST.E.128 desc[UR4][R36.64], R12 ;  /* 0x0000000c24007985 */ /* 0x0081e6000c101d04 */
.L_x_502:
[----:B------:R-:W-:Y:S05]  /*69e0*/  BSYNC B1 ;  /* 0x0000000000017941 */ /* 0x000fea0003800000 */
.L_x_501:
[----:B------:R-:W-:-:S13]  /*69f0*/  ISETP.NE.AND P3, PT, R25, RZ, PT ;  /* 0x000000ff1900720c */ /* 0x000fda0003f65270 */
[----:B------:R-:W-:Y:S05]  /*6a00*/  @!P3 BRA `(.L_x_492) ;  /* 0x00000048009cb947 */ /* 0x000fea0003800000 */
[----:B0--34-:R0:W3:Y:S01]  /*6a10*/  LDS.128 R12, [R78+0x2dc00] ;  /* 0x02dc00004e0c7984 */ /* 0x0190e20000000c00 */
[----:B------:R-:W-:Y:S01]  /*6a20*/  ISETP.GE.AND P4, PT, R222, R110, PT ;  /* 0x0000006ede00720c */ /* 0x000fe20003f86270 */
[----:B------:R-:W-:Y:S01]  /*6a30*/  BSSY B1, `(.L_x_505) ;  /* 0x0000030000017945 */ /* 0x000fe20003800000 */
[----:B-1----:R-:W-:-:S04]  /*6a40*/  LEA R32, P3, R22, R117, 0x1 ;  /* 0x0000007516207211 */ /* 0x002fc800078608ff */
[----:B------:R-:W-:-:S07]  /*6a50*/  LEA.HI.X R33, R22, R116, R218, 0x1, P3 ;  /* 0x0000007416217211 */ /* 0x000fce00018f0cda */
[----:B0-----:R-:W-:Y:S05]  /*6a60*/  @P4 BRA `(.L_x_506) ;  /* 0x0000000000b04947 */ /* 0x001fea0003800000 */
[----:B------:R-:W-:Y:S02]  /*6a70*/  SHF.R.U64 R35, R30, 0x10, R31 ;  /* 0x000000101e237819 */ /* 0x000fe4000000121f */
[----:B------:R-:W-:Y:S01]  /*6a80*/  SHF.R.U64 R39, R28, 0x10, R29 ;  /* 0x000000101c277819 */ /* 0x000fe2000000121d */
[C---:B---3--:R-:W-:Y:S01]  /*6a90*/  IMAD.U32 R28, R14.reuse, 0x10000, RZ ;  /* 0x000100000e1c7824 */ /* 0x048fe200078e00ff */
[----:B------:R-:W-:Y:S02]  /*6aa0*/  SHF.R.U32.HI R31, RZ, 0x10, R31 ;  /* 0x00000010ff1f7819 */ /* 0x000fe4000001161f */
[----:B------:R-:W-:Y:S02]  /*6ab0*/  SHF.R.U32.HI R37, RZ, 0x10, R29 ;  /* 0x00000010ff257819 */ /* 0x000fe4000001161d */
[----:B------:R-:W-:Y:S01]  /*6ac0*/  LOP3.LUT R29, R14, 0xffff0000, RZ, 0xc0, !PT ;  /* 0xffff00000e1d7812 */ /* 0x000fe200078ec0ff */
[C---:B------:R-:W-:Y:S01]  /*6ad0*/  IMAD.U32 R14, R15.reuse, 0x10000, RZ ;  /* 0x000100000f0e7824 */ /* 0x040fe200078e00ff */
[----:B------:R-:W-:-:S02]  /*6ae0*/  LOP3.LUT R11, R15, 0xffff0000, RZ, 0xc0, !PT ;  /* 0xffff00000f0b7812 */ /* 0x000fc400078ec0ff */
[----:B------:R-:W-:Y:S02]  /*6af0*/  PRMT R36, R132, 0x5410, R35 ;  /* 0x0000541084247816 */ /* 0x000fe40000000023 */
[----:B------:R-:W-:Y:S02]  /*6b00*/  PRMT R15, R128, 0x5410, R39 ;  /* 0x00005410800f7816 */ /* 0x000fe40000000027 */
[----:B------:R-:W-:Y:S01]  /*6b10*/  PRMT R132, R132, 0x5432, R31 ;  /* 0x0000543284847816 */ /* 0x000fe2000000001f */
[C---:B------:R-:W-:Y:S01]  /*6b20*/  IMAD.U32 R31, R13.reuse, 0x10000, RZ ;  /* 0x000100000d1f7824 */ /* 0x040fe200078e00ff */
[----:B------:R-:W-:Y:S02]  /*6b30*/  PRMT R128, R128, 0x5432, R37 ;  /* 0x0000543280807816 */ /* 0x000fe40000000025 */
[----:B------:R-:W-:Y:S01]  /*6b40*/  LOP3.LUT R30, R13, 0xffff0000, RZ, 0xc0, !PT ;  /* 0xffff00000d1e7812 */ /* 0x000fe200078ec0ff */
[----:B------:R-:W-:Y:S01]  /*6b50*/  IMAD.U32 R38, R132, 0x10000, RZ ;  /* 0x0001000084267824 */ /* 0x000fe200078e00ff */
[----:B------:R-:W-:Y:S01]  /*6b60*/  LOP3.LUT R37, R36, 0xffff0000, RZ, 0xc0, !PT ;  /* 0xffff000024257812 */ /* 0x000fe200078ec0ff */
[----:B------:R-:W-:Y:S01]  /*6b70*/  IMAD.U32 R35, R128, 0x10000, RZ ;  /* 0x0001000080237824 */ /* 0x000fe200078e00ff */
[----:B------:R-:W-:Y:S01]  /*6b80*/  LOP3.LUT R34, R15, 0xffff0000, RZ, 0xc0, !PT ;  /* 0xffff00000f227812 */ /* 0x000fe200078ec0ff */
[C---:B------:R-:W-:Y:S01]  /*6b90*/  FMUL.FTZ R39, R29.reuse, R38 ;  /* 0x000000261d277220 */ /* 0x040fe20000410000 */
[----:B------:R-:W-:Y:S01]  /*6ba0*/  LOP3.LUT R132, R132, 0xffff0000, RZ, 0xc0, !PT ;  /* 0xffff000084847812 */ /* 0x000fe200078ec0ff */
[----:B------:R-:W-:Y:S01]  /*6bb0*/  FMUL.FTZ R29, R29, R35 ;  /* 0x000000231d1d7220 */ /* 0x000fe20000410000 */
[C---:B------:R-:W-:Y:S01]  /*6bc0*/  FMUL.FTZ R40, R30.reuse, R37 ;  /* 0x000000251e287220 */ /* 0x040fe20000410000 */
[----:B------:R-:W-:Y:S01]  /*6bd0*/  FMUL.FTZ R42, R30, R34 ;  /* 0x000000221e2a7220 */ /* 0x000fe20000410000 */
[----:B------:R-:W-:Y:S01]  /*6be0*/  LOP3.LUT R128, R128, 0xffff0000, RZ, 0xc0, !PT ;  /* 0xffff000080807812 */ /* 0x000fe200078ec0ff */
[----:B------:R-:W-:Y:S01]  /*6bf0*/  IMAD.U32 R36, R36, 0x10000, RZ ;  /* 0x0001000024247824 */ /* 0x000fe200078e00ff */
[----:B------:R-:W-:Y:S01]  /*6c00*/  LOP3.LUT R30, R12, 0xffff0000, RZ, 0xc0, !PT ;  /* 0xffff00000c1e7812 */ /* 0x000fe200078ec0ff */
[----:B------:R-:W-:-:S02]  /*6c10*/  IMAD.U32 R15, R15, 0x10000, RZ ;  /* 0x000100000f0f7824 */ /* 0x000fc400078e00ff */
[C---:B------:R-:W-:Y:S01]  /*6c20*/  FFMA.FTZ R38, R28.reuse, R38, R29 ;  /* 0x000000261c267223 */ /* 0x040fe2000001001d */
[----:B------:R-:W-:Y:S01]  /*6c30*/  FFMA.FTZ R39, R28, R35, -R39 ;  /* 0x000000231c277223 */ /* 0x000fe20000010827 */
[C---:B------:R-:W-:Y:S01]  /*6c40*/  FMUL.FTZ R29, R11.reuse, R132 ;  /* 0x000000840b1d7220 */ /* 0x040fe20000410000 */
[----:B------:R-:W-:Y:S01]  /*6c50*/  FMUL.FTZ R35, R11, R128 ;  /* 0x000000800b237220 */ /* 0x000fe20000410000 */
[----:B------:R-:W-:Y:S02]  /*6c60*/  IMAD.U32 R13, R12, 0x10000, RZ ;  /* 0x000100000c0d7824 */ /* 0x000fe400078e00ff */
[C---:B------:R-:W-:Y:S01]  /*6c70*/  FMUL.FTZ R28, R30.reuse, R36 ;  /* 0x000000241e1c7220 */ /* 0x040fe20000410000 */
[----:B------:R-:W-:Y:S01]  /*6c80*/  FMUL.FTZ R11, R30, R15 ;  /* 0x0000000f1e0b7220 */ /* 0x000fe20000410000 */
[C---:B------:R-:W-:Y:S01]  /*6c90*/  FFMA.FTZ R12, R31.reuse, R34, -R40 ;  /* 0x000000221f0c7223 */ /* 0x040fe20000010828 */
[C---:B------:R-:W-:Y:S01]  /*6ca0*/  FFMA.FTZ R29, R14.reuse, R128, -R29 ;  /* 0x000000800e1d7223 */ /* 0x040fe2000001081d */
[----:B------:R-:W-:Y:S01]  /*6cb0*/  FFMA.FTZ R31, R31, R37, R42 ;  /* 0x000000251f1f7223 */ /* 0x000fe2000001002a */
[----:B------:R-:W-:Y:S01]  /*6cc0*/  FFMA.FTZ R14, R14, R132, R35 ;  /* 0x000000840e0e7223 */ /* 0x000fe20000010023 */
[C---:B------:R-:W-:Y:S01]  /*6cd0*/  FFMA.FTZ R28, R13.reuse, R15, -R28 ;  /* 0x0000000f0d1c7223 */ /* 0x040fe2000001081c */
[----:B------:R-:W-:-:S02]  /*6ce0*/  FFMA.FTZ R11, R13, R36, R11 ;  /* 0x000000240d0b7223 */ /* 0x000fc4000001000b */
[----:B------:R-:W-:Y:S02]  /*6cf0*/  F2FP.BF16.F32.PACK_AB R13, R31, R12 ;  /* 0x0000000c1f0d723e */ /* 0x000fe400000010ff */
[----:B------:R-:W-:Y:S02]  /*6d00*/  F2FP.BF16.F32.PACK_AB R15, R14, R29 ;  /* 0x0000001d0e0f723e */ /* 0x000fe400000010ff */
[----:B------:R-:W-:Y:S02]  /*6d10*/  F2FP.BF16.F32.PACK_AB R14, R38, R39 ;  /* 0x00000027260e723e */ /* 0x000fe400000010ff */
[----:B------:R-:W-:-:S07]  /*6d20*/  F2FP.BF16.F32.PACK_AB R12, R11, R28 ;  /* 0x0000001c0b0c723e */ /* 0x000fce00000010ff */
.L_x_506:
[----:B------:R-:W-:Y:S05]  /*6d30*/  BSYNC B1 ;  /* 0x0000000000017941 */ /* 0x000fea0003800000 */
.L_x_505:
[----:B------:R-:W-:Y:S02]  /*6d40*/  ULDC.64 UR4, c[0x0][0x208] ;  /* 0x0000820000047ab9 */ /* 0x000fe40000000a00 */
[----:B---3--:R0:W-:Y:S01]  /*6d50*/  ST.E.128 desc[UR4][R32.64], R12 ;  /* 0x0000000c20007985 */ /* 0x0081e2000c101d04 */
[----:B------:R-:W-:Y:S05]  /*6d60*/  BRA `(.L_x_492) ;  /* 0x0000004400c47947 */ /* 0x000fea0003800000 */
.L_x_447:
        /* <DEDUP_REMOVED lines=20> */
[----:B------:R-:W-:Y:S02]  /*6eb0*/  ISETP.GE.AND P0, PT, R16, R110, PT ;  /* 0x0000006e1000720c */ /* 0x000fe40003f06270 */
[----:B------:R-:W-:-:S02]  /*6ec0*/  CS2R R32, SRZ ;  /* 0x0000000000207805 */ /* 0x000fc4000001ff00 */
[----:B------:R-:W-:Y:S02]  /*6ed0*/  LEA.HI.X R45, R30, UR5, R31, 0x1, P4 ;  /* 0x000000051e2d7c11 */ /* 0x000fe4000a0f0c1f */
[----:B------:R-:W-:Y:S02]  /*6ee0*/  CS2R R30, SRZ ;  /* 0x00000000001e7805 */ /* 0x000fe4000001ff00 */
[----:B------:R-:W-:Y:S02]  /*6ef0*/  LEA R48, P4, R28, UR6, 0x1 ;  /* 0x000000061c307c11 */ /* 0x000fe4000f8808ff */
[----:B------:R-:W-:Y:S02]  /*6f00*/  CS2R R42, SRZ ;  /* 0x00000000002a7805 */ /* 0x000fe4000001ff00 */
[----:B------:R-:W-:Y:S02]  /*6f10*/  CS2R R40, SRZ ;  /* 0x0000000000287805 */ /* 0x000fe4000001ff00 */
[----:B------:R-:W-:-:S02]  /*6f20*/  CS2R R38, SRZ ;  /* 0x0000000000267805 */ /* 0x000fc4000001ff00 */
[----:B------:R-:W-:Y:S02]  /*6f30*/  LEA.HI.X R49, R28, UR7, R29, 0x1, P4 ;  /* 0x000000071c317c11 */ /* 0x000fe4000a0f0c1d */
[----:B------:R-:W-:Y:S02]  /*6f40*/  CS2R R28, SRZ ;  /* 0x00000000001c7805 */ /* 0x000fe4000001ff00 */
[----:B------:R-:W-:Y:S02]  /*6f50*/  ISETP.GE.AND P4, PT, R214, R110, PT ;  /* 0x0000006ed600720c */ /* 0x000fe40003f86270 */
[----:B------:R-:W-:Y:S01]  /*6f60*/  CS2R R36, SRZ ;  /* 0x0000000000247805 */ /* 0x000fe2000001ff00 */
[----:B------:R-:W-:Y:S02]  /*6f70*/  ULDC.64 UR8, c[0x0][0x208] ;  /* 0x0000820000087ab9 */ /* 0x000fe40000000a00 */
[----:B------:R0:W5:Y:S04]  /*6f80*/  @!P0 LDG.E.128 R32, desc[UR8][R44.64] ;  /* 0x000000082c208981 */ /* 0x000168000c1e1d00 */
[----:B------:R0:W5:Y:S04]  /*6f90*/  @!P0 LDG.E.128 R40, desc[UR8][R48.64] ;  /* 0x0000000830288981 */ /* 0x000168000c1e1d00 */
[----:B------:R0:W5:Y:S04]  /*6fa0*/  @!P4 LDG.E.128 R28, desc[UR8][R44.64+0x80] ;  /* 0x000080082c1cc981 */ /* 0x000168000c1e1d00 */
[----:B------:R0:W5:Y:S02]  /*6fb0*/  @!P4 LDG.E.128 R36, desc[UR8][R48.64+0x80] ;  /* 0x000080083024c981 */ /* 0x000164000c1e1d00 */
.L_x_508:
[----:B------:R-:W-:Y:S05]  /*6fc0*/  BSYNC B1 ;  /* 0x0000000000017941 */ /* 0x000fea0003800000 */
.L_x_507:
        /* <DEDUP_REMOVED lines=22> */
[----:B------:R-:W-:-:S02]  /*7130*/  IMAD.MOV.U32 R44, RZ, RZ, R42 ;  /* 0x000000ffff2c7224 */ /* 0x000fc400078e002a */
[----:B------:R-:W-:Y:S01]  /*7140*/  IMAD.MOV.U32 R45, RZ, RZ, R43 ;  /* 0x000000ffff2d7224 */ /* 0x000fe200078e002b */
[----:B------:R-:W-:Y:S01]  /*7150*/  PRMT R157, R48, 0x5410, R49 ;  /* 0x00005410309d7816 */ /* 0x000fe20000000031 */
[----:B------:R-:W-:Y:S02]  /*7160*/  IMAD.MOV.U32 R49, RZ, RZ, R36 ;  /* 0x000000ffff317224 */ /* 0x000fe400078e0024 */
[----:B------:R-:W-:Y:S01]  /*7170*/  IMAD.MOV.U32 R48, RZ, RZ, R37 ;  /* 0x000000ffff307224 */ /* 0x000fe200078e0025 */
[----:B------:R-:W-:Y:S02]  /*7180*/  PRMT R143, R45, 0x5410, R44 ;  /* 0x000054102d8f7816 */ /* 0x000fe4000000002c */
[----:B------:R-:W-:Y:S01]  /*7190*/  CS2R R44, SRZ ;  /* 0x00000000002c7805 */ /* 0x000fe2000001ff00 */
[----:B------:R-:W-:Y:S01]  /*71a0*/  IMAD.MOV.U32 R62, RZ, RZ, R40 ;  /* 0x000000ffff3e7224 */ /* 0x000fe200078e0028 */
[----:B------:R-:W-:Y:S02]  /*71b0*/  PRMT R158, R48, 0x5410, R49 ;  /* 0x00005410309e7816 */ /* 0x000fe40000000031 */
[----:B------:R-:W-:Y:S01]  /*71c0*/  CS2R R48, SRZ ;  /* 0x0000000000307805 */ /* 0x000fe2000001ff00 */
[----:B------:R-:W-:Y:S01]  /*71d0*/  IMAD.MOV.U32 R63, RZ, RZ, R41 ;  /* 0x000000ffff3f7224 */ /* 0x000fe200078e0029 */
[----:B------:R-:W-:Y:S06]  /*71e0*/  @P4 BRA `(.L_x_510) ;  /* 0x0000000000644947 */ /* 0x000fec0003800000 */
[----:B------:R-:W-:Y:S01]  /*71f0*/  IADD3 R46, P0, P5, R96, R14, R102 ;  /* 0x0000000e602e7210 */ /* 0x000fe20007d1e066 */
[----:B------:R-:W-:Y:S01]  /*7200*/  ULDC.64 UR4, c[0x0][0x3e8] ;  /* 0x0000fa0000047ab9 */ /* 0x000fe20000000a00 */
[----:B------:R-:W-:Y:S01]  /*7210*/  ULDC.64 UR6, c[0x0][0x400] ;  /* 0x0001000000067ab9 */ /* 0x000fe20000000a00 */
[----:B------:R-:W-:Y:S02]  /*7220*/  CS2R R50, SRZ ;  /* 0x0000000000327805 */ /* 0x000fe4000001ff00 */
[----:B------:R-:W-:Y:S02]  /*7230*/  IADD3.X R47, R4, R11, R101, P0, P5 ;  /* 0x0000000b042f7210 */ /* 0x000fe400007ea465 */
[----:B------:R-:W-:Y:S02]  /*7240*/  CS2R R48, SRZ ;  /* 0x0000000000307805 */ /* 0x000fe4000001ff00 */
[----:B------:R-:W-:Y:S02]  /*7250*/  IADD3 R44, P0, P5, R90, R12, R104 ;  /* 0x0000000c5a2c7210 */ /* 0x000fe40007d1e068 */
[----:B------:R-:W-:-:S02]  /*7260*/  CS2R R58, SRZ ;  /* 0x00000000003a7805 */ /* 0x000fc4000001ff00 */
[----:B------:R-:W-:Y:S01]  /*7270*/  CS2R R56, SRZ ;  /* 0x0000000000387805 */ /* 0x000fe2000001ff00 */
[----:B------:R-:W-:Y:S01]  /*7280*/  ULDC.64 UR8, c[0x0][0x208] ;  /* 0x0000820000087ab9 */ /* 0x000fe20000000a00 */
        /* <DEDUP_REMOVED lines=8> */
[----:B------:R-:W5:Y:S04]  /*7310*/  @!P0 LDG.E.128 R48, desc[UR8][R52.64] ;  /* 0x0000000834308981 */ /* 0x000f68000c1e1d00 */
[----:B------:R-:W5:Y:S01]  /*7320*/  @!P0 LDG.E.128 R56, desc[UR8][R60.64] ;  /* 0x000000083c388981 */ /* 0x000f62000c1e1d00 */
[----:B------:R-:W-:Y:S02]  /*7330*/  ISETP.GE.AND P0, PT, R214, R110, PT ;  /* 0x0000006ed600720c */ /* 0x000fe40003f06270 */
[----:B------:R-:W-:-:S11]  /*7340*/  CS2R R54, SRZ ;  /* 0x0000000000367805 */ /* 0x000fd6000001ff00 */
[----:B------:R0:W5:Y:S02]  /*7350*/  @!P0 LDG.E.128 R44, desc[UR8][R52.64+0x80] ;  /* 0x00008008342c8981 */ /* 0x000164000c1e1d00 */
[----:B0-----:R-:W-:-:S06]  /*7360*/  CS2R R52, SRZ ;  /* 0x0000000000347805 */ /* 0x001fcc000001ff00 */
[----:B------:R0:W5:Y:S02]  /*7370*/  @!P0 LDG.E.128 R52, desc[UR8][R60.64+0x80] ;  /* 0x000080083c348981 */ /* 0x000164000c1e1d00 */
.L_x_510:
[----:B------:R-:W-:Y:S05]  /*7380*/  BSYNC B1 ;  /* 0x0000000000017941 */ /* 0x000fea0003800000 */
.L_x_509:
[----:B0----5:R-:W-:Y:S01]  /*7390*/  IMAD.MOV.U32 R61, RZ, RZ, R46 ;  /* 0x000000ffff3d7224 */ /* 0x021fe200078e002e */
[----:B------:R-:W-:Y:S01]  /*73a0*/  PRMT R161, R63, 0x5410, R62 ;  /* 0x000054103fa17816 */ /* 0x000fe2000000003e */
[----:B------:R-:W-:Y:S01]  /*73b0*/  IMAD.MOV.U32 R60, RZ, RZ, R47 ;  /* 0x000000ffff3c7224 */ /* 0x000fe200078e002f */
[----:B------:R-:W-:Y:S01]  /*73c0*/  BSSY B1, `(.L_x_511) ;  /* 0x0000037000017945 */ /* 0x000fe20003800000 */
[----:B------:R-:W-:Y:S01]  /*73d0*/  VIADD R64, R224, 0x40 ;  /* 0x00000040e0407836 */ /* 0x000fe20000000000 */
[----:B------:R-:W-:Y:S01]  /*73e0*/  CS2R R66, SRZ ;  /* 0x0000000000427805 */ /* 0x000fe2000001ff00 */
        /* <DEDUP_REMOVED lines=20> */
[----:B------:R-:W-:Y:S01]  /*7530*/  PRMT R153, R63, 0x5410, R62 ;  /* 0x000054103f997816 */ /* 0x000fe2000000003e */
[----:B------:R-:W-:Y:S01]  /*7540*/  IMAD.MOV.U32 R63, RZ, RZ, R52 ;  /* 0x000000ffff3f7224 */ /* 0x000fe200078e0034 */
[----:B------:R-:W-:Y:S01]  /*7550*/  PRMT R154, R61, 0x5410, R60 ;  /* 0x000054103d9a7816 */ /* 0x000fe2000000003c */
[----:B------:R-:W-:Y:S02]  /*7560*/  IMAD.MOV.U32 R62, RZ, RZ, R53 ;  /* 0x000000ffff3e7224 */ /* 0x000fe400078e0035 */
[----:B------:R-:W-:Y:S02]  /*7570*/  IMAD.MOV.U32 R61, RZ, RZ, R56 ;  /* 0x000000ffff3d7224 */ /* 0x000fe400078e0038 */
[----:B------:R-:W-:Y:S01]  /*7580*/  IMAD.MOV.U32 R60, RZ, RZ, R57 ;  /* 0x000000ffff3c7224 */ /* 0x000fe200078e0039 */
[----:B------:R-:W-:Y:S02]  /*7590*/  PRMT R151, R63, 0x5410, R62 ;  /* 0x000054103f977816 */ /* 0x000fe4000000003e */
[----:B------:R-:W-:-:S02]  /*75a0*/  CS2R R62, SRZ ;  /* 0x00000000003e7805 */ /* 0x000fc4000001ff00 */
[----:B------:R-:W-:Y:S02]  /*75b0*/  PRMT R155, R61, 0x5410, R60 ;  /* 0x000054103d9b7816 */ /* 0x000fe4000000003c */
[----:B------:R-:W-:Y:S01]  /*75c0*/  CS2R R60, SRZ ;  /* 0x00000000003c7805 */ /* 0x000fe2000001ff00 */
[----:B------:R-:W-:Y:S06]  /*75d0*/  @P5 BRA `(.L_x_512) ;  /* 0x0000000000545947 */ /* 0x000fec0003800000 */
[----:B------:R-:W-:Y:S01]  /*75e0*/  IADD3 R15, P0, P6, R96, R106, R14 ;  /* 0x0000006a600f7210 */ /* 0x000fe20007e1e00e */
[----:B------:R-:W-:Y:S01]  /*75f0*/  ULDC.64 UR4, c[0x0][0x3e8] ;  /* 0x0000fa0000047ab9 */ /* 0x000fe20000000a00 */
[----:B------:R-:W-:Y:S02]  /*7600*/  ULDC.64 UR6, c[0x0][0x208] ;  /* 0x0000820000067ab9 */ /* 0x000fe40000000a00 */
[----:B------:R-:W-:Y:S02]  /*7610*/  IADD3.X R11, R4, R105, R11, P0, P6 ;  /* 0x00000069040b7210 */ /* 0x000fe400007ec40b */
        /* <DEDUP_REMOVED lines=9> */
[----:B------:R-:W-:Y:S02]  /*76b0*/  CS2R R60, SRZ ;  /* 0x00000000003c7805 */ /* 0x000fe4000001ff00 */
[----:B------:R-:W-:Y:S02]  /*76c0*/  CS2R R70, SRZ ;  /* 0x0000000000467805 */ /* 0x000fe4000001ff00 */
[----:B------:R-:W-:-:S05]  /*76d0*/  CS2R R68, SRZ ;  /* 0x0000000000447805 */ /* 0x000fca000001ff00 */
[----:B------:R0:W5:Y:S04]  /*76e0*/  @!P0 LDG.E.128 R64, desc[UR6][R14.64] ;  /* 0x000000060e408981 */ /* 0x000168000c1e1d00 */
[----:B------:R0:W5:Y:S01]  /*76f0*/  @!P0 LDG.E.128 R72, desc[UR6][R12.64] ;  /* 0x000000060c488981 */ /* 0x000162000c1e1d00 */
[----:B------:R-:W-:-:S13]  /*7700*/  ISETP.GE.AND P0, PT, R214, R110, PT ;  /* 0x0000006ed600720c */ /* 0x000fda0003f06270 */
[----:B------:R0:W5:Y:S04]  /*7710*/  @!P0 LDG.E.128 R60, desc[UR6][R14.64+0x80] ;  /* 0x000080060e3c8981 */ /* 0x000168000c1e1d00 */
[----:B------:R0:W5:Y:S02]  /*7720*/  @!P0 LDG.E.128 R68, desc[UR6][R12.64+0x80] ;  /* 0x000080060c448981 */ /* 0x000164000c1e1d00 */
.L_x_512:
[----:B------:R-:W-:Y:S05]  /*7730*/  BSYNC B1 ;  /* 0x0000000000017941 */ /* 0x000fea0003800000 */
.L_x_511:
        /* <DEDUP_REMOVED lines=32> */
.L_x_513:
[----:B------:R-:W-:Y:S01]  /*7940*/  IMAD R86, R213, 0x8, R23 ;  /* 0x00000008d5567824 */ /* 0x000fe200078e0217 */
[----:B------:R-:W-:Y:S01]  /*7950*/  SHF.L.U32 R87, R225, 0x1f, RZ ;  /* 0x0000001fe1577819 */ /* 0x000fe200000006ff */
[----:B------:R-:W-:Y:S03]  /*7960*/  BSSY B1, `(.L_x_514) ;  /* 0x0000003000017945 */ /* 0x000fe60003800000 */
[----:B------:R-:W0:Y:S02]  /*7970*/  SYNCS.PHASECHK.TRANS64.TRYWAIT P6, [R86+URZ+0x38890], R87 ;  /* 0x03889057560075a7 */ /* 0x000e2400080c017f */
[----:B0-----:R-:W-:Y:S05]  /*7980*/  @!P6 BRA `(.L_x_515) ;  /* 0x0000023c00a0e947 */ /* 0x001fea0003800000 */
.L_x_823:
[----:B------:R-:W-:Y:S05]  /*7990*/  BSYNC B1 ;  /* 0x0000000000017941 */ /* 0x000fea0003800000 */
.L_x_514:
[----:B------:R-:W1:Y:S01]  /*79a0*/  LDC R128, c[0x0][0x2f4] ;  /* 0x0000bd00ff807b82 */ /* 0x000e620000000800 */
[----:B------:R-:W-:Y:S01]  /*79b0*/  UMOV UR4, 0xffffffff ;  /* 0xffffffff00047882 */ /* 0x000fe20000000000 */
[----:B-1----:R-:W-:Y:S02]  /*79c0*/  IMAD.IADD R132, R128, 0x1, -R111 ;  /* 0x0000000180847824 */ /* 0x002fe400078e0a6f */
[----:B------:R-:W-:Y:S05]  /*79d0*/  BRA.DIV UR4, `(.L_x_516) ;  /* 0x0000023e04a07947 */ /* 0x000fea000b800000 */
[----:B------:R1:W2:Y:S04]  /*79e0*/  SHFL.IDX PT, R119, R116, RZ, 0x181f ;  /* 0x00181fff74777589 */ /* 0x0002a800000e0000 */
[----:B------:R1:W3:Y:S02]  /*79f0*/  SHFL.IDX PT, R11, R117, RZ, 0x181f ;  /* 0x00181fff750b7589 */ /* 0x0002e400000e0000 */
.L_x_827:
[----:B------:R-:W-:Y:S04]  /*7a00*/  BSSY B1, `(.L_x_517) ;  /* 0x000010a000017945 */ /* 0x000fe80003800000 */
[----:B------:R-:W-:Y:S05]  /*7a10*/  @P3 BRA `(.L_x_518) ;  /* 0x0000001000203947 */ /* 0x000fea0003800000 */
[----:B------:R-:W-:Y:S01]  /*7a20*/  ISETP.NE.AND P3, PT, R0, RZ, PT ;  /* 0x000000ff0000720c */ /* 0x000fe20003f65270 */
[----:B------:R-:W-:Y:S01]  /*7a30*/  BSSY B2, `(.L_x_519) ;  /* 0x0000083000027945 */ /* 0x000fe20003800000 */
[----:B---3--:R-:W-:-:S11]  /*7a40*/  IMAD.MOV.U32 R118, RZ, RZ, R11 ;  /* 0x000000ffff767224 */ /* 0x008fd600078e000b */
[----:B------:R-:W-:Y:S05]  /*7a50*/  @!P3 BRA `(.L_x_520) ;  /* 0x000000080000b947 */ /* 0x000fea0003800000 */
[----:B------:R-:W3:Y:S01]  /*7a60*/  LDL R15, [R1+0x5c] ;  /* 0x00005c00010f7983 */ /* 0x000ee20000100800 */
[----:B------:R-:W-:Y:S01]  /*7a70*/  SEL R12, R111, R132, !P2 ;  /* 0x000000846f0c7207 */ /* 0x000fe20005000000 */
[C---:B------:R-:W-:Y:S01]  /*7a80*/  IMAD.SHL.U32 R14, R224.reuse, 0x40, RZ ;  /* 0x00000040e00e7824 */ /* 0x040fe200078e00ff */
[----:B------:R-:W-:Y:S01]  /*7a90*/  SHF.L.U32 R80, R224, 0x6, RZ ;  /* 0x00000006e0507819 */ /* 0x000fe200000006ff */
[----:B------:R-:W-:Y:S01]  /*7aa0*/  BSSY B3, `(.L_x_521) ;  /* 0x0000074000037945 */ /* 0x000fe20003800000 */
[----:B------:R-:W-:Y:S02]  /*7ab0*/  SHF.R.S32.HI R13, RZ, 0x1f, R12 ;  /* 0x0000001fff0d7819 */ /* 0x000fe4000001140c */
[----:B------:R-:W-:Y:S02]  /*7ac0*/  LOP3.LUT R80, R80, 0x1c0, RZ, 0xc0, !PT ;  /* 0x000001c050507812 */ /* 0x000fe400078ec0ff */
[----:B------:R-:W-:Y:S02]  /*7ad0*/  LEA.HI R13, R13, R12, RZ, 0x4 ;  /* 0x0000000c0d0d7211 */ /* 0x000fe400078f20ff */
[----:B------:R-:W-:-:S02]  /*7ae0*/  LOP3.LUT R14, R14, 0x1c0, RZ, 0xc0, !PT ;  /* 0x000001c00e0e7812 */ /* 0x000fc400078ec0ff */
[----:B------:R-:W-:Y:S02]  /*7af0*/  LEA.HI.SX32 R134, R13, R7, 0x1c ;  /* 0x000000070d867211 */ /* 0x000fe400078fe2ff */
[----:B------:R-:W-:Y:S02]  /*7b00*/  SHF.R.U32.HI R14, RZ, 0x3, R14 ;  /* 0x00000003ff0e7819 */ /* 0x000fe4000001160e */
[----:B------:R-:W-:Y:S02]  /*7b10*/  SHF.R.S32.HI R13, RZ, 0x1f, R134 ;  /* 0x0000001fff0d7819 */ /* 0x000fe40000011486 */
[----:B------:R-:W-:Y:S02]  /*7b20*/  ISETP.GE.AND P3, PT, R16, R110, PT ;  /* 0x0000006e1000720c */ /* 0x000fe40003f66270 */
[----:B------:R-:W-:Y:S01]  /*7b30*/  LEA.HI R13, R13, R134, RZ, 0x3 ;  /* 0x000000860d0d7211 */ /* 0x000fe200078f18ff */
[----:B------:R-:W-:-:S03]  /*7b40*/  IMAD.SHL.U32 R134, R134, 0x8, RZ ;  /* 0x0000000886867824 */ /* 0x000fc600078e00ff */
[----:B------:R-:W-:Y:S02]  /*7b50*/  SHF.R.S32.HI R13, RZ, 0x3, R13 ;  /* 0x00000003ff0d7819 */ /* 0x000fe4000001140d */
[----:B------:R-:W-:-:S04]  /*7b60*/  LOP3.LUT R12, R80, 0x38, R134, 0xf8, !PT ;  /* 0x00000038500c7812 */ /* 0x000fc800078ef886 */
[----:B------:R-:W-:Y:S01]  /*7b70*/  LOP3.LUT R12, R12, R14, RZ, 0x3c, !PT ;  /* 0x0000000e0c0c7212 */ /* 0x000fe200078e3cff */
[----:B---3--:R-:W-:-:S04]  /*7b80*/  IMAD R13, R13, 0x1400, R15 ;  /* 0x000014000d0d7824 */ /* 0x008fc800078e020f */
[----:B------:R-:W-:-:S04]  /*7b90*/  IMAD.IADD R12, R13, 0x1, R12 ;  /* 0x000000010d0c7824 */ /* 0x000fc800078e020c */
[C---:B------:R-:W-:Y:S02]  /*7ba0*/  IMAD R80, R213.reuse, 0x5000, R12 ;  /* 0x00005000d5507824 */ /* 0x040fe400078e020c */
[----:B------:R-:W-:Y:S02]  /*7bb0*/  IMAD R12, R213, 0x5000, R126 ;  /* 0x00005000d50c7824 */ /* 0x000fe400078e027e */
[--C-:B------:R-:W-:Y:S02]  /*7bc0*/  IMAD R80, R80, 0x2, R23.reuse ;  /* 0x0000000250507824 */ /* 0x100fe400078e0217 */
[----:B------:R-:W-:-:S04]  /*7bd0*/  IMAD R12, R12, 0x2, R23 ;  /* 0x000000020c0c7824 */ /* 0x000fc800078e0217 */
[----:B------:R-:W3:Y:S04]  /*7be0*/  LDS.128 R80, [R80+0x24400] ;  /* 0x0244000050507984 */ /* 0x000ee80000000c00 */
[----:B------:R-:W4:Y:S01]  /*7bf0*/  LDS.128 R12, [R12+0x24400] ;  /* 0x024400000c0c7984 */ /* 0x000f220000000c00 */
[----:B------:R-:W-:Y:S05]  /*7c00*/  @P3 BRA `(.L_x_522) ;  /* 0x0000000400743947 */ /* 0x000fea0003800000 */
[--C-:B------:R-:W-:Y:S02]  /*7c10*/  SHF.R.U64 R32, R32, 0x10, R33.reuse ;  /* 0x0000001020207819 */ /* 0x100fe40000001221 */
[----:B------:R-:W-:Y:S02]  /*7c20*/  SHF.R.U32.HI R135, RZ, 0x10, R33 ;  /* 0x00000010ff877819 */ /* 0x000fe40000011621 */
[----:B------:R-:W-:Y:S02]  /*7c30*/  SHF.R.U64 R33, R34, 0x10, R35 ;  /* 0x0000001022217819 */ /* 0x000fe40000001223 */
[--C-:B------:R-:W-:Y:S02]  /*7c40*/  SHF.R.U64 R34, R40, 0x10, R41.reuse ;  /* 0x0000001028227819 */ /* 0x100fe40000001229 */
[----:B------:R-:W-:Y:S02]  /*7c50*/  SHF.R.U32.HI R41, RZ, 0x10, R41 ;  /* 0x00000010ff297819 */ /* 0x000fe40000011629 */
[----:B------:R-:W-:-:S02]  /*7c60*/  PRMT R32, R136, 0x5432, R32 ;  /* 0x0000543288207816 */ /* 0x000fc40000000020 */
[----:B------:R-:W-:Y:S02]  /*7c70*/  PRMT R135, R136, 0x5410, R135 ;  /* 0x0000541088877816 */ /* 0x000fe40000000087 */
[----:B------:R-:W-:Y:S02]  /*7c80*/  SHF.R.U32.HI R136, RZ, 0x10, R35 ;  /* 0x00000010ff887819 */ /* 0x000fe40000011623 */
[--C-:B------:R-:W-:Y:S02]  /*7c90*/  SHF.R.U64 R40, R42, 0x10, R43.reuse ;  /* 0x000000102a287819 */ /* 0x100fe4000000122b */
[----:B------:R-:W-:Y:S02]  /*7ca0*/  SHF.R.U32.HI R141, RZ, 0x10, R43 ;  /* 0x00000010ff8d7819 */ /* 0x000fe4000001162b */
[----:B------:R-:W-:Y:S02]  /*7cb0*/  PRMT R42, R161, 0x5410, R41 ;  /* 0x00005410a12a7816 */ /* 0x000fe40000000029 */
[----:B------:R-:W-:-:S02]  /*7cc0*/  PRMT R35, R142, 0x5410, R33 ;  /* 0x000054108e237816 */ /* 0x000fc40000000021 */
[----:B------:R-:W-:Y:S01]  /*7cd0*/  PRMT R43, R142, 0x5432, R136 ;  /* 0x000054328e2b7816 */ /* 0x000fe20000000088 */
[----:B----4-:R-:W-:Y:S01]  /*7ce0*/  IMAD.U32 R142, R13, 0x10000, RZ ;  /* 0x000100000d8e7824 */ /* 0x010fe200078e00ff */
[----:B------:R-:W-:Y:S02]  /*7cf0*/  PRMT R33, R161, 0x5432, R34 ;  /* 0x00005432a1217816 */ /* 0x000fe40000000022 */
[----:B------:R-:W-:Y:S01]  /*7d00*/  PRMT R34, R143, 0x5432, R40 ;  /* 0x000054328f227816 */ /* 0x000fe20000000028 */
[----:B---3--:R-:W-:Y:S01]  /*7d10*/  IMAD.U32 R40, R81, 0x10000, RZ ;  /* 0x0001000051287824 */ /* 0x008fe200078e00ff */
[----:B------:R-:W-:Y:S01]  /*7d20*/  PRMT R136, R143, 0x5410, R141 ;  /* 0x000054108f887816 */ /* 0x000fe2000000008d */
[C---:B------:R-:W-:Y:S01]  /*7d30*/  IMAD.U32 R141, R42.reuse, 0x10000, RZ ;  /* 0x000100002a8d7824 */ /* 0x040fe200078e00ff */
[----:B------:R-:W-:Y:S01]  /*7d40*/  LOP3.LUT R42, R42, 0xffff0000, RZ, 0xc0, !PT ;  /* 0xffff00002a2a7812 */ /* 0x000fe200078ec0ff */
[----:B------:R-:W-:Y:S01]  /*7d50*/  IMAD.U32 R143, R135, 0x10000, RZ ;  /* 0x00010000878f7824 */ /* 0x000fe200078e00ff */
[----:B------:R-:W-:Y:S01]  /*7d60*/  LOP3.LUT R81, R81, 0xffff0000, RZ, 0xc0, !PT ;  /* 0xffff000051517812 */ /* 0x000fe200078ec0ff */
[C---:B------:R-:W-:Y:S01]  /*7d70*/  FMUL.FTZ R41, R40.reuse, R141 ;  /* 0x0000008d28297220 */ /* 0x040fe20000410000 */
[----:B------:R-:W-:Y:S01]  /*7d80*/  LOP3.LUT R135, R135, 0xffff0000, RZ, 0xc0, !PT ;  /* 0xffff000087877812 */ /* 0x000fe200078ec0ff */
[----:B------:R-:W-:-:S02]  /*7d90*/  FMUL.FTZ R40, R40, R143 ;  /* 0x0000008f28287220 */ /* 0x000fc40000410000 */
[C---:B------:R-:W-:Y:S01]  /*7da0*/  FFMA.FTZ R41, R142.reuse, R143, -R41 ;  /* 0x0000008f8e297223 */ /* 0x040fe20000010829 */
[----:B------:R-:W-:Y:S02]  /*7db0*/  IMAD.U32 R143, R43, 0x10000, RZ ;  /* 0x000100002b8f7824 */ /* 0x000fe400078e00ff */
[----:B------:R-:W-:Y:S01]  /*7dc0*/  FFMA.FTZ R40, R142, R141, R40 ;  /* 0x0000008d8e287223 */ /* 0x000fe20000010028 */
[----:B------:R-:W-:Y:S01]  /*7dd0*/  LOP3.LUT R141, R13, 0xffff0000, RZ, 0xc0, !PT ;  /* 0xffff00000d8d7812 */ /* 0x000fe200078ec0ff */
[C---:B------:R-:W-:Y:S01]  /*7de0*/  FMUL.FTZ R13, R81.reuse, R42 ;  /* 0x0000002a510d7220 */ /* 0x040fe20000410000 */
[-C--:B------:R-:W-:Y:S01]  /*7df0*/  FMUL.FTZ R81, R81, R135.reuse ;  /* 0x0000008751517220 */ /* 0x080fe20000410000 */
[C---:B------:R-:W-:Y:S01]  /*7e00*/  IMAD.U32 R142, R83.reuse, 0x10000, RZ ;  /* 0x00010000538e7824 */ /* 0x040fe200078e00ff */
[----:B------:R-:W-:Y:S01]  /*7e10*/  LOP3.LUT R83, R83, 0xffff0000, RZ, 0xc0, !PT ;  /* 0xffff000053537812 */ /* 0x000fe200078ec0ff */
[----:B------:R-:W-:Y:S01]  /*7e20*/  FFMA.FTZ R13, R141, R135, -R13 ;  /* 0x000000878d0d7223 */ /* 0x000fe2000001080d */
[----:B------:R-:W-:-:S02]  /*7e30*/  IMAD.U32 R135, R136, 0x10000, RZ ;  /* 0x0001000088877824 */ /* 0x000fc400078e00ff */
[----:B------:R-:W-:Y:S01]  /*7e40*/  FFMA.FTZ R42, R141, R42, R81 ;  /* 0x0000002a8d2a7223 */ /* 0x000fe20000010051 */
[----:B------:R-:W-:Y:S01]  /*7e50*/  IMAD.U32 R141, R15, 0x10000, RZ ;  /* 0x000100000f8d7824 */ /* 0x000fe200078e00ff */
[----:B------:R-:W-:Y:S01]  /*7e60*/  LOP3.LUT R136, R136, 0xffff0000, RZ, 0xc0, !PT ;  /* 0xffff000088887812 */ /* 0x000fe200078ec0ff */
[C---:B------:R-:W-:Y:S01]  /*7e70*/  FMUL.FTZ R81, R142.reuse, R135 ;  /* 0x000000878e517220 */ /* 0x040fe20000410000 */
[----:B------:R-:W-:Y:S01]  /*7e80*/  FMUL.FTZ R142, R142, R143 ;  /* 0x0000008f8e8e7220 */ /* 0x000fe20000410000 */
[----:B------:R-:W-:Y:S01]  /*7e90*/  F2FP.BF16.F32.PACK_AB R13, R13, R41 ;  /* 0x000000290d0d723e */ /* 0x000fe200000010ff */
[----:B------:R-:W-:Y:S02]  /*7ea0*/  IMAD.U32 R41, R80, 0x10000, RZ ;  /* 0x0001000050297824 */ /* 0x000fe400078e00ff */
[C---:B------:R-:W-:Y:S01]  /*7eb0*/  FFMA.FTZ R81, R141.reuse, R143, -R81 ;  /* 0x0000008f8d517223 */ /* 0x040fe20000010851 */
[----:B------:R-:W-:Y:S01]  /*7ec0*/  FFMA.FTZ R135, R141, R135, R142 ;  /* 0x000000878d877223 */ /* 0x000fe2000001008e */
[----:B------:R-:W-:-:S02]  /*7ed0*/  LOP3.LUT R141, R43, 0xffff0000, RZ, 0xc0, !PT ;  /* 0xffff00002b8d7812 */ /* 0x000fc400078ec0ff */
[----:B------:R-:W-:Y:S01]  /*7ee0*/  LOP3.LUT R43, R15, 0xffff0000, RZ, 0xc0, !PT ;  /* 0xffff00000f2b7812 */ /* 0x000fe200078ec0ff */
[C---:B------:R-:W-:Y:S01]  /*7ef0*/  FMUL.FTZ R15, R83.reuse, R136 ;  /* 0x00000088530f7220 */ /* 0x040fe20000410000 */
[----:B------:R-:W-:Y:S01]  /*7f00*/  F2FP.BF16.F32.PACK_AB R40, R42, R40 ;  /* 0x000000282a28723e */ /* 0x000fe200000010ff */
[-C--:B------:R-:W-:Y:S01]  /*7f10*/  FMUL.FTZ R83, R83, R141.reuse ;  /* 0x0000008d53537220 */ /* 0x080fe20000410000 */
[----:B------:R-:W-:Y:S02]  /*7f20*/  IMAD.U32 R42, R33, 0x10000, RZ ;  /* 0x00010000212a7824 */ /* 0x000fe400078e00ff */
[----:B------:R-:W-:Y:S01]  /*7f30*/  FFMA.FTZ R15, R43, R141, -R15 ;  /* 0x0000008d2b0f7223 */ /* 0x000fe2000001080f */
[----:B------:R-:W-:Y:S01]  /*7f40*/  LOP3.LUT R33, R33, 0xffff0000, RZ, 0xc0, !PT ;  /* 0xffff000021217812 */ /* 0x000fe200078ec0ff */
[----:B------:R-:W-:Y:S01]  /*7f50*/  FFMA.FTZ R43, R43, R136, R83 ;  /* 0x000000882b2b7223 */ /* 0x000fe20000010053 */
[C---:B------:R-:W-:Y:S01]  /*7f60*/  IMAD.U32 R83, R32.reuse, 0x10000, RZ ;  /* 0x0001000020537824 */ /* 0x040fe200078e00ff */
[----:B------:R-:W-:-:S02]  /*7f70*/  LOP3.LUT R32, R32, 0xffff0000, RZ, 0xc0, !PT ;  /* 0xffff000020207812 */ /* 0x000fc400078ec0ff */
[----:B------:R-:W-:Y:S01]  /*7f80*/  F2FP.BF16.F32.PACK_AB R15, R15, R81 ;  /* 0x000000510f0f723e */ /* 0x000fe200000010ff */
[----:B------:R-:W-:Y:S01]  /*7f90*/  IMAD.U32 R81, R12, 0x10000, RZ ;  /* 0x000100000c517824 */ /* 0x000fe200078e00ff */
[----:B------:R-:W-:Y:S01]  /*7fa0*/  F2FP.BF16.F32.PACK_AB R43, R43, R135 ;  /* 0x000000872b2b723e */ /* 0x000fe200000010ff */
[C---:B------:R-:W-:Y:S01]  /*7fb0*/  FMUL.FTZ R135, R41.reuse, R42 ;  /* 0x0000002a29877220 */ /* 0x040fe20000410000 */
[----:B------:R-:W-:-:S03]  /*7fc0*/  FMUL.FTZ R41, R41, R83 ;  /* 0x0000005329297220 */ /* 0x000fc60000410000 */
[C---:B------:R-:W-:Y:S01]  /*7fd0*/  FFMA.FTZ R135, R81.reuse, R83, -R135 ;  /* 0x0000005351877223 */ /* 0x040fe20000010887 */
[----:B------:R-:W-:Y:S01]  /*7fe0*/  FFMA.FTZ R41, R81, R42, R41 ;  /* 0x0000002a51297223 */ /* 0x000fe20000010029 */
[----:B------:R-:W-:Y:S01]  /*7ff0*/  LOP3.LUT R42, R80, 0xffff0000, RZ, 0xc0, !PT ;  /* 0xffff0000502a7812 */ /* 0x000fe200078ec0ff */
[----:B------:R-:W-:Y:S01]  /*8000*/  IMAD.U32 R83, R82, 0x10000, RZ ;  /* 0x0001000052537824 */ /* 0x000fe200078e00ff */
[----:B------:R-:W-:-:S03]  /*8010*/  LOP3.LUT R80, R12, 0xffff0000, RZ, 0xc0, !PT ;  /* 0xffff00000c507812 */ /* 0x000fc600078ec0ff */
[C---:B------:R-:W-:Y:S01]  /*8020*/  FMUL.FTZ R12, R42.reuse, R33 ;  /* 0x000000212a0c7220 */ /* 0x040fe20000410000 */
[----:B------:R-:W-:-:S03]  /*8030*/  FMUL.FTZ R42, R42, R32 ;  /* 0x000000202a2a7220 */ /* 0x000fc60000410000 */
[C---:B------:R-:W-:Y:S01]  /*8040*/  FFMA.FTZ R12, R80.reuse, R32, -R12 ;  /* 0x00000020500c7223 */ /* 0x040fe2000001080c */
[----:B------:R-:W-:Y:S01]  /*8050*/  FFMA.FTZ R32, R80, R33, R42 ;  /* 0x0000002150207223 */ /* 0x000fe2000001002a */
[C---:B------:R-:W-:Y:S01]  /*8060*/  IMAD.U32 R42, R34.reuse, 0x10000, RZ ;  /* 0x00010000222a7824 */ /* 0x040fe200078e00ff */
[----:B------:R-:W-:Y:S01]  /*8070*/  LOP3.LUT R34, R34, 0xffff0000, RZ, 0xc0, !PT ;  /* 0xffff000022227812 */ /* 0x000fe200078ec0ff */
[C---:B------:R-:W-:Y:S01]  /*8080*/  IMAD.U32 R80, R35.reuse, 0x10000, RZ ;  /* 0x0001000023507824 */ /* 0x040fe200078e00ff */
[----:B------:R-:W-:Y:S01]  /*8090*/  LOP3.LUT R35, R35, 0xffff0000, RZ, 0xc0, !PT ;  /* 0xffff000023237812 */ /* 0x000fe200078ec0ff */
[C---:B------:R-:W-:Y:S01]  /*80a0*/  FMUL.FTZ R81, R83.reuse, R42 ;  /* 0x0000002a53517220 */ /* 0x040fe20000410000 */
[C---:B------:R-:W-:Y:S02]  /*80b0*/  IMAD.U32 R33, R14.reuse, 0x10000, RZ ;  /* 0x000100000e217824 */ /* 0x040fe400078e00ff */
[-C--:B------:R-:W-:Y:S01]  /*80c0*/  FMUL.FTZ R83, R83, R80.reuse ;  /* 0x0000005053537220 */ /* 0x080fe20000410000 */
[----:B------:R-:W-:Y:S01]  /*80d0*/  LOP3.LUT R14, R14, 0xffff0000, RZ, 0xc0, !PT ;  /* 0xffff00000e0e7812 */ /* 0x000fe200078ec0ff */
[----:B------:R-:W-:-:S02]  /*80e0*/  FFMA.FTZ R81, R33, R80, -R81 ;  /* 0x0000005021517223 */ /* 0x000fc40000010851 */
[----:B------:R-:W-:Y:S01]  /*80f0*/  FFMA.FTZ R83, R33, R42, R83 ;  /* 0x0000002a21537223 */ /* 0x000fe20000010053 */
[----:B------:R-:W-:Y:S02]  /*8100*/  LOP3.LUT R33, R82, 0xffff0000, RZ, 0xc0, !PT ;  /* 0xffff000052217812 */ /* 0x000fe400078ec0ff */
[----:B------:R-:W-:Y:S02]  /*8110*/  F2FP.BF16.F32.PACK_AB R32, R32, R41 ;  /* 0x000000292020723e */ /* 0x000fe400000010ff */
[----:B------:R-:W-:Y:S01]  /*8120*/  F2FP.BF16.F32.PACK_AB R12, R12, R135 ;  /* 0x000000870c0c723e */ /* 0x000fe200000010ff */
[CC--:B------:R-:W-:Y:S01]  /*8130*/  FMUL.FTZ R42, R33.reuse, R34.reuse ;  /* 0x00000022212a7220 */ /* 0x0c0fe20000410000 */
[-C--:B------:R-:W-:Y:S01]  /*8140*/  FMUL.FTZ R33, R33, R35.reuse ;  /* 0x0000002321217220 */ /* 0x080fe20000410000 */
[----:B------:R-:W-:Y:S02]  /*8150*/  IMAD.MOV.U32 R80, RZ, RZ, R32 ;  /* 0x000000ffff507224 */ /* 0x000fe400078e0020 */
[C---:B------:R-:W-:Y:S01]  /*8160*/  FFMA.FTZ R42, R14.reuse, R35, -R42 ;  /* 0x000000230e2a7223 */ /* 0x040fe2000001082a */
[----:B------:R-:W-:-:S04]  /*8170*/  FFMA.FTZ R33, R14, R34, R33 ;  /* 0x000000220e217223 */ /* 0x000fc80000010021 */
[----:B------:R-:W-:Y:S01]  /*8180*/  F2FP.BF16.F32.PACK_AB R42, R42, R81 ;  /* 0x000000512a2a723e */ /* 0x000fe200000010ff */
[----:B------:R-:W-:Y:S01]  /*8190*/  IMAD.MOV.U32 R81, RZ, RZ, R40 ;  /* 0x000000ffff517224 */ /* 0x000fe200078e0028 */
[----:B------:R-:W-:-:S03]  /*81a0*/  F2FP.BF16.F32.PACK_AB R83, R33, R83 ;  /* 0x000000532153723e */ /* 0x000fc600000010ff */
[----:B------:R-:W-:Y:S02]  /*81b0*/  IMAD.MOV.U32 R14, RZ, RZ, R42 ;  /* 0x000000ffff0e7224 */ /* 0x000fe400078e002a */
[----:B------:R-:W-:Y:S02]  /*81c0*/  IMAD.MOV.U32 R82, RZ, RZ, R83 ;  /* 0x000000ffff527224 */ /* 0x000fe400078e0053 */
[----:B------:R-:W-:-:S07]  /*81d0*/  IMAD.MOV.U32 R83, RZ, RZ, R43 ;  /* 0x000000ffff537224 */ /* 0x000fce00078e002b */
.L_x_522:
[----:B------:R-:W-:Y:S05]  /*81e0*/  BSYNC B3 ;  /* 0x0000000000037941 */ /* 0x000fea0003800000 */
.L_x_521:
[----:B------:R-:W-:Y:S01]  /*81f0*/  LEA R32, P3, R8, R11, 0x1 ;  /* 0x0000000b08207211 */ /* 0x000fe200078608ff */
[----:B------:R-:W-:-:S03]  /*8200*/  ULDC.64 UR4, c[0x0][0x208] ;  /* 0x0000820000047ab9 */ /* 0x000fc60000000a00 */
[----:B--2---:R-:W-:Y:S02]  /*8210*/  LEA.HI.X R33, R8, R119, R26, 0x1, P3 ;  /* 0x0000007708217211 */ /* 0x004fe400018f0c1a */
[----:B------:R-:W-:-:S03]  /*8220*/  ISETP.GE.AND P3, PT, R134, R128, PT ;  /* 0x000000808600720c */ /* 0x000fc60003f66270 */
[----:B----4-:R2:W-:Y:S10]  /*8230*/  ST.E.128 desc[UR4][R32.64], R12 ;  /* 0x0000000c20007985 */ /* 0x0105f4000c101d04 */
[----:B--2---:R-:W-:-:S05]  /*8240*/  @!P3 IMAD.WIDE R12, R134, 0x2, R118 ;  /* 0x00000002860cb825 */ /* 0x004fca00078e0276 */
[----:B---3--:R3:W-:Y:S02]  /*8250*/  @!P3 ST.E.128 desc[UR4][R12.64], R80 ;  /* 0x000000500c00b985 */ /* 0x0087e4000c101d04 */
.L_x_520:
[----:B------:R-:W-:Y:S05]  /*8260*/  BSYNC B2 ;  /* 0x0000000000027941 */ /* 0x000fea0003800000 */
.L_x_519:
[----:B------:R-:W-:-:S13]  /*8270*/  ISETP.NE.AND P3, PT, R20, RZ, PT ;  /* 0x000000ff1400720c */ /* 0x000fda0003f65270 */
[----:B------:R-:W-:Y:S05]  /*8280*/  @!P3 BRA `(.L_x_518) ;  /* 0x000000080004b947 */ /* 0x000fea0003800000 */
[----:B------:R-:W4:Y:S01]  /*8290*/  LDL R15, [R1+0x5c] ;  /* 0x00005c00010f7983 */ /* 0x000f220000100800 */
[----:B---3--:R-:W-:Y:S01]  /*82a0*/  SEL R12, R111, R132, !P1 ;  /* 0x000000846f0c7207 */ /* 0x008fe20004800000 */
[----:B------:R-:W-:Y:S01]  /*82b0*/  IMAD.SHL.U32 R14, R224, 0x40, RZ ;  /* 0x00000040e00e7824 */ /* 0x000fe200078e00ff */
[----:B------:R-:W-:Y:S01]  /*82c0*/  ISETP.GE.AND P3, PT, R214, R110, PT ;  /* 0x0000006ed600720c */ /* 0x000fe20003f66270 */
[----:B------:R-:W-:Y:S01]  /*82d0*/  IMAD.SHL.U32 R32, R224, 0x40, RZ ;  /* 0x00000040e0207824 */ /* 0x000fe200078e00ff */
[----:B------:R-:W-:Y:S01]  /*82e0*/  SHF.R.S32.HI R13, RZ, 0x1f, R12 ;  /* 0x0000001fff0d7819 */ /* 0x000fe2000001140c */
[----:B------:R-:W-:Y:S01]  /*82f0*/  BSSY B2, `(.L_x_523) ;  /* 0x0000073000027945 */ /* 0x000fe20003800000 */
[----:B------:R-:W-:Y:S02]  /*8300*/  LOP3.LUT R14, R14, 0x1c0, RZ, 0xc0, !PT ;  /* 0x000001c00e0e7812 */ /* 0x000fe400078ec0ff */
[----:B------:R-:W-:Y:S02]  /*8310*/  LEA.HI R13, R13, R12, RZ, 0x4 ;  /* 0x0000000c0d0d7211 */ /* 0x000fe400078f20ff */
[----:B------:R-:W-:-:S02]  /*8320*/  LOP3.LUT R32, R32, 0x1c0, RZ, 0xc0, !PT ;  /* 0x000001c020207812 */ /* 0x000fc400078ec0ff */
[----:B------:R-:W-:Y:S02]  /*8330*/  LEA.HI.SX32 R40, R13, R9, 0x1c ;  /* 0x000000090d287211 */ /* 0x000fe400078fe2ff */
[----:B------:R-:W-:Y:S02]  /*8340*/  SHF.R.U32.HI R14, RZ, 0x3, R14 ;  /* 0x00000003ff0e7819 */ /* 0x000fe4000001160e */
[----:B------:R-:W-:-:S04]  /*8350*/  SHF.R.S32.HI R13, RZ, 0x1f, R40 ;  /* 0x0000001fff0d7819 */ /* 0x000fc80000011428 */
[----:B------:R-:W-:Y:S02]  /*8360*/  LEA.HI R13, R13, R40, RZ, 0x3 ;  /* 0x000000280d0d7211 */ /* 0x000fe400078f18ff */
[----:B------:R-:W-:Y:S02]  /*8370*/  SHF.L.U32 R40, R40, 0x3, RZ ;  /* 0x0000000328287819 */ /* 0x000fe400000006ff */
[----:B------:R-:W-:Y:S02]  /*8380*/  SHF.R.S32.HI R13, RZ, 0x3, R13 ;  /* 0x00000003ff0d7819 */ /* 0x000fe4000001140d */
[----:B------:R-:W-:-:S04]  /*8390*/  LOP3.LUT R12, R32, 0x38, R40, 0xf8, !PT ;  /* 0x00000038200c7812 */ /* 0x000fc800078ef828 */
[----:B------:R-:W-:Y:S01]  /*83a0*/  LOP3.LUT R12, R12, R14, RZ, 0x3c, !PT ;  /* 0x0000000e0c0c7212 */ /* 0x000fe200078e3cff */
[----:B----4-:R-:W-:-:S04]  /*83b0*/  IMAD R13, R13, 0x1400, R15 ;  /* 0x000014000d0d7824 */ /* 0x010fc800078e020f */
        /* <DEDUP_REMOVED lines=8> */
[----:B------:R-:W-:Y:S01]  /*8440*/  SHF.R.U32.HI R42, RZ, 0x10, R37 ;  /* 0x00000010ff2a7819 */ /* 0x000fe20000011625 */
[----:B---3--:R-:W-:Y:S01]  /*8450*/  IMAD.U32 R81, R33, 0x10000, RZ ;  /* 0x0001000021517824 */ /* 0x008fe200078e00ff */
[--C-:B------:R-:W-:Y:S01]  /*8460*/  SHF.R.U64 R28, R28, 0x10, R29.reuse ;  /* 0x000000101c1c7819 */ /* 0x100fe2000000121d */
[----:B----4-:R-:W-:Y:S01]  /*8470*/  IMAD.U32 R43, R13, 0x10000, RZ ;  /* 0x000100000d2b7824 */ /* 0x010fe200078e00ff */
[----:B------:R-:W-:Y:S02]  /*8480*/  SHF.R.U32.HI R29, RZ, 0x10, R29 ;  /* 0x00000010ff1d7819 */ /* 0x000fe4000001161d */
[----:B------:R-:W-:Y:S02]  /*8490*/  PRMT R42, R158, 0x5410, R42 ;  /* 0x000054109e2a7816 */ /* 0x000fe4000000002a */
[----:B------:R-:W-:Y:S02]  /*84a0*/  SHF.R.U64 R30, R30, 0x10, R31 ;  /* 0x000000101e1e7819 */ /* 0x000fe4000000121f */
[----:B------:R-:W-:Y:S01]  /*84b0*/  PRMT R29, R160, 0x5410, R29 ;  /* 0x00005410a01d7816 */ /* 0x000fe2000000001d */
[----:B------:R-:W-:Y:S01]  /*84c0*/  IMAD.U32 R80, R42, 0x10000, RZ ;  /* 0x000100002a507824 */ /* 0x000fe200078e00ff */
[----:B------:R-:W-:-:S02]  /*84d0*/  SHF.R.U32.HI R41, RZ, 0x10, R31 ;  /* 0x00000010ff297819 */ /* 0x000fc4000001161f */
[----:B------:R-:W-:Y:S02]  /*84e0*/  SHF.R.U64 R31, R36, 0x10, R37 ;  /* 0x00000010241f7819 */ /* 0x000fe40000001225 */
[--C-:B------:R-:W-:Y:S02]  /*84f0*/  SHF.R.U64 R36, R38, 0x10, R39.reuse ;  /* 0x0000001026247819 */ /* 0x100fe40000001227 */
[----:B------:R-:W-:Y:S02]  /*8500*/  PRMT R37, R159, 0x5432, R30 ;  /* 0x000054329f257816 */ /* 0x000fe4000000001e */
[----:B------:R-:W-:Y:S01]  /*8510*/  SHF.R.U32.HI R38, RZ, 0x10, R39 ;  /* 0x00000010ff267819 */ /* 0x000fe20000011627 */
[----:B------:R-:W-:Y:S01]  /*8520*/  IMAD.U32 R39, R29, 0x10000, RZ ;  /* 0x000100001d277824 */ /* 0x000fe200078e00ff */
[----:B------:R-:W-:Y:S01]  /*8530*/  PRMT R30, R159, 0x5410, R41 ;  /* 0x000054109f1e7816 */ /* 0x000fe20000000029 */
[----:B------:R-:W-:Y:S01]  /*8540*/  FMUL.FTZ R41, R81, R80 ;  /* 0x0000005051297220 */ /* 0x000fe20000410000 */
[----:B------:R-:W-:-:S02]  /*8550*/  LOP3.LUT R42, R42, 0xffff0000, RZ, 0xc0, !PT ;  /* 0xffff00002a2a7812 */ /* 0x000fc400078ec0ff */
[----:B------:R-:W-:Y:S01]  /*8560*/  LOP3.LUT R33, R33, 0xffff0000, RZ, 0xc0, !PT ;  /* 0xffff000021217812 */ /* 0x000fe200078ec0ff */
[-C--:B------:R-:W-:Y:S01]  /*8570*/  FFMA.FTZ R41, R43, R39.reuse, -R41 ;  /* 0x000000272b297223 */ /* 0x080fe20000010829 */
[----:B------:R-:W-:Y:S01]  /*8580*/  FMUL.FTZ R39, R81, R39 ;  /* 0x0000002751277220 */ /* 0x000fe20000410000 */
[----:B------:R-:W-:Y:S01]  /*8590*/  LOP3.LUT R29, R29, 0xffff0000, RZ, 0xc0, !PT ;  /* 0xffff00001d1d7812 */ /* 0x000fe200078ec0ff */
[----:B------:R-:W-:Y:S01]  /*85a0*/  IMAD.U32 R81, R35, 0x10000, RZ ;  /* 0x0001000023517824 */ /* 0x000fe200078e00ff */
[----:B------:R-:W-:Y:S01]  /*85b0*/  PRMT R38, R157, 0x5410, R38 ;  /* 0x000054109d267816 */ /* 0x000fe20000000026 */
[----:B------:R-:W-:Y:S01]  /*85c0*/  FFMA.FTZ R39, R43, R80, R39 ;  /* 0x000000502b277223 */ /* 0x000fe20000010027 */
[----:B------:R-:W-:Y:S01]  /*85d0*/  LOP3.LUT R43, R13, 0xffff0000, RZ, 0xc0, !PT ;  /* 0xffff00000d2b7812 */ /* 0x000fe200078ec0ff */
[----:B------:R-:W-:Y:S01]  /*85e0*/  FMUL.FTZ R13, R33, R42 ;  /* 0x0000002a210d7220 */ /* 0x000fe20000410000 */
[----:B------:R-:W-:Y:S01]  /*85f0*/  LOP3.LUT R35, R35, 0xffff0000, RZ, 0xc0, !PT ;  /* 0xffff000023237812 */ /* 0x000fe200078ec0ff */
[C---:B------:R-:W-:Y:S01]  /*8600*/  IMAD.U32 R80, R38.reuse, 0x10000, RZ ;  /* 0x0001000026507824 */ /* 0x040fe200078e00ff */
[----:B------:R-:W-:Y:S01]  /*8610*/  LOP3.LUT R38, R38, 0xffff0000, RZ, 0xc0, !PT ;  /* 0xffff000026267812 */ /* 0x000fe200078ec0ff */
[-C--:B------:R-:W-:Y:S01]  /*8620*/  FFMA.FTZ R13, R43, R29.reuse, -R13 ;  /* 0x0000001d2b0d7223 */ /* 0x080fe2000001080d */
[----:B------:R-:W-:Y:S01]  /*8630*/  FMUL.FTZ R29, R33, R29 ;  /* 0x0000001d211d7220 */ /* 0x000fe20000410000 */
[----:B------:R-:W-:Y:S01]  /*8640*/  FMUL.FTZ R33, R81, R80 ;  /* 0x0000005051217220 */ /* 0x000fe20000410000 */
[----:B------:R-:W-:-:S02]  /*8650*/  PRMT R31, R158, 0x5432, R31 ;  /* 0x000054329e1f7816 */ /* 0x000fc4000000001f */
[----:B------:R-:W-:Y:S01]  /*8660*/  FFMA.FTZ R29, R43, R42, R29 ;  /* 0x0000002a2b1d7223 */ /* 0x000fe2000001001d */
[C---:B------:R-:W-:Y:S01]  /*8670*/  IMAD.U32 R43, R15.reuse, 0x10000, RZ ;  /* 0x000100000f2b7824 */ /* 0x040fe200078e00ff */
[----:B------:R-:W-:Y:S01]  /*8680*/  LOP3.LUT R15, R15, 0xffff0000, RZ, 0xc0, !PT ;  /* 0xffff00000f0f7812 */ /* 0x000fe200078ec0ff */
[C---:B------:R-:W-:Y:S01]  /*8690*/  IMAD.U32 R42, R30.reuse, 0x10000, RZ ;  /* 0x000100001e2a7824 */ /* 0x040fe200078e00ff */
[----:B------:R-:W-:Y:S02]  /*86a0*/  LOP3.LUT R30, R30, 0xffff0000, RZ, 0xc0, !PT ;  /* 0xffff00001e1e7812 */ /* 0x000fe400078ec0ff */
[----:B------:R-:W-:Y:S01]  /*86b0*/  PRMT R28, R160, 0x5432, R28 ;  /* 0x00005432a01c7816 */ /* 0x000fe2000000001c */
[-C--:B------:R-:W-:Y:S01]  /*86c0*/  FFMA.FTZ R33, R43, R42.reuse, -R33 ;  /* 0x0000002a2b217223 */ /* 0x080fe20000010821 */
[----:B------:R-:W-:Y:S01]  /*86d0*/  FMUL.FTZ R42, R81, R42 ;  /* 0x0000002a512a7220 */ /* 0x000fe20000410000 */
[----:B------:R-:W-:Y:S02]  /*86e0*/  F2FP.BF16.F32.PACK_AB R29, R29, R39 ;  /* 0x000000271d1d723e */ /* 0x000fe400000010ff */
[----:B------:R-:W-:Y:S01]  /*86f0*/  PRMT R36, R157, 0x5432, R36 ;  /* 0x000054329d247816 */ /* 0x000fe20000000024 */
[----:B------:R-:W-:Y:S01]  /*8700*/  FFMA.FTZ R42, R43, R80, R42 ;  /* 0x000000502b2a7223 */ /* 0x000fe2000001002a */
[----:B------:R-:W-:Y:S01]  /*8710*/  FMUL.FTZ R43, R35, R38 ;  /* 0x00000026232b7220 */ /* 0x000fe20000410000 */
[----:B------:R-:W-:-:S03]  /*8720*/  F2FP.BF16.F32.PACK_AB R13, R13, R41 ;  /* 0x000000290d0d723e */ /* 0x000fc600000010ff */
[-C--:B------:R-:W-:Y:S01]  /*8730*/  FFMA.FTZ R43, R15, R30.reuse, -R43 ;  /* 0x0000001e0f2b7223 */ /* 0x080fe2000001082b */
[----:B------:R-:W-:Y:S01]  /*8740*/  FMUL.FTZ R30, R35, R30 ;  /* 0x0000001e231e7220 */ /* 0x000fe20000410000 */
[----:B------:R-:W-:-:S03]  /*8750*/  IMAD.U32 R35, R32, 0x10000, RZ ;  /* 0x0001000020237824 */ /* 0x000fc600078e00ff */
[----:B------:R-:W-:Y:S01]  /*8760*/  F2FP.BF16.F32.PACK_AB R43, R43, R33 ;  /* 0x000000212b2b723e */ /* 0x000fe200000010ff */
[----:B------:R-:W-:Y:S01]  /*8770*/  FFMA.FTZ R30, R15, R38, R30 ;  /* 0x000000260f1e7223 */ /* 0x000fe2000001001e */
[C---:B------:R-:W-:Y:S01]  /*8780*/  IMAD.U32 R33, R31.reuse, 0x10000, RZ ;  /* 0x000100001f217824 */ /* 0x040fe200078e00ff */
[----:B------:R-:W-:Y:S01]  /*8790*/  LOP3.LUT R31, R31, 0xffff0000, RZ, 0xc0, !PT ;  /* 0xffff00001f1f7812 */ /* 0x000fe200078ec0ff */
[C---:B------:R-:W-:Y:S01]  /*87a0*/  IMAD.U32 R38, R28.reuse, 0x10000, RZ ;  /* 0x000100001c267824 */ /* 0x040fe200078e00ff */
[----:B------:R-:W-:Y:S01]  /*87b0*/  LOP3.LUT R28, R28, 0xffff0000, RZ, 0xc0, !PT ;  /* 0xffff00001c1c7812 */ /* 0x000fe200078ec0ff */
[C---:B------:R-:W-:Y:S01]  /*87c0*/  FMUL.FTZ R39, R35.reuse, R33 ;  /* 0x0000002123277220 */ /* 0x040fe20000410000 */
[----:B------:R-:W-:Y:S02]  /*87d0*/  IMAD.U32 R15, R12, 0x10000, RZ ;  /* 0x000100000c0f7824 */ /* 0x000fe400078e00ff */
[----:B------:R-:W-:Y:S01]  /*87e0*/  FMUL.FTZ R35, R35, R38 ;  /* 0x0000002623237220 */ /* 0x000fe20000410000 */
[----:B------:R-:W-:Y:S01]  /*87f0*/  F2FP.BF16.F32.PACK_AB R30, R30, R42 ;  /* 0x0000002a1e1e723e */ /* 0x000fe200000010ff */
[----:B------:R-:W-:-:S02]  /*8800*/  FFMA.FTZ R39, R15, R38, -R39 ;  /* 0x000000260f277223 */ /* 0x000fc40000010827 */
        /* <DEDUP_REMOVED lines=12> */
[----:B------:R-:W-:Y:S01]  /*88d0*/  FMUL.FTZ R33, R38, R31 ;  /* 0x0000001f26217220 */ /* 0x000fe20000410000 */
[----:B------:R-:W-:Y:S02]  /*88e0*/  IMAD.U32 R28, R14, 0x10000, RZ ;  /* 0x000100000e1c7824 */ /* 0x000fe400078e00ff */
[-C--:B------:R-:W-:Y:S01]  /*88f0*/  FMUL.FTZ R38, R38, R32.reuse ;  /* 0x0000002026267220 */ /* 0x080fe20000410000 */
[----:B------:R-:W-:Y:S01]  /*8900*/  LOP3.LUT R14, R14, 0xffff0000, RZ, 0xc0, !PT ;  /* 0xffff00000e0e7812 */ /* 0x000fe200078ec0ff */
[----:B------:R-:W-:-:S02]  /*8910*/  FFMA.FTZ R33, R28, R32, -R33 ;  /* 0x000000201c217223 */ /* 0x000fc40000010821 */
[----:B------:R-:W-:Y:S01]  /*8920*/  FFMA.FTZ R38, R28, R31, R38 ;  /* 0x0000001f1c267223 */ /* 0x000fe20000010026 */
[----:B------:R-:W-:Y:S02]  /*8930*/  LOP3.LUT R28, R34, 0xffff0000, RZ, 0xc0, !PT ;  /* 0xffff0000221c7812 */ /* 0x000fe400078ec0ff */
[----:B------:R-:W-:Y:S01]  /*8940*/  F2FP.BF16.F32.PACK_AB R15, R15, R35 ;  /* 0x000000230f0f723e */ /* 0x000fe200000010ff */
[----:B------:R-:W-:Y:S01]  /*8950*/  IMAD.MOV.U32 R35, RZ, RZ, R30 ;  /* 0x000000ffff237224 */ /* 0x000fe200078e001e */
[----:B------:R-:W-:Y:S01]  /*8960*/  F2FP.BF16.F32.PACK_AB R12, R12, R39 ;  /* 0x000000270c0c723e */ /* 0x000fe200000010ff */
[CC--:B------:R-:W-:Y:S01]  /*8970*/  FMUL.FTZ R31, R28.reuse, R36.reuse ;  /* 0x000000241c1f7220 */ /* 0x0c0fe20000410000 */
[----:B------:R-:W-:Y:S01]  /*8980*/  FMUL.FTZ R28, R28, R37 ;  /* 0x000000251c1c7220 */ /* 0x000fe20000410000 */
[----:B------:R-:W-:Y:S01]  /*8990*/  IMAD.MOV.U32 R32, RZ, RZ, R15 ;  /* 0x000000ffff207224 */ /* 0x000fe200078e000f */
[----:B------:R-:W-:Y:S01]  /*89a0*/  MOV R15, R43 ;  /* 0x0000002b000f7202 */ /* 0x000fe20000000f00 */
[C---:B------:R-:W-:Y:S01]  /*89b0*/  FFMA.FTZ R31, R14.reuse, R37, -R31 ;  /* 0x000000250e1f7223 */ /* 0x040fe2000001081f */
[----:B------:R-:W-:-:S04]  /*89c0*/  FFMA.FTZ R28, R14, R36, R28 ;  /* 0x000000240e1c7223 */ /* 0x000fc8000001001c */
[----:B------:R-:W-:Y:S01]  /*89d0*/  F2FP.BF16.F32.PACK_AB R31, R31, R33 ;  /* 0x000000211f1f723e */ /* 0x000fe200000010ff */
[----:B------:R-:W-:Y:S01]  /*89e0*/  IMAD.MOV.U32 R33, RZ, RZ, R29 ;  /* 0x000000ffff217224 */ /* 0x000fe200078e001d */
[----:B------:R-:W-:-:S03]  /*89f0*/  F2FP.BF16.F32.PACK_AB R28, R28, R38 ;  /* 0x000000261c1c723e */ /* 0x000fc600000010ff */
[----:B------:R-:W-:Y:S02]  /*8a00*/  IMAD.MOV.U32 R14, RZ, RZ, R31 ;  /* 0x000000ffff0e7224 */ /* 0x000fe400078e001f */
[----:B------:R-:W-:-:S07]  /*8a10*/  IMAD.MOV.U32 R34, RZ, RZ, R28 ;  /* 0x000000ffff227224 */ /* 0x000fce00078e001c */
.L_x_524:
[----:B------:R-:W-:Y:S05]  /*8a20*/  BSYNC B2 ;  /* 0x0000000000027941 */ /* 0x000fea0003800000 */
.L_x_523:
[----:B------:R-:W-:Y:S01]  /*8a30*/  LEA R28, P3, R10, R11, 0x1 ;  /* 0x0000000b0a1c7211 */ /* 0x000fe200078608ff */
[----:B------:R-:W-:-:S03]  /*8a40*/  ULDC.64 UR4, c[0x0][0x208] ;  /* 0x0000820000047ab9 */ /* 0x000fc60000000a00 */
[----:B--2---:R-:W-:Y:S02]  /*8a50*/  LEA.HI.X R29, R10, R119, R27, 0x1, P3 ;  /* 0x000000770a1d7211 */ /* 0x004fe400018f0c1b */
[----:B------:R-:W-:-:S03]  /*8a60*/  ISETP.GE.AND P3, PT, R40, R128, PT ;  /* 0x000000802800720c */ /* 0x000fc60003f66270 */
[----:B----4-:R4:W-:Y:S10]  /*8a70*/  ST.E.128 desc[UR4][R28.64], R12 ;  /* 0x0000000c1c007985 */ /* 0x0109f4000c101d04 */
[----:B------:R-:W-:-:S05]  /*8a80*/  @!P3 IMAD.WIDE R118, R40, 0x2, R118 ;  /* 0x000000022876b825 */ /* 0x000fca00078e0276 */
[----:B---3--:R4:W-:Y:S02]  /*8a90*/  @!P3 ST.E.128 desc[UR4][R118.64], R32 ;  /* 0x000000207600b985 */ /* 0x0089e4000c101d04 */
.L_x_518:
[----:B------:R-:W-:Y:S05]  /*8aa0*/  BSYNC B1 ;  /* 0x0000000000017941 */ /* 0x000fea0003800000 */
.L_x_517:
[----:B------:R-:W-:-:S03]  /*8ab0*/  UMOV UR4, 0xffffffff ;  /* 0xffffffff00047882 */ /* 0x000fc60000000000 */
[----:B------:R-:W-:Y:S05]  /*8ac0*/  BRA.DIV UR4, `(.L_x_525) ;  /* 0x0000022e04b07947 */ /* 0x000fea000b800000 */
[----:B----4-:R4:W0:Y:S04]  /*8ad0*/  SHFL.IDX PT, R33, R116, 0x1, 0x181f ;  /* 0x00381f0074217f89 */ /* 0x01082800000e0000 */
[----:B---3--:R4:W3:Y:S02]  /*8ae0*/  SHFL.IDX PT, R11, R117, 0x1, 0x181f ;  /* 0x00381f00750b7f89 */ /* 0x0088e400000e0000 */
.L_x_831:
        /* <DEDUP_REMOVED lines=8> */
[----:B------:R-:W-:Y:S01]  /*8b70*/  VIADD R14, R224, 0x20 ;  /* 0x00000020e00e7836 */ /* 0x000fe20000000000 */
[----:B------:R-:W-:Y:S01]  /*8b80*/  ISETP.GE.AND P3, PT, R16, R110, PT ;  /* 0x0000006e1000720c */ /* 0x000fe20003f66270 */
[----:B------:R-:W-:Y:S01]  /*8b90*/  VIADD R28, R224, 0x20 ;  /* 0x00000020e01c7836 */ /* 0x000fe20000000000 */
[----:B------:R-:W-:Y:S01]  /*8ba0*/  SHF.R.S32.HI R13, RZ, 0x1f, R12 ;  /* 0x0000001fff0d7819 */ /* 0x000fe2000001140c */
[----:B------:R-:W-:Y:S01]  /*8bb0*/  IMAD.SHL.U32 R14, R14, 0x40, RZ ;  /* 0x000000400e0e7824 */ /* 0x000fe200078e00ff */
[----:B------:R-:W-:Y:S01]  /*8bc0*/  BSSY B3, `(.L_x_530) ;  /* 0x0000072000037945 */ /* 0x000fe20003800000 */
[----:B------:R-:W-:Y:S01]  /*8bd0*/  IMAD.SHL.U32 R28, R28, 0x40, RZ ;  /* 0x000000401c1c7824 */ /* 0x000fe200078e00ff */
[----:B------:R-:W-:Y:S02]  /*8be0*/  LEA.HI R13, R13, R12, RZ, 0x4 ;  /* 0x0000000c0d0d7211 */ /* 0x000fe400078f20ff */
[----:B------:R-:W-:-:S02]  /*8bf0*/  LOP3.LUT R14, R14, 0x1c0, RZ, 0xc0, !PT ;  /* 0x000001c00e0e7812 */ /* 0x000fc400078ec0ff */
[----:B------:R-:W-:Y:S02]  /*8c00*/  LEA.HI.SX32 R36, R13, R7, 0x1c ;  /* 0x000000070d247211 */ /* 0x000fe400078fe2ff */
[----:B------:R-:W-:Y:S02]  /*8c10*/  LOP3.LUT R28, R28, 0x1c0, RZ, 0xc0, !PT ;  /* 0x000001c01c1c7812 */ /* 0x000fe400078ec0ff */
[----:B------:R-:W-:Y:S02]  /*8c20*/  SHF.R.S32.HI R13, RZ, 0x1f, R36 ;  /* 0x0000001fff0d7819 */ /* 0x000fe40000011424 */
[----:B------:R-:W-:Y:S02]  /*8c30*/  SHF.R.U32.HI R14, RZ, 0x3, R14 ;  /* 0x00000003ff0e7819 */ /* 0x000fe4000001160e */
        /* <DEDUP_REMOVED lines=12> */
[----:B------:R-:W0:Y:S01]  /*8d00*/  LDS.128 R12, [R12+0x24400] ;  /* 0x024400000c0c7984 */ /* 0x000e220000000c00 */
[----:B------:R-:W-:Y:S05]  /*8d10*/  @P3 BRA `(.L_x_531) ;  /* 0x0000000400703947 */ /* 0x000fea0003800000 */
[--C-:B------:R-:W-:Y:S01]  /*8d20*/  SHF.R.U64 R37, R56, 0x10, R57.reuse ;  /* 0x0000001038257819 */ /* 0x100fe20000001239 */
[----:B---3--:R-:W-:Y:S01]  /*8d30*/  IMAD.U32 R43, R29, 0x10000, RZ ;  /* 0x000100001d2b7824 */ /* 0x008fe200078e00ff */
[----:B------:R-:W-:Y:S01]  /*8d40*/  SHF.R.U32.HI R56, RZ, 0x10, R57 ;  /* 0x00000010ff387819 */ /* 0x000fe20000011639 */
[----:B0-----:R-:W-:Y:S01]  /*8d50*/  IMAD.U32 R41, R13, 0x10000, RZ ;  /* 0x000100000d297824 */ /* 0x001fe200078e00ff */
[--C-:B------:R-:W-:Y:S02]  /*8d60*/  SHF.R.U64 R34, R48, 0x10, R49.reuse ;  /* 0x0000001030227819 */ /* 0x100fe40000001231 */
[----:B------:R-:W-:Y:S02]  /*8d70*/  SHF.R.U32.HI R48, RZ, 0x10, R49 ;  /* 0x00000010ff307819 */ /* 0x000fe40000011631 */
[----:B------:R-:W-:Y:S02]  /*8d80*/  PRMT R56, R155, 0x5432, R56 ;  /* 0x000054329b387816 */ /* 0x000fe40000000038 */
[----:B------:R-:W-:-:S02]  /*8d90*/  PRMT R48, R153, 0x5432, R48 ;  /* 0x0000543299307816 */ /* 0x000fc40000000030 */
[--C-:B------:R-:W-:Y:S01]  /*8da0*/  SHF.R.U64 R38, R58, 0x10, R59.reuse ;  /* 0x000000103a267819 */ /* 0x100fe2000000123b */
[C---:B------:R-:W-:Y:S01]  /*8db0*/  IMAD.U32 R42, R56.reuse, 0x10000, RZ ;  /* 0x00010000382a7824 */ /* 0x040fe200078e00ff */
[----:B------:R-:W-:Y:S01]  /*8dc0*/  LOP3.LUT R56, R56, 0xffff0000, RZ, 0xc0, !PT ;  /* 0xffff000038387812 */ /* 0x000fe200078ec0ff */
[----:B------:R-:W-:Y:S01]  /*8dd0*/  IMAD.U32 R39, R48, 0x10000, RZ ;  /* 0x0001000030277824 */ /* 0x000fe200078e00ff */
[----:B------:R-:W-:Y:S01]  /*8de0*/  LOP3.LUT R29, R29, 0xffff0000, RZ, 0xc0, !PT ;  /* 0xffff00001d1d7812 */ /* 0x000fe200078ec0ff */
[----:B------:R-:W-:Y:S01]  /*8df0*/  FMUL.FTZ R40, R43, R42 ;  /* 0x0000002a2b287220 */ /* 0x000fe20000410000 */
[----:B------:R-:W-:Y:S02]  /*8e00*/  SHF.R.U32.HI R58, RZ, 0x10, R59 ;  /* 0x00000010ff3a7819 */ /* 0x000fe4000001163b */
[----:B------:R-:W-:Y:S01]  /*8e10*/  SHF.R.U64 R35, R50, 0x10, R51 ;  /* 0x0000001032237819 */ /* 0x000fe20000001233 */
[-C--:B------:R-:W-:Y:S01]  /*8e20*/  FFMA.FTZ R40, R41, R39.reuse, -R40 ;  /* 0x0000002729287223 */ /* 0x080fe20000010828 */
[----:B------:R-:W-:Y:S01]  /*8e30*/  FMUL.FTZ R39, R43, R39 ;  /* 0x000000272b277220 */ /* 0x000fe20000410000 */
[----:B------:R-:W-:-:S02]  /*8e40*/  LOP3.LUT R48, R48, 0xffff0000, RZ, 0xc0, !PT ;  /* 0xffff000030307812 */ /* 0x000fc400078ec0ff */
[----:B------:R-:W-:Y:S01]  /*8e50*/  SHF.R.U32.HI R50, RZ, 0x10, R51 ;  /* 0x00000010ff327819 */ /* 0x000fe20000011633 */
[----:B------:R-:W-:Y:S01]  /*8e60*/  FFMA.FTZ R39, R41, R42, R39 ;  /* 0x0000002a29277223 */ /* 0x000fe20000010027 */
[----:B------:R-:W-:Y:S01]  /*8e70*/  LOP3.LUT R41, R13, 0xffff0000, RZ, 0xc0, !PT ;  /* 0xffff00000d297812 */ /* 0x000fe200078ec0ff */
[C---:B------:R-:W-:Y:S01]  /*8e80*/  FMUL.FTZ R13, R29.reuse, R56 ;  /* 0x000000381d0d7220 */ /* 0x040fe20000410000 */
[----:B------:R-:W-:Y:S01]  /*8e90*/  PRMT R58, R154, 0x5432, R58 ;  /* 0x000054329a3a7816 */ /* 0x000fe2000000003a */
[-C--:B------:R-:W-:Y:S01]  /*8ea0*/  FMUL.FTZ R29, R29, R48.reuse ;  /* 0x000000301d1d7220 */ /* 0x080fe20000410000 */
[----:B------:R-:W-:Y:S01]  /*8eb0*/  PRMT R50, R152, 0x5432, R50 ;  /* 0x0000543298327816 */ /* 0x000fe20000000032 */
[----:B------:R-:W-:Y:S01]  /*8ec0*/  FFMA.FTZ R13, R41, R48, -R13 ;  /* 0x00000030290d7223 */ /* 0x000fe2000001080d */
[----:B------:R-:W-:Y:S02]  /*8ed0*/  IMAD.U32 R48, R31, 0x10000, RZ ;  /* 0x000100001f307824 */ /* 0x000fe400078e00ff */
[----:B------:R-:W-:Y:S01]  /*8ee0*/  FFMA.FTZ R29, R41, R56, R29 ;  /* 0x00000038291d7223 */ /* 0x000fe2000001001d */
[C---:B------:R-:W-:Y:S01]  /*8ef0*/  IMAD.U32 R43, R58.reuse, 0x10000, RZ ;  /* 0x000100003a2b7824 */ /* 0x040fe200078e00ff */
[----:B------:R-:W-:Y:S01]  /*8f00*/  LOP3.LUT R58, R58, 0xffff0000, RZ, 0xc0, !PT ;  /* 0xffff00003a3a7812 */ /* 0x000fe200078ec0ff */
[----:B------:R-:W-:Y:S01]  /*8f10*/  IMAD.U32 R42, R15, 0x10000, RZ ;  /* 0x000100000f2a7824 */ /* 0x000fe200078e00ff */
[----:B------:R-:W-:Y:S01]  /*8f20*/  LOP3.LUT R31, R31, 0xffff0000, RZ, 0xc0, !PT ;  /* 0xffff00001f1f7812 */ /* 0x000fe200078ec0ff */
[----:B------:R-:W-:-:S02]  /*8f30*/  IMAD.U32 R41, R50, 0x10000, RZ ;  /* 0x0001000032297824 */ /* 0x000fc400078e00ff */
[----:B------:R-:W-:Y:S01]  /*8f40*/  FMUL.FTZ R49, R48, R43 ;  /* 0x0000002b30317220 */ /* 0x000fe20000410000 */
[----:B------:R-:W-:Y:S02]  /*8f50*/  LOP3.LUT R50, R50, 0xffff0000, RZ, 0xc0, !PT ;  /* 0xffff000032327812 */ /* 0x000fe400078ec0ff */
[----:B------:R-:W-:Y:S01]  /*8f60*/  LOP3.LUT R15, R15, 0xffff0000, RZ, 0xc0, !PT ;  /* 0xffff00000f0f7812 */ /* 0x000fe200078ec0ff */
[-C--:B------:R-:W-:Y:S01]  /*8f70*/  FFMA.FTZ R49, R42, R41.reuse, -R49 ;  /* 0x000000292a317223 */ /* 0x080fe20000010831 */
[----:B------:R-:W-:Y:S01]  /*8f80*/  FMUL.FTZ R41, R48, R41 ;  /* 0x0000002930297220 */ /* 0x000fe20000410000 */
[----:B------:R-:W-:Y:S02]  /*8f90*/  PRMT R37, R155, 0x5410, R37 ;  /* 0x000054109b257816 */ /* 0x000fe40000000025 */
[----:B------:R-:W-:Y:S01]  /*8fa0*/  PRMT R34, R153, 0x5410, R34 ;  /* 0x0000541099227816 */ /* 0x000fe20000000022 */
[----:B------:R-:W-:Y:S01]  /*8fb0*/  FFMA.FTZ R42, R42, R43, R41 ;  /* 0x0000002b2a2a7223 */ /* 0x000fe20000010029 */
[C---:B------:R-:W-:Y:S01]  /*8fc0*/  FMUL.FTZ R41, R31.reuse, R58 ;  /* 0x0000003a1f297220 */ /* 0x040fe20000410000 */
[----:B------:R-:W-:Y:S01]  /*8fd0*/  FMUL.FTZ R31, R31, R50 ;  /* 0x000000321f1f7220 */ /* 0x000fe20000410000 */
[----:B------:R-:W-:Y:S01]  /*8fe0*/  F2FP.BF16.F32.PACK_AB R13, R13, R40 ;  /* 0x000000280d0d723e */ /* 0x000fe200000010ff */
[----:B------:R-:W-:Y:S01]  /*8ff0*/  IMAD.U32 R40, R28, 0x10000, RZ ;  /* 0x000100001c287824 */ /* 0x000fe200078e00ff */
[----:B------:R-:W-:Y:S01]  /*9000*/  F2FP.BF16.F32.PACK_AB R29, R29, R39 ;  /* 0x000000271d1d723e */ /* 0x000fe200000010ff */
[----:B------:R-:W-:Y:S01]  /*9010*/  FFMA.FTZ R31, R15, R58, R31 ;  /* 0x0000003a0f1f7223 */ /* 0x000fe2000001001f */
[----:B------:R-:W-:-:S02]  /*9020*/  IMAD.U32 R39, R37, 0x10000, RZ ;  /* 0x0001000025277824 */ /* 0x000fc400078e00ff */
[----:B------:R-:W-:Y:S01]  /*9030*/  FFMA.FTZ R41, R15, R50, -R41 ;  /* 0x000000320f297223 */ /* 0x000fe20000010829 */
[----:B------:R-:W-:Y:S01]  /*9040*/  IMAD.U32 R15, R12, 0x10000, RZ ;  /* 0x000100000c0f7824 */ /* 0x000fe200078e00ff */
[----:B------:R-:W-:Y:S01]  /*9050*/  LOP3.LUT R37, R37, 0xffff0000, RZ, 0xc0, !PT ;  /* 0xffff000025257812 */ /* 0x000fe200078ec0ff */
[----:B------:R-:W-:Y:S01]  /*9060*/  FMUL.FTZ R43, R40, R39 ;  /* 0x00000027282b7220 */ /* 0x000fe20000410000 */
[----:B------:R-:W-:Y:S01]  /*9070*/  F2FP.BF16.F32.PACK_AB R31, R31, R42 ;  /* 0x0000002a1f1f723e */ /* 0x000fe200000010ff */
[C---:B------:R-:W-:Y:S01]  /*9080*/  IMAD.U32 R42, R34.reuse, 0x10000, RZ ;  /* 0x00010000222a7824 */ /* 0x040fe200078e00ff */
[----:B------:R-:W-:Y:S02]  /*9090*/  LOP3.LUT R34, R34, 0xffff0000, RZ, 0xc0, !PT ;  /* 0xffff000022227812 */ /* 0x000fe400078ec0ff */
[----:B------:R-:W-:Y:S01]  /*90a0*/  PRMT R38, R154, 0x5410, R38 ;  /* 0x000054109a267816 */ /* 0x000fe20000000026 */
[-C--:B------:R-:W-:Y:S01]  /*90b0*/  FMUL.FTZ R40, R40, R42.reuse ;  /* 0x0000002a28287220 */ /* 0x080fe20000410000 */
[----:B------:R-:W-:Y:S01]  /*90c0*/  FFMA.FTZ R43, R15, R42, -R43 ;  /* 0x0000002a0f2b7223 */ /* 0x000fe2000001082b */
[----:B------:R-:W-:Y:S01]  /*90d0*/  PRMT R35, R152, 0x5410, R35 ;  /* 0x0000541098237816 */ /* 0x000fe20000000023 */
[----:B------:R-:W-:-:S02]  /*90e0*/  IMAD.U32 R42, R30, 0x10000, RZ ;  /* 0x000100001e2a7824 */ /* 0x000fc400078e00ff */
[----:B------:R-:W-:Y:S01]  /*90f0*/  FFMA.FTZ R40, R15, R39, R40 ;  /* 0x000000270f287223 */ /* 0x000fe20000010028 */
[----:B------:R-:W-:Y:S02]  /*9100*/  LOP3.LUT R15, R28, 0xffff0000, RZ, 0xc0, !PT ;  /* 0xffff00001c0f7812 */ /* 0x000fe400078ec0ff */
[----:B------:R-:W-:Y:S02]  /*9110*/  LOP3.LUT R28, R12, 0xffff0000, RZ, 0xc0, !PT ;  /* 0xffff00000c1c7812 */ /* 0x000fe400078ec0ff */
[----:B------:R-:W-:Y:S01]  /*9120*/  F2FP.BF16.F32.PACK_AB R41, R41, R49 ;  /* 0x000000312929723e */ /* 0x000fe200000010ff */
[C---:B------:R-:W-:Y:S01]  /*9130*/  FMUL.FTZ R12, R15.reuse, R37 ;  /* 0x000000250f0c7220 */ /* 0x040fe20000410000 */
[----:B------:R-:W-:-:S03]  /*9140*/  FMUL.FTZ R15, R15, R34 ;  /* 0x000000220f0f7220 */ /* 0x000fc60000410000 */
[----:B------:R-:W-:Y:S01]  /*9150*/  FFMA.FTZ R12, R28, R34, -R12 ;  /* 0x000000221c0c7223 */ /* 0x000fe2000001080c */
[----:B------:R-:W-:Y:S01]  /*9160*/  SHF.L.U32 R34, R38, 0x10, RZ ;  /* 0x0000001026227819 */ /* 0x000fe200000006ff */
[----:B------:R-:W-:Y:S01]  /*9170*/  FFMA.FTZ R15, R28, R37, R15 ;  /* 0x000000251c0f7223 */ /* 0x000fe2000001000f */
[C---:B------:R-:W-:Y:S01]  /*9180*/  IMAD.U32 R37, R35.reuse, 0x10000, RZ ;  /* 0x0001000023257824 */ /* 0x040fe200078e00ff */
[----:B------:R-:W-:Y:S01]  /*9190*/  LOP3.LUT R38, R38, 0xffff0000, RZ, 0xc0, !PT ;  /* 0xffff000026267812 */ /* 0x000fe200078ec0ff */
[----:B------:R-:W-:Y:S02]  /*91a0*/  IMAD.U32 R28, R14, 0x10000, RZ ;  /* 0x000100000e1c7824 */ /* 0x000fe400078e00ff */
[CC--:B------:R-:W-:Y:S01]  /*91b0*/  FMUL.FTZ R39, R42.reuse, R34.reuse ;  /* 0x000000222a277220 */ /* 0x0c0fe20000410000 */
[-C--:B------:R-:W-:Y:S01]  /*91c0*/  FMUL.FTZ R42, R42, R37.reuse ;  /* 0x000000252a2a7220 */ /* 0x080fe20000410000 */
[----:B------:R-:W-:Y:S02]  /*91d0*/  LOP3.LUT R35, R35, 0xffff0000, RZ, 0xc0, !PT ;  /* 0xffff000023237812 */ /* 0x000fe400078ec0ff */
[C---:B------:R-:W-:Y:S01]  /*91e0*/  FFMA.FTZ R39, R28.reuse, R37, -R39 ;  /* 0x000000251c277223 */ /* 0x040fe20000010827 */
[----:B------:R-:W-:Y:S01]  /*91f0*/  FFMA.FTZ R42, R28, R34, R42 ;  /* 0x000000221c2a7223 */ /* 0x000fe2000001002a */
[----:B------:R-:W-:-:S02]  /*9200*/  LOP3.LUT R28, R30, 0xffff0000, RZ, 0xc0, !PT ;  /* 0xffff00001e1c7812 */ /* 0x000fc400078ec0ff */
[----:B------:R-:W-:Y:S02]  /*9210*/  LOP3.LUT R14, R14, 0xffff0000, RZ, 0xc0, !PT ;  /* 0xffff00000e0e7812 */ /* 0x000fe400078ec0ff */
[----:B------:R-:W-:Y:S01]  /*9220*/  F2FP.BF16.F32.PACK_AB R15, R15, R40 ;  /* 0x000000280f0f723e */ /* 0x000fe200000010ff */
[CC--:B------:R-:W-:Y:S01]  /*9230*/  FMUL.FTZ R30, R28.reuse, R38.reuse ;  /* 0x000000261c1e7220 */ /* 0x0c0fe20000410000 */
[----:B------:R-:W-:Y:S01]  /*9240*/  FMUL.FTZ R28, R28, R35 ;  /* 0x000000231c1c7220 */ /* 0x000fe20000410000 */
[----:B------:R-:W-:Y:S02]  /*9250*/  F2FP.BF16.F32.PACK_AB R12, R12, R43 ;  /* 0x0000002b0c0c723e */ /* 0x000fe400000010ff */
[C---:B------:R-:W-:Y:S01]  /*9260*/  FFMA.FTZ R30, R14.reuse, R35, -R30 ;  /* 0x000000230e1e7223 */ /* 0x040fe2000001081e */
[----:B------:R-:W-:-:S04]  /*9270*/  FFMA.FTZ R28, R14, R38, R28 ;  /* 0x000000260e1c7223 */ /* 0x000fc8000001001c */
[----:B------:R-:W-:Y:S02]  /*9280*/  F2FP.BF16.F32.PACK_AB R30, R30, R39 ;  /* 0x000000271e1e723e */ /* 0x000fe400000010ff */
[----:B------:R-:W-:Y:S01]  /*9290*/  F2FP.BF16.F32.PACK_AB R42, R28, R42 ;  /* 0x0000002a1c2a723e */ /* 0x000fe200000010ff */
[----:B------:R-:W-:Y:S02]  /*92a0*/  IMAD.MOV.U32 R28, RZ, RZ, R15 ;  /* 0x000000ffff1c7224 */ /* 0x000fe400078e000f */
[----:B------:R-:W-:Y:S02]  /*92b0*/  IMAD.MOV.U32 R14, RZ, RZ, R30 ;  /* 0x000000ffff0e7224 */ /* 0x000fe400078e001e */
[----:B------:R-:W-:Y:S02]  /*92c0*/  IMAD.MOV.U32 R15, RZ, RZ, R41 ;  /* 0x000000ffff0f7224 */ /* 0x000fe400078e0029 */
[----:B------:R-:W-:-:S07]  /*92d0*/  IMAD.MOV.U32 R30, RZ, RZ, R42 ;  /* 0x000000ffff1e7224 */ /* 0x000fce00078e002a */
.L_x_531:
[----:B------:R-:W-:Y:S05]  /*92e0*/  BSYNC B3 ;  /* 0x0000000000037941 */ /* 0x000fea0003800000 */
.L_x_530:
[----:B------:R-:W-:Y:S01]  /*92f0*/  LEA R34, P3, R8, R11, 0x1 ;  /* 0x0000000b08227211 */ /* 0x000fe200078608ff */
[----:B------:R-:W-:-:S03]  /*9300*/  ULDC.64 UR4, c[0x0][0x208] ;  /* 0x0000820000047ab9 */ /* 0x000fc60000000a00 */
[----:B0-----:R-:W-:Y:S02]  /*9310*/  LEA.HI.X R35, R8, R33, R26, 0x1, P3 ;  /* 0x0000002108237211 */ /* 0x001fe400018f0c1a */
[----:B------:R-:W-:-:S03]  /*9320*/  ISETP.GE.AND P3, PT, R36, R128, PT ;  /* 0x000000802400720c */ /* 0x000fc60003f66270 */
[----:B------:R0:W-:Y:S10]  /*9330*/  ST.E.128 desc[UR4][R34.64], R12 ;  /* 0x0000000c22007985 */ /* 0x0001f4000c101d04 */
[----:B0-----:R-:W-:-:S05]  /*9340*/  @!P3 IMAD.WIDE R12, R36, 0x2, R32 ;  /* 0x00000002240cb825 */ /* 0x001fca00078e0220 */
[----:B---3--:R3:W-:Y:S02]  /*9350*/  @!P3 ST.E.128 desc[UR4][R12.64], R28 ;  /* 0x0000001c0c00b985 */ /* 0x0087e4000c101d04 */
.L_x_529:
[----:B------:R-:W-:Y:S05]  /*9360*/  BSYNC B2 ;  /* 0x0000000000027941 */ /* 0x000fea0003800000 */
.L_x_528:
[----:B------:R-:W-:-:S13]  /*9370*/  ISETP.NE.AND P3, PT, R20, RZ, PT ;  /* 0x000000ff1400720c */ /* 0x000fda0003f65270 */
[----:B------:R-:W-:Y:S05]  /*9380*/  @!P3 BRA `(.L_x_527) ;  /* 0x000000080004b947 */ /* 0x000fea0003800000 */
[----:B------:R-:W5:Y:S01]  /*9390*/  LDL R15, [R1+0x58] ;  /* 0x00005800010f7983 */ /* 0x000f620000100800 */
[----:B---3--:R-:W-:Y:S01]  /*93a0*/  SEL R12, R111, R132, !P1 ;  /* 0x000000846f0c7207 */ /* 0x008fe20004800000 */
        /* <DEDUP_REMOVED lines=18> */
[----:B-----5:R-:W-:-:S04]  /*94d0*/  IMAD R13, R13, 0x1400, R15 ;  /* 0x000014000d0d7824 */ /* 0x020fc800078e020f */
        /* <DEDUP_REMOVED lines=58> */
[----:B------:R-:W-:Y:S02]  /*9880*/  SHF.L.U32 R15, R12, 0x10, RZ ;  /* 0x000000100c0f7819 */ /* 0x000fe400000006ff */
[----:B------:R-:W-:Y:S01]  /*9890*/  F2FP.BF16.F32.PACK_AB R31, R31, R42 ;  /* 0x0000002a1f1f723e */ /* 0x000fe200000010ff */
[----:B------:R-:W-:Y:S02]  /*98a0*/  IMAD.U32 R42, R34, 0x10000, RZ ;  /* 0x00010000222a7824 */ /* 0x000fe400078e00ff */
[C---:B------:R-:W-:Y:S01]  /*98b0*/  FMUL.FTZ R43, R40.reuse, R39 ;  /* 0x00000027282b7220 */ /* 0x040fe20000410000 */
[----:B------:R-:W-:Y:S01]  /*98c0*/  LOP3.LUT R37, R37, 0xffff0000, RZ, 0xc0, !PT ;  /* 0xffff000025257812 */ /* 0x000fe200078ec0ff */
[-C--:B------:R-:W-:Y:S02]  /*98d0*/  FMUL.FTZ R40, R40, R42.reuse ;  /* 0x0000002a28287220 */ /* 0x080fe40000410000 */
[----:B------:R-:W-:Y:S01]  /*98e0*/  FFMA.FTZ R43, R15, R42, -R43 ;  /* 0x0000002a0f2b7223 */ /* 0x000fe2000001082b */
[----:B------:R-:W-:Y:S01]  /*98f0*/  LOP3.LUT R34, R34, 0xffff0000, RZ, 0xc0, !PT ;  /* 0xffff000022227812 */ /* 0x000fe200078ec0ff */
[----:B------:R-:W-:-:S02]  /*9900*/  IMAD.U32 R42, R30, 0x10000, RZ ;  /* 0x000100001e2a7824 */ /* 0x000fc400078e00ff */
[----:B------:R-:W-:Y:S01]  /*9910*/  FFMA.FTZ R40, R15, R39, R40 ;  /* 0x000000270f287223 */ /* 0x000fe20000010028 */
[----:B------:R-:W-:Y:S02]  /*9920*/  LOP3.LUT R15, R28, 0xffff0000, RZ, 0xc0, !PT ;  /* 0xffff00001c0f7812 */ /* 0x000fe400078ec0ff */
[----:B------:R-:W-:Y:S02]  /*9930*/  LOP3.LUT R28, R12, 0xffff0000, RZ, 0xc0, !PT ;  /* 0xffff00000c1c7812 */ /* 0x000fe400078ec0ff */
[----:B------:R-:W-:Y:S01]  /*9940*/  PRMT R38, R150, 0x5410, R38 ;  /* 0x0000541096267816 */ /* 0x000fe20000000026 */
[----:B------:R-:W-:Y:S01]  /*9950*/  FMUL.FTZ R12, R15, R37 ;  /* 0x000000250f0c7220 */ /* 0x000fe20000410000 */
[----:B------:R-:W-:Y:S01]  /*9960*/  PRMT R35, R149, 0x5432, R35 ;  /* 0x0000543295237816 */ /* 0x000fe20000000023 */
[-C--:B------:R-:W-:Y:S01]  /*9970*/  FMUL.FTZ R15, R15, R34.reuse ;  /* 0x000000220f0f7220 */ /* 0x080fe20000410000 */
[----:B------:R-:W-:Y:S01]  /*9980*/  F2FP.BF16.F32.PACK_AB R41, R41, R45 ;  /* 0x0000002d2929723e */ /* 0x000fe200000010ff */
[----:B------:R-:W-:Y:S01]  /*9990*/  FFMA.FTZ R12, R28, R34, -R12 ;  /* 0x000000221c0c7223 */ /* 0x000fe2000001080c */
[----:B------:R-:W-:-:S02]  /*99a0*/  IMAD.U32 R34, R38, 0x10000, RZ ;  /* 0x0001000026227824 */ /* 0x000fc400078e00ff */
[----:B------:R-:W-:Y:S01]  /*99b0*/  FFMA.FTZ R15, R28, R37, R15 ;  /* 0x000000251c0f7223 */ /* 0x000fe2000001000f */
[C---:B------:R-:W-:Y:S01]  /*99c0*/  IMAD.U32 R37, R35.reuse, 0x10000, RZ ;  /* 0x0001000023257824 */ /* 0x040fe200078e00ff */
[----:B------:R-:W-:Y:S01]  /*99d0*/  LOP3.LUT R38, R38, 0xffff0000, RZ, 0xc0, !PT ;  /* 0xffff000026267812 */ /* 0x000fe200078ec0ff */
[-C--:B------:R-:W-:Y:S01]  /*99e0*/  FMUL.FTZ R39, R42, R34.reuse ;  /* 0x000000222a277220 */ /* 0x080fe20000410000 */
[----:B------:R-:W-:Y:S02]  /*99f0*/  IMAD.U32 R28, R14, 0x10000, RZ ;  /* 0x000100000e1c7824 */ /* 0x000fe400078e00ff */
[-C--:B------:R-:W-:Y:S01]  /*9a00*/  FMUL.FTZ R42, R42, R37.reuse ;  /* 0x000000252a2a7220 */ /* 0x080fe20000410000 */
[----:B------:R-:W-:Y:S01]  /*9a10*/  LOP3.LUT R35, R35, 0xffff0000, RZ, 0xc0, !PT ;  /* 0xffff000023237812 */ /* 0x000fe200078ec0ff */
[C---:B------:R-:W-:Y:S02]  /*9a20*/  FFMA.FTZ R39, R28.reuse, R37, -R39 ;  /* 0x000000251c277223 */ /* 0x040fe40000010827 */
        /* <DEDUP_REMOVED lines=15> */
.L_x_533:
[----:B------:R-:W-:Y:S05]  /*9b20*/  BSYNC B2 ;  /* 0x0000000000027941 */ /* 0x000fea0003800000 */
.L_x_532:
[----:B------:R-:W-:Y:S01]  /*9b30*/  LEA R34, P3, R10, R11, 0x1 ;  /* 0x0000000b0a227211 */ /* 0x000fe200078608ff */
[----:B------:R-:W-:-:S03]  /*9b40*/  ULDC.64 UR4, c[0x0][0x208] ;  /* 0x0000820000047ab9 */ /* 0x000fc60000000a00 */
[----:B0-----:R-:W-:Y:S02]  /*9b50*/  LEA.HI.X R35, R10, R33, R27, 0x1, P3 ;  /* 0x000000210a237211 */ /* 0x001fe400018f0c1b */
[----:B------:R-:W-:-:S03]  /*9b60*/  ISETP.GE.AND P3, PT, R36, R128, PT ;  /* 0x000000802400720c */ /* 0x000fc60003f66270 */
[----:B------:R0:W-:Y:S10]  /*9b70*/  ST.E.128 desc[UR4][R34.64], R12 ;  /* 0x0000000c22007985 */ /* 0x0001f4000c101d04 */
[----:B------:R-:W-:-:S05]  /*9b80*/  @!P3 IMAD.WIDE R32, R36, 0x2, R32 ;  /* 0x000000022420b825 */ /* 0x000fca00078e0220 */
[----:B---3--:R0:W-:Y:S02]  /*9b90*/  @!P3 ST.E.128 desc[UR4][R32.64], R28 ;  /* 0x0000001c2000b985 */ /* 0x0081e4000c101d04 */
.L_x_527:
[----:B------:R-:W-:Y:S05]  /*9ba0*/  BSYNC B1 ;  /* 0x0000000000017941 */ /* 0x000fea0003800000 */
.L_x_526:
[----:B------:R-:W-:-:S03]  /*9bb0*/  UMOV UR4, 0xffffffff ;  /* 0xffffffff00047882 */ /* 0x000fc60000000000 */
[----:B------:R-:W-:Y:S05]  /*9bc0*/  BRA.DIV UR4, `(.L_x_534) ;  /* 0x0000021e04bc7947 */ /* 0x000fea000b800000 */
[----:B-1--4-:R-:W1:Y:S04]  /*9bd0*/  SHFL.IDX PT, R116, R116, 0x2, 0x181f ;  /* 0x00581f0074747f89 */ /* 0x012e6800000e0000 */
[----:B------:R-:W4:Y:S02]  /*9be0*/  SHFL.IDX PT, R117, R117, 0x2, 0x181f ;  /* 0x00581f0075757f89 */ /* 0x000f2400000e0000 */
.L_x_835:
[----:B------:R-:W-:Y:S05]  /*9bf0*/  @P5 BRA `(.L_x_492) ;  /* 0x0000001800205947 */ /* 0x000fea0003800000 */
[----:B------:R-:W-:Y:S01]  /*9c00*/  ISETP.NE.AND P3, PT, R0, RZ, PT ;  /* 0x000000ff0000720c */ /* 0x000fe20003f65270 */
[----:B------:R-:W-:Y:S01]  /*9c10*/  BSSY B1, `(.L_x_535) ;  /* 0x0000086000017945 */ /* 0x000fe20003800000 */
[----:B0---4-:R-:W-:Y:S02]  /*9c20*/  IMAD.MOV.U32 R32, RZ, RZ, R117 ;  /* 0x000000ffff207224 */ /* 0x011fe400078e0075 */
[----:B-1----:R-:W-:-:S09]  /*9c30*/  IMAD.MOV.U32 R33, RZ, RZ, R116 ;  /* 0x000000ffff217224 */ /* 0x002fd200078e0074 */
[----:B------:R-:W-:Y:S05]  /*9c40*/  @!P3 BRA `(.L_x_536) ;  /* 0x000000080008b947 */ /* 0x000fea0003800000 */
[----:B------:R-:W4:Y:S01]  /*9c50*/  LDL R14, [R1+0x54] ;  /* 0x00005400010e7983 */ /* 0x000f220000100800 */
        /* <DEDUP_REMOVED lines=17> */
[----:B------:R-:W-:Y:S02]  /*9d70*/  LOP3.LUT R11, R15, 0x38, R36, 0xf8, !PT ;  /* 0x000000380f0b7812 */ /* 0x000fe400078ef824 */
[----:B------:R-:W-:Y:S02]  /*9d80*/  ISETP.GE.AND P3, PT, R36, R128, PT ;  /* 0x000000802400720c */ /* 0x000fe40003f66270 */
[----:B------:R-:W-:Y:S01]  /*9d90*/  LOP3.LUT R11, R11, R13, RZ, 0x3c, !PT ;  /* 0x0000000d0b0b7212 */ /* 0x000fe200078e3cff */
[----:B----4-:R-:W-:-:S04]  /*9da0*/  IMAD R12, R12, 0x1400, R14 ;  /* 0x000014000c0c7824 */ /* 0x010fc800078e020e */
[----:B------:R-:W-:Y:S02]  /*9db0*/  IMAD.IADD R11, R12, 0x1, R11 ;  /* 0x000000010c0b7824 */ /* 0x000fe400078e020b */
[C---:B------:R-:W-:Y:S02]  /*9dc0*/  IMAD R12, R213.reuse, 0x5000, R122 ;  /* 0x00005000d50c7824 */ /* 0x040fe400078e027a */
[----:B------:R-:W-:Y:S02]  /*9dd0*/  IMAD R28, R213, 0x5000, R11 ;  /* 0x00005000d51c7824 */ /* 0x000fe400078e020b */
[--C-:B------:R-:W-:Y:S02]  /*9de0*/  IMAD R12, R12, 0x2, R23.reuse ;  /* 0x000000020c0c7824 */ /* 0x100fe400078e0217 */
[----:B------:R-:W-:-:S04]  /*9df0*/  IMAD R28, R28, 0x2, R23 ;  /* 0x000000021c1c7824 */ /* 0x000fc800078e0217 */
[----:B------:R-:W0:Y:S04]  /*9e00*/  LDS.128 R12, [R12+0x24400] ;  /* 0x024400000c0c7984 */ /* 0x000e280000000c00 */
[----:B------:R-:W1:Y:S01]  /*9e10*/  LDS.128 R28, [R28+0x24400] ;  /* 0x024400001c1c7984 */ /* 0x000e620000000c00 */
[----:B------:R-:W-:Y:S05]  /*9e20*/  @P4 BRA `(.L_x_538) ;  /* 0x0000000400744947 */ /* 0x000fea0003800000 */
[----:B------:R-:W-:Y:S01]  /*9e30*/  SHF.R.U32.HI R37, RZ, 0x10, R73 ;  /* 0x00000010ff257819 */ /* 0x000fe20000011649 */
[----:B-1----:R-:W-:Y:S01]  /*9e40*/  IMAD.U32 R39, R29, 0x10000, RZ ;  /* 0x000100001d277824 */ /* 0x002fe200078e00ff */
[----:B------:R-:W-:Y:S01]  /*9e50*/  SHF.R.U32.HI R38, RZ, 0x10, R65 ;  /* 0x00000010ff267819 */ /* 0x000fe20000011641 */
[----:B0-----:R-:W-:Y:S01]  /*9e60*/  IMAD.U32 R34, R13, 0x10000, RZ ;  /* 0x000100000d227824 */ /* 0x001fe200078e00ff */
[----:B------:R-:W-:Y:S01]  /*9e70*/  PRMT R37, R147, 0x5432, R37 ;  /* 0x0000543293257816 */ /* 0x000fe20000000025 */
[----:B------:R-:W-:Y:S01]  /*9e80*/  IMAD.U32 R42, R31, 0x10000, RZ ;  /* 0x000100001f2a7824 */ /* 0x000fe200078e00ff */
[----:B------:R-:W-:Y:S01]  /*9e90*/  PRMT R38, R145, 0x5432, R38 ;  /* 0x0000543291267816 */ /* 0x000fe20000000026 */
[----:B------:R-:W-:Y:S01]  /*9ea0*/  IMAD.U32 R44, R30, 0x10000, RZ ;  /* 0x000100001e2c7824 */ /* 0x000fe200078e00ff */
[----:B------:R-:W-:Y:S01]  /*9eb0*/  LOP3.LUT R29, R29, 0xffff0000, RZ, 0xc0, !PT ;  /* 0xffff00001d1d7812 */ /* 0x000fe200078ec0ff */
[C---:B------:R-:W-:Y:S01]  /*9ec0*/  IMAD.U32 R11, R37.reuse, 0x10000, RZ ;  /* 0x00010000250b7824 */ /* 0x040fe200078e00ff */
[----:B------:R-:W-:Y:S01]  /*9ed0*/  LOP3.LUT R37, R37, 0xffff0000, RZ, 0xc0, !PT ;  /* 0xffff000025257812 */ /* 0x000fe200078ec0ff */
[C---:B------:R-:W-:Y:S01]  /*9ee0*/  IMAD.U32 R35, R38.reuse, 0x10000, RZ ;  /* 0x0001000026237824 */ /* 0x040fe200078e00ff */
[----:B------:R-:W-:Y:S01]  /*9ef0*/  LOP3.LUT R38, R38, 0xffff0000, RZ, 0xc0, !PT ;  /* 0xffff000026267812 */ /* 0x000fe200078ec0ff */
[C---:B------:R-:W-:Y:S01]  /*9f00*/  FMUL.FTZ R40, R39.reuse, R11 ;  /* 0x0000000b27287220 */ /* 0x040fe20000410000 */
[----:B------:R-:W-:Y:S01]  /*9f10*/  SHF.R.U64 R72, R72, 0x10, R73 ;  /* 0x0000001048487819 */ /* 0x000fe20000001249 */
[-C--:B------:R-:W-:Y:S01]  /*9f20*/  FMUL.FTZ R39, R39, R35.reuse ;  /* 0x0000002327277220 */ /* 0x080fe20000410000 */
[----:B------:R-:W-:Y:S01]  /*9f30*/  SHF.R.U64 R64, R64, 0x10, R65 ;  /* 0x0000001040407819 */ /* 0x000fe20000001241 */
[C---:B------:R-:W-:Y:S01]  /*9f40*/  FFMA.FTZ R35, R34.reuse, R35, -R40 ;  /* 0x0000002322237223 */ /* 0x040fe20000010828 */
[----:B------:R-:W-:Y:S01]  /*9f50*/  PRMT R72, R147, 0x5410, R72 ;  /* 0x0000541093487816 */ /* 0x000fe20000000048 */
[----:B------:R-:W-:Y:S01]  /*9f60*/  FFMA.FTZ R34, R34, R11, R39 ;  /* 0x0000000b22227223 */ /* 0x000fe20000010027 */
[----:B------:R-:W-:Y:S01]  /*9f70*/  LOP3.LUT R11, R13, 0xffff0000, RZ, 0xc0, !PT ;  /* 0xffff00000d0b7812 */ /* 0x000fe200078ec0ff */
[C---:B------:R-:W-:Y:S01]  /*9f80*/  FMUL.FTZ R13, R29.reuse, R37 ;  /* 0x000000251d0d7220 */ /* 0x040fe20000410000 */
[----:B------:R-:W-:Y:S01]  /*9f90*/  FMUL.FTZ R29, R29, R38 ;  /* 0x000000261d1d7220 */ /* 0x000fe20000410000 */
[----:B------:R-:W-:-:S02]  /*9fa0*/  PRMT R64, R145, 0x5410, R64 ;  /* 0x0000541091407816 */ /* 0x000fc40000000040 */
[C---:B------:R-:W-:Y:S01]  /*9fb0*/  FFMA.FTZ R13, R11.reuse, R38, -R13 ;  /* 0x000000260b0d7223 */ /* 0x040fe2000001080d */
[----:B------:R-:W-:Y:S01]  /*9fc0*/  FFMA.FTZ R11, R11, R37, R29 ;  /* 0x000000250b0b7223 */ /* 0x000fe2000001001d */
[----:B------:R-:W-:Y:S01]  /*9fd0*/  SHF.R.U32.HI R37, RZ, 0x10, R75 ;  /* 0x00000010ff257819 */ /* 0x000fe2000001164b */
[----:B------:R-:W-:Y:S01]  /*9fe0*/  IMAD.U32 R38, R15, 0x10000, RZ ;  /* 0x000100000f267824 */ /* 0x000fe200078e00ff */
[----:B------:R-:W-:Y:S02]  /*9ff0*/  SHF.R.U32.HI R29, RZ, 0x10, R67 ;  /* 0x00000010ff1d7819 */ /* 0x000fe40000011643 */
[----:B------:R-:W-:Y:S02]  /*a000*/  PRMT R37, R146, 0x5432, R37 ;  /* 0x0000543292257816 */ /* 0x000fe40000000025 */
[----:B------:R-:W-:Y:S02]  /*a010*/  PRMT R29, R144, 0x5432, R29 ;  /* 0x00005432901d7816 */ /* 0x000fe4000000001d */
[----:B------:R-:W-:-:S02]  /*a020*/  SHF.L.U32 R39, R37, 0x10, RZ ;  /* 0x0000001025277819 */ /* 0x000fc400000006ff */
[----:B------:R-:W-:Y:S01]  /*a030*/  LOP3.LUT R37, R37, 0xffff0000, RZ, 0xc0, !PT ;  /* 0xffff000025257812 */ /* 0x000fe200078ec0ff */
[C---:B------:R-:W-:Y:S01]  /*a040*/  IMAD.U32 R40, R29.reuse, 0x10000, RZ ;  /* 0x000100001d287824 */ /* 0x040fe200078e00ff */
[----:B------:R-:W-:Y:S01]  /*a050*/  LOP3.LUT R29, R29, 0xffff0000, RZ, 0xc0, !PT ;  /* 0xffff00001d1d7812 */ /* 0x000fe200078ec0ff */
[CC--:B------:R-:W-:Y:S01]  /*a060*/  FMUL.FTZ R41, R42.reuse, R39.reuse ;  /* 0x000000272a297220 */ /* 0x0c0fe20000410000 */
[----:B------:R-:W-:Y:S01]  /*a070*/  LOP3.LUT R15, R15, 0xffff0000, RZ, 0xc0, !PT ;  /* 0xffff00000f0f7812 */ /* 0x000fe200078ec0ff */
[-C--:B------:R-:W-:Y:S01]  /*a080*/  FMUL.FTZ R42, R42, R40.reuse ;  /* 0x000000282a2a7220 */ /* 0x080fe20000410000 */
[----:B------:R-:W-:Y:S01]  /*a090*/  SHF.R.U64 R74, R74, 0x10, R75 ;  /* 0x000000104a4a7819 */ /* 0x000fe2000000124b */
[----:B------:R-:W-:Y:S01]  /*a0a0*/  FFMA.FTZ R41, R38, R40, -R41 ;  /* 0x0000002826297223 */ /* 0x000fe20000010829 */
[----:B------:R-:W-:Y:S02]  /*a0b0*/  IMAD.U32 R40, R28, 0x10000, RZ ;  /* 0x000100001c287824 */ /* 0x000fe400078e00ff */
[----:B------:R-:W-:Y:S01]  /*a0c0*/  FFMA.FTZ R42, R38, R39, R42 ;  /* 0x00000027262a7223 */ /* 0x000fe2000001002a */
[----:B------:R-:W-:-:S02]  /*a0d0*/  LOP3.LUT R38, R31, 0xffff0000, RZ, 0xc0, !PT ;  /* 0xffff00001f267812 */ /* 0x000fc400078ec0ff */
[----:B------:R-:W-:Y:S02]  /*a0e0*/  SHF.R.U64 R66, R66, 0x10, R67 ;  /* 0x0000001042427819 */ /* 0x000fe40000001243 */
[----:B------:R-:W-:Y:S01]  /*a0f0*/  LOP3.LUT R28, R28, 0xffff0000, RZ, 0xc0, !PT ;  /* 0xffff00001c1c7812 */ /* 0x000fe200078ec0ff */
[C---:B------:R-:W-:Y:S01]  /*a100*/  FMUL.FTZ R31, R38.reuse, R37 ;  /* 0x00000025261f7220 */ /* 0x040fe20000410000 */
[-C--:B------:R-:W-:Y:S01]  /*a110*/  FMUL.FTZ R38, R38, R29.reuse ;  /* 0x0000001d26267220 */ /* 0x080fe20000410000 */
[----:B------:R-:W-:Y:S02]  /*a120*/  PRMT R74, R146, 0x5410, R74 ;  /* 0x00005410924a7816 */ /* 0x000fe4000000004a */
[C---:B------:R-:W-:Y:S01]  /*a130*/  FFMA.FTZ R31, R15.reuse, R29, -R31 ;  /* 0x0000001d0f1f7223 */ /* 0x040fe2000001081f */
[----:B------:R-:W-:Y:S01]  /*a140*/  FFMA.FTZ R38, R15, R37, R38 ;  /* 0x000000250f267223 */ /* 0x000fe20000010026 */
[C---:B------:R-:W-:Y:S01]  /*a150*/  IMAD.U32 R29, R72.reuse, 0x10000, RZ ;  /* 0x00010000481d7824 */ /* 0x040fe200078e00ff */
[----:B------:R-:W-:Y:S01]  /*a160*/  LOP3.LUT R72, R72, 0xffff0000, RZ, 0xc0, !PT ;  /* 0xffff000048487812 */ /* 0x000fe200078ec0ff */
[C---:B------:R-:W-:Y:S01]  /*a170*/  IMAD.U32 R37, R64.reuse, 0x10000, RZ ;  /* 0x0001000040257824 */ /* 0x040fe200078e00ff */
[----:B------:R-:W-:Y:S01]  /*a180*/  LOP3.LUT R64, R64, 0xffff0000, RZ, 0xc0, !PT ;  /* 0xffff000040407812 */ /* 0x000fe200078ec0ff */
[----:B------:R-:W-:Y:S01]  /*a190*/  FMUL.FTZ R39, R40, R29 ;  /* 0x0000001d28277220 */ /* 0x000fe20000410000 */
[----:B------:R-:W-:-:S02]  /*a1a0*/  IMAD.U32 R15, R12, 0x10000, RZ ;  /* 0x000100000c0f7824 */ /* 0x000fc400078e00ff */
[-C--:B------:R-:W-:Y:S01]  /*a1b0*/  FMUL.FTZ R40, R40, R37.reuse ;  /* 0x0000002528287220 */ /* 0x080fe20000410000 */
[----:B------:R-:W-:Y:S01]  /*a1c0*/  PRMT R66, R144, 0x5410, R66 ;  /* 0x0000541090427816 */ /* 0x000fe20000000042 */
[C---:B------:R-:W-:Y:S02]  /*a1d0*/  FFMA.FTZ R39, R15.reuse, R37, -R39 ;  /* 0x000000250f277223 */ /* 0x040fe40000010827 */
[----:B------:R-:W-:Y:S01]  /*a1e0*/  FFMA.FTZ R40, R15, R29, R40 ;  /* 0x0000001d0f287223 */ /* 0x000fe20000010028 */
[----:B------:R-:W-:Y:S01]  /*a1f0*/  LOP3.LUT R12, R12, 0xffff0000, RZ, 0xc0, !PT ;  /* 0xffff00000c0c7812 */ /* 0x000fe200078ec0ff */
[C---:B------:R-:W-:Y:S01]  /*a200*/  FMUL.FTZ R15, R28.reuse, R72 ;  /* 0x000000481c0f7220 */ /* 0x040fe20000410000 */
[----:B------:R-:W-:Y:S01]  /*a210*/  FMUL.FTZ R28, R28, R64 ;  /* 0x000000401c1c7220 */ /* 0x000fe20000410000 */
[----:B------:R-:W-:Y:S01]  /*a220*/  IMAD.U32 R29, R74, 0x10000, RZ ;  /* 0x000100004a1d7824 */ /* 0x000fe200078e00ff */
[----:B------:R-:W-:Y:S01]  /*a230*/  LOP3.LUT R30, R30, 0xffff0000, RZ, 0xc0, !PT ;  /* 0xffff00001e1e7812 */ /* 0x000fe200078ec0ff */
[----:B------:R-:W-:-:S02]  /*a240*/  IMAD.U32 R37, R66, 0x10000, RZ ;  /* 0x0001000042257824 */ /* 0x000fc400078e00ff */
[C---:B------:R-:W-:Y:S01]  /*a250*/  FFMA.FTZ R15, R12.reuse, R64, -R15 ;  /* 0x000000400c0f7223 */ /* 0x040fe2000001080f */
[----:B------:R-:W-:Y:S01]  /*a260*/  FFMA.FTZ R28, R12, R72, R28 ;  /* 0x000000480c1c7223 */ /* 0x000fe2000001001c */
[----:B------:R-:W-:Y:S01]  /*a270*/  FMUL.FTZ R43, R44, R29 ;  /* 0x0000001d2c2b7220 */ /* 0x000fe20000410000 */
[----:B------:R-:W-:Y:S02]  /*a280*/  IMAD.U32 R12, R14, 0x10000, RZ ;  /* 0x000100000e0c7824 */ /* 0x000fe400078e00ff */
[-C--:B------:R-:W-:Y:S01]  /*a290*/  FMUL.FTZ R44, R44, R37.reuse ;  /* 0x000000252c2c7220 */ /* 0x080fe20000410000 */
[----:B------:R-:W-:Y:S01]  /*a2a0*/  LOP3.LUT R74, R74, 0xffff0000, RZ, 0xc0, !PT ;  /* 0xffff00004a4a7812 */ /* 0x000fe200078ec0ff */
[C---:B------:R-:W-:Y:S02]  /*a2b0*/  FFMA.FTZ R43, R12.reuse, R37, -R43 ;  /* 0x000000250c2b7223 */ /* 0x040fe4000001082b */
[----:B------:R-:W-:Y:S01]  /*a2c0*/  FFMA.FTZ R44, R12, R29, R44 ;  /* 0x0000001d0c2c7223 */ /* 0x000fe2000001002c */
[----:B------:R-:W-:Y:S01]  /*a2d0*/  LOP3.LUT R66, R66, 0xffff0000, RZ, 0xc0, !PT ;  /* 0xffff000042427812 */ /* 0x000fe200078ec0ff */
[----:B------:R-:W-:Y:S01]  /*a2e0*/  FMUL.FTZ R12, R30, R74 ;  /* 0x0000004a1e0c7220 */ /* 0x000fe20000410000 */
[----:B------:R-:W-:-:S02]  /*a2f0*/  LOP3.LUT R14, R14, 0xffff0000, RZ, 0xc0, !PT ;  /* 0xffff00000e0e7812 */ /* 0x000fc400078ec0ff */
[----:B------:R-:W-:Y:S01]  /*a300*/  F2FP.BF16.F32.PACK_AB R15, R15, R39 ;  /* 0x000000270f0f723e */ /* 0x000fe200000010ff */
[-C--:B------:R-:W-:Y:S01]  /*a310*/  FMUL.FTZ R30, R30, R66.reuse ;  /* 0x000000421e1e7220 */ /* 0x080fe20000410000 */
[----:B------:R-:W-:Y:S01]  /*a320*/  F2FP.BF16.F32.PACK_AB R31, R31, R41 ;  /* 0x000000291f1f723e */ /* 0x000fe200000010ff */
[C---:B------:R-:W-:Y:S01]  /*a330*/  FFMA.FTZ R12, R14.reuse, R66, -R12 ;  /* 0x000000420e0c7223 */ /* 0x040fe2000001080c */
[----:B------:R-:W-:Y:S01]  /*a340*/  F2FP.BF16.F32.PACK_AB R11, R11, R34 ;  /* 0x000000220b0b723e */ /* 0x000fe200000010ff */
[----:B------:R-:W-:Y:S01]  /*a350*/  FFMA.FTZ R30, R14, R74, R30 ;  /* 0x0000004a0e1e7223 */ /* 0x000fe2000001001e */
[----:B------:R-:W-:Y:S02]  /*a360*/  F2FP.BF16.F32.PACK_AB R38, R38, R42 ;  /* 0x0000002a2626723e */ /* 0x000fe400000010ff */
[----:B------:R-:W-:Y:S01]  /*a370*/  F2FP.BF16.F32.PACK_AB R43, R12, R43 ;  /* 0x0000002b0c2b723e */ /* 0x000fe200000010ff */
[----:B------:R-:W-:Y:S01]  /*a380*/  IMAD.MOV.U32 R12, RZ, RZ, R15 ;  /* 0x000000ffff0c7224 */ /* 0x000fe200078e000f */
[----:B------:R-:W-:Y:S01]  /*a390*/  F2FP.BF16.F32.PACK_AB R13, R13, R35 ;  /* 0x000000230d0d723e */ /* 0x000fe200000010ff */
[----:B------:R-:W-:Y:S01]  /*a3a0*/  IMAD.MOV.U32 R15, RZ, RZ, R31 ;  /* 0x000000ffff0f7224 */ /* 0x000fe200078e001f */
[----:B------:R-:W-:Y:S01]  /*a3b0*/  F2FP.BF16.F32.PACK_AB R28, R28, R40 ;  /* 0x000000281c1c723e */ /* 0x000fe200000010ff */
[----:B------:R-:W-:Y:S01]  /*a3c0*/  IMAD.MOV.U32 R29, RZ, RZ, R11 ;  /* 0x000000ffff1d7224 */ /* 0x000fe200078e000b */
[----:B------:R-:W-:Y:S01]  /*a3d0*/  F2FP.BF16.F32.PACK_AB R30, R30, R44 ;  /* 0x0000002c1e1e723e */ /* 0x000fe200000010ff */
[----:B------:R-:W-:-:S02]  /*a3e0*/  IMAD.MOV.U32 R14, RZ, RZ, R43 ;  /* 0x000000ffff0e7224 */ /* 0x000fc400078e002b */
[----:B------:R-:W-:-:S07]  /*a3f0*/  IMAD.MOV.U32 R31, RZ, RZ, R38 ;  /* 0x000000ffff1f7224 */ /* 0x000fce00078e0026 */
.L_x_538:
[----:B------:R-:W-:Y:S05]  /*a400*/  BSYNC B2 ;  /* 0x0000000000027941 */ /* 0x000fea0003800000 */
.L_x_537:
[----:B------:R-:W-:Y:S01]  /*a410*/  LEA R34, P4, R8, R117, 0x1 ;  /* 0x0000007508227211 */ /* 0x000fe200078808ff */
[----:B------:R-:W-:Y:S01]  /*a420*/  @!P3 IMAD.WIDE R36, R36, 0x2, R32 ;  /* 0x000000022424b825 */ /* 0x000fe200078e0220 */
[----:B------:R-:W-:Y:S02]  /*a430*/  ULDC.64 UR4, c[0x0][0x208] ;  /* 0x0000820000047ab9 */ /* 0x000fe40000000a00 */
[----:B------:R-:W-:-:S05]  /*a440*/  LEA.HI.X R35, R8, R116, R26, 0x1, P4 ;  /* 0x0000007408237211 */ /* 0x000fca00020f0c1a */
[----:B0-----:R0:W-:Y:S04]  /*a450*/  ST.E.128 desc[UR4][R34.64], R12 ;  /* 0x0000000c22007985 */ /* 0x0011e8000c101d04 */
[----:B-1----:R0:W-:Y:S02]  /*a460*/  @!P3 ST.E.128 desc[UR4][R36.64], R28 ;  /* 0x0000001c2400b985 */ /* 0x0021e4000c101d04 */
.L_x_536:
[----:B------:R-:W-:Y:S05]  /*a470*/  BSYNC B1 ;  /* 0x0000000000017941 */ /* 0x000fea0003800000 */
.L_x_535:
[----:B------:R-:W-:-:S13]  /*a480*/  ISETP.NE.AND P3, PT, R20, RZ, PT ;  /* 0x000000ff1400720c */ /* 0x000fda0003f65270 */
[----:B------:R-:W-:Y:S05]  /*a490*/  @!P3 BRA `(.L_x_492) ;  /* 0x0000000c00f8b947 */ /* 0x000fea0003800000 */
[----:B0-----:R-:W4:Y:S01]  /*a4a0*/  LDL R15, [R1+0x54] ;  /* 0x00005400010f7983 */ /* 0x001f220000100800 */
[----:B------:R-:W-:Y:S01]  /*a4b0*/  SEL R132, R111, R132, !P1 ;  /* 0x000000846f847207 */ /* 0x000fe20004800000 */
[----:B------:R-:W-:Y:S01]  /*a4c0*/  VIADD R14, R224, 0x40 ;  /* 0x00000040e00e7836 */ /* 0x000fe20000000000 */
[----:B------:R-:W-:Y:S01]  /*a4d0*/  ISETP.GE.AND P4, PT, R214, R110, PT ;  /* 0x0000006ed600720c */ /* 0x000fe20003f86270 */
[----:B---3--:R-:W-:Y:S01]  /*a4e0*/  VIADD R28, R224, 0x40 ;  /* 0x00000040e01c7836 */ /* 0x008fe20000000000 */
[----:B------:R-:W-:Y:S01]  /*a4f0*/  SHF.R.S32.HI R11, RZ, 0x1f, R132 ;  /* 0x0000001fff0b7819 */ /* 0x000fe20000011484 */
[----:B------:R-:W-:Y:S01]  /*a500*/  IMAD.SHL.U32 R14, R14, 0x40, RZ ;  /* 0x000000400e0e7824 */ /* 0x000fe200078e00ff */
[----:B------:R-:W-:Y:S01]  /*a510*/  LEA R34, P3, R10, R117, 0x1 ;  /* 0x000000750a227211 */ /* 0x000fe200078608ff */
[----:B------:R-:W-:Y:S01]  /*a520*/  IMAD.SHL.U32 R28, R28, 0x40, RZ ;  /* 0x000000401c1c7824 */ /* 0x000fe200078e00ff */
[----:B------:R-:W-:Y:S01]  /*a530*/  LEA.HI R132, R11, R132, RZ, 0x4 ;  /* 0x000000840b847211 */ /* 0x000fe200078f20ff */
[----:B------:R-:W-:Y:S01]  /*a540*/  BSSY B1, `(.L_x_539) ;  /* 0x0000073000017945 */ /* 0x000fe20003800000 */
[----:B------:R-:W-:-:S02]  /*a550*/  LOP3.LUT R14, R14, 0x1c0, RZ, 0xc0, !PT ;  /* 0x000001c00e0e7812 */ /* 0x000fc400078ec0ff */
[----:B------:R-:W-:Y:S02]  /*a560*/  LEA.HI.SX32 R132, R132, R9, 0x1c ;  /* 0x0000000984847211 */ /* 0x000fe400078fe2ff */
[----:B------:R-:W-:Y:S02]  /*a570*/  LOP3.LUT R28, R28, 0x1c0, RZ, 0xc0, !PT ;  /* 0x000001c01c1c7812 */ /* 0x000fe400078ec0ff */
[----:B------:R-:W-:Y:S02]  /*a580*/  SHF.R.S32.HI R11, RZ, 0x1f, R132 ;  /* 0x0000001fff0b7819 */ /* 0x000fe40000011484 */
[----:B------:R-:W-:Y:S02]  /*a590*/  SHF.R.U32.HI R14, RZ, 0x3, R14 ;  /* 0x00000003ff0e7819 */ /* 0x000fe4000001160e */
[----:B------:R-:W-:Y:S01]  /*a5a0*/  LEA.HI R12, R11, R132, RZ, 0x3 ;  /* 0x000000840b0c7211 */ /* 0x000fe200078f18ff */
[----:B------:R-:W-:Y:S01]  /*a5b0*/  IMAD.SHL.U32 R11, R132, 0x8, RZ ;  /* 0x00000008840b7824 */ /* 0x000fe200078e00ff */
[----:B------:R-:W-:-:S02]  /*a5c0*/  LEA.HI.X R35, R10, R116, R27, 0x1, P3 ;  /* 0x000000740a237211 */ /* 0x000fc400018f0c1b */
[----:B------:R-:W-:Y:S02]  /*a5d0*/  SHF.R.S32.HI R13, RZ, 0x3, R12 ;  /* 0x00000003ff0d7819 */ /* 0x000fe4000001140c */
[----:B------:R-:W-:-:S04]  /*a5e0*/  LOP3.LUT R12, R28, 0x38, R11, 0xf8, !PT ;  /* 0x000000381c0c7812 */ /* 0x000fc800078ef80b */
        /* <DEDUP_REMOVED lines=10> */
[--C-:B------:R-:W-:Y:S01]  /*a690*/  SHF.R.U64 R38, R68, 0x10, R69.reuse ;  /* 0x0000001044267819 */ /* 0x100fe20000001245 */
[----:B-1----:R-:W-:Y:S01]  /*a6a0*/  IMAD.U32 R42, R29, 0x10000, RZ ;  /* 0x000100001d2a7824 */ /* 0x002fe200078e00ff */
[----:B------:R-:W-:Y:S01]  /*a6b0*/  SHF.R.U32.HI R68, RZ, 0x10, R69 ;  /* 0x00000010ff447819 */ /* 0x000fe20000011645 */
[----:B0-----:R-:W-:Y:S01]  /*a6c0*/  IMAD.U32 R40, R13, 0x10000, RZ ;  /* 0x000100000d287824 */ /* 0x001fe200078e00ff */
[--C-:B------:R-:W-:Y:S01]  /*a6d0*/  SHF.R.U64 R36, R60, 0x10, R61.reuse ;  /* 0x000000103c247819 */ /* 0x100fe2000000123d */
[----:B------:R-:W-:Y:S01]  /*a6e0*/  IMAD.U32 R46, R31, 0x10000, RZ ;  /* 0x000100001f2e7824 */ /* 0x000fe200078e00ff */
[----:B------:R-:W-:Y:S01]  /*a6f0*/  SHF.R.U32.HI R60, RZ, 0x10, R61 ;  /* 0x00000010ff3c7819 */ /* 0x000fe2000001163d */
[----:B------:R-:W-:Y:S01]  /*a700*/  IMAD.U32 R45, R15, 0x10000, RZ ;  /* 0x000100000f2d7824 */ /* 0x000fe200078e00ff */
[----:B------:R-:W-:Y:S01]  /*a710*/  PRMT R68, R137, 0x5410, R68 ;  /* 0x0000541089447816 */ /* 0x000fe20000000044 */
[----:B------:R-:W-:Y:S01]  /*a720*/  IMAD.U32 R47, R30, 0x10000, RZ ;  /* 0x000100001e2f7824 */ /* 0x000fe200078e00ff */
[----:B------:R-:W-:Y:S01]  /*a730*/  PRMT R60, R139, 0x5410, R60 ;  /* 0x000054108b3c7816 */ /* 0x000fe2000000003c */
[----:B------:R-:W-:Y:S01]  /*a740*/  IMAD.U32 R44, R14, 0x10000, RZ ;  /* 0x000100000e2c7824 */ /* 0x000fe200078e00ff */
[--C-:B------:R-:W-:Y:S01]  /*a750*/  SHF.R.U64 R39, R70, 0x10, R71.reuse ;  /* 0x0000001046277819 */ /* 0x100fe20000001247 */
[----:B------:R-:W-:Y:S01]  /*a760*/  IMAD.U32 R48, R68, 0x10000, RZ ;  /* 0x0001000044307824 */ /* 0x000fe200078e00ff */
[----:B------:R-:W-:Y:S01]  /*a770*/  SHF.R.U32.HI R70, RZ, 0x10, R71 ;  /* 0x00000010ff467819 */ /* 0x000fe20000011647 */
[----:B------:R-:W-:Y:S01]  /*a780*/  IMAD.U32 R49, R60, 0x10000, RZ ;  /* 0x000100003c317824 */ /* 0x000fe200078e00ff */
[----:B------:R-:W-:-:S02]  /*a790*/  SHF.R.U64 R37, R62, 0x10, R63 ;  /* 0x000000103e257819 */ /* 0x000fc4000000123f */
[----:B------:R-:W-:Y:S02]  /*a7a0*/  SHF.R.U32.HI R62, RZ, 0x10, R63 ;  /* 0x00000010ff3e7819 */ /* 0x000fe4000001163f */
[----:B------:R-:W-:Y:S01]  /*a7b0*/  PRMT R50, R138, 0x5432, R39 ;  /* 0x000054328a327816 */ /* 0x000fe20000000027 */
[-C--:B------:R-:W-:Y:S01]  /*a7c0*/  FMUL.FTZ R39, R42, R48.reuse ;  /* 0x000000302a277220 */ /* 0x080fe20000410000 */
[----:B------:R-:W-:Y:S01]  /*a7d0*/  PRMT R70, R138, 0x5410, R70 ;  /* 0x000054108a467816 */ /* 0x000fe20000000046 */
[-C--:B------:R-:W-:Y:S01]  /*a7e0*/  FMUL.FTZ R42, R42, R49.reuse ;  /* 0x000000312a2a7220 */ /* 0x080fe20000410000 */
[----:B------:R-:W-:Y:S01]  /*a7f0*/  PRMT R62, R140, 0x5410, R62 ;  /* 0x000054108c3e7816 */ /* 0x000fe2000000003e */
[----:B------:R-:W-:Y:S01]  /*a800*/  FFMA.FTZ R39, R40, R49, -R39 ;  /* 0x0000003128277223 */ /* 0x000fe20000010827 */
[----:B------:R-:W-:Y:S01]  /*a810*/  LOP3.LUT R43, R29, 0xffff0000, RZ, 0xc0, !PT ;  /* 0xffff00001d2b7812 */ /* 0x000fe200078ec0ff */
[----:B------:R-:W-:Y:S01]  /*a820*/  IMAD.U32 R49, R70, 0x10000, RZ ;  /* 0x0001000046317824 */ /* 0x000fe200078e00ff */
[----:B------:R-:W-:Y:S01]  /*a830*/  LOP3.LUT R68, R68, 0xffff0000, RZ, 0xc0, !PT ;  /* 0xffff000044447812 */ /* 0x000fe200078ec0ff */
[----:B------:R-:W-:Y:S01]  /*a840*/  FFMA.FTZ R42, R40, R48, R42 ;  /* 0x00000030282a7223 */ /* 0x000fe2000001002a */
[----:B------:R-:W-:Y:S01]  /*a850*/  LOP3.LUT R60, R60, 0xffff0000, RZ, 0xc0, !PT ;  /* 0xffff00003c3c7812 */ /* 0x000fe200078ec0ff */
[----:B------:R-:W-:Y:S01]  /*a860*/  IMAD.U32 R40, R62, 0x10000, RZ ;  /* 0x000100003e287824 */ /* 0x000fe200078e00ff */
[----:B------:R-:W-:Y:S01]  /*a870*/  PRMT R38, R137, 0x5432, R38 ;  /* 0x0000543289267816 */ /* 0x000fe20000000026 */
[C---:B------:R-:W-:Y:S01]  /*a880*/  FMUL.FTZ R48, R46.reuse, R49 ;  /* 0x000000312e307220 */ /* 0x040fe20000410000 */
[----:B------:R-:W-:Y:S01]  /*a890*/  PRMT R36, R139, 0x5432, R36 ;  /* 0x000054328b247816 */ /* 0x000fe20000000024 */
[----:B------:R-:W-:Y:S01]  /*a8a0*/  FMUL.FTZ R51, R43, R68 ;  /* 0x000000442b337220 */ /* 0x000fe20000410000 */
[----:B------:R-:W-:Y:S01]  /*a8b0*/  LOP3.LUT R41, R13, 0xffff0000, RZ, 0xc0, !PT ;  /* 0xffff00000d297812 */ /* 0x000fe200078ec0ff */
[----:B------:R-:W-:Y:S01]  /*a8c0*/  FMUL.FTZ R46, R46, R40 ;  /* 0x000000282e2e7220 */ /* 0x000fe20000410000 */
[----:B------:R-:W-:Y:S01]  /*a8d0*/  FMUL.FTZ R43, R43, R60 ;  /* 0x0000003c2b2b7220 */ /* 0x000fe20000410000 */
[----:B------:R-:W-:-:S02]  /*a8e0*/  IMAD.U32 R29, R28, 0x10000, RZ ;  /* 0x000100001c1d7824 */ /* 0x000fc400078e00ff */
[C---:B------:R-:W-:Y:S01]  /*a8f0*/  FFMA.FTZ R48, R45.reuse, R40, -R48 ;  /* 0x000000282d307223 */ /* 0x040fe20000010830 */
[----:B------:R-:W-:Y:S02]  /*a900*/  IMAD.U32 R52, R38, 0x10000, RZ ;  /* 0x0001000026347824 */ /* 0x000fe400078e00ff */
[----:B------:R-:W-:Y:S01]  /*a910*/  FFMA.FTZ R46, R45, R49, R46 ;  /* 0x000000312d2e7223 */ /* 0x000fe2000001002e */
[C---:B------:R-:W-:Y:S02]  /*a920*/  IMAD.U32 R40, R36.reuse, 0x10000, RZ ;  /* 0x0001000024287824 */ /* 0x040fe400078e00ff */
[C---:B------:R-:W-:Y:S01]  /*a930*/  FFMA.FTZ R51, R41.reuse, R60, -R51 ;  /* 0x0000003c29337223 */ /* 0x040fe20000010833 */
[----:B------:R-:W-:Y:S01]  /*a940*/  FFMA.FTZ R43, R41, R68, R43 ;  /* 0x00000044292b7223 */ /* 0x000fe2000001002b */
[----:B------:R-:W-:Y:S01]  /*a950*/  LOP3.LUT R45, R36, 0xffff0000, RZ, 0xc0, !PT ;  /* 0xffff0000242d7812 */ /* 0x000fe200078ec0ff */
[C---:B------:R-:W-:Y:S01]  /*a960*/  FMUL.FTZ R36, R29.reuse, R52 ;  /* 0x000000341d247220 */ /* 0x040fe20000410000 */
[----:B------:R-:W-:Y:S01]  /*a970*/  SHF.L.U32 R13, R12, 0x10, RZ ;  /* 0x000000100c0d7819 */ /* 0x000fe200000006ff */
[----:B------:R-:W-:Y:S01]  /*a980*/  FMUL.FTZ R29, R29, R40 ;  /* 0x000000281d1d7220 */ /* 0x000fe20000410000 */
[----:B------:R-:W-:-:S02]  /*a990*/  LOP3.LUT R28, R28, 0xffff0000, RZ, 0xc0, !PT ;  /* 0xffff00001c1c7812 */ /* 0x000fc400078ec0ff */
[----:B------:R-:W-:Y:S01]  /*a9a0*/  LOP3.LUT R41, R38, 0xffff0000, RZ, 0xc0, !PT ;  /* 0xffff000026297812 */ /* 0x000fe200078ec0ff */
[----:B------:R-:W-:Y:S01]  /*a9b0*/  FFMA.FTZ R36, R13, R40, -R36 ;  /* 0x000000280d247223 */ /* 0x000fe20000010824 */
[----:B------:R-:W-:Y:S01]  /*a9c0*/  LOP3.LUT R31, R31, 0xffff0000, RZ, 0xc0, !PT ;  /* 0xffff00001f1f7812 */ /* 0x000fe200078ec0ff */
[----:B------:R-:W-:Y:S01]  /*a9d0*/  FFMA.FTZ R29, R13, R52, R29 ;  /* 0x000000340d1d7223 */ /* 0x000fe2000001001d */
[----:B------:R-:W-:Y:S01]  /*a9e0*/  PRMT R37, R140, 0x5432, R37 ;  /* 0x000054328c257816 */ /* 0x000fe20000000025 */
[----:B------:R-:W-:Y:S01]  /*a9f0*/  FMUL.FTZ R49, R28, R41 ;  /* 0x000000291c317220 */ /* 0x000fe20000410000 */
[----:B------:R-:W-:Y:S01]  /*aa00*/  LOP3.LUT R70, R70, 0xffff0000, RZ, 0xc0, !PT ;  /* 0xffff000046467812 */ /* 0x000fe200078ec0ff */
[-C--:B------:R-:W-:Y:S01]  /*aa10*/  FMUL.FTZ R53, R28, R45.reuse ;  /* 0x0000002d1c357220 */ /* 0x080fe20000410000 */
[----:B------:R-:W-:Y:S01]  /*aa20*/  LOP3.LUT R62, R62, 0xffff0000, RZ, 0xc0, !PT ;  /* 0xffff00003e3e7812 */ /* 0x000fe200078ec0ff */
[----:B------:R-:W-:Y:S01]  /*aa30*/  IMAD.U32 R38, R37, 0x10000, RZ ;  /* 0x0001000025267824 */ /* 0x000fe200078e00ff */
[----:B------:R-:W-:Y:S01]  /*aa40*/  LOP3.LUT R12, R12, 0xffff0000, RZ, 0xc0, !PT ;  /* 0xffff00000c0c7812 */ /* 0x000fe200078ec0ff */
[----:B------:R-:W-:Y:S01]  /*aa50*/  FMUL.FTZ R56, R31, R70 ;  /* 0x000000461f387220 */ /* 0x000fe20000410000 */
[----:B------:R-:W-:Y:S01]  /*aa60*/  LOP3.LUT R15, R15, 0xffff0000, RZ, 0xc0, !PT ;  /* 0xffff00000f0f7812 */ /* 0x000fe200078ec0ff */
[-C--:B------:R-:W-:Y:S01]  /*aa70*/  FMUL.FTZ R54, R31, R62.reuse ;  /* 0x0000003e1f367220 */ /* 0x080fe20000410000 */
[----:B------:R-:W-:Y:S01]  /*aa80*/  LOP3.LUT R30, R30, 0xffff0000, RZ, 0xc0, !PT ;  /* 0xffff00001e1e7812 */ /* 0x000fe200078ec0ff */
[C---:B------:R-:W-:Y:S01]  /*aa90*/  IMAD.U32 R28, R50.reuse, 0x10000, RZ ;  /* 0x00010000321c7824 */ /* 0x040fe200078e00ff */
[----:B------:R-:W-:Y:S01]  /*aaa0*/  LOP3.LUT R13, R50, 0xffff0000, RZ, 0xc0, !PT ;  /* 0xffff0000320d7812 */ /* 0x000fe200078ec0ff */
[C---:B------:R-:W-:Y:S01]  /*aab0*/  FFMA.FTZ R49, R12.reuse, R45, -R49 ;  /* 0x0000002d0c317223 */ /* 0x040fe20000010831 */
[----:B------:R-:W-:Y:S01]  /*aac0*/  LOP3.LUT R37, R37, 0xffff0000, RZ, 0xc0, !PT ;  /* 0xffff000025257812 */ /* 0x000fe200078ec0ff */
[C---:B------:R-:W-:Y:S01]  /*aad0*/  FFMA.FTZ R31, R15.reuse, R62, -R56 ;  /* 0x0000003e0f1f7223 */ /* 0x040fe20000010838 */
[----:B------:R-:W-:Y:S01]  /*aae0*/  FFMA.FTZ R12, R12, R41, R53 ;  /* 0x000000290c0c7223 */ /* 0x000fe20000010035 */
[----:B------:R-:W-:Y:S01]  /*aaf0*/  LOP3.LUT R14, R14, 0xffff0000, RZ, 0xc0, !PT ;  /* 0xffff00000e0e7812 */ /* 0x000fe200078ec0ff */
[----:B------:R-:W-:Y:S01]  /*ab00*/  FFMA.FTZ R15, R15, R70, R54 ;  /* 0x000000460f0f7223 */ /* 0x000fe20000010036 */
[C---:B------:R-:W-:Y:S01]  /*ab10*/  FMUL.FTZ R41, R47.reuse, R28 ;  /* 0x0000001c2f297220 */ /* 0x040fe20000410000 */
[C---:B------:R-:W-:Y:S01]  /*ab20*/  FMUL.FTZ R45, R30.reuse, R13 ;  /* 0x0000000d1e2d7220 */ /* 0x040fe20000410000 */
[----:B------:R-:W-:Y:S01]  /*ab30*/  FMUL.FTZ R47, R47, R38 ;  /* 0x000000262f2f7220 */ /* 0x000fe20000410000 */
[----:B------:R-:W-:Y:S01]  /*ab40*/  FMUL.FTZ R30, R30, R37 ;  /* 0x000000251e1e7220 */ /* 0x000fe20000410000 */
[----:B------:R-:W-:Y:S01]  /*ab50*/  F2FP.BF16.F32.PACK_AB R46, R15, R46 ;  /* 0x0000002e0f2e723e */ /* 0x000fe200000010ff */
[C---:B------:R-:W-:Y:S01]  /*ab60*/  FFMA.FTZ R38, R44.reuse, R38, -R41 ;  /* 0x000000262c267223 */ /* 0x040fe20000010829 */
[----:B------:R-:W-:Y:S01]  /*ab70*/  FFMA.FTZ R28, R44, R28, R47 ;  /* 0x0000001c2c1c7223 */ /* 0x000fe2000001002f */
[----:B------:R-:W-:Y:S01]  /*ab80*/  FFMA.FTZ R13, R14, R13, R30 ;  /* 0x0000000d0e0d7223 */ /* 0x000fe2000001001e */
[----:B------:R-:W-:Y:S01]  /*ab90*/  F2FP.BF16.F32.PACK_AB R15, R12, R29 ;  /* 0x0000001d0c0f723e */ /* 0x000fe200000010ff */
[----:B------:R-:W-:Y:S01]  /*aba0*/  FFMA.FTZ R45, R14, R37, -R45 ;  /* 0x000000250e2d7223 */ /* 0x000fe2000001082d */
[----:B------:R-:W-:-:S02]  /*abb0*/  F2FP.BF16.F32.PACK_AB R31, R31, R48 ;  /* 0x000000301f1f723e */ /* 0x000fc400000010ff */
[----:B------:R-:W-:Y:S02]  /*abc0*/  F2FP.BF16.F32.PACK_AB R39, R51, R39 ;  /* 0x000000273327723e */ /* 0x000fe400000010ff */
[----:B------:R-:W-:Y:S02]  /*abd0*/  F2FP.BF16.F32.PACK_AB R42, R43, R42 ;  /* 0x0000002a2b2a723e */ /* 0x000fe400000010ff */
[----:B------:R-:W-:Y:S02]  /*abe0*/  F2FP.BF16.F32.PACK_AB R36, R49, R36 ;  /* 0x000000243124723e */ /* 0x000fe400000010ff */
[----:B------:R-:W-:Y:S01]  /*abf0*/  F2FP.BF16.F32.PACK_AB R30, R13, R28 ;  /* 0x0000001c0d1e723e */ /* 0x000fe200000010ff */
[----:B------:R-:W-:Y:S01]  /*ac00*/  IMAD.MOV.U32 R28, RZ, RZ, R15 ;  /* 0x000000ffff1c7224 */ /* 0x000fe200078e000f */
[----:B------:R-:W-:Y:S01]  /*ac10*/  F2FP.BF16.F32.PACK_AB R14, R45, R38 ;  /* 0x000000262d0e723e */ /* 0x000fe200000010ff */
[----:B------:R-:W-:Y:S02]  /*ac20*/  IMAD.MOV.U32 R15, RZ, RZ, R31 ;  /* 0x000000ffff0f7224 */ /* 0x000fe400078e001f */
[----:B------:R-:W-:-:S02]  /*ac30*/  IMAD.MOV.U32 R12, RZ, RZ, R36 ;  /* 0x000000ffff0c7224 */ /* 0x000fc400078e0024 */
[----:B------:R-:W-:Y:S02]  /*ac40*/  IMAD.MOV.U32 R13, RZ, RZ, R39 ;  /* 0x000000ffff0d7224 */ /* 0x000fe400078e0027 */
[----:B------:R-:W-:Y:S02]  /*ac50*/  IMAD.MOV.U32 R29, RZ, RZ, R42 ;  /* 0x000000ffff1d7224 */ /* 0x000fe400078e002a */
[----:B------:R-:W-:-:S07]  /*ac60*/  IMAD.MOV.U32 R31, RZ, RZ, R46 ;  /* 0x000000ffff1f7224 */ /* 0x000fce00078e002e */
.L_x_540:
[----:B------:R-:W-:Y:S05]  /*ac70*/  BSYNC B1 ;  /* 0x0000000000017941 */ /* 0x000fea0003800000 */
.L_x_539:
[----:B------:R-:W-:Y:S01]  /*ac80*/  ISETP.GE.AND P3, PT, R11, R128, PT ;  /* 0x000000800b00720c */ /* 0x000fe20003f66270 */
[----:B------:R-:W-:Y:S02]  /*ac90*/  ULDC.64 UR4, c[0x0][0x208] ;  /* 0x0000820000047ab9 */ /* 0x000fe40000000a00 */
[----:B0-----:R0:W-:Y:S10]  /*aca0*/  ST.E.128 desc[UR4][R34.64], R12 ;  /* 0x0000000c22007985 */ /* 0x0011f4000c101d04 */
[----:B------:R-:W-:Y:S05]  /*acb0*/  @P3 BRA `(.L_x_492) ;  /* 0x0000000400f03947 */ /* 0x000fea0003800000 */
[----:B------:R-:W-:Y:S01]  /*acc0*/  IMAD.WIDE R32, R11, 0x2, R32 ;  /* 0x000000020b207825 */ /* 0x000fe200078e0220 */
[----:B------:R-:W-:-:S04]  /*acd0*/  ULDC.64 UR4, c[0x0][0x208] ;  /* 0x0000820000047ab9 */ /* 0x000fc80000000a00 */
[----:B-1----:R1:W-:Y:S01]  /*ace0*/  ST.E.128 desc[UR4][R32.64], R28 ;  /* 0x0000001c20007985 */ /* 0x0023e2000c101d04 */
[----:B------:R-:W-:Y:S05]  /*acf0*/  BRA `(.L_x_492) ;  /* 0x0000000400e07947 */ /* 0x000fea0003800000 */
.L_x_446:
[----:B------:R-:W-:-:S04]  /*ad00*/  ULOP3.LUT UR4, UR60, 0x1, URZ, 0xfc, !UPT ;  /* 0x000000013c047892 */ /* 0x000fc8000f8efc3f */
[----:B------:R-:W-:-:S06]  /*ad10*/  UISETP.NE.AND UP0, UPT, UR4, 0x3, UPT ;  /* 0x000000030400788c */ /* 0x000fcc000bf05270 */
[----:B------:R-:W-:-:S13]  /*ad20*/  PLOP3.LUT P0, PT, PT, PT, UP0, 0x80, 0x0 ;  /* 0x000000000000781c */ /* 0x000fda0003f0f008 */
[----:B------:R-:W-:Y:S05]  /*ad30*/  @!P0 BRA `(.L_x_541) ;  /* 0x0000000000048947 */ /* 0x000fea0003800000 */
[----:B------:R-:W-:Y:S01]  /*ad40*/  BPT.TRAP 0x1 ;  /* 0x000000040000795c */ /* 0x000fe20000300000 */
.L_x_541:
[----:B------:R-:W-:Y:S01]  /*ad50*/  IMAD R86, R213, 0x8, R23 ;  /* 0x00000008d5567824 */ /* 0x000fe200078e0217 */
[----:B------:R-:W-:Y:S01]  /*ad60*/  SHF.L.U32 R87, R225, 0x1f, RZ ;  /* 0x0000001fe1577819 */ /* 0x000fe200000006ff */
[----:B------:R-:W-:Y:S01]  /*ad70*/  BSSY B1, `(.L_x_542) ;  /* 0x0000004000017945 */ /* 0x000fe20003800000 */
[----:B------:R-:W-:Y:S02]  /*ad80*/  SHF.R.S32.HI R79, RZ, 0x1f, R77 ;  /* 0x0000001fff4f7819 */ /* 0x000fe4000001144d */
[----:B------:R-:W0:Y:S02]  /*ad90*/  SYNCS.PHASECHK.TRANS64.TRYWAIT P3, [R86+URZ+0x38890], R87 ;  /* 0x03889057560075a7 */ /* 0x000e24000806017f */
[----:B0-----:R-:W-:Y:S05]  /*ada0*/  @!P3 BRA `(.L_x_543) ;  /* 0x0000020c0090b947 */ /* 0x001fea0003800000 */
.L_x_836:
[----:B------:R-:W-:Y:S05]  /*adb0*/  BSYNC B1 ;  /* 0x0000000000017941 */ /* 0x000fea0003800000 */
.L_x_542:
[----:B------:R-:W-:Y:S01]  /*adc0*/  ULDC.64 UR4, c[0x0][0x300] ;  /* 0x0000c00000047ab9 */ /* 0x000fe20000000a00 */
[----:B-----5:R-:W-:Y:S01]  /*add0*/  SHF.R.S32.HI R84, RZ, 0x1f, R76 ;  /* 0x0000001fff547819 */ /* 0x020fe2000001144c */
[----:B------:R-:W-:Y:S01]  /*ade0*/  IMAD R14, R79, UR4, RZ ;  /* 0x000000044f0e7c24 */ /* 0x000fe2000f8e02ff */
[----:B------:R-:W-:Y:S01]  /*adf0*/  ULDC.64 UR6, c[0x0][0x2e8] ;  /* 0x0000ba0000067ab9 */ /* 0x000fe20000000a00 */
[----:B------:R-:W-:-:S04]  /*ae00*/  IMAD.WIDE.U32 R12, R77, UR4, RZ ;  /* 0x000000044d0c7c25 */ /* 0x000fc8000f8e00ff */
[----:B------:R-:W-:Y:S01]  /*ae10*/  IMAD R11, R77, UR5, R14 ;  /* 0x000000054d0b7c24 */ /* 0x000fe2000f8e020e */
[----:B------:R-:W-:Y:S01]  /*ae20*/  ULDC.64 UR4, c[0x0][0x310] ;  /* 0x0000c40000047ab9 */ /* 0x000fe20000000a00 */
[----:B------:R-:W-:Y:S02]  /*ae30*/  IMAD R85, R2, -0x50, R24 ;  /* 0xffffffb002557824 */ /* 0x000fe400078e0218 */
[----:B------:R-:W-:Y:S02]  /*ae40*/  IMAD R15, R84, UR4, RZ ;  /* 0x00000004540f7c24 */ /* 0x000fe4000f8e02ff */
[----:B------:R-:W-:Y:S01]  /*ae50*/  IMAD.IADD R13, R13, 0x1, R11 ;  /* 0x000000010d0d7824 */ /* 0x000fe200078e020b */
[----:B------:R-:W-:Y:S01]  /*ae60*/  VIMNMX R85, R85, 0x50, PT ;  /* 0x0000005055557848 */ /* 0x000fe20003fe0100 */
[C---:B------:R-:W-:Y:S02]  /*ae70*/  IMAD R15, R76.reuse, UR5, R15 ;  /* 0x000000054c0f7c24 */ /* 0x040fe4000f8e020f */
[----:B------:R-:W-:Y:S01]  /*ae80*/  IMAD.WIDE.U32 R12, R76, UR4, R12 ;  /* 0x000000044c0c7c25 */ /* 0x000fe2000f8e000c */
[----:B------:R-:W-:-:S03]  /*ae90*/  ULDC.64 UR4, c[0x0][0x308] ;  /* 0x0000c20000047ab9 */ /* 0x000fc60000000a00 */
[----:B------:R-:W-:Y:S02]  /*aea0*/  IMAD.IADD R13, R13, 0x1, R15 ;  /* 0x000000010d0d7824 */ /* 0x000fe400078e020f */
[----:B------:R-:W-:Y:S02]  /*aeb0*/  IMAD.IADD R32, R85, 0x1, -R224 ;  /* 0x0000000155207824 */ /* 0x000fe400078e0ae0 */
[----:B------:R-:W-:Y:S01]  /*aec0*/  IMAD.WIDE.U32 R12, R223, UR4, R12 ;  /* 0x00000004df0c7c25 */ /* 0x000fe2000f8e000c */
[----:B------:R-:W-:-:S03]  /*aed0*/  UMOV UR4, 0xffffffff ;  /* 0xffffffff00047882 */ /* 0x000fc60000000000 */
[----:B------:R-:W-:Y:S01]  /*aee0*/  IMAD R31, R223, UR5, R13 ;  /* 0x00000005df1f7c24 */ /* 0x000fe2000f8e020d */
[----:B------:R-:W-:-:S04]  /*aef0*/  LEA R30, P3, R12, UR6, 0x1 ;  /* 0x000000060c1e7c11 */ /* 0x000fc8000f8608ff */
[----:B------:R-:W-:Y:S02]  /*af00*/  LEA.HI.X R31, R12, UR7, R31, 0x1, P3 ;  /* 0x000000070c1f7c11 */ /* 0x000fe400098f0c1f */
[----:B------:R-:W-:Y:S01]  /*af10*/  ISETP.GE.AND P3, PT, R32, 0x1, PT ;  /* 0x000000012000780c */ /* 0x000fe20003f66270 */
[----:B------:R-:W-:-:S12]  /*af20*/  BRA.DIV UR4, `(.L_x_544) ;  /* 0x0000020e04447947 */ /* 0x000fd8000b800000 */
[----:B------:R1:W2:Y:S04]  /*af30*/  SHFL.IDX PT, R33, R31, RZ, 0x181f ;  /* 0x00181fff1f217589 */ /* 0x0002a800000e0000 */
[----:B------:R1:W3:Y:S02]  /*af40*/  SHFL.IDX PT, R35, R30, RZ, 0x181f ;  /* 0x00181fff1e237589 */ /* 0x0002e400000e0000 */
.L_x_840:
[----:B------:R-:W-:Y:S04]  /*af50*/  BSSY B1, `(.L_x_545) ;  /* 0x0000018000017945 */ /* 0x000fe80003800000 */
[----:B------:R-:W-:Y:S05]  /*af60*/  @!P3 BRA `(.L_x_546) ;  /* 0x000000000058b947 */ /* 0x000fea0003800000 */
[----:B------:R-:W-:Y:S01]  /*af70*/  ULDC UR4, c[0x0][0x2f4] ;  /* 0x0000bd0000047ab9 */ /* 0x000fe20000000800 */
[----:B------:R-:W-:Y:S01]  /*af80*/  ULDC.64 UR6, c[0x0][0x208] ;  /* 0x0000820000067ab9 */ /* 0x000fe20000000a00 */
[----:B------:R-:W-:-:S13]  /*af90*/  ISETP.GE.AND P4, PT, R16, UR4, PT ;  /* 0x0000000410007c0c */ /* 0x000fda000bf86270 */
[----:B------:R-:W4:Y:S01]  /*afa0*/  @!P4 LDS.128 R12, [R78+0x24400] ;  /* 0x024400004e0cc984 */ /* 0x000f220000000c00 */
[----:B---3--:R-:W-:-:S04]  /*afb0*/  @!P4 LEA R28, P3, R16, R35, 0x1 ;  /* 0x00000023101cc211 */ /* 0x008fc800078608ff */
[----:B--2---:R-:W-:Y:S02]  /*afc0*/  @!P4 LEA.HI.X R29, R16, R33, R17, 0x1, P3 ;  /* 0x00000021101dc211 */ /* 0x004fe400018f0c11 */
[----:B------:R-:W-:-:S03]  /*afd0*/  ISETP.GE.AND P3, PT, R214, UR4, PT ;  /* 0x00000004d6007c0c */ /* 0x000fc6000bf66270 */
[----:B----4-:R2:W-:Y:S10]  /*afe0*/  @!P4 ST.E.128 desc[UR6][R28.64], R12 ;  /* 0x0000000c1c00c985 */ /* 0x0105f4000c101d06 */
[----:B------:R-:W3:Y:S01]  /*aff0*/  @!P3 LDS.128 R12, [R78+0x26c00] ;  /* 0x026c00004e0cb984 */ /* 0x000ee20000000c00 */
[----:B--2---:R-:W-:-:S04]  /*b000*/  @!P3 LEA R28, P4, R212, R35, 0x1 ;  /* 0x00000023d41cb211 */ /* 0x004fc800078808ff */
[----:B------:R-:W-:Y:S02]  /*b010*/  @!P3 LEA.HI.X R29, R212, R33, R215, 0x1, P4 ;  /* 0x00000021d41db211 */ /* 0x000fe400020f0cd7 */
[----:B------:R-:W-:-:S03]  /*b020*/  ISETP.GE.AND P4, PT, R19, UR4, PT ;  /* 0x0000000413007c0c */ /* 0x000fc6000bf86270 */
[----:B---3--:R2:W-:Y:S10]  /*b030*/  @!P3 ST.E.128 desc[UR6][R28.64], R12 ;  /* 0x0000000c1c00b985 */ /* 0x0085f4000c101d06 */
[----:B------:R-:W3:Y:S01]  /*b040*/  @!P4 LDS.128 R12, [R78+0x29400] ;  /* 0x029400004e0cc984 */ /* 0x000ee20000000c00 */
[----:B--2---:R-:W-:-:S04]  /*b050*/  @!P4 LEA R28, P3, R19, R35, 0x1 ;  /* 0x00000023131cc211 */ /* 0x004fc800078608ff */
[----:B------:R-:W-:Y:S02]  /*b060*/  @!P4 LEA.HI.X R29, R19, R33, R219, 0x1, P3 ;  /* 0x00000021131dc211 */ /* 0x000fe400018f0cdb */
[----:B------:R-:W-:-:S03]  /*b070*/  ISETP.GE.AND P3, PT, R22, UR4, PT ;  /* 0x0000000416007c0c */ /* 0x000fc6000bf66270 */
[----:B---3--:R2:W-:Y:S10]  /*b080*/  @!P4 ST.E.128 desc[UR6][R28.64], R12 ;  /* 0x0000000c1c00c985 */ /* 0x0085f4000c101d06 */
[----:B------:R-:W3:Y:S01]  /*b090*/  @!P3 LDS.128 R12, [R78+0x2bc00] ;  /* 0x02bc00004e0cb984 */ /* 0x000ee20000000c00 */
[----:B--2---:R-:W-:-:S04]  /*b0a0*/  @!P3 LEA R28, P4, R22, R35, 0x1 ;  /* 0x00000023161cb211 */ /* 0x004fc800078808ff */
[----:B------:R-:W-:-:S05]  /*b0b0*/  @!P3 LEA.HI.X R29, R22, R33, R218, 0x1, P4 ;  /* 0x00000021161db211 */ /* 0x000fca00020f0cda */
[----:B---3--:R4:W-:Y:S04]  /*b0c0*/  @!P3 ST.E.128 desc[UR6][R28.64], R12 ;  /* 0x0000000c1c00b985 */ /* 0x0089e8000c101d06 */
.L_x_546:
[----:B------:R-:W-:Y:S05]  /*b0d0*/  BSYNC B1 ;  /* 0x0000000000017941 */ /* 0x000fea0003800000 */
.L_x_545:
[----:B------:R-:W-:-:S03]  /*b0e0*/  UMOV UR4, 0xffffffff ;  /* 0xffffffff00047882 */ /* 0x000fc60000000000 */
[----:B------:R-:W-:Y:S05]  /*b0f0*/  BRA.DIV UR4, `(.L_x_547) ;  /* 0x0000020e041c7947 */ /* 0x000fea000b800000 */
[----:B--2---:R2:W0:Y:S04]  /*b100*/  SHFL.IDX PT, R33, R31, 0x1, 0x181f ;  /* 0x00381f001f217f89 */ /* 0x00442800000e0000 */
[----:B---3--:R2:W3:Y:S02]  /*b110*/  SHFL.IDX PT, R35, R30, 0x1, 0x181f ;  /* 0x00381f001e237f89 */ /* 0x0084e400000e0000 */
.L_x_844:
[----:B------:R-:W-:Y:S01]  /*b120*/  ISETP.GE.AND P3, PT, R32, 0x21, PT ;  /* 0x000000212000780c */ /* 0x000fe20003f66270 */
[----:B------:R-:W-:-:S12]  /*b130*/  BSSY B1, `(.L_x_548) ;  /* 0x0000018000017945 */ /* 0x000fd80003800000 */
[----:B------:R-:W-:Y:S05]  /*b140*/  @!P3 BRA `(.L_x_549) ;  /* 0x000000000058b947 */ /* 0x000fea0003800000 */
[----:B------:R-:W-:Y:S01]  /*b150*/  ULDC UR4, c[0x0][0x2f4] ;  /* 0x0000bd0000047ab9 */ /* 0x000fe20000000800 */
[----:B------:R-:W-:Y:S01]  /*b160*/  ULDC.64 UR6, c[0x0][0x208] ;  /* 0x0000820000067ab9 */ /* 0x000fe20000000a00 */
[----:B------:R-:W-:-:S13]  /*b170*/  ISETP.GE.AND P4, PT, R16, UR4, PT ;  /* 0x0000000410007c0c */ /* 0x000fda000bf86270 */
[----:B----4-:R-:W4:Y:S01]  /*b180*/  @!P4 LDS.128 R12, [R78+0x25400] ;  /* 0x025400004e0cc984 */ /* 0x010f220000000c00 */
[----:B---3--:R-:W-:-:S04]  /*b190*/  @!P4 LEA R28, P3, R16, R35, 0x1 ;  /* 0x00000023101cc211 */ /* 0x008fc800078608ff */
[----:B0-----:R-:W-:Y:S02]  /*b1a0*/  @!P4 LEA.HI.X R29, R16, R33, R17, 0x1, P3 ;  /* 0x00000021101dc211 */ /* 0x001fe400018f0c11 */
[----:B------:R-:W-:-:S03]  /*b1b0*/  ISETP.GE.AND P3, PT, R214, UR4, PT ;  /* 0x00000004d6007c0c */ /* 0x000fc6000bf66270 */
[----:B----4-:R0:W-:Y:S10]  /*b1c0*/  @!P4 ST.E.128 desc[UR6][R28.64], R12 ;  /* 0x0000000c1c00c985 */ /* 0x0101f4000c101d06 */
[----:B------:R-:W3:Y:S01]  /*b1d0*/  @!P3 LDS.128 R12, [R78+0x27c00] ;  /* 0x027c00004e0cb984 */ /* 0x000ee20000000c00 */
[----:B0-----:R-:W-:-:S04]  /*b1e0*/  @!P3 LEA R28, P4, R212, R35, 0x1 ;  /* 0x00000023d41cb211 */ /* 0x001fc800078808ff */
[----:B------:R-:W-:Y:S02]  /*b1f0*/  @!P3 LEA.HI.X R29, R212, R33, R215, 0x1, P4 ;  /* 0x00000021d41db211 */ /* 0x000fe400020f0cd7 */
[----:B------:R-:W-:-:S03]  /*b200*/  ISETP.GE.AND P4, PT, R19, UR4, PT ;  /* 0x0000000413007c0c */ /* 0x000fc6000bf86270 */
[----:B---3--:R0:W-:Y:S10]  /*b210*/  @!P3 ST.E.128 desc[UR6][R28.64], R12 ;  /* 0x0000000c1c00b985 */ /* 0x0081f4000c101d06 */
[----:B------:R-:W3:Y:S01]  /*b220*/  @!P4 LDS.128 R12, [R78+0x2a400] ;  /* 0x02a400004e0cc984 */ /* 0x000ee20000000c00 */
[----:B0-----:R-:W-:-:S04]  /*b230*/  @!P4 LEA R28, P3, R19, R35, 0x1 ;  /* 0x00000023131cc211 */ /* 0x001fc800078608ff */
[----:B------:R-:W-:Y:S02]  /*b240*/  @!P4 LEA.HI.X R29, R19, R33, R219, 0x1, P3 ;  /* 0x00000021131dc211 */ /* 0x000fe400018f0cdb */
[----:B------:R-:W-:-:S03]  /*b250*/  ISETP.GE.AND P3, PT, R22, UR4, PT ;  /* 0x0000000416007c0c */ /* 0x000fc6000bf66270 */
[----:B---3--:R0:W-:Y:S10]  /*b260*/  @!P4 ST.E.128 desc[UR6][R28.64], R12 ;  /* 0x0000000c1c00c985 */ /* 0x0081f4000c101d06 */
[----:B------:R-:W3:Y:S01]  /*b270*/  @!P3 LDS.128 R12, [R78+0x2cc00] ;  /* 0x02cc00004e0cb984 */ /* 0x000ee20000000c00 */
[----:B0-----:R-:W-:-:S04]  /*b280*/  @!P3 LEA R28, P4, R22, R35, 0x1 ;  /* 0x00000023161cb211 */ /* 0x001fc800078808ff */
[----:B------:R-:W-:-:S05]  /*b290*/  @!P3 LEA.HI.X R29, R22, R33, R218, 0x1, P4 ;  /* 0x00000021161db211 */ /* 0x000fca00020f0cda */
[----:B---3--:R0:W-:Y:S04]  /*b2a0*/  @!P3 ST.E.128 desc[UR6][R28.64], R12 ;  /* 0x0000000c1c00b985 */ /* 0x0081e8000c101d06 */
.L_x_549:
[----:B------:R-:W-:Y:S05]  /*b2b0*/  BSYNC B1 ;  /* 0x0000000000017941 */ /* 0x000fea0003800000 */
.L_x_548:
[----:B------:R-:W-:-:S03]  /*b2c0*/  UMOV UR4, 0xffffffff ;  /* 0xffffffff00047882 */ /* 0x000fc60000000000 */
[----:B------:R-:W-:Y:S05]  /*b2d0*/  BRA.DIV UR4, `(.L_x_550) ;  /* 0x0000020a04f07947 */ /* 0x000fea000b800000 */
[----:B-12---:R-:W1:Y:S04]  /*b2e0*/  SHFL.IDX PT, R31, R31, 0x2, 0x181f ;  /* 0x00581f001f1f7f89 */ /* 0x006e6800000e0000 */
[----:B0-----:R0:W2:Y:S02]  /*b2f0*/  SHFL.IDX PT, R33, R30, 0x2, 0x181f ;  /* 0x00581f001e217f89 */ /* 0x0010a400000e0000 */
.L_x_848:
[----:B------:R-:W-:-:S13]  /*b300*/  ISETP.GE.AND P3, PT, R32, 0x41, PT ;  /* 0x000000412000780c */ /* 0x000fda0003f66270 */
[----:B------:R-:W-:Y:S05]  /*b310*/  @!P3 BRA `(.L_x_492) ;  /* 0x000000000058b947 */ /* 0x000fea0003800000 */
[----:B------:R-:W-:Y:S01]  /*b320*/  ULDC UR4, c[0x0][0x2f4] ;  /* 0x0000bd0000047ab9 */ /* 0x000fe20000000800 */
[----:B------:R-:W-:Y:S01]  /*b330*/  ULDC.64 UR6, c[0x0][0x208] ;  /* 0x0000820000067ab9 */ /* 0x000fe20000000a00 */
[----:B------:R-:W-:-:S13]  /*b340*/  ISETP.GE.AND P4, PT, R16, UR4, PT ;  /* 0x0000000410007c0c */ /* 0x000fda000bf86270 */
[----:B----4-:R-:W4:Y:S01]  /*b350*/  @!P4 LDS.128 R12, [R78+0x26400] ;  /* 0x026400004e0cc984 */ /* 0x010f220000000c00 */
[----:B--2---:R-:W-:-:S04]  /*b360*/  @!P4 LEA R28, P3, R16, R33, 0x1 ;  /* 0x00000021101cc211 */ /* 0x004fc800078608ff */
[----:B-1----:R-:W-:Y:S02]  /*b370*/  @!P4 LEA.HI.X R29, R16, R31, R17, 0x1, P3 ;  /* 0x0000001f101dc211 */ /* 0x002fe400018f0c11 */
[----:B------:R-:W-:-:S03]  /*b380*/  ISETP.GE.AND P3, PT, R214, UR4, PT ;  /* 0x00000004d6007c0c */ /* 0x000fc6000bf66270 */
[----:B----4-:R1:W-:Y:S10]  /*b390*/  @!P4 ST.E.128 desc[UR6][R28.64], R12 ;  /* 0x0000000c1c00c985 */ /* 0x0103f4000c101d06 */
[----:B------:R-:W2:Y:S01]  /*b3a0*/  @!P3 LDS.128 R12, [R78+0x28c00] ;  /* 0x028c00004e0cb984 */ /* 0x000ea20000000c00 */
[----:B-1----:R-:W-:-:S04]  /*b3b0*/  @!P3 LEA R28, P4, R212, R33, 0x1 ;  /* 0x00000021d41cb211 */ /* 0x002fc800078808ff */
[----:B------:R-:W-:Y:S02]  /*b3c0*/  @!P3 LEA.HI.X R29, R212, R31, R215, 0x1, P4 ;  /* 0x0000001fd41db211 */ /* 0x000fe400020f0cd7 */
[----:B------:R-:W-:-:S03]  /*b3d0*/  ISETP.GE.AND P4, PT, R19, UR4, PT ;  /* 0x0000000413007c0c */ /* 0x000fc6000bf86270 */
[----:B--2---:R1:W-:Y:S10]  /*b3e0*/  @!P3 ST.E.128 desc[UR6][R28.64], R12 ;  /* 0x0000000c1c00b985 */ /* 0x0043f4000c101d06 */
[----:B------:R-:W2:Y:S01]  /*b3f0*/  @!P4 LDS.128 R12, [R78+0x2b400] ;  /* 0x02b400004e0cc984 */ /* 0x000ea20000000c00 */
[----:B-1----:R-:W-:-:S04]  /*b400*/  @!P4 LEA R28, P3, R19, R33, 0x1 ;  /* 0x00000021131cc211 */ /* 0x002fc800078608ff */
[----:B------:R-:W-:Y:S02]  /*b410*/  @!P4 LEA.HI.X R29, R19, R31, R219, 0x1, P3 ;  /* 0x0000001f131dc211 */ /* 0x000fe400018f0cdb */
[----:B------:R-:W-:-:S03]  /*b420*/  ISETP.GE.AND P3, PT, R22, UR4, PT ;  /* 0x0000000416007c0c */ /* 0x000fc6000bf66270 */
[----:B--2---:R1:W-:Y:S10]  /*b430*/  @!P4 ST.E.128 desc[UR6][R28.64], R12 ;  /* 0x0000000c1c00c985 */ /* 0x0043f4000c101d06 */
[----:B------:R-:W2:Y:S01]  /*b440*/  @!P3 LDS.128 R12, [R78+0x2dc00] ;  /* 0x02dc00004e0cb984 */ /* 0x000ea20000000c00 */
[----:B-1----:R-:W-:-:S04]  /*b450*/  @!P3 LEA R28, P4, R22, R33, 0x1 ;  /* 0x00000021161cb211 */ /* 0x002fc800078808ff */
[----:B------:R-:W-:-:S05]  /*b460*/  @!P3 LEA.HI.X R29, R22, R31, R218, 0x1, P4 ;  /* 0x0000001f161db211 */ /* 0x000fca00020f0cda */
[----:B--2---:R1:W-:Y:S04]  /*b470*/  @!P3 ST.E.128 desc[UR6][R28.64], R12 ;  /* 0x0000000c1c00b985 */ /* 0x0043e8000c101d06 */
.L_x_492:
[----:B------:R-:W-:Y:S05]  /*b480*/  BSYNC B0 ;  /* 0x0000000000007941 */ /* 0x000fea0003800000 */
.L_x_445:
[----:B---3--:R-:W3:Y:S01]  /*b490*/  S2R R11, SR_TID.X ;  /* 0x00000000000b7919 */ /* 0x008ee20000002100 */
[----:B------:R-:W-:Y:S01]  /*b4a0*/  @!PT LDS RZ, [RZ] ;  /* 0x00000000fffff984 */ /* 0x000fe20000000800 */
[----:B------:R-:W-:Y:S01]  /*b4b0*/  @!PT LDS RZ, [RZ] ;  /* 0x00000000fffff984 */ /* 0x000fe20000000800 */
[----:B------:R-:W-:Y:S01]  /*b4c0*/  @!PT LDS RZ, [RZ] ;  /* 0x00000000fffff984 */ /* 0x000fe20000000800 */
[----:B------:R-:W-:Y:S01]  /*b4d0*/  @!PT LDS RZ, [RZ] ;  /* 0x00000000fffff984 */ /* 0x000fe20000000800 */
[----:B------:R5:W-:Y:S06]  /*b4e0*/  MEMBAR.ALL.CTA ;  /* 0x0000000000007992 */ /* 0x000bec0000008000 */
[----:B-----5:R-:W5:Y:S01]  /*b4f0*/  FENCE.VIEW.ASYNC.S ;  /* 0x00000000000073c6 */ /* 0x020f620000000000 */
[----:B------:R-:W-:Y:S05]  /*b500*/  WARPSYNC.ALL ;  /* 0x0000000000007948 */ /* 0x000fea0003800000 */
[----:B------:R-:W-:Y:S01]  /*b510*/  BSSY B0, `(.L_x_551) ;  /* 0x0000009000007945 */ /* 0x000fe20003800000 */
[----:B---3--:R-:W-:Y:S01]  /*b520*/  LOP3.LUT R11, R11, 0x7f, RZ, 0xc0, !PT ;  /* 0x0000007f0b0b7812 */ /* 0x008fe200078ec0ff */
[----:B-----5:R3:W-:Y:S03]  /*b530*/  BAR.SYNC.DEFER_BLOCKING R156, 0x80 ;  /* 0x0002009c0000751d */ /* 0x0207e60000010000 */
[----:B------:R-:W-:-:S13]  /*b540*/  ISETP.NE.AND P3, PT, R11, RZ, PT ;  /* 0x000000ff0b00720c */ /* 0x000fda0003f65270 */
[----:B------:R-:W-:-:S04]  /*b550*/  @!P3 IADD3 R11, R86, 0x388a0, RZ ;  /* 0x000388a0560bb810 */ /* 0x000fc80007ffe0ff */
[----:B------:R-:W-:-:S04]  /*b560*/  @!P3 PRMT R11, RZ, 0x654, R11 ;  /* 0x00000654ff0bb816 */ /* 0x000fc8000000000b */
[----:B------:R3:W-:Y:S01]  /*b570*/  @!P3 SYNCS.ARRIVE.TRANS64.RED.A1T0 RZ, [R11+URZ], RZ ;  /* 0x000000ff0bffb9a7 */ /* 0x0007e2000810043f */
[----:B------:R-:W-:Y:S05]  /*b580*/  @!P0 BRA `(.L_x_552) ;  /* 0x0000000000048947 */ /* 0x000fea0003800000 */
[----:B------:R-:W-:Y:S01]  /*b590*/  BPT.TRAP 0x1 ;  /* 0x000000040000795c */ /* 0x000fe20000300000 */
.L_x_552:
[----:B------:R-:W-:Y:S05]  /*b5a0*/  BSYNC B0 ;  /* 0x0000000000007941 */ /* 0x000fea0003800000 */
.L_x_551:
[----:B------:R-:W5:Y:S01]  /*b5b0*/  SYNCS.PHASECHK.TRANS64.TRYWAIT P0, [R86+URZ+0x388b0], R87 ;  /* 0x0388b057560075a7 */ /* 0x000f62000800017f */
[----:B------:R-:W-:Y:S01]  /*b5c0*/  ULDC UR61, c[0x0][0x2f4] ;  /* 0x0000bd00003d7ab9 */ /* 0x000fe20000000800 */
[----:B------:R-:W-:Y:S04]  /*b5d0*/  BSSY B0, `(.L_x_553) ;  /* 0x0000002000007945 */ /* 0x000fe80003800000 */
[----:B-----5:R-:W-:Y:S05]  /*b5e0*/  @!P0 BRA `(.L_x_554) ;  /* 0x0000020800788947 */ /* 0x020fea0003800000 */
.L_x_849:
[----:B------:R-:W-:Y:S05]  /*b5f0*/  BSYNC B0 ;  /* 0x0000000000007941 */ /* 0x000fea0003800000 */
.L_x_553:
[----:B------:R-:W-:Y:S01]  /*b600*/  ULDC.64 UR4, c[0x0][0x328] ;  /* 0x0000ca0000047ab9 */ /* 0x000fe20000000a00 */
[----:B------:R-:W-:Y:S01]  /*b610*/  IMAD.IADD R85, R85, 0x1, -R224 ;  /* 0x0000000155557824 */ /* 0x000fe200078e0ae0 */
[----:B------:R-:W-:Y:S01]  /*b620*/  ULDC.64 UR6, c[0x0][0x318] ;  /* 0x0000c60000067ab9 */ /* 0x000fe20000000a00 */
[----:B01--4-:R-:W-:Y:S01]  /*b630*/  IMAD R14, R79, UR4, RZ ;  /* 0x000000044f0e7c24 */ /* 0x013fe2000f8e02ff */
[----:B------:R-:W-:Y:S01]  /*b640*/  BSSY B0, `(.L_x_555) ;  /* 0x0000027000007945 */ /* 0x000fe20003800000 */
[----:B------:R-:W-:Y:S01]  /*b650*/  IMAD.WIDE.U32 R12, R77, UR4, RZ ;  /* 0x000000044d0c7c25 */ /* 0x000fe2000f8e00ff */
[----:B------:R-:W-:-:S03]  /*b660*/  ISETP.GE.AND P0, PT, R85, 0x1, PT ;  /* 0x000000015500780c */ /* 0x000fc60003f06270 */
[----:B------:R-:W-:Y:S01]  /*b670*/  IMAD R77, R77, UR5, R14 ;  /* 0x000000054d4d7c24 */ /* 0x000fe2000f8e020e */
[----:B------:R-:W-:Y:S02]  /*b680*/  ULDC.64 UR4, c[0x0][0x338] ;  /* 0x0000ce0000047ab9 */ /* 0x000fe40000000a00 */
[----:B---3--:R-:W-:Y:S02]  /*b690*/  IMAD R11, R84, UR4, RZ ;  /* 0x00000004540b7c24 */ /* 0x008fe4000f8e02ff */
[----:B------:R-:W-:Y:S02]  /*b6a0*/  IMAD.IADD R13, R13, 0x1, R77 ;  /* 0x000000010d0d7824 */ /* 0x000fe400078e024d */
[C---:B------:R-:W-:Y:S02]  /*b6b0*/  IMAD R11, R76.reuse, UR5, R11 ;  /* 0x000000054c0b7c24 */ /* 0x040fe4000f8e020b */
[----:B------:R-:W-:Y:S01]  /*b6c0*/  IMAD.WIDE.U32 R12, R76, UR4, R12 ;  /* 0x000000044c0c7c25 */ /* 0x000fe2000f8e000c */
[----:B------:R-:W-:-:S03]  /*b6d0*/  ULDC.64 UR4, c[0x0][0x330] ;  /* 0x0000cc0000047ab9 */ /* 0x000fc60000000a00 */
[----:B------:R-:W-:Y:S02]  /*b6e0*/  IMAD.IADD R13, R13, 0x1, R11 ;  /* 0x000000010d0d7824 */ /* 0x000fe400078e020b */
[----:B------:R-:W-:-:S04]  /*b6f0*/  IMAD.WIDE.U32 R12, R223, UR4, R12 ;  /* 0x00000004df0c7c25 */ /* 0x000fc8000f8e000c */
[----:B------:R-:W-:Y:S01]  /*b700*/  IMAD R13, R223, UR5, R13 ;  /* 0x00000005df0d7c24 */ /* 0x000fe2000f8e020d */
[----:B------:R-:W-:-:S04]  /*b710*/  LEA R11, P4, R12, UR6, 0x1 ;  /* 0x000000060c0b7c11 */ /* 0x000fc8000f8808ff */
[----:B------:R-:W-:Y:S01]  /*b720*/  LEA.HI.X R30, R12, UR7, R13, 0x1, P4 ;  /* 0x000000070c1e7c11 */ /* 0x000fe2000a0f0c0d */
[----:B--2---:R0:W1:Y:S04]  /*b730*/  SHFL.IDX PT, R33, R11, RZ, 0x181f ;  /* 0x00181fff0b217589 */ /* 0x00406800000e0000 */
[----:B------:R0:W2:Y:S01]  /*b740*/  SHFL.IDX PT, R31, R30, RZ, 0x181f ;  /* 0x00181fff1e1f7589 */ /* 0x0000a200000e0000 */
[----:B------:R-:W-:Y:S05]  /*b750*/  @!P0 BRA `(.L_x_556) ;  /* 0x0000000000548947 */ /* 0x000fea0003800000 */
[----:B------:R-:W-:Y:S01]  /*b760*/  ISETP.GE.AND P4, PT, R16, UR61, PT ;  /* 0x0000003d10007c0c */ /* 0x000fe2000bf86270 */
[----:B------:R-:W-:-:S12]  /*b770*/  ULDC.64 UR4, c[0x0][0x208] ;  /* 0x0000820000047ab9 */ /* 0x000fd80000000a00 */
[----:B------:R-:W3:Y:S01]  /*b780*/  @!P4 LDS.128 R12, [R78+0x400] ;  /* 0x000400004e0cc984 */ /* 0x000ee20000000c00 */
[----:B-1----:R-:W-:-:S04]  /*b790*/  @!P4 LEA R28, P0, R16, R33, 0x1 ;  /* 0x00000021101cc211 */ /* 0x002fc800078008ff */
[----:B--2---:R-:W-:Y:S02]  /*b7a0*/  @!P4 LEA.HI.X R29, R16, R31, R17, 0x1, P0 ;  /* 0x0000001f101dc211 */ /* 0x004fe400000f0c11 */
[----:B------:R-:W-:-:S03]  /*b7b0*/  ISETP.GE.AND P0, PT, R214, UR61, PT ;  /* 0x0000003dd6007c0c */ /* 0x000fc6000bf06270 */
[----:B---3--:R1:W-:Y:S10]  /*b7c0*/  @!P4 ST.E.128 desc[UR4][R28.64], R12 ;  /* 0x0000000c1c00c985 */ /* 0x0083f4000c101d04 */
        /* <DEDUP_REMOVED lines=14> */
.L_x_556:
[----:B------:R-:W-:Y:S05]  /*b8b0*/  BSYNC B0 ;  /* 0x0000000000007941 */ /* 0x000fea0003800000 */
.L_x_555:
[----:B------:R-:W-:Y:S01]  /*b8c0*/  ISETP.GE.AND P0, PT, R85, 0x21, PT ;  /* 0x000000215500780c */ /* 0x000fe20003f06270 */
[----:B--2---:R2:W4:Y:S01]  /*b8d0*/  SHFL.IDX PT, R31, R30, 0x1, 0x181f ;  /* 0x00381f001e1f7f89 */ /* 0x00452200000e0000 */
[----:B------:R-:W-:Y:S03]  /*b8e0*/  BSSY B0, `(.L_x_557) ;  /* 0x0000018000007945 */ /* 0x000fe60003800000 */
[----:B-1----:R2:W1:Y:S08]  /*b8f0*/  SHFL.IDX PT, R33, R11, 0x1, 0x181f ;  /* 0x00381f000b217f89 */ /* 0x00247000000e0000 */
[----:B--2---:R-:W-:Y:S05]  /*b900*/  @!P0 BRA `(.L_x_558) ;  /* 0x0000000000548947 */ /* 0x004fea0003800000 */
[----:B------:R-:W-:Y:S01]  /*b910*/  ISETP.GE.AND P4, PT, R16, UR61, PT ;  /* 0x0000003d10007c0c */ /* 0x000fe2000bf86270 */
[----:B------:R-:W-:-:S12]  /*b920*/  ULDC.64 UR4, c[0x0][0x208] ;  /* 0x0000820000047ab9 */ /* 0x000fd80000000a00 */
[----:B---3--:R-:W2:Y:S01]  /*b930*/  @!P4 LDS.128 R12, [R78+0x1400] ;  /* 0x001400004e0cc984 */ /* 0x008ea20000000c00 */
[----:B-1----:R-:W-:-:S04]  /*b940*/  @!P4 LEA R28, P0, R16, R33, 0x1 ;  /* 0x00000021101cc211 */ /* 0x002fc800078008ff */
[----:B----4-:R-:W-:Y:S02]  /*b950*/  @!P4 LEA.HI.X R29, R16, R31, R17, 0x1, P0 ;  /* 0x0000001f101dc211 */ /* 0x010fe400000f0c11 */
        /* <DEDUP_REMOVED lines=16> */
.L_x_558:
[----:B------:R-:W-:Y:S05]  /*ba60*/  BSYNC B0 ;  /* 0x0000000000007941 */ /* 0x000fea0003800000 */
.L_x_557:
[----:B------:R-:W-:Y:S01]  /*ba70*/  ISETP.GE.AND P0, PT, R85, 0x41, PT ;  /* 0x000000415500780c */ /* 0x000fe20003f06270 */
[----:B----4-:R4:W1:Y:S01]  /*ba80*/  SHFL.IDX PT, R31, R30, 0x2, 0x181f ;  /* 0x00581f001e1f7f89 */ /* 0x01086200000e0000 */
[----:B------:R-:W-:Y:S03]  /*ba90*/  BSSY B0, `(.L_x_559) ;  /* 0x0000018000007945 */ /* 0x000fe60003800000 */
[----:B0-----:R-:W0:Y:S08]  /*baa0*/  SHFL.IDX PT, R11, R11, 0x2, 0x181f ;  /* 0x00581f000b0b7f89 */ /* 0x001e3000000e0000 */
[----:B----4-:R-:W-:Y:S05]  /*bab0*/  @!P0 BRA `(.L_x_560) ;  /* 0x0000000000548947 */ /* 0x010fea0003800000 */
[----:B------:R-:W-:Y:S01]  /*bac0*/  ISETP.GE.AND P4, PT, R16, UR61, PT ;  /* 0x0000003d10007c0c */ /* 0x000fe2000bf86270 */
[----:B------:R-:W-:-:S12]  /*bad0*/  ULDC.64 UR4, c[0x0][0x208] ;  /* 0x0000820000047ab9 */ /* 0x000fd80000000a00 */
[----:B--23--:R-:W2:Y:S01]  /*bae0*/  @!P4 LDS.128 R12, [R78+0x2400] ;  /* 0x002400004e0cc984 */ /* 0x00cea20000000c00 */
[----:B0-----:R-:W-:-:S04]  /*baf0*/  @!P4 LEA R28, P0, R16, R11, 0x1 ;  /* 0x0000000b101cc211 */ /* 0x001fc800078008ff */
[----:B-1----:R-:W-:Y:S02]  /*bb00*/  @!P4 LEA.HI.X R29, R16, R31, R17, 0x1, P0 ;  /* 0x0000001f101dc211 */ /* 0x002fe400000f0c11 */
[----:B------:R-:W-:-:S03]  /*bb10*/  ISETP.GE.AND P0, PT, R214, UR61, PT ;  /* 0x0000003dd6007c0c */ /* 0x000fc6000bf06270 */
[----:B--2---:R0:W-:Y:S10]  /*bb20*/  @!P4 ST.E.128 desc[UR4][R28.64], R12 ;  /* 0x0000000c1c00c985 */ /* 0x0041f4000c101d04 */
[----:B------:R-:W1:Y:S01]  /*bb30*/  @!P0 LDS.128 R12, [R78+0x4c00] ;  /* 0x004c00004e0c8984 */ /* 0x000e620000000c00 */
[----:B0-----:R-:W-:-:S04]  /*bb40*/  @!P0 LEA R28, P4, R212, R11, 0x1 ;  /* 0x0000000bd41c8211 */ /* 0x001fc800078808ff */
[----:B------:R-:W-:Y:S02]  /*bb50*/  @!P0 LEA.HI.X R29, R212, R31, R215, 0x1, P4 ;  /* 0x0000001fd41d8211 */ /* 0x000fe400020f0cd7 */
[----:B------:R-:W-:-:S03]  /*bb60*/  ISETP.GE.AND P4, PT, R19, UR61, PT ;  /* 0x0000003d13007c0c */ /* 0x000fc6000bf86270 */
[----:B-1----:R0:W-:Y:S10]  /*bb70*/  @!P0 ST.E.128 desc[UR4][R28.64], R12 ;  /* 0x0000000c1c008985 */ /* 0x0021f4000c101d04 */
[----:B------:R-:W1:Y:S01]  /*bb80*/  @!P4 LDS.128 R12, [R78+0x7400] ;  /* 0x007400004e0cc984 */ /* 0x000e620000000c00 */
[----:B0-----:R-:W-:-:S04]  /*bb90*/  @!P4 LEA R28, P0, R19, R11, 0x1 ;  /* 0x0000000b131cc211 */ /* 0x001fc800078008ff */
[----:B------:R-:W-:Y:S02]  /*bba0*/  @!P4 LEA.HI.X R29, R19, R31, R219, 0x1, P0 ;  /* 0x0000001f131dc211 */ /* 0x000fe400000f0cdb */
[----:B------:R-:W-:-:S03]  /*bbb0*/  ISETP.GE.AND P0, PT, R22, UR61, PT ;  /* 0x0000003d16007c0c */ /* 0x000fc6000bf06270 */
[----:B-1----:R0:W-:Y:S10]  /*bbc0*/  @!P4 ST.E.128 desc[UR4][R28.64], R12 ;  /* 0x0000000c1c00c985 */ /* 0x0021f4000c101d04 */
[----:B------:R-:W1:Y:S01]  /*bbd0*/  @!P0 LDS.128 R76, [R78+0x9c00] ;  /* 0x009c00004e4c8984 */ /* 0x000e620000000c00 */
[----:B0-----:R-:W-:-:S04]  /*bbe0*/  @!P0 LEA R12, P4, R22, R11, 0x1 ;  /* 0x0000000b160c8211 */ /* 0x001fc800078808ff */
[----:B------:R-:W-:-:S05]  /*bbf0*/  @!P0 LEA.HI.X R13, R22, R31, R218, 0x1, P4 ;  /* 0x0000001f160d8211 */ /* 0x000fca00020f0cda */
[----:B-1----:R4:W-:Y:S04]  /*bc00*/  @!P0 ST.E.128 desc[UR4][R12.64], R76 ;  /* 0x0000004c0c008985 */ /* 0x0029e8000c101d04 */
.L_x_560:
[----:B------:R-:W-:Y:S05]  /*bc10*/  BSYNC B0 ;  /* 0x0000000000007941 */ /* 0x000fea0003800000 */
.L_x_559:
[----:B------:R-:W-:Y:S01]  /*bc20*/  @!PT LDS RZ, [RZ] ;  /* 0x00000000fffff984 */ /* 0x000fe20000000800 */
[----:B------:R-:W-:Y:S01]  /*bc30*/  @!PT LDS RZ, [RZ] ;  /* 0x00000000fffff984 */ /* 0x000fe20000000800 */
[----:B------:R-:W-:Y:S01]  /*bc40*/  @!PT LDS RZ, [RZ] ;  /* 0x00000000fffff984 */ /* 0x000fe20000000800 */
[----:B------:R-:W-:Y:S01]  /*bc50*/  @!PT LDS RZ, [RZ] ;  /* 0x00000000fffff984 */ /* 0x000fe20000000800 */
[----:B------:R5:W-:Y:S06]  /*bc60*/  MEMBAR.ALL.CTA ;  /* 0x0000000000007992 */ /* 0x000bec0000008000 */
[----:B-----5:R-:W5:Y:S01]  /*bc70*/  FENCE.VIEW.ASYNC.S ;  /* 0x00000000000073c6 */ /* 0x020f620000000000 */
[----:B------:R-:W-:Y:S01]  /*bc80*/  @!P3 VIADD R86, R86, 0x388c0 ;  /* 0x000388c05656b836 */ /* 0x000fe20000000000 */
[----:B-----5:R0:W-:Y:S01]  /*bc90*/  BAR.SYNC.DEFER_BLOCKING R156, 0x80 ;  /* 0x0002009c0000751d */ /* 0x0201e20000010000 */
[----:B------:R-:W-:Y:S01]  /*bca0*/  LOP3.LUT P4, RZ, R18, 0x1, RZ, 0xc0, !PT ;  /* 0x0000000112ff7812 */ /* 0x000fe2000788c0ff */
[----:B------:R-:W-:-:S02]  /*bcb0*/  VIADD R213, R213, 0x1 ;  /* 0x00000001d5d57836 */ /* 0x000fc40000000000 */
[----:B------:R-:W-:Y:S02]  /*bcc0*/  @!P3 PRMT R86, RZ, 0x654, R86 ;  /* 0x00000654ff56b816 */ /* 0x000fe40000000056 */
[----:B------:R-:W-:Y:S02]  /*bcd0*/  PLOP3.LUT P0, PT, PT, PT, PT, 0x8, 0x0 ;  /* 0x000000000000781c */ /* 0x000fe40003f0e170 */
[----:B------:R0:W-:Y:S01]  /*bce0*/  @!P3 SYNCS.ARRIVE.TRANS64.RED.A1T0 RZ, [R86+URZ], RZ ;  /* 0x000000ff56ffb9a7 */ /* 0x0001e2000810043f */
[----:B------:R-:W-:-:S04]  /*bcf0*/  ISETP.NE.AND P3, PT, R213, 0x2, PT ;  /* 0x00000002d500780c */ /* 0x000fc80003f65270 */
[----:B--234-:R-:W-:Y:S02]  /*bd00*/  SEL R12, RZ, 0x1, P3 ;  /* 0x00000001ff0c7807 */ /* 0x01cfe40001800000 */
[----:B------:R-:W-:Y:S02]  /*bd10*/  SEL R213, R213, RZ, P3 ;  /* 0x000000ffd5d57207 */ /* 0x000fe40001800000 */
[----:B------:R-:W-:Y:S01]  /*bd20*/  LOP3.LUT R225, R225, R12, RZ, 0x3c, !PT ;  /* 0x0000000ce1e17212 */ /* 0x000fe200078e3cff */
[----:B0-----:R-:W-:Y:S06]  /*bd30*/  @P4 BRA `(.L_x_561) ;  /* 0xffffff7000384947 */ /* 0x001fec000383ffff */
.L_x_440:
[----:B------:R-:W-:Y:S01]  /*bd40*/  BSSY B0, `(.L_x_562) ;  /* 0x0000005000007945 */ /* 0x000fe20003800000 */
[----:B------:R-:W-:-:S03]  /*bd50*/  IMAD.MOV.U32 R3, RZ, RZ, RZ ;  /* 0x000000ffff037224 */ /* 0x000fc600078e00ff */
[----:B------:R-:W-:Y:S05]  /*bd60*/  @P0 BRA `(.L_x_563) ;  /* 0x0000000000080947 */ /* 0x000fea0003800000 */
[----:B------:R-:W0:Y:S02]  /*bd70*/  FENCE.VIEW.ASYNC.G ;  /* 0x00000000000073c6 */ /* 0x000e240000000100 */
[----:B0-----:R-:W-:Y:S06]  /*bd80*/  BAR.ARV 0xc, 0x180 ;  /* 0x0306000000007b1d */ /* 0x001fec0000002000 */
.L_x_563:
[----:B------:R-:W-:Y:S05]  /*bd90*/  BSYNC B0 ;  /* 0x0000000000007941 */ /* 0x000fea0003800000 */
.L_x_562:
[----:B------:R-:W-:Y:S01]  /*bda0*/  LOP3.LUT P0, RZ, R18, 0x2, RZ, 0xc0, !PT ;  /* 0x0000000212ff7812 */ /* 0x000fe2000780c0ff */
[----:B------:R-:W-:-:S12]  /*bdb0*/  BSSY B0, `(.L_x_564) ;  /* 0x0000020000007945 */ /* 0x000fd80003800000 */
[----:B------:R-:W-:Y:S05]  /*bdc0*/  @!P0 BRA `(.L_x_565) ;  /* 0x0000000000788947 */ /* 0x000fea0003800000 */
[----:B------:R-:W2:Y:S01]  /*bdd0*/  LDL R0, [R1+0x70] ;  /* 0x0000700001007983 */ /* 0x000ea20000100800 */
[----:B------:R-:W-:Y:S01]  /*bde0*/  ULDC UR4, c[0x0][0x9f0] ;  /* 0x00027c0000047ab9 */ /* 0x000fe20000000800 */
[----:B--2---:R-:W-:-:S04]  /*bdf0*/  ISETP.NE.AND P0, PT, R0, RZ, PT ;  /* 0x000000ff0000720c */ /* 0x004fc80003f05270 */
        /* <DEDUP_REMOVED lines=10> */
[----:B------:R0:W2:Y:S01]  /*bea0*/  F2I.FTZ.U32.TRUNC.NTZ R3, R2 ;  /* 0x0000000200037305 */ /* 0x0000a2000021f000 */
[----:B------:R-:W-:Y:S01]  /*beb0*/  ISETP.GE.AND P2, PT, R0, RZ, PT ;  /* 0x000000ff0000720c */ /* 0x000fe20003f46270 */
[----:B0-----:R-:W-:Y:S02]  /*bec0*/  IMAD.MOV.U32 R2, RZ, RZ, RZ ;  /* 0x000000ffff027224 */ /* 0x001fe400078e00ff */
[----:B--2---:R-:W-:-:S04]  /*bed0*/  IMAD.MOV R6, RZ, RZ, -R3 ;  /* 0x000000ffff067224 */ /* 0x004fc800078e0a03 */
        /* <DEDUP_REMOVED lines=13> */
.L_x_565:
[----:B------:R-:W-:Y:S05]  /*bfb0*/  BSYNC B0 ;  /* 0x0000000000007941 */ /* 0x000fea0003800000 */
.L_x_564:
[----:B------:R-:W2:Y:S01]  /*bfc0*/  LDL R0, [R1+0x88] ;  /* 0x0000880001007983 */ /* 0x000ea20000100800 */
[----:B------:R-:W-:Y:S02]  /*bfd0*/  PLOP3.LUT P0, PT, PT, PT, PT, 0x80, 0x0 ;  /* 0x000000000000781c */ /* 0x000fe40003f0f070 */
        /* <DEDUP_REMOVED lines=12> */
[----:B-1----:R-:W-:Y:S02]  /*c0a0*/  CS2R R32, SRZ ;  /* 0x0000000000207805 */ /* 0x002fe4000001ff00 */
        /* <DEDUP_REMOVED lines=51> */
[----:B--2---:R-:W-:-:S05]  /*c3e0*/  IMAD R0, R0, R3, RZ ;  /* 0x0000000300007224 */ /* 0x004fca00078e02ff */
[----:B------:R0:W-:Y:S01]  /*c3f0*/  STL [R1+0x64], R0 ;  /* 0x0000640001007387 */ /* 0x0001e20000100800 */
[----:B------:R-:W-:Y:S02]  /*c400*/  VIADDMNMX R112, R0, R3, R130, PT ;  /* 0x0000000300707246 */ /* 0x000fe40003800182 */
[----:B------:R-:W-:Y:S02]  /*c410*/  CS2R R2, SRZ ;  /* 0x0000000000027805 */ /* 0x000fe4000001ff00 */
[----:B------:R-:W-:-:S13]  /*c420*/  ISETP.GT.AND P1, PT, R112, R0, PT ;  /* 0x000000007000720c */ /* 0x000fda0003f24270 */
[----:B0-----:R-:W-:Y:S05]  /*c430*/  @!P1 BRA `(.L_x_566) ;  /* 0x0000012c00509947 */ /* 0x001fea0003800000 */
[----:B------:R-:W2:Y:S01]  /*c440*/  LDL R0, [R1+0x6c] ;  /* 0x00006c0001007983 */ /* 0x000ea20000100800 */
[----:B------:R-:W0:Y:S02]  /*c450*/  S2R R28, SR_TID.X ;  /* 0x00000000001c7919 */ /* 0x000e240000002100 */
[----:B0-----:R-:W-:-:S05]  /*c460*/  VIADD R28, R28, 0xffffff80 ;  /* 0xffffff801c1c7836 */ /* 0x001fca0000000000 */
[----:B------:R-:W-:Y:S02]  /*c470*/  SHF.R.S32.HI R29, RZ, 0x1f, R28 ;  /* 0x0000001fff1d7819 */ /* 0x000fe4000001141c */
[----:B--2---:R-:W-:Y:S02]  /*c480*/  R2UR UR4, R0 ;  /* 0x00000000000472ca */ /* 0x004fe400000e0000 */
[----:B------:R-:W-:-:S04]  /*c490*/  LEA.HI R0, R29, R28, RZ, 0x7 ;  /* 0x0000001c1d007211 */ /* 0x000fc800078f38ff */
[----:B------:R-:W-:-:S06]  /*c4a0*/  SHF.R.S32.HI R0, RZ, 0x7, R0 ;  /* 0x00000007ff007819 */ /* 0x000fcc0000011400 */
[----:B------:R-:W0:Y:S01]  /*c4b0*/  SHFL.IDX PT, R0, R0, RZ, 0x1f ;  /* 0x00001fff00007589 */ /* 0x000e2200000e0000 */
[----:B------:R-:W-:-:S06]  /*c4c0*/  ULOP3.LUT UP0, URZ, UR4, 0x9f, URZ, 0xc0, !UPT ;  /* 0x0000009f043f7892 */ /* 0x000fcc000f80c03f */
[----:B------:R-:W-:Y:S02]  /*c4d0*/  PLOP3.LUT P0, PT, PT, PT, UP0, 0x80, 0x0 ;  /* 0x000000000000781c */ /* 0x000fe40003f0f008 */
[----:B0-----:R-:W-:-:S04]  /*c4e0*/  LEA.HI R2, R0, R0, RZ, 0x1 ;  /* 0x0000000000027211 */ /* 0x001fc800078f08ff */
[----:B------:R-:W-:-:S05]  /*c4f0*/  LOP3.LUT R3, R2, 0x1e, RZ, 0xc0, !PT ;  /* 0x0000001e02037812 */ /* 0x000fca00078ec0ff */
[----:B------:R-:W-:-:S05]  /*c500*/  IMAD.IADD R3, R0, 0x1, -R3 ;  /* 0x0000000100037824 */ /* 0x000fca00078e0a03 */
[----:B------:R-:W-:-:S04]  /*c510*/  LEA R3, R3, UR4, 0xd ;  /* 0x0000000403037c11 */ /* 0x000fc8000f8e68ff */
[----:B------:R-:W-:-:S04]  /*c520*/  SHF.R.U32.HI R2, RZ, 0x4, R3 ;  /* 0x00000004ff027819 */ /* 0x000fc80000011603 */
[----:B------:R-:W-:Y:S01]  /*c530*/  LOP3.LUT R2, R2, 0x3fff, RZ, 0xc0, !PT ;  /* 0x00003fff02027812 */ /* 0x000fe200078ec0ff */
[----:B------:R-:W-:Y:S06]  /*c540*/  @!P0 BRA `(.L_x_567) ;  /* 0x0000000000408947 */ /* 0x000fec0003800000 */
[----:B------:R-:W-:Y:S01]  /*c550*/  MOV R14, 0x0 ;  /* 0x00000000000e7802 */ /* 0x000fe20000000f00 */
[----:B------:R-:W-:Y:S01]  /*c560*/  ULDC.64 UR4, c[0x4][0xa8] ;  /* 0x01002a0000047ab9 */ /* 0x000fe20000000a00 */
[----:B------:R-:W-:Y:S01]  /*c570*/  ULDC.64 UR6, c[0x4][0xb0] ;  /* 0x01002c0000067ab9 */ /* 0x000fe20000000a00 */
[----:B------:R-:W-:Y:S01]  /*c580*/  IMAD.U32 R4, RZ, RZ, UR4 ;  /* 0x00000004ff047e24 */ /* 0x000fe2000f8e00ff */
[----:B------:R-:W-:Y:S01]  /*c590*/  MOV R12, 0x1 ;  /* 0x00000001000c7802 */ /* 0x000fe20000000f00 */
        /* <DEDUP_REMOVED lines=8> */
[----:B------:R-:W-:-:S07]  /*c620*/  IMAD.MOV.U32 R13, RZ, RZ, RZ ;  /* 0x000000ffff0d7224 */ /* 0x000fce00078e00ff */
[----:B------:R-:W-:-:S07]  /*c630*/  LEPC R20, `(.L_x_567) ;  /* 0x000000001014794e */ /* 0x000fce0000000000 */
[----:B0----5:R-:W-:Y:S05]  /*c640*/  CALL.ABS.NOINC R14 ;  /* 0x000000000e007343 */ /* 0x021fea0003c00000 */
.L_x_567:
[----:B------:R-:W-:Y:S02]  /*c650*/  ULDC UR4, c[0x0][0x3f4] ;  /* 0x0000fd0000047ab9 */ /* 0x000fe40000000800 */
[----:B------:R-:W-:-:S13]  /*c660*/  ISETP.LT.AND P0, PT, RZ, UR4, PT ;  /* 0x00000004ff007c0c */ /* 0x000fda000bf01270 */
[----:B------:R-:W-:Y:S05]  /*c670*/  @P0 BRA `(.L_x_568) ;  /* 0x0000000000400947 */ /* 0x000fea0003800000 */
[----:B------:R-:W2:Y:S02]  /*c680*/  LDL R20, [R1+0x80] ;  /* 0x0000800001147983 */ /* 0x000ea40000100800 */
[----:B--2---:R-:W-:-:S04]  /*c690*/  LEA.HI R0, R20, R20, RZ, 0x1 ;  /* 0x0000001414007211 */ /* 0x004fc800078f08ff */
[----:B------:R-:W-:-:S05]  /*c6a0*/  LOP3.LUT R0, R0, 0xfffffffe, RZ, 0xc0, !PT ;  /* 0xfffffffe00007812 */ /* 0x000fca00078ec0ff */
[----:B------:R-:W-:-:S05]  /*c6b0*/  IMAD.IADD R0, R20, 0x1, -R0 ;  /* 0x0000000114007824 */ /* 0x000fca00078e0a00 */
[----:B------:R-:W-:-:S04]  /*c6c0*/  SHF.L.U32 R0, R0, 0x1f, RZ ;  /* 0x0000001f00007819 */ /* 0x000fc800000006ff */
[----:B------:R0:W1:Y:S03]  /*c6d0*/  SYNCS.PHASECHK.TRANS64.TRYWAIT P0, [R23+URZ+0x38800], R0 ;  /* 0x03880000170075a7 */ /* 0x000066000800017f */
[----:B-1----:R-:W-:Y:S05]  /*c6e0*/  @!P0 NANOSLEEP.SYNCS 0x989680 ;  /* 0x009896800000895d */ /* 0x002fea0003900000 */
[----:B------:R-:W1:Y:S01]  /*c6f0*/  @!P0 SYNCS.PHASECHK.TRANS64 P0, [R23+URZ+0x38800], R0 ;  /* 0x03880000170085a7 */ /* 0x000e62000800007f */
[----:B------:R-:W-:Y:S04]  /*c700*/  BSSY B0, `(.L_x_569) ;  /* 0x0000006000007945 */ /* 0x000fe80003800000 */
[----:B-1----:R-:W-:Y:S05]  /*c710*/  @P0 BRA `(.L_x_570) ;  /* 0x0000000000100947 */ /* 0x002fea0003800000 */
.L_x_571:
[----:B-1----:R1:W2:Y:S02]  /*c720*/  SYNCS.PHASECHK.TRANS64.TRYWAIT P0, [R23+URZ+0x38800], R0 ;  /* 0x03880000170075a7 */ /* 0x0022a4000800017f */
[----:B--2---:R-:W-:Y:S05]  /*c730*/  @!P0 NANOSLEEP.SYNCS 0x989680 ;  /* 0x009896800000895d */ /* 0x004fea0003900000 */
[----:B------:R-:W2:Y:S02]  /*c740*/  @!P0 SYNCS.PHASECHK.TRANS64 P0, [R23+URZ+0x38800], R0 ;  /* 0x03880000170085a7 */ /* 0x000ea4000800007f */
[----:B--2---:R-:W-:Y:S05]  /*c750*/  @!P0 BRA `(.L_x_571) ;  /* 0xfffffffc00f08947 */ /* 0x004fea000383ffff */
.L_x_570:
[----:B------:R-:W-:Y:S05]  /*c760*/  BSYNC B0 ;  /* 0x0000000000007941 */ /* 0x000fea0003800000 */
.L_x_569:
[----:B------:R-:W-:Y:S05]  /*c770*/  BRA `(.L_x_572) ;  /* 0x0000007000d07947 */ /* 0x000fea0003800000 */
.L_x_568:
[----:B------:R-:W2:Y:S01]  /*c780*/  LDL R0, [R1+0x6c] ;  /* 0x00006c0001007983 */ /* 0x000ea20000100800 */
[----:B------:R-:W-:Y:S01]  /*c790*/  ULDC.64 UR4, c[0x0][0x3f8] ;  /* 0x0000fe0000047ab9 */ /* 0x000fe20000000a00 */
[----:B------:R-:W-:Y:S01]  /*c7a0*/  ULDC.64 UR6, c[0x0][0x408] ;  /* 0x0001020000067ab9 */ /* 0x000fe20000000a00 */
[----:B-----5:R-:W-:Y:S01]  /*c7b0*/  IMAD.WIDE.U32 R4, R127, UR4, RZ ;  /* 0x000000047f047c25 */ /* 0x020fe2000f8e00ff */
[----:B--2---:R-:W-:Y:S02]  /*c7c0*/  R2UR UR8, R0 ;  /* 0x00000000000872ca */ /* 0x004fe400000e0000 */
[----:B------:R-:W-:-:S05]  /*c7d0*/  SHF.R.S32.HI R0, RZ, 0x1f, R127 ;  /* 0x0000001fff007819 */ /* 0x000fca000001147f */
[C---:B------:R-:W-:Y:S02]  /*c7e0*/  IMAD R6, R0.reuse, UR4, RZ ;  /* 0x0000000400067c24 */ /* 0x040fe4000f8e02ff */
[----:B------:R-:W-:Y:S02]  /*c7f0*/  IMAD R0, R0, UR6, RZ ;  /* 0x0000000600007c24 */ /* 0x000fe4000f8e02ff */
[C---:B------:R-:W-:Y:S01]  /*c800*/  IMAD R3, R127.reuse, UR5, R6 ;  /* 0x000000057f037c24 */ /* 0x040fe2000f8e0206 */
[----:B------:R-:W-:Y:S01]  /*c810*/  ULDC.64 UR4, c[0x0][0x3e8] ;  /* 0x0000fa0000047ab9 */ /* 0x000fe20000000a00 */
[----:B------:R-:W-:Y:S01]  /*c820*/  ULOP3.LUT UP0, URZ, UR8, 0x3ff, URZ, 0xc0, !UPT ;  /* 0x000003ff083f7892 */ /* 0x000fe2000f80c03f */
[C---:B------:R-:W-:Y:S01]  /*c830*/  IMAD R27, R127.reuse, UR7, R0 ;  /* 0x000000077f1b7c24 */ /* 0x040fe2000f8e0200 */
[----:B------:R-:W-:Y:S01]  /*c840*/  LEA R30, P0, R4, UR4, 0x1 ;  /* 0x00000004041e7c11 */ /* 0x000fe2000f8008ff */
[----:B------:R-:W-:Y:S01]  /*c850*/  IMAD.WIDE.U32 R6, R127, UR6, RZ ;  /* 0x000000067f067c25 */ /* 0x000fe2000f8e00ff */
[----:B------:R-:W-:-:S02]  /*c860*/  ULDC.64 UR6, c[0x0][0x400] ;  /* 0x0001000000067ab9 */ /* 0x000fc40000000a00 */
[----:B------:R-:W-:Y:S01]  /*c870*/  PLOP3.LUT P2, PT, PT, PT, UP0, 0x80, 0x0 ;  /* 0x000000000000781c */ /* 0x000fe20003f4f008 */
[----:B------:R-:W-:Y:S01]  /*c880*/  IMAD.IADD R3, R3, 0x1, R5 ;  /* 0x0000000103037824 */ /* 0x000fe200078e0205 */
[----:B------:R-:W-:Y:S01]  /*c890*/  LEA R32, P1, R6, UR6, 0x1 ;  /* 0x0000000606207c11 */ /* 0x000fe2000f8208ff */
[----:B------:R-:W-:-:S03]  /*c8a0*/  IMAD.IADD R27, R27, 0x1, R7 ;  /* 0x000000011b1b7824 */ /* 0x000fc600078e0207 */
[----:B------:R-:W-:Y:S02]  /*c8b0*/  LEA.HI.X R24, R4, UR5, R3, 0x1, P0 ;  /* 0x0000000504187c11 */ /* 0x000fe400080f0c03 */
[----:B------:R-:W-:-:S05]  /*c8c0*/  LEA.HI.X R27, R6, UR7, R27, 0x1, P1 ;  /* 0x00000007061b7c11 */ /* 0x000fca00088f0c1b */
        /* <DEDUP_REMOVED lines=16> */
[----:B0-----:R-:W-:Y:S05]  /*c9d0*/  CALL.ABS.NOINC R14 ;  /* 0x000000000e007343 */ /* 0x001fea0003c00000 */
.L_x_573:
[----:B------:R-:W-:Y:S01]  /*c9e0*/  ULDC.U8 UR4, c[0x0][0x410] ;  /* 0x0001040000047ab9 */ /* 0x000fe20000000000 */
[----:B------:R-:W-:Y:S01]  /*c9f0*/  BSSY B0, `(.L_x_574) ;  /* 0x0000704000007945 */ /* 0x000fe20003800000 */
[----:B------:R-:W-:Y:S01]  /*ca00*/  ISETP.NE.AND P0, PT, RZ, UR4, PT ;  /* 0x00000004ff007c0c */ /* 0x000fe2000bf05270 */
[----:B------:R-:W-:-:S12]  /*ca10*/  IMAD R4, R129, 0x80, R224 ;  /* 0x0000008081047824 */ /* 0x000fd800078e02e0 */
[----:B------:R-:W-:Y:S05]  /*ca20*/  @!P0 BRA `(.L_x_575) ;  /* 0x0000003400408947 */ /* 0x000fea0003800000 */
[----:B------:R-:W-:-:S03]  /*ca30*/  UMOV UR4, 0xffffffff ;  /* 0xffffffff00047882 */ /* 0x000fc60000000000 */
[----:B------:R-:W-:Y:S05]  /*ca40*/  BRA.DIV UR4, `(.L_x_576) ;  /* 0x000001f604747947 */ /* 0x000fea000b800000 */
[----:B------:R0:W1:Y:S04]  /*ca50*/  SHFL.IDX PT, R0, R24, RZ, 0x181f ;  /* 0x00181fff18007589 */ /* 0x00006800000e0000 */
[----:B------:R0:W2:Y:S04]  /*ca60*/  SHFL.IDX PT, R3, R30, RZ, 0x181f ;  /* 0x00181fff1e037589 */ /* 0x0000a800000e0000 */
[----:B------:R-:W3:Y:S04]  /*ca70*/  SHFL.IDX PT, R27, R27, RZ, 0x181f ;  /* 0x00181fff1b1b7589 */ /* 0x000ee800000e0000 */
[----:B0-----:R-:W4:Y:S02]  /*ca80*/  SHFL.IDX PT, R32, R32, RZ, 0x181f ;  /* 0x00181fff20207589 */ /* 0x001f2400000e0000 */
.L_x_855:
[----:B------:R-:W5:Y:S01]  /*ca90*/  LDL R13, [R1+0x80] ;  /* 0x00008000010d7983 */ /* 0x000f620000100800 */
[----:B------:R-:W-:Y:S01]  /*caa0*/  ULDC UR4, c[0x0][0x448] ;  /* 0x0001120000047ab9 */ /* 0x000fe20000000800 */
[----:B------:R-:W-:Y:S01]  /*cab0*/  BSSY B1, `(.L_x_577) ;  /* 0x0000041000017945 */ /* 0x000fe20003800000 */
[----:B------:R-:W-:Y:S01]  /*cac0*/  IMAD R33, R131, UR4, RZ ;  /* 0x0000000483217c24 */ /* 0x000fe2000f8e02ff */
[----:B------:R-:W-:Y:S02]  /*cad0*/  CS2R R28, SRZ ;  /* 0x00000000001c7805 */ /* 0x000fe4000001ff00 */
[----:B------:R-:W-:Y:S02]  /*cae0*/  CS2R R8, SRZ ;  /* 0x0000000000087805 */ /* 0x000fe4000001ff00 */
[----:B------:R-:W-:Y:S02]  /*caf0*/  CS2R R10, SRZ ;  /* 0x00000000000a7805 */ /* 0x000fe4000001ff00 */
[----:B------:R-:W-:-:S02]  /*cb00*/  CS2R R14, SRZ ;  /* 0x00000000000e7805 */ /* 0x000fc4000001ff00 */
[----:B------:R-:W-:Y:S01]  /*cb10*/  ISETP.GE.AND P0, PT, R4, R33, PT ;  /* 0x000000210400720c */ /* 0x000fe20003f06270 */
[----:B------:R-:W-:Y:S01]  /*cb20*/  IMAD R33, R129, -0x80, R33 ;  /* 0xffffff8081217824 */ /* 0x000fe200078e0221 */
[----:B------:R-:W-:Y:S02]  /*cb30*/  CS2R R30, SRZ ;  /* 0x00000000001e7805 */ /* 0x000fe4000001ff00 */
[----:B------:R-:W-:Y:S02]  /*cb40*/  CS2R R6, SRZ ;  /* 0x0000000000067805 */ /* 0x000fe4000001ff00 */
[----:B-----5:R-:W-:-:S04]  /*cb50*/  LEA.HI R5, R13, R13, RZ, 0x1 ;  /* 0x0000000d0d057211 */ /* 0x020fc800078f08ff */
[----:B------:R-:W-:Y:S02]  /*cb60*/  LOP3.LUT R12, R5, 0xfffffffe, RZ, 0xc0, !PT ;  /* 0xfffffffe050c7812 */ /* 0x000fe400078ec0ff */
[----:B------:R-:W-:-:S03]  /*cb70*/  CS2R R4, SRZ ;  /* 0x0000000000047805 */ /* 0x000fc6000001ff00 */
[----:B------:R-:W-:Y:S01]  /*cb80*/  IMAD.IADD R34, R13, 0x1, -R12 ;  /* 0x000000010d227824 */ /* 0x000fe200078e0a0c */
[----:B------:R-:W-:Y:S01]  /*cb90*/  CS2R R12, SRZ ;  /* 0x00000000000c7805 */ /* 0x000fe2000001ff00 */
[----:B------:R-:W-:Y:S06]  /*cba0*/  @P0 BRA `(.L_x_578) ;  /* 0x0000000000c40947 */ /* 0x000fec0003800000 */
[----:B------:R-:W-:Y:S01]  /*cbb0*/  ULDC UR4, c[0x0][0x3f4] ;  /* 0x0000fd0000047ab9 */ /* 0x000fe20000000800 */
[----:B------:R-:W-:Y:S01]  /*cbc0*/  SHF.R.S32.HI R4, RZ, 0x1f, R221 ;  /* 0x0000001fff047819 */ /* 0x000fe200000114dd */
[C---:B------:R-:W-:Y:S01]  /*cbd0*/  IMAD.SHL.U32 R6, R221.reuse, 0x2, RZ ;  /* 0x00000002dd067824 */ /* 0x040fe200078e00ff */
[----:B------:R-:W-:Y:S01]  /*cbe0*/  ISETP.GE.AND P3, PT, R216, UR4, PT ;  /* 0x00000004d8007c0c */ /* 0x000fe2000bf66270 */
[C---:B------:R-:W-:Y:S01]  /*cbf0*/  IMAD.SHL.U32 R20, R220.reuse, 0x2, RZ ;  /* 0x00000002dc147824 */ /* 0x040fe200078e00ff */
[C---:B------:R-:W-:Y:S02]  /*cc00*/  ISETP.GE.AND P2, PT, R221.reuse, UR4, PT ;  /* 0x00000004dd007c0c */ /* 0x040fe4000bf46270 */
[----:B------:R-:W-:Y:S02]  /*cc10*/  CS2R R14, SRZ ;  /* 0x00000000000e7805 */ /* 0x000fe4000001ff00 */
[----:B------:R-:W-:Y:S01]  /*cc20*/  ISETP.GE.AND P1, PT, R220, UR4, PT ;  /* 0x00000004dc007c0c */ /* 0x000fe2000bf26270 */
[----:B------:R-:W-:Y:S01]  /*cc30*/  IMAD.SHL.U32 R26, R222, 0x2, RZ ;  /* 0x00000002de1a7824 */ /* 0x000fe200078e00ff */
[----:B------:R-:W-:Y:S01]  /*cc40*/  SHF.R.S32.HI R7, RZ, 0x1f, R220 ;  /* 0x0000001fff077819 */ /* 0x000fe200000114dc */
[----:B------:R-:W-:Y:S01]  /*cc50*/  ULDC.64 UR6, c[0x0][0x208] ;  /* 0x0000820000067ab9 */ /* 0x000fe20000000a00 */
[----:B------:R-:W-:-:S02]  /*cc60*/  SHF.L.U64.HI R5, R221, 0x1, R4 ;  /* 0x00000001dd057819 */ /* 0x000fc40000010204 */
[----:B------:R-:W-:Y:S02]  /*cc70*/  CS2R R12, SRZ ;  /* 0x00000000000c7805 */ /* 0x000fe4000001ff00 */
[----:B------:R-:W-:Y:S02]  /*cc80*/  SHF.R.S32.HI R9, RZ, 0x1f, R222 ;  /* 0x0000001fff097819 */ /* 0x000fe400000114de */
[----:B------:R-:W-:Y:S01]  /*cc90*/  ISETP.GE.AND P0, PT, R222, UR4, PT ;  /* 0x00000004de007c0c */ /* 0x000fe2000bf06270 */
[----:B----4-:R-:W-:Y:S01]  /*cca0*/  @!P3 IMAD.MOV.U32 R10, RZ, RZ, R32 ;  /* 0x000000ffff0ab224 */ /* 0x010fe200078e0020 */
[----:B---3--:R-:W-:Y:S02]  /*ccb0*/  @!P3 MOV R11, R27 ;  /* 0x0000001b000bb202 */ /* 0x008fe40000000f00 */
[----:B------:R-:W-:Y:S01]  /*ccc0*/  SHF.L.U64.HI R21, R220, 0x1, R7 ;  /* 0x00000001dc157819 */ /* 0x000fe20000010207 */
[----:B-1----:R-:W-:Y:S01]  /*ccd0*/  @!P3 IMAD.MOV.U32 R7, RZ, RZ, R0 ;  /* 0x000000ffff07b224 */ /* 0x002fe200078e0000 */
[-C--:B--2---:R-:W-:Y:S01]  /*cce0*/  @!P2 IADD3 R8, P4, R3, R6.reuse, RZ ;  /* 0x000000060308a210 */ /* 0x084fe20007f9e0ff */
[----:B------:R-:W-:Y:S01]  /*ccf0*/  @!P3 IMAD.WIDE R30, R216, 0x2, R10 ;  /* 0x00000002d81eb825 */ /* 0x000fe200078e020a */
[----:B------:R-:W-:-:S02]  /*cd00*/  @!P2 IADD3 R4, P6, R32, R6, RZ ;  /* 0x000000062004a210 */ /* 0x000fc40007fde0ff */
[----:B------:R-:W-:Y:S02]  /*cd10*/  CS2R R10, SRZ ;  /* 0x00000000000a7805 */ /* 0x000fe4000001ff00 */
[----:B------:R-:W-:Y:S01]  /*cd20*/  SHF.L.U64.HI R35, R222, 0x1, R9 ;  /* 0x00000001de237819 */ /* 0x000fe20000010209 */
[----:B------:R-:W-:Y:S01]  /*cd30*/  @!P3 IMAD.MOV.U32 R6, RZ, RZ, R3 ;  /* 0x000000ffff06b224 */ /* 0x000fe200078e0003 */
[-C--:B------:R-:W-:Y:S01]  /*cd40*/  @!P1 IADD3 R28, P5, R3, R20.reuse, RZ ;  /* 0x00000014031c9210 */ /* 0x080fe20007fbe0ff */
[----:B------:R-:W-:Y:S01]  /*cd50*/  @!P2 IMAD.X R9, R0, 0x1, R5, P4 ;  /* 0x000000010009a824 */ /* 0x000fe200020e0605 */
[----:B------:R-:W-:Y:S01]  /*cd60*/  @!P1 IADD3 R20, P4, R32, R20, RZ ;  /* 0x0000001420149210 */ /* 0x000fe20007f9e0ff */
[----:B------:R-:W-:Y:S01]  /*cd70*/  @!P3 IMAD.WIDE R6, R216, 0x2, R6 ;  /* 0x00000002d806b825 */ /* 0x000fe200078e0206 */
[----:B------:R0:W5:Y:S03]  /*cd80*/  @!P3 LD.E.64 R12, desc[UR6][R30.64] ;  /* 0x000000061e0cb980 */ /* 0x000166000c101b00 */
[----:B------:R-:W-:Y:S01]  /*cd90*/  @!P2 IMAD.X R5, R27, 0x1, R5, P6 ;  /* 0x000000011b05a824 */ /* 0x000fe200030e0605 */
[----:B------:R1:W5:Y:S01]  /*cda0*/  @!P3 LD.E.64 R14, desc[UR6][R6.64] ;  /* 0x00000006060eb980 */ /* 0x000362000c101b00 */
[--C-:B------:R-:W-:Y:S01]  /*cdb0*/  @!P1 IMAD.X R29, R0, 0x1, R21.reuse, P5 ;  /* 0x00000001001d9824 */ /* 0x100fe200028e0615 */
[-C--:B------:R-:W-:Y:S01]  /*cdc0*/  @!P0 IADD3 R24, P6, R3, R26.reuse, RZ ;  /* 0x0000001a03188210 */ /* 0x080fe20007fde0ff */
[----:B------:R-:W-:Y:S01]  /*cdd0*/  @!P1 IMAD.X R21, R27, 0x1, R21, P4 ;  /* 0x000000011b159824 */ /* 0x000fe200020e0615 */
[----:B------:R2:W5:Y:S01]  /*cde0*/  @!P2 LD.E.64 R10, desc[UR6][R8.64] ;  /* 0x00000006080aa980 */ /* 0x000562000c101b00 */
[----:B------:R-:W-:-:S02]  /*cdf0*/  @!P0 IADD3 R26, P5, R32, R26, RZ ;  /* 0x0000001a201a8210 */ /* 0x000fc40007fbe0ff */
[----:B0-----:R-:W-:Y:S01]  /*ce00*/  CS2R R30, SRZ ;  /* 0x00000000001e7805 */ /* 0x001fe2000001ff00 */
[--C-:B------:R-:W-:Y:S01]  /*ce10*/  @!P0 IMAD.X R25, R0, 0x1, R35.reuse, P6 ;  /* 0x0000000100198824 */ /* 0x100fe200030e0623 */
[----:B-1----:R-:W-:Y:S01]  /*ce20*/  CS2R R6, SRZ ;  /* 0x0000000000067805 */ /* 0x002fe2000001ff00 */
[----:B------:R-:W-:Y:S01]  /*ce30*/  @!P0 IMAD.X R27, R27, 0x1, R35, P5 ;  /* 0x000000011b1b8824 */ /* 0x000fe200028e0623 */
[----:B--2---:R-:W-:-:S04]  /*ce40*/  CS2R R8, SRZ ;  /* 0x0000000000087805 */ /* 0x004fc8000001ff00 */
[----:B------:R0:W5:Y:S04]  /*ce50*/  @!P2 LD.E.64 R6, desc[UR6][R4.64] ;  /* 0x000000060406a980 */ /* 0x000168000c101b00 */
[----:B------:R1:W5:Y:S04]  /*ce60*/  @!P1 LD.E.64 R8, desc[UR6][R28.64] ;  /* 0x000000061c089980 */ /* 0x000368000c101b00 */
[----:B------:R2:W5:Y:S01]  /*ce70*/  @!P0 LD.E.64 R30, desc[UR6][R26.64] ;  /* 0x000000061a1e8980 */ /* 0x000562000c101b00 */
[----:B0-----:R-:W-:Y:S02]  /*ce80*/  CS2R R4, SRZ ;  /* 0x0000000000047805 */ /* 0x001fe4000001ff00 */
[----:B-1----:R-:W-:-:S04]  /*ce90*/  CS2R R28, SRZ ;  /* 0x00000000001c7805 */ /* 0x002fc8000001ff00 */
[----:B------:R2:W5:Y:S04]  /*cea0*/  @!P1 LD.E.64 R4, desc[UR6][R20.64] ;  /* 0x0000000614049980 */ /* 0x000568000c101b00 */
[----:B------:R2:W5:Y:S02]  /*ceb0*/  @!P0 LD.E.64 R28, desc[UR6][R24.64] ;  /* 0x00000006181c8980 */ /* 0x000564000c101b00 */
.L_x_578:
[----:B------:R-:W-:Y:S05]  /*cec0*/  BSYNC B1 ;  /* 0x0000000000017941 */ /* 0x000fea0003800000 */
.L_x_577:
[----:B----4-:R-:W-:Y:S01]  /*ced0*/  SHF.L.U32 R32, R34, 0x1f, RZ ;  /* 0x0000001f22207819 */ /* 0x010fe200000006ff */
[----:B--2--5:R-:W-:Y:S01]  /*cee0*/  IMAD.MOV.U32 R24, RZ, RZ, R14 ;  /* 0x000000ffff187224 */ /* 0x024fe200078e000e */
[--C-:B------:R-:W-:Y:S01]  /*cef0*/  SHF.R.U64 R43, R14, 0x10, R15.reuse ;  /* 0x000000100e2b7819 */ /* 0x100fe2000000120f */
[--C-:B------:R-:W-:Y:S01]  /*cf00*/  IMAD.MOV.U32 R25, RZ, RZ, R15.reuse ;  /* 0x000000ffff197224 */ /* 0x100fe200078e000f */
[----:B------:R-:W0:Y:S01]  /*cf10*/  SYNCS.PHASECHK.TRANS64.TRYWAIT P0, [R23+URZ+0x38800], R32 ;  /* 0x03880020170075a7 */ /* 0x000e22000800017f */
[----:B------:R-:W-:Y:S01]  /*cf20*/  SHF.R.U32.HI R44, RZ, 0x10, R15 ;  /* 0x00000010ff2c7819 */ /* 0x000fe2000001160f */
[----:B------:R-:W-:Y:S01]  /*cf30*/  IMAD.MOV.U32 R14, RZ, RZ, R10 ;  /* 0x000000ffff0e7224 */ /* 0x000fe200078e000a */
[--C-:B------:R-:W-:Y:S01]  /*cf40*/  SHF.R.U64 R41, R10, 0x10, R11.reuse ;  /* 0x000000100a297819 */ /* 0x100fe2000000120b */
[--C-:B------:R-:W-:Y:S01]  /*cf50*/  IMAD.MOV.U32 R15, RZ, RZ, R11.reuse ;  /* 0x000000ffff0f7224 */ /* 0x100fe200078e000b */
[----:B------:R-:W-:Y:S01]  /*cf60*/  SHF.R.U32.HI R42, RZ, 0x10, R11 ;  /* 0x00000010ff2a7819 */ /* 0x000fe2000001160b */
[----:B------:R-:W-:Y:S01]  /*cf70*/  IMAD.MOV.U32 R10, RZ, RZ, R8 ;  /* 0x000000ffff0a7224 */ /* 0x000fe200078e0008 */
[----:B------:R-:W-:Y:S01]  /*cf80*/  SHF.R.U64 R37, R28, 0x10, R29 ;  /* 0x000000101c257819 */ /* 0x000fe2000000121d */
[----:B------:R-:W-:Y:S01]  /*cf90*/  IMAD.MOV.U32 R11, RZ, RZ, R9 ;  /* 0x000000ffff0b7224 */ /* 0x000fe200078e0009 */
[----:B------:R-:W-:Y:S01]  /*cfa0*/  SHF.R.U32.HI R38, RZ, 0x10, R29 ;  /* 0x00000010ff267819 */ /* 0x000fe2000001161d */
[----:B-1----:R-:W-:Y:S01]  /*cfb0*/  IMAD.MOV.U32 R0, RZ, RZ, R28 ;  /* 0x000000ffff007224 */ /* 0x002fe200078e001c */
[----:B------:R-:W-:Y:S01]  /*cfc0*/  SHF.R.U64 R39, R8, 0x10, R9 ;  /* 0x0000001008277819 */ /* 0x000fe20000001209 */
[----:B------:R-:W-:Y:S01]  /*cfd0*/  IMAD.MOV.U32 R3, RZ, RZ, R29 ;  /* 0x000000ffff037224 */ /* 0x000fe200078e001d */
[----:B------:R-:W-:Y:S01]  /*cfe0*/  SHF.R.U32.HI R40, RZ, 0x10, R9 ;  /* 0x00000010ff287819 */ /* 0x000fe20000011609 */
[----:B------:R-:W-:Y:S01]  /*cff0*/  IMAD.MOV.U32 R26, RZ, RZ, R12 ;  /* 0x000000ffff1a7224 */ /* 0x000fe200078e000c */
[--C-:B------:R-:W-:Y:S01]  /*d000*/  SHF.R.U64 R35, R12, 0x10, R13.reuse ;  /* 0x000000100c237819 */ /* 0x100fe2000000120d */
[--C-:B---3--:R-:W-:Y:S01]  /*d010*/  IMAD.MOV.U32 R27, RZ, RZ, R13.reuse ;  /* 0x000000ffff1b7224 */ /* 0x108fe200078e000d */
[----:B------:R-:W-:Y:S01]  /*d020*/  SHF.R.U32.HI R36, RZ, 0x10, R13 ;  /* 0x00000010ff247819 */ /* 0x000fe2000001160d */
[----:B------:R-:W-:Y:S01]  /*d030*/  IMAD.MOV.U32 R20, RZ, RZ, R6 ;  /* 0x000000ffff147224 */ /* 0x000fe200078e0006 */
[--C-:B------:R-:W-:Y:S01]  /*d040*/  SHF.R.U64 R29, R6, 0x10, R7.reuse ;  /* 0x00000010061d7819 */ /* 0x100fe20000001207 */
[--C-:B------:R-:W-:Y:S01]  /*d050*/  IMAD.MOV.U32 R21, RZ, RZ, R7.reuse ;  /* 0x000000ffff157224 */ /* 0x100fe200078e0007 */
[----:B------:R-:W-:Y:S01]  /*d060*/  SHF.R.U32.HI R34, RZ, 0x10, R7 ;  /* 0x00000010ff227819 */ /* 0x000fe20000011607 */
[----:B------:R-:W-:Y:S01]  /*d070*/  BSSY B1, `(.L_x_579) ;  /* 0x0000018000017945 */ /* 0x000fe20003800000 */
[----:B------:R-:W-:Y:S01]  /*d080*/  VIMNMX R28, R33, 0x80, PT ;  /* 0x00000080211c7848 */ /* 0x000fe20003fe0100 */
[----:B------:R-:W-:Y:S01]  /*d090*/  IMAD.MOV.U32 R12, RZ, RZ, R4 ;  /* 0x000000ffff0c7224 */ /* 0x000fe200078e0004 */
[--C-:B------:R-:W-:Y:S01]  /*d0a0*/  SHF.R.U64 R7, R4, 0x10, R5.reuse ;  /* 0x0000001004077819 */ /* 0x100fe20000001205 */
[--C-:B------:R-:W-:Y:S01]  /*d0b0*/  IMAD.MOV.U32 R13, RZ, RZ, R5.reuse ;  /* 0x000000ffff0d7224 */ /* 0x100fe200078e0005 */
[----:B------:R-:W-:Y:S01]  /*d0c0*/  SHF.R.U32.HI R6, RZ, 0x10, R5 ;  /* 0x00000010ff067819 */ /* 0x000fe20000011605 */
[----:B------:R-:W-:Y:S01]  /*d0d0*/  IMAD.MOV.U32 R8, RZ, RZ, R30 ;  /* 0x000000ffff087224 */ /* 0x000fe200078e001e */
[--C-:B------:R-:W-:Y:S01]  /*d0e0*/  SHF.R.U64 R5, R30, 0x10, R31.reuse ;  /* 0x000000101e057819 */ /* 0x100fe2000000121f */
[--C-:B------:R-:W-:Y:S01]  /*d0f0*/  IMAD.MOV.U32 R9, RZ, RZ, R31.reuse ;  /* 0x000000ffff097224 */ /* 0x100fe200078e001f */
[----:B------:R-:W-:-:S02]  /*d100*/  SHF.R.U32.HI R4, RZ, 0x10, R31 ;  /* 0x00000010ff047819 */ /* 0x000fc4000001161f */
[----:B------:R-:W-:Y:S02]  /*d110*/  PRMT R24, R24, 0x5410, R43 ;  /* 0x0000541018187816 */ /* 0x000fe4000000002b */
[----:B------:R-:W-:Y:S02]  /*d120*/  PRMT R25, R25, 0x5410, R44 ;  /* 0x0000541019197816 */ /* 0x000fe4000000002c */
[----:B------:R-:W-:Y:S02]  /*d130*/  PRMT R14, R14, 0x5410, R41 ;  /* 0x000054100e0e7816 */ /* 0x000fe40000000029 */
[----:B------:R-:W-:Y:S02]  /*d140*/  PRMT R15, R15, 0x5410, R42 ;  /* 0x000054100f0f7816 */ /* 0x000fe4000000002a */
[----:B------:R-:W-:Y:S02]  /*d150*/  PRMT R10, R10, 0x5410, R39 ;  /* 0x000054100a0a7816 */ /* 0x000fe40000000027 */
[----:B------:R-:W-:-:S02]  /*d160*/  ISETP.GE.AND P1, PT, R224, R28, PT ;  /* 0x0000001ce000720c */ /* 0x000fc40003f26270 */
[----:B------:R-:W-:Y:S02]  /*d170*/  PRMT R11, R11, 0x5410, R40 ;  /* 0x000054100b0b7816 */ /* 0x000fe40000000028 */
[----:B------:R-:W-:Y:S02]  /*d180*/  PRMT R0, R0, 0x5410, R37 ;  /* 0x0000541000007816 */ /* 0x000fe40000000025 */
[----:B------:R-:W-:Y:S02]  /*d190*/  PRMT R3, R3, 0x5410, R38 ;  /* 0x0000541003037816 */ /* 0x000fe40000000026 */
[----:B------:R-:W-:Y:S02]  /*d1a0*/  PRMT R26, R26, 0x5410, R35 ;  /* 0x000054101a1a7816 */ /* 0x000fe40000000023 */
[----:B------:R-:W-:Y:S02]  /*d1b0*/  PRMT R27, R27, 0x5410, R36 ;  /* 0x000054101b1b7816 */ /* 0x000fe40000000024 */
[----:B------:R-:W-:-:S02]  /*d1c0*/  PRMT R20, R20, 0x5410, R29 ;  /* 0x0000541014147816 */ /* 0x000fc4000000001d */
[----:B------:R-:W-:Y:S01]  /*d1d0*/  PRMT R21, R21, 0x5410, R34 ;  /* 0x0000541015157816 */ /* 0x000fe20000000022 */
[----:B0-----:R-:W-:Y:S06]  /*d1e0*/  @!P0 BRA `(.L_x_580) ;  /* 0x000001f000008947 */ /* 0x001fec0003800000 */
.L_x_856:
[----:B------:R-:W-:Y:S05]  /*d1f0*/  BSYNC B1 ;  /* 0x0000000000017941 */ /* 0x000fea0003800000 */
.L_x_579:
[----:B------:R-:W-:Y:S01]  /*d200*/  BSSY B1, `(.L_x_581) ;  /* 0x00000b7000017945 */ /* 0x000fe20003800000 */
[----:B------:R-:W-:Y:S02]  /*d210*/  PRMT R12, R12, 0x5410, R7 ;  /* 0x000054100c0c7816 */ /* 0x000fe40000000007 */
[----:B------:R-:W-:Y:S02]  /*d220*/  PRMT R13, R13, 0x5410, R6 ;  /* 0x000054100d0d7816 */ /* 0x000fe40000000006 */
[----:B------:R-:W-:Y:S02]  /*d230*/  PRMT R8, R8, 0x5410, R5 ;  /* 0x0000541008087816 */ /* 0x000fe40000000005 */
[----:B------:R-:W-:Y:S01]  /*d240*/  PRMT R9, R9, 0x5410, R4 ;  /* 0x0000541009097816 */ /* 0x000fe20000000004 */
[----:B------:R-:W-:Y:S06]  /*d250*/  @P1 BRA `(.L_x_582) ;  /* 0x0000000800c41947 */ /* 0x000fec0003800000 */
[----:B------:R1:W5:Y:S01]  /*d260*/  LDL R43, [R1+0x6c] ;  /* 0x00006c00012b7983 */ /* 0x0003620000100800 */
[----:B------:R-:W2:Y:S03]  /*d270*/  LDC R5, c[0x0][0x3f4] ;  /* 0x0000fd00ff057b82 */ /* 0x000ea60000000800 */
[----:B------:R1:W5:Y:S01]  /*d280*/  LDL R42, [R1+0x68] ;  /* 0x00006800012a7983 */ /* 0x0003620000100800 */
[----:B------:R-:W-:Y:S01]  /*d290*/  BSSY B2, `(.L_x_583) ;  /* 0x000002e000027945 */ /* 0x000fe20003800000 */
[-C--:B--2---:R-:W-:Y:S02]  /*d2a0*/  ISETP.GE.AND P0, PT, R216, R5.reuse, PT ;  /* 0x00000005d800720c */ /* 0x084fe40003f06270 */
[-C--:B------:R-:W-:Y:S02]  /*d2b0*/  ISETP.GE.AND P1, PT, R221, R5.reuse, PT ;  /* 0x00000005dd00720c */ /* 0x080fe40003f26270 */
[----:B------:R-:W-:-:S02]  /*d2c0*/  ISETP.GE.AND P2, PT, R220, R5, PT ;  /* 0x00000005dc00720c */ /* 0x000fc40003f46270 */
[----:B------:R-:W-:-:S07]  /*d2d0*/  ISETP.GE.AND P3, PT, R222, R5, PT ;  /* 0x00000005de00720c */ /* 0x000fce0003f66270 */
[----:B-1----:R-:W-:Y:S06]  /*d2e0*/  @P0 BRA `(.L_x_584) ;  /* 0x0000000000a00947 */ /* 0x002fec0003800000 */
[----:B-----5:R-:W-:Y:S01]  /*d2f0*/  R2UR UR4, R43 ;  /* 0x000000002b0472ca */ /* 0x020fe200000e0000 */
[----:B------:R-:W-:Y:S01]  /*d300*/  IMAD.U32 R35, R26, 0x10000, RZ ;  /* 0x000100001a237824 */ /* 0x000fe200078e00ff */
[C---:B------:R-:W-:Y:S01]  /*d310*/  LOP3.LUT R34, R24.reuse, 0xffff0000, RZ, 0xc0, !PT ;  /* 0xffff000018227812 */ /* 0x040fe200078ec0ff */
[----:B------:R-:W-:Y:S01]  /*d320*/  IMAD.U32 R33, R24, 0x10000, RZ ;  /* 0x0001000018217824 */ /* 0x000fe200078e00ff */
[----:B------:R-:W-:-:S09]  /*d330*/  LOP3.LUT R36, R26, 0xffff0000, RZ, 0xc0, !PT ;  /* 0xffff00001a247812 */ /* 0x000fd200078ec0ff */
[----:B------:R-:W-:-:S05]  /*d340*/  LEA R41, R42, UR4, 0x1 ;  /* 0x000000042a297c11 */ /* 0x000fca000f8e08ff */
[----:B------:R-:W1:Y:S02]  /*d350*/  LDS.128 R4, [R41] ;  /* 0x0000000029047984 */ /* 0x000e640000000c00 */
[C---:B-1----:R-:W-:Y:S01]  /*d360*/  IMAD.U32 R29, R4.reuse, 0x10000, RZ ;  /* 0x00010000041d7824 */ /* 0x042fe200078e00ff */
[----:B------:R-:W-:Y:S01]  /*d370*/  LOP3.LUT R4, R4, 0xffff0000, RZ, 0xc0, !PT ;  /* 0xffff000004047812 */ /* 0x000fe200078ec0ff */
[C---:B------:R-:W-:Y:S01]  /*d380*/  IMAD.U32 R30, R5.reuse, 0x10000, RZ ;  /* 0x00010000051e7824 */ /* 0x040fe200078e00ff */
[----:B------:R-:W-:Y:S01]  /*d390*/  LOP3.LUT R5, R5, 0xffff0000, RZ, 0xc0, !PT ;  /* 0xffff000005057812 */ /* 0x000fe200078ec0ff */
[----:B------:R-:W-:Y:S01]  /*d3a0*/  IMAD.U32 R31, R6, 0x10000, RZ ;  /* 0x00010000061f7824 */ /* 0x000fe200078e00ff */
[----:B0-----:R-:W-:Y:S01]  /*d3b0*/  SHF.L.U32 R32, R7, 0x10, RZ ;  /* 0x0000001007207819 */ /* 0x001fe200000006ff */
[C---:B------:R-:W-:Y:S01]  /*d3c0*/  FMUL.FTZ R38, R4.reuse, R35 ;  /* 0x0000002304267220 */ /* 0x040fe20000410000 */
[-C--:B------:R-:W-:Y:S01]  /*d3d0*/  FMUL.FTZ R4, R4, R33.reuse ;  /* 0x0000002104047220 */ /* 0x080fe20000410000 */
[C---:B------:R-:W-:Y:S01]  /*d3e0*/  FMUL.FTZ R37, R5.reuse, R36 ;  /* 0x0000002405257220 */ /* 0x040fe20000410000 */
[-C--:B------:R-:W-:Y:S01]  /*d3f0*/  FMUL.FTZ R39, R5, R34.reuse ;  /* 0x0000002205277220 */ /* 0x080fe20000410000 */
[C---:B------:R-:W-:Y:S01]  /*d400*/  FFMA.FTZ R38, R29.reuse, R33, -R38 ;  /* 0x000000211d267223 */ /* 0x040fe20000010826 */
[----:B------:R-:W-:Y:S01]  /*d410*/  LOP3.LUT R6, R6, 0xffff0000, RZ, 0xc0, !PT ;  /* 0xffff000006067812 */ /* 0x000fe200078ec0ff */
[----:B------:R-:W-:Y:S01]  /*d420*/  FFMA.FTZ R35, R29, R35, R4 ;  /* 0x000000231d237223 */ /* 0x000fe20000010004 */
[----:B------:R-:W-:Y:S01]  /*d430*/  LOP3.LUT R7, R7, 0xffff0000, RZ, 0xc0, !PT ;  /* 0xffff000007077812 */ /* 0x000fe200078ec0ff */
[C---:B------:R-:W-:Y:S01]  /*d440*/  IMAD.U32 R29, R27.reuse, 0x10000, RZ ;  /* 0x000100001b1d7824 */ /* 0x040fe200078e00ff */
[----:B------:R-:W-:Y:S01]  /*d450*/  LOP3.LUT R33, R27, 0xffff0000, RZ, 0xc0, !PT ;  /* 0xffff00001b217812 */ /* 0x000fe200078ec0ff */
[C---:B------:R-:W-:Y:S01]  /*d460*/  IMAD.U32 R4, R25.reuse, 0x10000, RZ ;  /* 0x0001000019047824 */ /* 0x040fe200078e00ff */
[----:B------:R-:W-:Y:S01]  /*d470*/  LOP3.LUT R5, R25, 0xffff0000, RZ, 0xc0, !PT ;  /* 0xffff000019057812 */ /* 0x000fe200078ec0ff */
[C---:B------:R-:W-:Y:S01]  /*d480*/  FFMA.FTZ R37, R30.reuse, R34, -R37 ;  /* 0x000000221e257223 */ /* 0x040fe20000010825 */
        /* <DEDUP_REMOVED lines=9> */
[----:B------:R-:W-:-:S02]  /*d520*/  F2FP.BF16.F32.PACK_AB R4, R35, R38 ;  /* 0x000000262304723e */ /* 0x000fc400000010ff */
[----:B------:R-:W-:Y:S02]  /*d530*/  F2FP.BF16.F32.PACK_AB R5, R30, R37 ;  /* 0x000000251e05723e */ /* 0x000fe400000010ff */
[----:B------:R-:W-:Y:S02]  /*d540*/  F2FP.BF16.F32.PACK_AB R6, R29, R6 ;  /* 0x000000061d06723e */ /* 0x000fe400000010ff */
[----:B------:R-:W-:-:S05]  /*d550*/  F2FP.BF16.F32.PACK_AB R7, R40, R7 ;  /* 0x000000072807723e */ /* 0x000fca00000010ff */
[----:B------:R1:W-:Y:S02]  /*d560*/  STS.128 [R41], R4 ;  /* 0x0000000429007388 */ /* 0x0003e40000000c00 */
.L_x_584:
[----:B------:R-:W-:Y:S05]  /*d570*/  BSYNC B2 ;  /* 0x0000000000027941 */ /* 0x000fea0003800000 */
.L_x_583:
[----:B------:R-:W-:Y:S04]  /*d580*/  BSSY B2, `(.L_x_585) ;  /* 0x000002a000027945 */ /* 0x000fe80003800000 */
[----:B------:R-:W-:Y:S05]  /*d590*/  @P1 BRA `(.L_x_586) ;  /* 0x0000000000a01947 */ /* 0x000fea0003800000 */
[----:B-----5:R-:W-:Y:S01]  /*d5a0*/  R2UR UR4, R43 ;  /* 0x000000002b0472ca */ /* 0x020fe200000e0000 */
[----:B------:R-:W-:Y:S01]  /*d5b0*/  IMAD.U32 R35, R20, 0x10000, RZ ;  /* 0x0001000014237824 */ /* 0x000fe200078e00ff */
[C---:B------:R-:W-:Y:S01]  /*d5c0*/  LOP3.LUT R34, R14.reuse, 0xffff0000, RZ, 0xc0, !PT ;  /* 0xffff00000e227812 */ /* 0x040fe200078ec0ff */
[----:B------:R-:W-:Y:S01]  /*d5d0*/  IMAD.U32 R33, R14, 0x10000, RZ ;  /* 0x000100000e217824 */ /* 0x000fe200078e00ff */
[----:B------:R-:W-:-:S09]  /*d5e0*/  LOP3.LUT R36, R20, 0xffff0000, RZ, 0xc0, !PT ;  /* 0xffff000014247812 */ /* 0x000fd200078ec0ff */
[----:B-1----:R-:W-:-:S05]  /*d5f0*/  LEA R41, R42, UR4, 0x1 ;  /* 0x000000042a297c11 */ /* 0x002fca000f8e08ff */
[----:B------:R-:W1:Y:S02]  /*d600*/  LDS.128 R4, [R41+0x4000] ;  /* 0x0040000029047984 */ /* 0x000e640000000c00 */
[C---:B-1----:R-:W-:Y:S01]  /*d610*/  IMAD.U32 R29, R4.reuse, 0x10000, RZ ;  /* 0x00010000041d7824 */ /* 0x042fe200078e00ff */
[----:B------:R-:W-:Y:S01]  /*d620*/  LOP3.LUT R4, R4, 0xffff0000, RZ, 0xc0, !PT ;  /* 0xffff000004047812 */ /* 0x000fe200078ec0ff */
[C---:B------:R-:W-:Y:S01]  /*d630*/  IMAD.U32 R30, R5.reuse, 0x10000, RZ ;  /* 0x00010000051e7824 */ /* 0x040fe200078e00ff */
[----:B------:R-:W-:Y:S01]  /*d640*/  LOP3.LUT R5, R5, 0xffff0000, RZ, 0xc0, !PT ;  /* 0xffff000005057812 */ /* 0x000fe200078ec0ff */
[C---:B------:R-:W-:Y:S01]  /*d650*/  IMAD.U32 R31, R6.reuse, 0x10000, RZ ;  /* 0x00010000061f7824 */ /* 0x040fe200078e00ff */
[----:B------:R-:W-:Y:S01]  /*d660*/  LOP3.LUT R6, R6, 0xffff0000, RZ, 0xc0, !PT ;  /* 0xffff000006067812 */ /* 0x000fe200078ec0ff */
[C---:B------:R-:W-:Y:S01]  /*d670*/  FMUL.FTZ R38, R4.reuse, R35 ;  /* 0x0000002304267220 */ /* 0x040fe20000410000 */
[----:B------:R-:W-:Y:S01]  /*d680*/  FMUL.FTZ R4, R4, R33 ;  /* 0x0000002104047220 */ /* 0x000fe20000410000 */
[----:B0-----:R-:W-:-:S02]  /*d690*/  IMAD.U32 R32, R7, 0x10000, RZ ;  /* 0x0001000007207824 */ /* 0x001fc400078e00ff */
[----:B------:R-:W-:Y:S01]  /*d6a0*/  FMUL.FTZ R37, R5, R36 ;  /* 0x0000002405257220 */ /* 0x000fe20000410000 */
[----:B------:R-:W-:Y:S01]  /*d6b0*/  FFMA.FTZ R38, R29, R33, -R38 ;  /* 0x000000211d267223 */ /* 0x000fe20000010826 */
[-C--:B------:R-:W-:Y:S01]  /*d6c0*/  FMUL.FTZ R39, R5, R34.reuse ;  /* 0x0000002205277220 */ /* 0x080fe20000410000 */
[----:B------:R-:W-:Y:S01]  /*d6d0*/  LOP3.LUT R7, R7, 0xffff0000, RZ, 0xc0, !PT ;  /* 0xffff000007077812 */ /* 0x000fe200078ec0ff */
[----:B------:R-:W-:Y:S01]  /*d6e0*/  FFMA.FTZ R35, R29, R35, R4 ;  /* 0x000000231d237223 */ /* 0x000fe20000010004 */
[C---:B------:R-:W-:Y:S01]  /*d6f0*/  LOP3.LUT R33, R21.reuse, 0xffff0000, RZ, 0xc0, !PT ;  /* 0xffff000015217812 */ /* 0x040fe200078ec0ff */
[----:B------:R-:W-:Y:S01]  /*d700*/  IMAD.U32 R29, R21, 0x10000, RZ ;  /* 0x00010000151d7824 */ /* 0x000fe200078e00ff */
[C---:B------:R-:W-:Y:S01]  /*d710*/  LOP3.LUT R5, R15.reuse, 0xffff0000, RZ, 0xc0, !PT ;  /* 0xffff00000f057812 */ /* 0x040fe200078ec0ff */
[----:B------:R-:W-:Y:S02]  /*d720*/  IMAD.U32 R4, R15, 0x10000, RZ ;  /* 0x000100000f047824 */ /* 0x000fe400078e00ff */
        /* <DEDUP_REMOVED lines=14> */
[----:B------:R2:W-:Y:S02]  /*d810*/  STS.128 [R41+0x4000], R4 ;  /* 0x0040000429007388 */ /* 0x0005e40000000c00 */
.L_x_586:
[----:B------:R-:W-:Y:S05]  /*d820*/  BSYNC B2 ;  /* 0x0000000000027941 */ /* 0x000fea0003800000 */
.L_x_585:
[----:B------:R-:W-:Y:S04]  /*d830*/  BSSY B2, `(.L_x_587) ;  /* 0x000002a000027945 */ /* 0x000fe80003800000 */
[----:B------:R-:W-:Y:S05]  /*d840*/  @P2 BRA `(.L_x_588) ;  /* 0x0000000000a02947 */ /* 0x000fea0003800000 */
[----:B-----5:R-:W-:Y:S01]  /*d850*/  R2UR UR4, R43 ;  /* 0x000000002b0472ca */ /* 0x020fe200000e0000 */
[----:B------:R-:W-:Y:S01]  /*d860*/  IMAD.U32 R35, R12, 0x10000, RZ ;  /* 0x000100000c237824 */ /* 0x000fe200078e00ff */
[C---:B------:R-:W-:Y:S01]  /*d870*/  LOP3.LUT R34, R10.reuse, 0xffff0000, RZ, 0xc0, !PT ;  /* 0xffff00000a227812 */ /* 0x040fe200078ec0ff */
[----:B------:R-:W-:Y:S01]  /*d880*/  IMAD.U32 R33, R10, 0x10000, RZ ;  /* 0x000100000a217824 */ /* 0x000fe200078e00ff */
[----:B------:R-:W-:-:S09]  /*d890*/  LOP3.LUT R36, R12, 0xffff0000, RZ, 0xc0, !PT ;  /* 0xffff00000c247812 */ /* 0x000fd200078ec0ff */
[----:B-12---:R-:W-:-:S05]  /*d8a0*/  LEA R41, R42, UR4, 0x1 ;  /* 0x000000042a297c11 */ /* 0x006fca000f8e08ff */
        /* <DEDUP_REMOVED lines=34> */
.L_x_588:
[----:B------:R-:W-:Y:S05]  /*dad0*/  BSYNC B2 ;  /* 0x0000000000027941 */ /* 0x000fea0003800000 */
.L_x_587:
[----:B------:R-:W-:Y:S05]  /*dae0*/  @P3 BRA `(.L_x_582) ;  /* 0x0000000000a03947 */ /* 0x000fea0003800000 */
[----:B-----5:R-:W-:Y:S01]  /*daf0*/  R2UR UR4, R43 ;  /* 0x000000002b0472ca */ /* 0x020fe200000e0000 */
[----:B------:R-:W-:Y:S01]  /*db00*/  IMAD.U32 R35, R8, 0x10000, RZ ;  /* 0x0001000008237824 */ /* 0x000fe200078e00ff */
[C---:B------:R-:W-:Y:S01]  /*db10*/  LOP3.LUT R34, R0.reuse, 0xffff0000, RZ, 0xc0, !PT ;  /* 0xffff000000227812 */ /* 0x040fe200078ec0ff */
[----:B------:R-:W-:Y:S01]  /*db20*/  IMAD.U32 R33, R0, 0x10000, RZ ;  /* 0x0001000000217824 */ /* 0x000fe200078e00ff */
[----:B------:R-:W-:-:S09]  /*db30*/  LOP3.LUT R36, R8, 0xffff0000, RZ, 0xc0, !PT ;  /* 0xffff000008247812 */ /* 0x000fd200078ec0ff */
[----:B-123--:R-:W-:-:S05]  /*db40*/  LEA R41, R42, UR4, 0x1 ;  /* 0x000000042a297c11 */ /* 0x00efca000f8e08ff */
        /* <DEDUP_REMOVED lines=11> */
[C---:B------:R-:W-:Y:S01]  /*dc00*/  FFMA.FTZ R38, R29.reuse, R33, -R38 ;  /* 0x000000211d267223 */ /* 0x040fe20000010826 */
[----:B------:R-:W-:Y:S01]  /*dc10*/  FFMA.FTZ R35, R29, R35, R4 ;  /* 0x000000231d237223 */ /* 0x000fe20000010004 */
[-C--:B------:R-:W-:Y:S01]  /*dc20*/  FMUL.FTZ R39, R5, R34.reuse ;  /* 0x0000002205277220 */ /* 0x080fe20000410000 */
[----:B------:R-:W-:Y:S01]  /*dc30*/  LOP3.LUT R7, R7, 0xffff0000, RZ, 0xc0, !PT ;  /* 0xffff000007077812 */ /* 0x000fe200078ec0ff */
[----:B------:R-:W-:Y:S01]  /*dc40*/  IMAD.U32 R4, R3, 0x10000, RZ ;  /* 0x0001000003047824 */ /* 0x000fe200078e00ff */
[C---:B------:R-:W-:Y:S01]  /*dc50*/  SHF.L.U32 R29, R9.reuse, 0x10, RZ ;  /* 0x00000010091d7819 */ /* 0x040fe200000006ff */
[C---:B------:R-:W-:Y:S01]  /*dc60*/  FFMA.FTZ R37, R30.reuse, R34, -R37 ;  /* 0x000000221e257223 */ /* 0x040fe20000010825 */
[----:B------:R-:W-:Y:S01]  /*dc70*/  LOP3.LUT R33, R9, 0xffff0000, RZ, 0xc0, !PT ;  /* 0xffff000009217812 */ /* 0x000fe200078ec0ff */
[----:B------:R-:W-:Y:S01]  /*dc80*/  FFMA.FTZ R30, R30, R36, R39 ;  /* 0x000000241e1e7223 */ /* 0x000fe20000010027 */
[----:B------:R-:W-:Y:S01]  /*dc90*/  LOP3.LUT R5, R3, 0xffff0000, RZ, 0xc0, !PT ;  /* 0xffff000003057812 */ /* 0x000fe200078ec0ff */
[C---:B------:R-:W-:Y:S01]  /*dca0*/  FMUL.FTZ R34, R6.reuse, R29 ;  /* 0x0000001d06227220 */ /* 0x040fe20000410000 */
[----:B------:R-:W-:Y:S01]  /*dcb0*/  FMUL.FTZ R36, R6, R4 ;  /* 0x0000000406247220 */ /* 0x000fe20000410000 */
[----:B------:R-:W-:-:S02]  /*dcc0*/  FMUL.FTZ R39, R7, R33 ;  /* 0x0000002107277220 */ /* 0x000fc40000410000 */
[----:B------:R-:W-:Y:S01]  /*dcd0*/  FMUL.FTZ R40, R7, R5 ;  /* 0x0000000507287220 */ /* 0x000fe20000410000 */
[C---:B------:R-:W-:Y:S01]  /*dce0*/  FFMA.FTZ R6, R31.reuse, R4, -R34 ;  /* 0x000000041f067223 */ /* 0x040fe20000010822 */
[----:B------:R-:W-:Y:S01]  /*dcf0*/  FFMA.FTZ R29, R31, R29, R36 ;  /* 0x0000001d1f1d7223 */ /* 0x000fe20000010024 */
[C---:B------:R-:W-:Y:S01]  /*dd00*/  FFMA.FTZ R7, R32.reuse, R5, -R39 ;  /* 0x0000000520077223 */ /* 0x040fe20000010827 */
[----:B------:R-:W-:Y:S01]  /*dd10*/  FFMA.FTZ R40, R32, R33, R40 ;  /* 0x0000002120287223 */ /* 0x000fe20000010028 */
[----:B------:R-:W-:Y:S02]  /*dd20*/  F2FP.BF16.F32.PACK_AB R4, R35, R38 ;  /* 0x000000262304723e */ /* 0x000fe400000010ff */
[----:B------:R-:W-:Y:S02]  /*dd30*/  F2FP.BF16.F32.PACK_AB R5, R30, R37 ;  /* 0x000000251e05723e */ /* 0x000fe400000010ff */
[----:B------:R-:W-:Y:S02]  /*dd40*/  F2FP.BF16.F32.PACK_AB R6, R29, R6 ;  /* 0x000000061d06723e */ /* 0x000fe400000010ff */
[----:B------:R-:W-:-:S05]  /*dd50*/  F2FP.BF16.F32.PACK_AB R7, R40, R7 ;  /* 0x000000072807723e */ /* 0x000fca00000010ff */
[----:B------:R4:W-:Y:S02]  /*dd60*/  STS.128 [R41+0xc000], R4 ;  /* 0x00c0000429007388 */ /* 0x0009e40000000c00 */
.L_x_582:
[----:B------:R-:W-:Y:S05]  /*dd70*/  BSYNC B1 ;  /* 0x0000000000017941 */ /* 0x000fea0003800000 */
.L_x_581:
[----:B-1234-:R-:W-:Y:S01]  /*dd80*/  VIADD R4, R224, 0x20 ;  /* 0x00000020e0047836 */ /* 0x01efe20000000000 */
[----:B------:R-:W-:Y:S04]  /*dd90*/  BSSY B1, `(.L_x_589) ;  /* 0x00000b4000017945 */ /* 0x000fe80003800000 */
[----:B------:R-:W-:-:S13]  /*dda0*/  ISETP.GE.AND P0, PT, R4, R28, PT ;  /* 0x0000001c0400720c */ /* 0x000fda0003f06270 */
[----:B------:R-:W-:Y:S05]  /*ddb0*/  @P0 BRA `(.L_x_590) ;  /* 0x0000000800c40947 */ /* 0x000fea0003800000 */
[----:B------:R1:W5:Y:S01]  /*ddc0*/  LDL R44, [R1+0x6c] ;  /* 0x00006c00012c7983 */ /* 0x0003620000100800 */
[----:B------:R-:W2:Y:S03]  /*ddd0*/  LDC R5, c[0x0][0x3f4] ;  /* 0x0000fd00ff057b82 */ /* 0x000ea60000000800 */
[----:B-----5:R1:W5:Y:S01]  /*dde0*/  LDL R43, [R1+0x68] ;  /* 0x00006800012b7983 */ /* 0x0203620000100800 */
[----:B------:R-:W-:Y:S01]  /*ddf0*/  BSSY B2, `(.L_x_591) ;  /* 0x000002e000027945 */ /* 0x000fe20003800000 */
[-C--:B--2---:R-:W-:Y:S02]  /*de00*/  ISETP.GE.AND P0, PT, R216, R5.reuse, PT ;  /* 0x00000005d800720c */ /* 0x084fe40003f06270 */
[-C--:B------:R-:W-:Y:S02]  /*de10*/  ISETP.GE.AND P1, PT, R221, R5.reuse, PT ;  /* 0x00000005dd00720c */ /* 0x080fe40003f26270 */
[----:B------:R-:W-:-:S02]  /*de20*/  ISETP.GE.AND P2, PT, R220, R5, PT ;  /* 0x00000005dc00720c */ /* 0x000fc40003f46270 */
[----:B------:R-:W-:-:S07]  /*de30*/  ISETP.GE.AND P3, PT, R222, R5, PT ;  /* 0x00000005de00720c */ /* 0x000fce0003f66270 */
[----:B-1----:R-:W-:Y:S06]  /*de40*/  @P0 BRA `(.L_x_592) ;  /* 0x0000000000a00947 */ /* 0x002fec0003800000 */
[----:B------:R-:W-:Y:S01]  /*de50*/  R2UR UR4, R44 ;  /* 0x000000002c0472ca */ /* 0x000fe200000e0000 */
[C---:B------:R-:W-:Y:S01]  /*de60*/  IMAD.U32 R37, R26.reuse, 0x10000, RZ ;  /* 0x000100001a257824 */ /* 0x040fe200078e00ff */
[----:B------:R-:W-:Y:S01]  /*de70*/  LOP3.LUT R40, R26, 0xffff0000, RZ, 0xc0, !PT ;  /* 0xffff00001a287812 */ /* 0x000fe200078ec0ff */
[C---:B------:R-:W-:Y:S01]  /*de80*/  IMAD.U32 R35, R24.reuse, 0x10000, RZ ;  /* 0x0001000018237824 */ /* 0x040fe200078e00ff */
[----:B------:R-:W-:Y:S01]  /*de90*/  LOP3.LUT R38, R24, 0xffff0000, RZ, 0xc0, !PT ;  /* 0xffff000018267812 */ /* 0x000fe200078ec0ff */
[C---:B------:R-:W-:Y:S01]  /*dea0*/  IMAD.U32 R39, R27.reuse, 0x10000, RZ ;  /* 0x000100001b277824 */ /* 0x040fe200078e00ff */
[----:B------:R-:W-:-:S07]  /*deb0*/  LOP3.LUT R42, R27, 0xffff0000, RZ, 0xc0, !PT ;  /* 0xffff00001b2a7812 */ /* 0x000fce00078ec0ff */
[----:B-----5:R-:W-:-:S05]  /*dec0*/  LEA R41, R43, UR4, 0x1 ;  /* 0x000000042b297c11 */ /* 0x020fca000f8e08ff */
[----:B------:R-:W1:Y:S02]  /*ded0*/  LDS.128 R4, [R41+0x1000] ;  /* 0x0010000029047984 */ /* 0x000e640000000c00 */
[C---:B-1----:R-:W-:Y:S01]  /*dee0*/  IMAD.U32 R29, R4.reuse, 0x10000, RZ ;  /* 0x00010000041d7824 */ /* 0x042fe200078e00ff */
[----:B------:R-:W-:Y:S01]  /*def0*/  LOP3.LUT R4, R4, 0xffff0000, RZ, 0xc0, !PT ;  /* 0xffff000004047812 */ /* 0x000fe200078ec0ff */
[C---:B------:R-:W-:Y:S01]  /*df00*/  IMAD.U32 R30, R5.reuse, 0x10000, RZ ;  /* 0x00010000051e7824 */ /* 0x040fe200078e00ff */
[----:B------:R-:W-:Y:S01]  /*df10*/  LOP3.LUT R5, R5, 0xffff0000, RZ, 0xc0, !PT ;  /* 0xffff000005057812 */ /* 0x000fe200078ec0ff */
[C---:B------:R-:W-:Y:S01]  /*df20*/  IMAD.U32 R31, R6.reuse, 0x10000, RZ ;  /* 0x00010000061f7824 */ /* 0x040fe200078e00ff */
[----:B------:R-:W-:Y:S01]  /*df30*/  LOP3.LUT R6, R6, 0xffff0000, RZ, 0xc0, !PT ;  /* 0xffff000006067812 */ /* 0x000fe200078ec0ff */
[-C--:B------:R-:W-:Y:S01]  /*df40*/  FMUL.FTZ R34, R37, R4.reuse ;  /* 0x0000000425227220 */ /* 0x080fe20000410000 */
[----:B------:R-:W-:Y:S01]  /*df50*/  FMUL.FTZ R36, R35, R4 ;  /* 0x0000000423247220 */ /* 0x000fe20000410000 */
[----:B------:R-:W-:Y:S01]  /*df60*/  FMUL.FTZ R33, R40, R5 ;  /* 0x0000000528217220 */ /* 0x000fe20000410000 */
[----:B0-----:R-:W-:-:S02]  /*df70*/  IMAD.U32 R32, R7, 0x10000, RZ ;  /* 0x0001000007207824 */ /* 0x001fc400078e00ff */
[----:B------:R-:W-:Y:S01]  /*df80*/  FFMA.FTZ R4, R35, R29, -R34 ;  /* 0x0000001d23047223 */ /* 0x000fe20000010822 */
[C---:B------:R-:W-:Y:S01]  /*df90*/  FMUL.FTZ R35, R38.reuse, R5 ;  /* 0x0000000526237220 */ /* 0x040fe20000410000 */
[----:B------:R-:W-:Y:S01]  /*dfa0*/  LOP3.LUT R7, R7, 0xffff0000, RZ, 0xc0, !PT ;  /* 0xffff000007077812 */ /* 0x000fe200078ec0ff */
[-C--:B------:R-:W-:Y:S01]  /*dfb0*/  FFMA.FTZ R5, R38, R30.reuse, -R33 ;  /* 0x0000001e26057223 */ /* 0x080fe20000010821 */
[----:B------:R-:W-:Y:S01]  /*dfc0*/  FFMA.FTZ R29, R37, R29, R36 ;  /* 0x0000001d251d7223 */ /* 0x000fe20000010024 */
[C---:B------:R-:W-:Y:S01]  /*dfd0*/  LOP3.LUT R38, R25.reuse, 0xffff0000, RZ, 0xc0, !PT ;  /* 0xffff000019267812 */ /* 0x040fe200078ec0ff */
[----:B------:R-:W-:Y:S02]  /*dfe0*/  IMAD.U32 R37, R25, 0x10000, RZ ;  /* 0x0001000019257824 */ /* 0x000fe400078e00ff */
[----:B------:R-:W-:Y:S01]  /*dff0*/  FFMA.FTZ R30, R40, R30, R35 ;  /* 0x0000001e281e7223 */ /* 0x000fe20000010023 */
[-C--:B------:R-:W-:Y:S01]  /*e000*/  FMUL.FTZ R34, R39, R6.reuse ;  /* 0x0000000627227220 */ /* 0x080fe20000410000 */
[-C--:B------:R-:W-:Y:S01]  /*e010*/  FMUL.FTZ R33, R42, R7.reuse ;  /* 0x000000072a217220 */ /* 0x080fe20000410000 */
[C---:B------:R-:W-:Y:S01]  /*e020*/  FMUL.FTZ R36, R37.reuse, R6 ;  /* 0x0000000625247220 */ /* 0x040fe20000410000 */
[C---:B------:R-:W-:Y:S01]  /*e030*/  FMUL.FTZ R35, R38.reuse, R7 ;  /* 0x0000000726237220 */ /* 0x040fe20000410000 */
[-C--:B------:R-:W-:Y:S01]  /*e040*/  FFMA.FTZ R6, R37, R31.reuse, -R34 ;  /* 0x0000001f25067223 */ /* 0x080fe20000010822 */
[-C--:B------:R-:W-:Y:S01]  /*e050*/  FFMA.FTZ R7, R38, R32.reuse, -R33 ;  /* 0x0000002026077223 */ /* 0x080fe20000010821 */
[----:B------:R-:W-:Y:S01]  /*e060*/  FFMA.FTZ R31, R39, R31, R36 ;  /* 0x0000001f271f7223 */ /* 0x000fe20000010024 */
[----:B------:R-:W-:Y:S01]  /*e070*/  FFMA.FTZ R32, R42, R32, R35 ;  /* 0x000000202a207223 */ /* 0x000fe20000010023 */
[----:B------:R-:W-:-:S02]  /*e080*/  F2FP.BF16.F32.PACK_AB R4, R29, R4 ;  /* 0x000000041d04723e */ /* 0x000fc400000010ff */
[----:B------:R-:W-:Y:S02]  /*e090*/  F2FP.BF16.F32.PACK_AB R5, R30, R5 ;  /* 0x000000051e05723e */ /* 0x000fe400000010ff */
[----:B------:R-:W-:Y:S02]  /*e0a0*/  F2FP.BF16.F32.PACK_AB R6, R31, R6 ;  /* 0x000000061f06723e */ /* 0x000fe400000010ff */
[----:B------:R-:W-:-:S05]  /*e0b0*/  F2FP.BF16.F32.PACK_AB R7, R32, R7 ;  /* 0x000000072007723e */ /* 0x000fca00000010ff */
[----:B------:R1:W-:Y:S02]  /*e0c0*/  STS.128 [R41+0x1000], R4 ;  /* 0x0010000429007388 */ /* 0x0003e40000000c00 */
.L_x_592:
[----:B------:R-:W-:Y:S05]  /*e0d0*/  BSYNC B2 ;  /* 0x0000000000027941 */ /* 0x000fea0003800000 */
.L_x_591:
[----:B------:R-:W-:Y:S04]  /*e0e0*/  BSSY B2, `(.L_x_593) ;  /* 0x000002a000027945 */ /* 0x000fe80003800000 */
[----:B------:R-:W-:Y:S05]  /*e0f0*/  @P1 BRA `(.L_x_594) ;  /* 0x0000000000a01947 */ /* 0x000fea0003800000 */
[----:B------:R-:W-:Y:S01]  /*e100*/  R2UR UR4, R44 ;  /* 0x000000002c0472ca */ /* 0x000fe200000e0000 */
[C---:B------:R-:W-:Y:S01]  /*e110*/  IMAD.U32 R37, R20.reuse, 0x10000, RZ ;  /* 0x0001000014257824 */ /* 0x040fe200078e00ff */
[----:B------:R-:W-:Y:S01]  /*e120*/  LOP3.LUT R40, R20, 0xffff0000, RZ, 0xc0, !PT ;  /* 0xffff000014287812 */ /* 0x000fe200078ec0ff */
[C---:B------:R-:W-:Y:S01]  /*e130*/  IMAD.U32 R35, R14.reuse, 0x10000, RZ ;  /* 0x000100000e237824 */ /* 0x040fe200078e00ff */
[----:B------:R-:W-:Y:S01]  /*e140*/  LOP3.LUT R38, R14, 0xffff0000, RZ, 0xc0, !PT ;  /* 0xffff00000e267812 */ /* 0x000fe200078ec0ff */
[C---:B------:R-:W-:Y:S01]  /*e150*/  IMAD.U32 R39, R21.reuse, 0x10000, RZ ;  /* 0x0001000015277824 */ /* 0x040fe200078e00ff */
[----:B------:R-:W-:-:S07]  /*e160*/  LOP3.LUT R42, R21, 0xffff0000, RZ, 0xc0, !PT ;  /* 0xffff0000152a7812 */ /* 0x000fce00078ec0ff */
[----:B-1---5:R-:W-:-:S05]  /*e170*/  LEA R41, R43, UR4, 0x1 ;  /* 0x000000042b297c11 */ /* 0x022fca000f8e08ff */
        /* <DEDUP_REMOVED lines=32> */
.L_x_594:
[----:B------:R-:W-:Y:S05]  /*e380*/  BSYNC B2 ;  /* 0x0000000000027941 */ /* 0x000fea0003800000 */
.L_x_593:
[----:B------:R-:W-:Y:S04]  /*e390*/  BSSY B2, `(.L_x_595) ;  /* 0x000002a000027945 */ /* 0x000fe80003800000 */
[----:B------:R-:W-:Y:S05]  /*e3a0*/  @P2 BRA `(.L_x_596) ;  /* 0x0000000000a02947 */ /* 0x000fea0003800000 */
[----:B------:R-:W-:Y:S01]  /*e3b0*/  R2UR UR4, R44 ;  /* 0x000000002c0472ca */ /* 0x000fe200000e0000 */
[C---:B------:R-:W-:Y:S01]  /*e3c0*/  IMAD.U32 R37, R12.reuse, 0x10000, RZ ;  /* 0x000100000c257824 */ /* 0x040fe200078e00ff */
[----:B------:R-:W-:Y:S01]  /*e3d0*/  LOP3.LUT R40, R12, 0xffff0000, RZ, 0xc0, !PT ;  /* 0xffff00000c287812 */ /* 0x000fe200078ec0ff */
[C---:B------:R-:W-:Y:S01]  /*e3e0*/  IMAD.U32 R35, R10.reuse, 0x10000, RZ ;  /* 0x000100000a237824 */ /* 0x040fe200078e00ff */
[----:B------:R-:W-:Y:S02]  /*e3f0*/  LOP3.LUT R38, R10, 0xffff0000, RZ, 0xc0, !PT ;  /* 0xffff00000a267812 */ /* 0x000fe400078ec0ff */
[C---:B------:R-:W-:Y:S02]  /*e400*/  SHF.L.U32 R39, R13.reuse, 0x10, RZ ;  /* 0x000000100d277819 */ /* 0x040fe400000006ff */
[----:B------:R-:W-:-:S05]  /*e410*/  LOP3.LUT R42, R13, 0xffff0000, RZ, 0xc0, !PT ;  /* 0xffff00000d2a7812 */ /* 0x000fca00078ec0ff */
[----:B-12--5:R-:W-:-:S05]  /*e420*/  LEA R41, R43, UR4, 0x1 ;  /* 0x000000042b297c11 */ /* 0x026fca000f8e08ff */
        /* <DEDUP_REMOVED lines=32> */
.L_x_596:
[----:B------:R-:W-:Y:S05]  /*e630*/  BSYNC B2 ;  /* 0x0000000000027941 */ /* 0x000fea0003800000 */
.L_x_595:
        /* <DEDUP_REMOVED lines=8> */
[----:B-123-5:R-:W-:-:S05]  /*e6c0*/  LEA R41, R43, UR4, 0x1 ;  /* 0x000000042b297c11 */ /* 0x02efca000f8e08ff */
        /* <DEDUP_REMOVED lines=32> */
.L_x_590:
[----:B------:R-:W-:Y:S05]  /*e8d0*/  BSYNC B1 ;  /* 0x0000000000017941 */ /* 0x000fea0003800000 */
.L_x_589:
        /* <DEDUP_REMOVED lines=53> */
.L_x_600:
[----:B------:R-:W-:Y:S05]  /*ec30*/  BSYNC B2 ;  /* 0x0000000000027941 */ /* 0x000fea0003800000 */
.L_x_599:
        /* <DEDUP_REMOVED lines=42> */
.L_x_602:
[----:B------:R-:W-:Y:S05]  /*eee0*/  BSYNC B2 ;  /* 0x0000000000027941 */ /* 0x000fea0003800000 */
.L_x_601:
        /* <DEDUP_REMOVED lines=42> */
.L_x_604:
[----:B------:R-:W-:Y:S05]  /*f190*/  BSYNC B2 ;  /* 0x0000000000027941 */ /* 0x000fea0003800000 */
.L_x_603:
        /* <DEDUP_REMOVED lines=41> */
.L_x_598:
[----:B------:R-:W-:Y:S05]  /*f430*/  BSYNC B1 ;  /* 0x0000000000017941 */ /* 0x000fea0003800000 */
.L_x_597:
[----:B-1234-:R-:W-:-:S05]  /*f440*/  VIADD R5, R224, 0x60 ;  /* 0x00000060e0057836 */ /* 0x01efca0000000000 */
[----:B------:R-:W-:-:S13]  /*f450*/  ISETP.GE.AND P0, PT, R5, R28, PT ;  /* 0x0000001c0500720c */ /* 0x000fda0003f06270 */
[----:B------:R-:W-:Y:S05]  /*f460*/  @P0 BRA `(.L_x_605) ;  /* 0x0000004400700947 */ /* 0x000fea0003800000 */
[----:B------:R-:W2:Y:S01]  /*f470*/  LDL R6, [R1+0x6c] ;  /* 0x00006c0001067983 */ /* 0x000ea20000100800 */
[----:B------:R-:W1:Y:S03]  /*f480*/  LDC R5, c[0x0][0x3f4] ;  /* 0x0000fd00ff057b82 */ /* 0x000e660000000800 */
[----:B------:R-:W3:Y:S01]  /*f490*/  LDL R4, [R1+0x68] ;  /* 0x0000680001047983 */ /* 0x000ee20000100800 */
[----:B------:R-:W-:Y:S01]  /*f4a0*/  BSSY B1, `(.L_x_606) ;  /* 0x000002e000017945 */ /* 0x000fe20003800000 */
[-C--:B-1----:R-:W-:Y:S02]  /*f4b0*/  ISETP.GE.AND P0, PT, R216, R5.reuse, PT ;  /* 0x00000005d800720c */ /* 0x082fe40003f06270 */
[-C--:B------:R-:W-:Y:S02]  /*f4c0*/  ISETP.GE.AND P1, PT, R221, R5.reuse, PT ;  /* 0x00000005dd00720c */ /* 0x080fe40003f26270 */
[----:B------:R-:W-:-:S02]  /*f4d0*/  ISETP.GE.AND P2, PT, R220, R5, PT ;  /* 0x00000005dc00720c */ /* 0x000fc40003f46270 */
[----:B------:R-:W-:Y:S02]  /*f4e0*/  ISETP.GE.AND P3, PT, R222, R5, PT ;  /* 0x00000005de00720c */ /* 0x000fe40003f66270 */
[----:B--2---:R-:W-:-:S13]  /*f4f0*/  R2UR UR4, R6 ;  /* 0x00000000060472ca */ /* 0x004fda00000e0000 */
[----:B---3--:R-:W-:Y:S01]  /*f500*/  LEA R28, R4, UR4, 0x1 ;  /* 0x00000004041c7c11 */ /* 0x008fe2000f8e08ff */
[----:B------:R-:W-:Y:S06]  /*f510*/  @P0 BRA `(.L_x_607) ;  /* 0x0000000000980947 */ /* 0x000fec0003800000 */
[----:B------:R-:W1:Y:S01]  /*f520*/  LDS.128 R4, [R28+0x3000] ;  /* 0x003000001c047984 */ /* 0x000e620000000c00 */
[C---:B------:R-:W-:Y:S01]  /*f530*/  IMAD.U32 R35, R26.reuse, 0x10000, RZ ;  /* 0x000100001a237824 */ /* 0x040fe200078e00ff */
[----:B------:R-:W-:Y:S01]  /*f540*/  LOP3.LUT R38, R26, 0xffff0000, RZ, 0xc0, !PT ;  /* 0xffff00001a267812 */ /* 0x000fe200078ec0ff */
[C---:B------:R-:W-:Y:S01]  /*f550*/  IMAD.U32 R33, R24.reuse, 0x10000, RZ ;  /* 0x0001000018217824 */ /* 0x040fe200078e00ff */
[----:B------:R-:W-:Y:S02]  /*f560*/  LOP3.LUT R36, R24, 0xffff0000, RZ, 0xc0, !PT ;  /* 0xffff000018247812 */ /* 0x000fe400078ec0ff */
[----:B------:R-:W-:Y:S01]  /*f570*/  LOP3.LUT R40, R27, 0xffff0000, RZ, 0xc0, !PT ;  /* 0xffff00001b287812 */ /* 0x000fe200078ec0ff */
[C---:B-1----:R-:W-:Y:S01]  /*f580*/  IMAD.U32 R29, R4.reuse, 0x10000, RZ ;  /* 0x00010000041d7824 */ /* 0x042fe200078e00ff */
[----:B------:R-:W-:Y:S01]  /*f590*/  LOP3.LUT R4, R4, 0xffff0000, RZ, 0xc0, !PT ;  /* 0xffff000004047812 */ /* 0x000fe200078ec0ff */
[C---:B------:R-:W-:Y:S01]  /*f5a0*/  IMAD.U32 R30, R5.reuse, 0x10000, RZ ;  /* 0x00010000051e7824 */ /* 0x040fe200078e00ff */
[----:B------:R-:W-:Y:S01]  /*f5b0*/  LOP3.LUT R5, R5, 0xffff0000, RZ, 0xc0, !PT ;  /* 0xffff000005057812 */ /* 0x000fe200078ec0ff */
[C---:B------:R-:W-:Y:S01]  /*f5c0*/  IMAD.U32 R26, R7.reuse, 0x10000, RZ ;  /* 0x00010000071a7824 */ /* 0x040fe200078e00ff */
[----:B------:R-:W-:Y:S01]  /*f5d0*/  LOP3.LUT R7, R7, 0xffff0000, RZ, 0xc0, !PT ;  /* 0xffff000007077812 */ /* 0x000fe200078ec0ff */
[-C--:B0-----:R-:W-:Y:S01]  /*f5e0*/  FMUL.FTZ R32, R35, R4.reuse ;  /* 0x0000000423207220 */ /* 0x081fe20000410000 */
[----:B------:R-:W-:Y:S01]  /*f5f0*/  FMUL.FTZ R34, R33, R4 ;  /* 0x0000000421227220 */ /* 0x000fe20000410000 */
[----:B------:R-:W-:Y:S01]  /*f600*/  FMUL.FTZ R31, R38, R5 ;  /* 0x00000005261f7220 */ /* 0x000fe20000410000 */
[----:B------:R-:W-:-:S02]  /*f610*/  IMAD.U32 R24, R6, 0x10000, RZ ;  /* 0x0001000006187824 */ /* 0x000fc400078e00ff */
[----:B------:R-:W-:Y:S01]  /*f620*/  FFMA.FTZ R4, R33, R29, -R32 ;  /* 0x0000001d21047223 */ /* 0x000fe20000010820 */
[C---:B------:R-:W-:Y:S01]  /*f630*/  FMUL.FTZ R33, R36.reuse, R5 ;  /* 0x0000000524217220 */ /* 0x040fe20000410000 */
[----:B------:R-:W-:Y:S01]  /*f640*/  FFMA.FTZ R29, R35, R29, R34 ;  /* 0x0000001d231d7223 */ /* 0x000fe20000010022 */
[-C--:B------:R-:W-:Y:S01]  /*f650*/  FFMA.FTZ R5, R36, R30.reuse, -R31 ;  /* 0x0000001e24057223 */ /* 0x080fe2000001081f */
[----:B------:R-:W-:Y:S01]  /*f660*/  LOP3.LUT R6, R6, 0xffff0000, RZ, 0xc0, !PT ;  /* 0xffff000006067812 */ /* 0x000fe200078ec0ff */
[----:B------:R-:W-:Y:S01]  /*f670*/  IMAD.U32 R32, R25, 0x10000, RZ ;  /* 0x0001000019207824 */ /* 0x000fe200078e00ff */
[----:B------:R-:W-:Y:S01]  /*f680*/  SHF.L.U32 R36, R27, 0x10, RZ ;  /* 0x000000101b247819 */ /* 0x000fe200000006ff */
[----:B------:R-:W-:Y:S01]  /*f690*/  FFMA.FTZ R30, R38, R30, R33 ;  /* 0x0000001e261e7223 */ /* 0x000fe20000010021 */
[----:B------:R-:W-:Y:S01]  /*f6a0*/  LOP3.LUT R34, R25, 0xffff0000, RZ, 0xc0, !PT ;  /* 0xffff000019227812 */ /* 0x000fe200078ec0ff */
[-C--:B------:R-:W-:Y:S01]  /*f6b0*/  FMUL.FTZ R31, R40, R7.reuse ;  /* 0x00000007281f7220 */ /* 0x080fe20000410000 */
[-C--:B------:R-:W-:Y:S01]  /*f6c0*/  FMUL.FTZ R27, R32, R6.reuse ;  /* 0x00000006201b7220 */ /* 0x080fe20000410000 */
[----:B------:R-:W-:Y:S01]  /*f6d0*/  FMUL.FTZ R25, R36, R6 ;  /* 0x0000000624197220 */ /* 0x000fe20000410000 */
[----:B------:R-:W-:Y:S01]  /*f6e0*/  F2FP.BF16.F32.PACK_AB R4, R29, R4 ;  /* 0x000000041d04723e */ /* 0x000fe200000010ff */
[C---:B------:R-:W-:Y:S01]  /*f6f0*/  FMUL.FTZ R33, R34.reuse, R7 ;  /* 0x0000000722217220 */ /* 0x040fe20000410000 */
[----:B------:R-:W-:Y:S01]  /*f700*/  FFMA.FTZ R7, R34, R26, -R31 ;  /* 0x0000001a22077223 */ /* 0x000fe2000001081f */
[-C--:B------:R-:W-:Y:S01]  /*f710*/  FFMA.FTZ R6, R32, R24.reuse, -R25 ;  /* 0x0000001820067223 */ /* 0x080fe20000010819 */
[----:B------:R-:W-:Y:S01]  /*f720*/  FFMA.FTZ R27, R36, R24, R27 ;  /* 0x00000018241b7223 */ /* 0x000fe2000001001b */
[----:B------:R-:W-:Y:S01]  /*f730*/  FFMA.FTZ R26, R40, R26, R33 ;  /* 0x0000001a281a7223 */ /* 0x000fe20000010021 */
[----:B------:R-:W-:-:S03]  /*f740*/  F2FP.BF16.F32.PACK_AB R5, R30, R5 ;  /* 0x000000051e05723e */ /* 0x000fc600000010ff */
[----:B------:R-:W-:Y:S02]  /*f750*/  F2FP.BF16.F32.PACK_AB R6, R27, R6 ;  /* 0x000000061b06723e */ /* 0x000fe400000010ff */
[----:B------:R-:W-:-:S05]  /*f760*/  F2FP.BF16.F32.PACK_AB R7, R26, R7 ;  /* 0x000000071a07723e */ /* 0x000fca00000010ff */
[----:B------:R1:W-:Y:S02]  /*f770*/  STS.128 [R28+0x3000], R4 ;  /* 0x003000041c007388 */ /* 0x0003e40000000c00 */
.L_x_607:
[----:B------:R-:W-:Y:S05]  /*f780*/  BSYNC B1 ;  /* 0x0000000000017941 */ /* 0x000fea0003800000 */
.L_x_606:
[----:B------:R-:W-:Y:S04]  /*f790*/  BSSY B1, `(.L_x_608) ;  /* 0x0000028000017945 */ /* 0x000fe80003800000 */
[----:B------:R-:W-:Y:S05]  /*f7a0*/  @P1 BRA `(.L_x_609) ;  /* 0x0000000000981947 */ /* 0x000fea0003800000 */
[----:B-1----:R-:W1:Y:S01]  /*f7b0*/  LDS.128 R4, [R28+0x7000] ;  /* 0x007000001c047984 */ /* 0x002e620000000c00 */
[----:B------:R-:W-:Y:S01]  /*f7c0*/  IMAD.U32 R30, R14, 0x10000, RZ ;  /* 0x000100000e1e7824 */ /* 0x000fe200078e00ff */
[C---:B------:R-:W-:Y:S01]  /*f7d0*/  LOP3.LUT R33, R20.reuse, 0xffff0000, RZ, 0xc0, !PT ;  /* 0xffff000014217812 */ /* 0x040fe200078ec0ff */
[----:B0-----:R-:W-:Y:S01]  /*f7e0*/  IMAD.U32 R32, R20, 0x10000, RZ ;  /* 0x0001000014207824 */ /* 0x001fe200078e00ff */
        /* <DEDUP_REMOVED lines=11> */
[----:B------:R-:W-:-:S02]  /*f8a0*/  IMAD.U32 R14, R6, 0x10000, RZ ;  /* 0x00010000060e7824 */ /* 0x000fc400078e00ff */
[-C--:B------:R-:W-:Y:S01]  /*f8b0*/  FFMA.FTZ R4, R30, R24.reuse, -R27 ;  /* 0x000000181e047223 */ /* 0x080fe2000001081b */
[----:B------:R-:W-:Y:S01]  /*f8c0*/  FFMA.FTZ R29, R32, R24, R29 ;  /* 0x00000018201d7223 */ /* 0x000fe2000001001d */
[C---:B------:R-:W-:Y:S01]  /*f8d0*/  FMUL.FTZ R24, R31.reuse, R5 ;  /* 0x000000051f187220 */ /* 0x040fe20000410000 */
[----:B------:R-:W-:Y:S01]  /*f8e0*/  LOP3.LUT R6, R6, 0xffff0000, RZ, 0xc0, !PT ;  /* 0xffff000006067812 */ /* 0x000fe200078ec0ff */
[-C--:B------:R-:W-:Y:S01]  /*f8f0*/  FFMA.FTZ R5, R31, R25.reuse, -R26 ;  /* 0x000000191f057223 */ /* 0x080fe2000001081a */
[----:B------:R-:W-:Y:S01]  /*f900*/  LOP3.LUT R30, R15, 0xffff0000, RZ, 0xc0, !PT ;  /* 0xffff00000f1e7812 */ /* 0x000fe200078ec0ff */
[----:B------:R-:W-:Y:S02]  /*f910*/  IMAD.U32 R32, R21, 0x10000, RZ ;  /* 0x0001000015207824 */ /* 0x000fe400078e00ff */
[----:B------:R-:W-:Y:S01]  /*f920*/  FFMA.FTZ R24, R33, R25, R24 ;  /* 0x0000001921187223 */ /* 0x000fe20000010018 */
[----:B------:R-:W-:Y:S02]  /*f930*/  IMAD.U32 R26, R15, 0x10000, RZ ;  /* 0x000100000f1a7824 */ /* 0x000fe400078e00ff */
[-C--:B------:R-:W-:Y:S01]  /*f940*/  FMUL.FTZ R25, R34, R7.reuse ;  /* 0x0000000722197220 */ /* 0x080fe20000410000 */
[-C--:B------:R-:W-:Y:S01]  /*f950*/  FMUL.FTZ R15, R32, R6.reuse ;  /* 0x00000006200f7220 */ /* 0x080fe20000410000 */
[----:B------:R-:W-:Y:S01]  /*f960*/  FMUL.FTZ R27, R30, R7 ;  /* 0x000000071e1b7220 */ /* 0x000fe20000410000 */
[----:B------:R-:W-:Y:S01]  /*f970*/  FMUL.FTZ R21, R26, R6 ;  /* 0x000000061a157220 */ /* 0x000fe20000410000 */
[----:B------:R-:W-:Y:S01]  /*f980*/  FFMA.FTZ R7, R30, R20, -R25 ;  /* 0x000000141e077223 */ /* 0x000fe20000010819 */
[----:B------:R-:W-:Y:S01]  /*f990*/  FFMA.FTZ R6, R26, R14, -R15 ;  /* 0x0000000e1a067223 */ /* 0x000fe2000001080f */
[----:B------:R-:W-:Y:S01]  /*f9a0*/  FFMA.FTZ R20, R34, R20, R27 ;  /* 0x0000001422147223 */ /* 0x000fe2000001001b */
[----:B------:R-:W-:Y:S01]  /*f9b0*/  FFMA.FTZ R21, R32, R14, R21 ;  /* 0x0000000e20157223 */ /* 0x000fe20000010015 */
[----:B------:R-:W-:-:S02]  /*f9c0*/  F2FP.BF16.F32.PACK_AB R4, R29, R4 ;  /* 0x000000041d04723e */ /* 0x000fc400000010ff */
[----:B------:R-:W-:Y:S02]  /*f9d0*/  F2FP.BF16.F32.PACK_AB R5, R24, R5 ;  /* 0x000000051805723e */ /* 0x000fe400000010ff */
[----:B------:R-:W-:Y:S02]  /*f9e0*/  F2FP.BF16.F32.PACK_AB R6, R21, R6 ;  /* 0x000000061506723e */ /* 0x000fe400000010ff */
[----:B------:R-:W-:-:S05]  /*f9f0*/  F2FP.BF16.F32.PACK_AB R7, R20, R7 ;  /* 0x000000071407723e */ /* 0x000fca00000010ff */
[----:B------:R2:W-:Y:S02]  /*fa00*/  STS.128 [R28+0x7000], R4 ;  /* 0x007000041c007388 */ /* 0x0005e40000000c00 */
.L_x_609:
[----:B------:R-:W-:Y:S05]  /*fa10*/  BSYNC B1 ;  /* 0x0000000000017941 */ /* 0x000fea0003800000 */
.L_x_608:
[----:B------:R-:W-:Y:S04]  /*fa20*/  BSSY B1, `(.L_x_610) ;  /* 0x0000028000017945 */ /* 0x000fe80003800000 */
[----:B------:R-:W-:Y:S05]  /*fa30*/  @P2 BRA `(.L_x_611) ;  /* 0x0000000000982947 */ /* 0x000fea0003800000 */
[----:B-12---:R-:W1:Y:S01]  /*fa40*/  LDS.128 R4, [R28+0xb000] ;  /* 0x00b000001c047984 */ /* 0x006e620000000c00 */
[----:B------:R-:W-:Y:S01]  /*fa50*/  IMAD.U32 R24, R10, 0x10000, RZ ;  /* 0x000100000a187824 */ /* 0x000fe200078e00ff */
[C---:B------:R-:W-:Y:S01]  /*fa60*/  LOP3.LUT R29, R12.reuse, 0xffff0000, RZ, 0xc0, !PT ;  /* 0xffff00000c1d7812 */ /* 0x040fe200078ec0ff */
[----:B------:R-:W-:Y:S01]  /*fa70*/  IMAD.U32 R26, R12, 0x10000, RZ ;  /* 0x000100000c1a7824 */ /* 0x000fe200078e00ff */
        /* <DEDUP_REMOVED lines=34> */
.L_x_611:
[----:B------:R-:W-:Y:S05]  /*fca0*/  BSYNC B1 ;  /* 0x0000000000017941 */ /* 0x000fea0003800000 */
.L_x_610:
[----:B------:R-:W-:Y:S05]  /*fcb0*/  @P3 BRA `(.L_x_605) ;  /* 0x0000003c005c3947 */ /* 0x000fea0003800000 */
[----:B-123--:R-:W1:Y:S01]  /*fcc0*/  LDS.128 R4, [R28+0xf000] ;  /* 0x00f000001c047984 */ /* 0x00ee620000000c00 */
        /* <DEDUP_REMOVED lines=36> */
[----:B------:R4:W-:Y:S01]  /*ff10*/  STS.128 [R28+0xf000], R4 ;  /* 0x00f000041c007388 */ /* 0x0009e20000000c00 */
[----:B------:R-:W-:Y:S05]  /*ff20*/  BRA `(.L_x_605) ;  /* 0x0000003800c07947 */ /* 0x000fea0003800000 */
.L_x_575:
[----:B------:R-:W-:-:S03]  /*ff30*/  UMOV UR4, 0xffffffff ;  /* 0xffffffff00047882 */ /* 0x000fc60000000000 */
[----:B------:R-:W-:Y:S05]  /*ff40*/  BRA.DIV UR4, `(.L_x_612) ;  /* 0x000001c204bc7947 */ /* 0x000fea000b800000 */
[----:B------:R0:W1:Y:S04]  /*ff50*/  SHFL.IDX PT, R0, R24, RZ, 0x181f ;  /* 0x00181fff18007589 */ /* 0x00006800000e0000 */
[----:B------:R-:W2:Y:S04]  /*ff60*/  SHFL.IDX PT, R30, R30, RZ, 0x181f ;  /* 0x00181fff1e1e7589 */ /* 0x000ea800000e0000 */
[----:B------:R0:W3:Y:S04]  /*ff70*/  SHFL.IDX PT, R3, R27, RZ, 0x181f ;  /* 0x00181fff1b037589 */ /* 0x0000e800000e0000 */
[----:B------:R-:W4:Y:S02]  /*ff80*/  SHFL.IDX PT, R32, R32, RZ, 0x181f ;  /* 0x00181fff20207589 */ /* 0x000f2400000e0000 */
.L_x_862:
        /* <DEDUP_REMOVED lines=11> */
[----:B0-----:R-:W-:Y:S02]  /*10040*/  CS2R R24, SRZ ;  /* 0x0000000000187805 */ /* 0x001fe4000001ff00 */
[----:B------:R-:W-:Y:S02]  /*10050*/  CS2R R26, SRZ ;  /* 0x00000000001a7805 */ /* 0x000fe4000001ff00 */
[----:B-----5:R-:W-:-:S04]  /*10060*/  LEA.HI R12, R21, R21, RZ, 0x1 ;  /* 0x00000015150c7211 */ /* 0x020fc800078f08ff */
[----:B------:R-:W-:Y:S02]  /*10070*/  LOP3.LUT R20, R12, 0xfffffffe, RZ, 0xc0, !PT ;  /* 0xfffffffe0c147812 */ /* 0x000fe400078ec0ff */
[----:B------:R-:W-:-:S03]  /*10080*/  CS2R R12, SRZ ;  /* 0x00000000000c7805 */ /* 0x000fc6000001ff00 */
[----:B------:R-:W-:Y:S01]  /*10090*/  IMAD.IADD R35, R21, 0x1, -R20 ;  /* 0x0000000115237824 */ /* 0x000fe200078e0a14 */
[----:B------:R-:W-:Y:S06]  /*100a0*/  @P0 BRA `(.L_x_614) ;  /* 0x0000000000700947 */ /* 0x000fec0003800000 */
[----:B------:R-:W-:Y:S01]  /*100b0*/  ULDC UR4, c[0x0][0x3f4] ;  /* 0x0000fd0000047ab9 */ /* 0x000fe20000000800 */
[----:B------:R-:W-:Y:S02]  /*100c0*/  CS2R R12, SRZ ;  /* 0x00000000000c7805 */ /* 0x000fe4000001ff00 */
[----:B------:R-:W-:Y:S02]  /*100d0*/  ISETP.GE.AND P4, PT, R16, UR4, PT ;  /* 0x0000000410007c0c */ /* 0x000fe4000bf86270 */
[----:B------:R-:W-:Y:S02]  /*100e0*/  CS2R R14, SRZ ;  /* 0x00000000000e7805 */ /* 0x000fe4000001ff00 */
[----:B------:R-:W-:Y:S01]  /*100f0*/  ISETP.GE.AND P5, PT, R214, UR4, PT ;  /* 0x00000004d6007c0c */ /* 0x000fe2000bfa6270 */
[----:B------:R-:W-:-:S08]  /*10100*/  ULDC.64 UR6, c[0x0][0x208] ;  /* 0x0000820000067ab9 */ /* 0x000fd00000000a00 */
[C---:B------:R-:W-:Y:S01]  /*10110*/  @!P4 IMAD.SHL.U32 R21, R16.reuse, 0x2, RZ ;  /* 0x000000021015c824 */ /* 0x040fe200078e00ff */
[----:B------:R-:W-:-:S03]  /*10120*/  @!P4 SHF.L.U64.HI R7, R16, 0x1, R17 ;  /* 0x000000011007c819 */ /* 0x000fc60000010211 */
[C---:B------:R-:W-:Y:S01]  /*10130*/  @!P5 IMAD.SHL.U32 R33, R212.reuse, 0x2, RZ ;  /* 0x00000002d421d824 */ /* 0x040fe200078e00ff */
[----:B------:R-:W-:Y:S02]  /*10140*/  @!P5 SHF.L.U64.HI R6, R212, 0x1, R215 ;  /* 0x00000001d406d819 */ /* 0x000fe400000102d7 */
[-C--:B--2---:R-:W-:Y:S02]  /*10150*/  @!P4 IADD3 R4, P0, R30, R21.reuse, RZ ;  /* 0x000000151e04c210 */ /* 0x084fe40007f1e0ff */
[----:B----4-:R-:W-:Y:S02]  /*10160*/  @!P4 IADD3 R20, P1, R32, R21, RZ ;  /* 0x000000152014c210 */ /* 0x010fe40007f3e0ff */
[-C--:B------:R-:W-:Y:S01]  /*10170*/  @!P5 IADD3 R30, P2, R30, R33.reuse, RZ ;  /* 0x000000211e1ed210 */ /* 0x080fe20007f5e0ff */
[--C-:B-1----:R-:W-:Y:S01]  /*10180*/  @!P4 IMAD.X R5, R0, 0x1, R7.reuse, P0 ;  /* 0x000000010005c824 */ /* 0x102fe200000e0607 */
[----:B------:R-:W-:Y:S01]  /*10190*/  @!P5 IADD3 R32, P3, R32, R33, RZ ;  /* 0x000000212020d210 */ /* 0x000fe20007f7e0ff */
[C---:B---3--:R-:W-:Y:S01]  /*101a0*/  @!P4 IMAD.X R21, R3.reuse, 0x1, R7, P1 ;  /* 0x000000010315c824 */ /* 0x048fe200008e0607 */
[----:B------:R-:W-:Y:S01]  /*101b0*/  CS2R R24, SRZ ;  /* 0x0000000000187805 */ /* 0x000fe2000001ff00 */
[--C-:B------:R-:W-:Y:S01]  /*101c0*/  @!P5 IMAD.X R31, R0, 0x1, R6.reuse, P2 ;  /* 0x00000001001fd824 */ /* 0x100fe200010e0606 */
[----:B------:R0:W5:Y:S01]  /*101d0*/  @!P4 LD.E.128 R12, desc[UR6][R4.64] ;  /* 0x00000006040cc980 */ /* 0x000162000c101d00 */
[----:B------:R-:W-:Y:S01]  /*101e0*/  @!P5 IMAD.X R33, R3, 0x1, R6, P3 ;  /* 0x000000010321d824 */ /* 0x000fe200018e0606 */
[----:B------:R-:W-:-:S02]  /*101f0*/  CS2R R6, SRZ ;  /* 0x0000000000067805 */ /* 0x000fc4000001ff00 */
[----:B------:R-:W-:Y:S02]  /*10200*/  CS2R R26, SRZ ;  /* 0x00000000001a7805 */ /* 0x000fe4000001ff00 */
[----:B------:R-:W-:Y:S02]  /*10210*/  CS2R R8, SRZ ;  /* 0x0000000000087805 */ /* 0x000fe4000001ff00 */
[----:B------:R-:W-:Y:S02]  /*10220*/  CS2R R10, SRZ ;  /* 0x00000000000a7805 */ /* 0x000fe4000001ff00 */
[----:B------:R1:W5:Y:S01]  /*10230*/  @!P5 LD.E.128 R24, desc[UR6][R30.64] ;  /* 0x000000061e18d980 */ /* 0x000362000c101d00 */
[----:B0-----:R-:W-:-:S03]  /*10240*/  CS2R R4, SRZ ;  /* 0x0000000000047805 */ /* 0x001fc6000001ff00 */
[----:B------:R1:W5:Y:S04]  /*10250*/  @!P5 LD.E.128 R8, desc[UR6][R32.64] ;  /* 0x000000062008d980 */ /* 0x000368000c101d00 */
[----:B------:R1:W5:Y:S02]  /*10260*/  @!P4 LD.E.128 R4, desc[UR6][R20.64] ;  /* 0x000000061404c980 */ /* 0x000364000c101d00 */
.L_x_614:
[----:B------:R-:W-:Y:S05]  /*10270*/  BSYNC B1 ;  /* 0x0000000000017941 */ /* 0x000fea0003800000 */
.L_x_613:
[----:B-1----:R-:W-:Y:S01]  /*10280*/  SHF.L.U32 R20, R35, 0x1f, RZ ;  /* 0x0000001f23147819 */ /* 0x002fe200000006ff */
[----:B-----5:R-:W-:Y:S01]  /*10290*/  IMAD.MOV.U32 R0, RZ, RZ, R12 ;  /* 0x000000ffff007224 */ /* 0x020fe200078e000c */
[--C-:B------:R-:W-:Y:S01]  /*102a0*/  SHF.R.U64 R49, R12, 0x10, R13.reuse ;  /* 0x000000100c317819 */ /* 0x100fe2000000120d */
[--C-:B---3--:R-:W-:Y:S01]  /*102b0*/  IMAD.MOV.U32 R3, RZ, RZ, R13.reuse ;  /* 0x000000ffff037224 */ /* 0x108fe200078e000d */
[----:B------:R-:W0:Y:S01]  /*102c0*/  SYNCS.PHASECHK.TRANS64.TRYWAIT P0, [R23+URZ+0x38800], R20 ;  /* 0x03880014170075a7 */ /* 0x000e22000800017f */
[----:B------:R-:W-:Y:S01]  /*102d0*/  SHF.R.U32.HI R50, RZ, 0x10, R13 ;  /* 0x00000010ff327819 */ /* 0x000fe2000001160d */
[----:B------:R-:W-:Y:S01]  /*102e0*/  IMAD.MOV.U32 R12, RZ, RZ, R14 ;  /* 0x000000ffff0c7224 */ /* 0x000fe200078e000e */
[--C-:B------:R-:W-:Y:S01]  /*102f0*/  SHF.R.U64 R47, R14, 0x10, R15.reuse ;  /* 0x000000100e2f7819 */ /* 0x100fe2000000120f */
[--C-:B------:R-:W-:Y:S01]  /*10300*/  IMAD.MOV.U32 R13, RZ, RZ, R15.reuse ;  /* 0x000000ffff0d7224 */ /* 0x100fe200078e000f */
        /* <DEDUP_REMOVED lines=9> */
[----:B--2---:R-:W-:Y:S01]  /*103a0*/  IMAD.MOV.U32 R30, RZ, RZ, R4 ;  /* 0x000000ffff1e7224 */ /* 0x004fe200078e0004 */
[--C-:B------:R-:W-:Y:S01]  /*103b0*/  SHF.R.U64 R41, R4, 0x10, R5.reuse ;  /* 0x0000001004297819 */ /* 0x100fe20000001205 */
[--C-:B------:R-:W-:Y:S01]  /*103c0*/  IMAD.MOV.U32 R31, RZ, RZ, R5.reuse ;  /* 0x000000ffff1f7224 */ /* 0x100fe200078e0005 */
[----:B------:R-:W-:Y:S01]  /*103d0*/  SHF.R.U32.HI R42, RZ, 0x10, R5 ;  /* 0x00000010ff2a7819 */ /* 0x000fe20000011605 */
[----:B----4-:R-:W-:Y:S01]  /*103e0*/  IMAD.MOV.U32 R32, RZ, RZ, R6 ;  /* 0x000000ffff207224 */ /* 0x010fe200078e0006 */
[--C-:B------:R-:W-:Y:S01]  /*103f0*/  SHF.R.U64 R39, R6, 0x10, R7.reuse ;  /* 0x0000001006277819 */ /* 0x100fe20000001207 */
[--C-:B------:R-:W-:Y:S01]  /*10400*/  IMAD.MOV.U32 R33, RZ, RZ, R7.reuse ;  /* 0x000000ffff217224 */ /* 0x100fe200078e0007 */
[----:B------:R-:W-:Y:S01]  /*10410*/  SHF.R.U32.HI R40, RZ, 0x10, R7 ;  /* 0x00000010ff287819 */ /* 0x000fe20000011607 */
[----:B------:R-:W-:Y:S01]  /*10420*/  BSSY B1, `(.L_x_615) ;  /* 0x0000018000017945 */ /* 0x000fe20003800000 */
[----:B------:R-:W-:Y:S01]  /*10430*/  VIMNMX R34, R34, 0x80, PT ;  /* 0x0000008022227848 */ /* 0x000fe20003fe0100 */
[----:B------:R-:W-:Y:S01]  /*10440*/  IMAD.MOV.U32 R14, RZ, RZ, R8 ;  /* 0x000000ffff0e7224 */ /* 0x000fe200078e0008 */
[--C-:B------:R-:W-:Y:S01]  /*10450*/  SHF.R.U64 R7, R8, 0x10, R9.reuse ;  /* 0x0000001008077819 */ /* 0x100fe20000001209 */
[----:B------:R-:W-:Y:S01]  /*10460*/  IMAD.MOV.U32 R15, RZ, RZ, R9 ;  /* 0x000000ffff0f7224 */ /* 0x000fe200078e0009 */
[----:B------:R-:W-:Y:S01]  /*10470*/  PRMT R24, R0, 0x5410, R49 ;  /* 0x0000541000187816 */ /* 0x000fe20000000031 */
[----:B------:R-:W-:Y:S01]  /*10480*/  IMAD.MOV.U32 R4, RZ, RZ, R10 ;  /* 0x000000ffff047224 */ /* 0x000fe200078e000a */
[----:B------:R-:W-:Y:S01]  /*10490*/  PRMT R25, R3, 0x5410, R50 ;  /* 0x0000541003197816 */ /* 0x000fe20000000032 */
[----:B------:R-:W-:Y:S01]  /*104a0*/  IMAD.MOV.U32 R21, RZ, RZ, R11 ;  /* 0x000000ffff157224 */ /* 0x000fe200078e000b */
[----:B------:R-:W-:-:S02]  /*104b0*/  PRMT R26, R12, 0x5410, R47 ;  /* 0x000054100c1a7816 */ /* 0x000fc4000000002f */
[----:B------:R-:W-:Y:S02]  /*104c0*/  PRMT R27, R13, 0x5410, R48 ;  /* 0x000054100d1b7816 */ /* 0x000fe40000000030 */
[----:B------:R-:W-:Y:S02]  /*104d0*/  SHF.R.U32.HI R8, RZ, 0x10, R9 ;  /* 0x00000010ff087819 */ /* 0x000fe40000011609 */
[--C-:B------:R-:W-:Y:S02]  /*104e0*/  SHF.R.U64 R5, R10, 0x10, R11.reuse ;  /* 0x000000100a057819 */ /* 0x100fe4000000120b */
[----:B------:R-:W-:Y:S02]  /*104f0*/  SHF.R.U32.HI R6, RZ, 0x10, R11 ;  /* 0x00000010ff067819 */ /* 0x000fe4000001160b */
        /* <DEDUP_REMOVED lines=10> */
.L_x_863:
[----:B------:R-:W-:Y:S05]  /*105a0*/  BSYNC B1 ;  /* 0x0000000000017941 */ /* 0x000fea0003800000 */
.L_x_615:
[----:B------:R-:W-:Y:S01]  /*105b0*/  BSSY B1, `(.L_x_617) ;  /* 0x00000d1000017945 */ /* 0x000fe20003800000 */
[----:B------:R-:W-:Y:S02]  /*105c0*/  PRMT R14, R14, 0x5410, R7 ;  /* 0x000054100e0e7816 */ /* 0x000fe40000000007 */
[----:B------:R-:W-:Y:S02]  /*105d0*/  PRMT R15, R15, 0x5410, R8 ;  /* 0x000054100f0f7816 */ /* 0x000fe40000000008 */
[----:B0-----:R-:W-:Y:S02]  /*105e0*/  PRMT R20, R4, 0x5410, R5 ;  /* 0x0000541004147816 */ /* 0x001fe40000000005 */
[----:B------:R-:W-:Y:S01]  /*105f0*/  PRMT R21, R21, 0x5410, R6 ;  /* 0x0000541015157816 */ /* 0x000fe20000000006 */
[----:B------:R-:W-:Y:S06]  /*10600*/  @P1 BRA `(.L_x_618) ;  /* 0x0000000c002c1947 */ /* 0x000fec0003800000 */
[----:B------:R0:W5:Y:S01]  /*10610*/  LDL R60, [R1+0x6c] ;  /* 0x00006c00013c7983 */ /* 0x0001620000100800 */
[----:B------:R-:W1:Y:S03]  /*10620*/  LDC R35, c[0x0][0x3f4] ;  /* 0x0000fd00ff237b82 */ /* 0x000e660000000800 */
[----:B------:R0:W5:Y:S01]  /*10630*/  LDL R54, [R1+0x5c] ;  /* 0x00005c0001367983 */ /* 0x0001620000100800 */
[C---:B------:R-:W-:Y:S01]  /*10640*/  IMAD.SHL.U32 R56, R224.reuse, 0x40, RZ ;  /* 0x00000040e0387824 */ /* 0x040fe200078e00ff */
[----:B------:R-:W-:Y:S01]  /*10650*/  SHF.L.U32 R58, R224, 0x6, RZ ;  /* 0x00000006e03a7819 */ /* 0x000fe200000006ff */
[----:B------:R-:W-:Y:S03]  /*10660*/  BSSY B2, `(.L_x_619) ;  /* 0x0000063000027945 */ /* 0x000fe60003800000 */
[----:B------:R-:W-:-:S02]  /*10670*/  LOP3.LUT R56, R56, 0x1c0, RZ, 0xc0, !PT ;  /* 0x000001c038387812 */ /* 0x000fc400078ec0ff */
[----:B------:R-:W-:Y:S02]  /*10680*/  LOP3.LUT R58, R58, 0x1c0, RZ, 0xc0, !PT ;  /* 0x000001c03a3a7812 */ /* 0x000fe400078ec0ff */
[----:B------:R-:W-:Y:S02]  /*10690*/  SHF.R.U32.HI R56, RZ, 0x3, R56 ;  /* 0x00000003ff387819 */ /* 0x000fe40000011638 */
[-C--:B-1----:R-:W-:Y:S02]  /*106a0*/  ISETP.GE.AND P0, PT, R16, R35.reuse, PT ;  /* 0x000000231000720c */ /* 0x082fe40003f06270 */
[----:B------:R-:W-:-:S11]  /*106b0*/  ISETP.GE.AND P1, PT, R214, R35, PT ;  /* 0x00000023d600720c */ /* 0x000fd60003f26270 */
[----:B0-----:R-:W-:Y:S05]  /*106c0*/  @P0 BRA `(.L_x_620) ;  /* 0x0000000400700947 */ /* 0x001fea0003800000 */
[----:B------:R-:W2:Y:S01]  /*106d0*/  LDL R9, [R1+0x68] ;  /* 0x0000680001097983 */ /* 0x000ea20000100800 */
[----:B------:R-:W-:Y:S01]  /*106e0*/  LEA.HI R4, R29, R28, RZ, 0x3 ;  /* 0x0000001c1d047211 */ /* 0x000fe200078f18ff */
[----:B------:R-:W-:Y:S01]  /*106f0*/  IMAD.U32 R49, R30, 0x10000, RZ ;  /* 0x000100001e317824 */ /* 0x000fe200078e00ff */
[----:B-----5:R-:W-:Y:S01]  /*10700*/  R2UR UR4, R60 ;  /* 0x000000003c0472ca */ /* 0x020fe200000e0000 */
[----:B------:R-:W-:Y:S01]  /*10710*/  IMAD.U32 R47, R24, 0x10000, RZ ;  /* 0x00010000182f7824 */ /* 0x000fe200078e00ff */
[----:B------:R-:W-:Y:S02]  /*10720*/  LOP3.LUT R5, R4, 0xfffffff8, RZ, 0xc0, !PT ;  /* 0xfffffff804057812 */ /* 0x000fe400078ec0ff */
[----:B------:R-:W-:-:S03]  /*10730*/  LOP3.LUT R51, R30, 0xffff0000, RZ, 0xc0, !PT ;  /* 0xffff00001e337812 */ /* 0x000fc600078ec0ff */
[----:B------:R-:W-:-:S05]  /*10740*/  IMAD.IADD R4, R28, 0x1, -R5 ;  /* 0x000000011c047824 */ /* 0x000fca00078e0a05 */
[----:B------:R-:W-:-:S04]  /*10750*/  LEA.HI R4, R35, R4, RZ, 0x1d ;  /* 0x0000000423047211 */ /* 0x000fc800078fe8ff */
[----:B------:R-:W-:Y:S01]  /*10760*/  SHF.R.S32.HI R7, RZ, 0x1f, R4 ;  /* 0x0000001fff077819 */ /* 0x000fe20000011404 */
[----:B------:R-:W-:-:S03]  /*10770*/  IMAD.SHL.U32 R5, R4, 0x8, RZ ;  /* 0x0000000804057824 */ /* 0x000fc600078e00ff */
[----:B------:R-:W-:Y:S02]  /*10780*/  LEA.HI R7, R7, R4, RZ, 0x3 ;  /* 0x0000000407077211 */ /* 0x000fe400078f18ff */
[----:B------:R-:W-:-:S03]  /*10790*/  LOP3.LUT R5, R58, 0x38, R5, 0xf8, !PT ;  /* 0x000000383a057812 */ /* 0x000fc600078ef805 */
[----:B------:R-:W-:Y:S01]  /*107a0*/  IMAD.SHL.U32 R7, R7, 0x400, RZ ;  /* 0x0000040007077824 */ /* 0x000fe200078e00ff */
[----:B------:R-:W-:-:S04]  /*107b0*/  LOP3.LUT R4, R5, R56, RZ, 0x3c, !PT ;  /* 0x0000003805047212 */ /* 0x000fc800078e3cff */
[----:B------:R-:W-:-:S04]  /*107c0*/  LOP3.LUT R7, R7, 0x7fffe000, RZ, 0xc0, !PT ;  /* 0x7fffe00007077812 */ /* 0x000fc800078ec0ff */
[----:B------:R-:W-:-:S05]  /*107d0*/  IADD3 R8, R4, R7, R54 ;  /* 0x0000000704087210 */ /* 0x000fca0007ffe036 */
[----:B------:R-:W-:Y:S01]  /*107e0*/  IMAD R37, R8, 0x2, R23 ;  /* 0x0000000208257824 */ /* 0x000fe200078e0217 */
[----:B--2---:R-:W-:-:S04]  /*107f0*/  LEA R36, R9, UR4, 0x1 ;  /* 0x0000000409247c11 */ /* 0x004fc8000f8e08ff */
[----:B------:R-:W0:Y:S04]  /*10800*/  LDS.128 R8, [R37+0x14400] ;  /* 0x0144000025087984 */ /* 0x000e280000000c00 */
[----:B------:R-:W1:Y:S01]  /*10810*/  LDS.128 R4, [R36] ;  /* 0x0000000024047984 */ /* 0x000e620000000c00 */
[C---:B0-----:R-:W-:Y:S01]  /*10820*/  IMAD.U32 R42, R8.reuse, 0x10000, RZ ;  /* 0x00010000082a7824 */ /* 0x041fe200078e00ff */
[----:B------:R-:W-:Y:S01]  /*10830*/  LOP3.LUT R8, R8, 0xffff0000, RZ, 0xc0, !PT ;  /* 0xffff000008087812 */ /* 0x000fe200078ec0ff */
[C---:B------:R-:W-:Y:S01]  /*10840*/  IMAD.U32 R43, R9.reuse, 0x10000, RZ ;  /* 0x00010000092b7824 */ /* 0x040fe200078e00ff */
[----:B------:R-:W-:Y:S01]  /*10850*/  LOP3.LUT R9, R9, 0xffff0000, RZ, 0xc0, !PT ;  /* 0xffff000009097812 */ /* 0x000fe200078ec0ff */
[----:B-1----:R-:W-:Y:S02]  /*10860*/  IMAD.U32 R38, R4, 0x10000, RZ ;  /* 0x0001000004267824 */ /* 0x002fe400078e00ff */
[C---:B------:R-:W-:Y:S01]  /*10870*/  FMUL.FTZ R53, R42.reuse, R49 ;  /* 0x000000312a357220 */ /* 0x040fe20000410000 */
[----:B------:R-:W-:Y:S01]  /*10880*/  FMUL.FTZ R55, R42, R47 ;  /* 0x0000002f2a377220 */ /* 0x000fe20000410000 */
[----:B------:R-:W-:Y:S01]  /*10890*/  LOP3.LUT R4, R4, 0xffff0000, RZ, 0xc0, !PT ;  /* 0xffff000004047812 */ /* 0x000fe200078ec0ff */
[----:B------:R-:W-:Y:S01]  /*108a0*/  FMUL.FTZ R57, R8, R51 ;  /* 0x0000003308397220 */ /* 0x000fe20000410000 */
[----:B------:R-:W-:Y:S01]  /*108b0*/  FFMA.FTZ R53, R38, R47, -R53 ;  /* 0x0000002f26357223 */ /* 0x000fe20000010835 */
[----:B------:R-:W-:Y:S01]  /*108c0*/  LOP3.LUT R47, R24, 0xffff0000, RZ, 0xc0, !PT ;  /* 0xffff0000182f7812 */ /* 0x000fe200078ec0ff */
[----:B------:R-:W-:Y:S01]  /*108d0*/  FFMA.FTZ R55, R38, R49, R55 ;  /* 0x0000003126377223 */ /* 0x000fe20000010037 */
[----:B------:R-:W-:-:S02]  /*108e0*/  IMAD.U32 R42, R31, 0x10000, RZ ;  /* 0x000100001f2a7824 */ /* 0x000fc400078e00ff */
[----:B------:R-:W-:Y:S02]  /*108f0*/  IMAD.U32 R38, R25, 0x10000, RZ ;  /* 0x0001000019267824 */ /* 0x000fe400078e00ff */
[-C--:B------:R-:W-:Y:S01]  /*10900*/  FMUL.FTZ R49, R8, R47.reuse ;  /* 0x0000002f08317220 */ /* 0x080fe20000410000 */
[----:B------:R-:W-:Y:S01]  /*10910*/  FFMA.FTZ R46, R4, R47, -R57 ;  /* 0x0000002f042e7223 */ /* 0x000fe20000010839 */
[----:B------:R-:W-:Y:S02]  /*10920*/  IMAD.U32 R39, R5, 0x10000, RZ ;  /* 0x0001000005277824 */ /* 0x000fe400078e00ff */
[C---:B------:R-:W-:Y:S01]  /*10930*/  FMUL.FTZ R8, R43.reuse, R42 ;  /* 0x0000002a2b087220 */ /* 0x040fe20000410000 */
[----:B------:R-:W-:Y:S02]  /*10940*/  IMAD.U32 R44, R10, 0x10000, RZ ;  /* 0x000100000a2c7824 */ /* 0x000fe400078e00ff */
[----:B------:R-:W-:Y:S01]  /*10950*/  FMUL.FTZ R57, R43, R38 ;  /* 0x000000262b397220 */ /* 0x000fe20000410000 */
[----:B------:R-:W-:-:S02]  /*10960*/  IMAD.U32 R47, R32, 0x10000, RZ ;  /* 0x00010000202f7824 */ /* 0x000fc400078e00ff */
[----:B------:R-:W-:Y:S01]  /*10970*/  FFMA.FTZ R48, R4, R51, R49 ;  /* 0x0000003304307223 */ /* 0x000fe20000010031 */
[----:B------:R-:W-:Y:S01]  /*10980*/  IMAD.U32 R40, R6, 0x10000, RZ ;  /* 0x0001000006287824 */ /* 0x000fe200078e00ff */
[----:B------:R-:W-:Y:S01]  /*10990*/  LOP3.LUT R10, R10, 0xffff0000, RZ, 0xc0, !PT ;  /* 0xffff00000a0a7812 */ /* 0x000fe200078ec0ff */
[C---:B------:R-:W-:Y:S01]  /*109a0*/  FFMA.FTZ R50, R39.reuse, R38, -R8 ;  /* 0x0000002627327223 */ /* 0x040fe20000010808 */
[----:B------:R-:W-:Y:S02]  /*109b0*/  IMAD.U32 R43, R26, 0x10000, RZ ;  /* 0x000100001a2b7824 */ /* 0x000fe400078e00ff */
[----:B------:R-:W-:Y:S01]  /*109c0*/  FFMA.FTZ R57, R39, R42, R57 ;  /* 0x0000002a27397223 */ /* 0x000fe20000010039 */
[----:B------:R-:W-:Y:S01]  /*109d0*/  FMUL.FTZ R51, R44, R47 ;  /* 0x0000002f2c337220 */ /* 0x000fe20000410000 */
[----:B------:R-:W-:Y:S01]  /*109e0*/  LOP3.LUT R49, R32, 0xffff0000, RZ, 0xc0, !PT ;  /* 0xffff000020317812 */ /* 0x000fe200078ec0ff */
[----:B------:R-:W-:Y:S01]  /*109f0*/  IMAD.U32 R45, R11, 0x10000, RZ ;  /* 0x000100000b2d7824 */ /* 0x000fe200078e00ff */
[----:B------:R-:W-:Y:S01]  /*10a00*/  LOP3.LUT R39, R26, 0xffff0000, RZ, 0xc0, !PT ;  /* 0xffff00001a277812 */ /* 0x000fe200078ec0ff */
[----:B------:R-:W-:Y:S01]  /*10a10*/  IMAD.U32 R38, R33, 0x10000, RZ ;  /* 0x0001000021267824 */ /* 0x000fe200078e00ff */
[----:B------:R-:W-:Y:S01]  /*10a20*/  LOP3.LUT R6, R6, 0xffff0000, RZ, 0xc0, !PT ;  /* 0xffff000006067812 */ /* 0x000fe200078ec0ff */
[-C--:B------:R-:W-:Y:S01]  /*10a30*/  FMUL.FTZ R59, R44, R43.reuse ;  /* 0x0000002b2c3b7220 */ /* 0x080fe20000410000 */
[----:B------:R-:W-:Y:S01]  /*10a40*/  FFMA.FTZ R51, R40, R43, -R51 ;  /* 0x0000002b28337223 */ /* 0x000fe20000010833 */
[----:B------:R-:W-:Y:S01]  /*10a50*/  FMUL.FTZ R43, R10, R49 ;  /* 0x000000310a2b7220 */ /* 0x000fe20000410000 */
[----:B------:R-:W-:-:S02]  /*10a60*/  IMAD.U32 R41, R7, 0x10000, RZ ;  /* 0x0001000007297824 */ /* 0x000fc400078e00ff */
[----:B------:R-:W-:Y:S01]  /*10a70*/  FMUL.FTZ R10, R10, R39 ;  /* 0x000000270a0a7220 */ /* 0x000fe20000410000 */
[----:B------:R-:W-:Y:S02]  /*10a80*/  IMAD.U32 R4, R27, 0x10000, RZ ;  /* 0x000100001b047824 */ /* 0x000fe400078e00ff */
[----:B------:R-:W-:Y:S01]  /*10a90*/  FMUL.FTZ R8, R45, R38 ;  /* 0x000000262d087220 */ /* 0x000fe20000410000 */
[----:B------:R-:W-:Y:S01]  /*10aa0*/  FFMA.FTZ R59, R40, R47, R59 ;  /* 0x0000002f283b7223 */ /* 0x000fe2000001003b */
[C---:B------:R-:W-:Y:S01]  /*10ab0*/  FFMA.FTZ R40, R6.reuse, R39, -R43 ;  /* 0x0000002706287223 */ /* 0x040fe2000001082b */
[----:B------:R-:W-:Y:S01]  /*10ac0*/  FFMA.FTZ R42, R6, R49, R10 ;  /* 0x00000031062a7223 */ /* 0x000fe2000001000a */
[-C--:B------:R-:W-:Y:S01]  /*10ad0*/  FFMA.FTZ R43, R41, R4.reuse, -R8 ;  /* 0x00000004292b7223 */ /* 0x080fe20000010808 */
[----:B------:R-:W-:Y:S01]  /*10ae0*/  LOP3.LUT R11, R11, 0xffff0000, RZ, 0xc0, !PT ;  /* 0xffff00000b0b7812 */ /* 0x000fe200078ec0ff */
[----:B------:R-:W-:Y:S01]  /*10af0*/  FMUL.FTZ R44, R45, R4 ;  /* 0x000000042d2c7220 */ /* 0x000fe20000410000 */
[----:B------:R-:W-:-:S02]  /*10b00*/  LOP3.LUT R8, R31, 0xffff0000, RZ, 0xc0, !PT ;  /* 0xffff00001f087812 */ /* 0x000fc400078ec0ff */
[----:B------:R-:W-:Y:S01]  /*10b10*/  LOP3.LUT R10, R33, 0xffff0000, RZ, 0xc0, !PT ;  /* 0xffff0000210a7812 */ /* 0x000fe200078ec0ff */
[----:B------:R-:W-:Y:S01]  /*10b20*/  FFMA.FTZ R44, R41, R38, R44 ;  /* 0x00000026292c7223 */ /* 0x000fe2000001002c */
[----:B------:R-:W-:Y:S01]  /*10b30*/  LOP3.LUT R4, R25, 0xffff0000, RZ, 0xc0, !PT ;  /* 0xffff000019047812 */ /* 0x000fe200078ec0ff */
[----:B------:R-:W-:Y:S01]  /*10b40*/  FMUL.FTZ R38, R9, R8 ;  /* 0x0000000809267220 */ /* 0x000fe20000410000 */
[----:B------:R-:W-:Y:S01]  /*10b50*/  LOP3.LUT R6, R27, 0xffff0000, RZ, 0xc0, !PT ;  /* 0xffff00001b067812 */ /* 0x000fe200078ec0ff */
[----:B------:R-:W-:Y:S01]  /*10b60*/  FMUL.FTZ R52, R11, R10 ;  /* 0x0000000a0b347220 */ /* 0x000fe20000410000 */
[----:B------:R-:W-:Y:S01]  /*10b70*/  LOP3.LUT R5, R5, 0xffff0000, RZ, 0xc0, !PT ;  /* 0xffff000005057812 */ /* 0x000fe200078ec0ff */
[----:B------:R-:W-:Y:S01]  /*10b80*/  FMUL.FTZ R39, R9, R4 ;  /* 0x0000000409277220 */ /* 0x000fe20000410000 */
[----:B------:R-:W-:Y:S01]  /*10b90*/  LOP3.LUT R7, R7, 0xffff0000, RZ, 0xc0, !PT ;  /* 0xffff000007077812 */ /* 0x000fe200078ec0ff */
[----:B------:R-:W-:Y:S02]  /*10ba0*/  FMUL.FTZ R11, R11, R6 ;  /* 0x000000060b0b7220 */ /* 0x000fe40000410000 */
[C---:B------:R-:W-:Y:S01]  /*10bb0*/  FFMA.FTZ R9, R5.reuse, R4, -R38 ;  /* 0x0000000405097223 */ /* 0x040fe20000010826 */
[----:B------:R-:W-:Y:S01]  /*10bc0*/  FFMA.FTZ R38, R5, R8, R39 ;  /* 0x0000000805267223 */ /* 0x000fe20000010027 */
[C---:B------:R-:W-:Y:S01]  /*10bd0*/  FFMA.FTZ R52, R7.reuse, R6, -R52 ;  /* 0x0000000607347223 */ /* 0x040fe20000010834 */
[----:B------:R-:W-:Y:S01]  /*10be0*/  FFMA.FTZ R11, R7, R10, R11 ;  /* 0x0000000a070b7223 */ /* 0x000fe2000001000b */
[----:B------:R-:W-:-:S02]  /*10bf0*/  F2FP.BF16.F32.PACK_AB R6, R40, R51 ;  /* 0x000000332806723e */ /* 0x000fc400000010ff */
[----:B------:R-:W-:Y:S02]  /*10c00*/  F2FP.BF16.F32.PACK_AB R4, R46, R53 ;  /* 0x000000352e04723e */ /* 0x000fe400000010ff */
[----:B------:R-:W-:Y:S02]  /*10c10*/  F2FP.BF16.F32.PACK_AB R5, R9, R50 ;  /* 0x000000320905723e */ /* 0x000fe400000010ff */
[----:B------:R-:W-:Y:S02]  /*10c20*/  F2FP.BF16.F32.PACK_AB R7, R52, R43 ;  /* 0x0000002b3407723e */ /* 0x000fe400000010ff */
[----:B------:R-:W-:Y:S02]  /*10c30*/  F2FP.BF16.F32.PACK_AB R10, R42, R59 ;  /* 0x0000003b2a0a723e */ /* 0x000fe400000010ff */
[----:B------:R-:W-:Y:S01]  /*10c40*/  F2FP.BF16.F32.PACK_AB R8, R48, R55 ;  /* 0x000000373008723e */ /* 0x000fe200000010ff */
[----:B------:R0:W-:Y:S01]  /*10c50*/  STS.128 [R36], R4 ;  /* 0x0000000424007388 */ /* 0x0001e20000000c00 */
[----:B------:R-:W-:-:S02]  /*10c60*/  F2FP.BF16.F32.PACK_AB R9, R38, R57 ;  /* 0x000000392609723e */ /* 0x000fc400000010ff */
[----:B------:R-:W-:-:S05]  /*10c70*/  F2FP.BF16.F32.PACK_AB R11, R11, R44 ;  /* 0x0000002c0b0b723e */ /* 0x000fca00000010ff */
[----:B------:R0:W-:Y:S02]  /*10c80*/  STS.128 [R37+0x14400], R8 ;  /* 0x0144000825007388 */ /* 0x0001e40000000c00 */
.L_x_620:
[----:B------:R-:W-:Y:S05]  /*10c90*/  BSYNC B2 ;  /* 0x0000000000027941 */ /* 0x000fea0003800000 */
.L_x_619:
[----:B------:R-:W-:Y:S05]  /*10ca0*/  @P1 BRA `(.L_x_618) ;  /* 0x0000000400841947 */ /* 0x000fea0003800000 */
[----:B0-----:R-:W-:Y:S01]  /*10cb0*/  SHF.R.S32.HI R5, RZ, 0x1f, R214 ;  /* 0x0000001fff057819 */ /* 0x001fe200000114d6 */
[----:B------:R-:W-:Y:S01]  /*10cc0*/  IMAD.U32 R48, R14, 0x10000, RZ ;  /* 0x000100000e307824 */ /* 0x000fe200078e00ff */
[----:B-----5:R-:W-:Y:S01]  /*10cd0*/  R2UR UR4, R60 ;  /* 0x000000003c0472ca */ /* 0x020fe200000e0000 */
[----:B------:R-:W-:Y:S01]  /*10ce0*/  IMAD.U32 R46, R0, 0x10000, RZ ;  /* 0x00010000002e7824 */ /* 0x000fe200078e00ff */
[CC--:B------:R-:W-:Y:S02]  /*10cf0*/  LEA.HI R4, R5.reuse, R214.reuse, RZ, 0x3 ;  /* 0x000000d605047211 */ /* 0x0c0fe400078f18ff */
[----:B------:R-:W-:Y:S02]  /*10d00*/  LEA.HI R5, R5, R214, RZ, 0x6 ;  /* 0x000000d605057211 */ /* 0x000fe400078f30ff */
[--C-:B------:R-:W-:Y:S02]  /*10d10*/  SHF.R.S32.HI R6, RZ, 0x3, R4.reuse ;  /* 0x00000003ff067819 */ /* 0x100fe40000011404 */
[----:B------:R-:W-:Y:S01]  /*10d20*/  LOP3.LUT R4, R58, 0x38, R4, 0xf8, !PT ;  /* 0x000000383a047812 */ /* 0x000fe200078ef804 */
[----:B------:R-:W-:Y:S01]  /*10d30*/  IMAD.SHL.U32 R5, R5, 0x80, RZ ;  /* 0x0000008005057824 */ /* 0x000fe200078e00ff */
[----:B------:R-:W-:-:S02]  /*10d40*/  LEA.HI R35, R35, R6, RZ, 0x1d ;  /* 0x0000000623237211 */ /* 0x000fc400078fe8ff */
[----:B------:R-:W-:Y:S02]  /*10d50*/  LOP3.LUT R8, R4, R56, RZ, 0x3c, !PT ;  /* 0x0000003804087212 */ /* 0x000fe400078e3cff */
[----:B------:R-:W-:Y:S01]  /*10d60*/  SHF.R.S32.HI R6, RZ, 0x1f, R35 ;  /* 0x0000001fff067819 */ /* 0x000fe20000011423 */
[----:B------:R-:W-:Y:S01]  /*10d70*/  IMAD.SHL.U32 R4, R35, 0x8, RZ ;  /* 0x0000000823047824 */ /* 0x000fe200078e00ff */
[----:B------:R-:W-:Y:S02]  /*10d80*/  LOP3.LUT R5, R5, 0xffffe000, RZ, 0xc0, !PT ;  /* 0xffffe00005057812 */ /* 0x000fe400078ec0ff */
[----:B------:R-:W-:Y:S02]  /*10d90*/  LEA.HI R6, R6, R35, RZ, 0x3 ;  /* 0x0000002306067211 */ /* 0x000fe400078f18ff */
[----:B------:R-:W-:Y:S02]  /*10da0*/  IADD3 R5, R8, R5, R54 ;  /* 0x0000000508057210 */ /* 0x000fe40007ffe036 */
[----:B------:R-:W-:Y:S01]  /*10db0*/  LOP3.LUT R4, R58, 0x38, R4, 0xf8, !PT ;  /* 0x000000383a047812 */ /* 0x000fe200078ef804 */
[----:B------:R-:W-:Y:S01]  /*10dc0*/  IMAD.SHL.U32 R6, R6, 0x400, RZ ;  /* 0x0000040006067824 */ /* 0x000fe200078e00ff */
[----:B------:R-:W-:-:S02]  /*10dd0*/  LEA R35, R5, UR4, 0x1 ;  /* 0x0000000405237c11 */ /* 0x000fc4000f8e08ff */
[----:B------:R-:W-:Y:S02]  /*10de0*/  LOP3.LUT R5, R4, R56, RZ, 0x3c, !PT ;  /* 0x0000003804057212 */ /* 0x000fe400078e3cff */
[----:B------:R-:W-:Y:S02]  /*10df0*/  LOP3.LUT R6, R6, 0x7fffe000, RZ, 0xc0, !PT ;  /* 0x7fffe00006067812 */ /* 0x000fe400078ec0ff */
[----:B------:R-:W-:Y:S02]  /*10e00*/  LOP3.LUT R45, R14, 0xffff0000, RZ, 0xc0, !PT ;  /* 0xffff00000e2d7812 */ /* 0x000fe400078ec0ff */
[----:B------:R-:W-:Y:S02]  /*10e10*/  IADD3 R36, R5, R6, R54 ;  /* 0x0000000605247210 */ /* 0x000fe40007ffe036 */
[----:B------:R-:W0:Y:S03]  /*10e20*/  LDS.128 R4, [R35] ;  /* 0x0000000023047984 */ /* 0x000e260000000c00 */
[----:B------:R-:W-:-:S05]  /*10e30*/  IMAD R36, R36, 0x2, R23 ;  /* 0x0000000224247824 */ /* 0x000fca00078e0217 */
[----:B------:R-:W1:Y:S01]  /*10e40*/  LDS.128 R8, [R36+0x14400] ;  /* 0x0144000024087984 */ /* 0x000e620000000c00 */
[----:B0-----:R-:W-:Y:S01]  /*10e50*/  SHF.L.U32 R37, R4, 0x10, RZ ;  /* 0x0000001004257819 */ /* 0x001fe200000006ff */
[----:B------:R-:W-:Y:S01]  /*10e60*/  IMAD.U32 R39, R6, 0x10000, RZ ;  /* 0x0001000006277824 */ /* 0x000fe200078e00ff */
[----:B------:R-:W-:Y:S01]  /*10e70*/  LOP3.LUT R4, R4, 0xffff0000, RZ, 0xc0, !PT ;  /* 0xffff000004047812 */ /* 0x000fe200078ec0ff */
[----:B------:R-:W-:Y:S01]  /*10e80*/  IMAD.U32 R38, R5, 0x10000, RZ ;  /* 0x0001000005267824 */ /* 0x000fe200078e00ff */
[----:B------:R-:W-:Y:S01]  /*10e90*/  LOP3.LUT R6, R6, 0xffff0000, RZ, 0xc0, !PT ;  /* 0xffff000006067812 */ /* 0x000fe200078ec0ff */
[----:B------:R-:W-:Y:S01]  /*10ea0*/  IMAD.U32 R40, R7, 0x10000, RZ ;  /* 0x0001000007287824 */ /* 0x000fe200078e00ff */
[----:B------:R-:W-:Y:S01]  /*10eb0*/  LOP3.LUT R5, R5, 0xffff0000, RZ, 0xc0, !PT ;  /* 0xffff000005057812 */ /* 0x000fe200078ec0ff */
[C---:B-1----:R-:W-:Y:S01]  /*10ec0*/  IMAD.U32 R41, R8.reuse, 0x10000, RZ ;  /* 0x0001000008297824 */ /* 0x042fe200078e00ff */
[----:B------:R-:W-:Y:S01]  /*10ed0*/  LOP3.LUT R8, R8, 0xffff0000, RZ, 0xc0, !PT ;  /* 0xffff000008087812 */ /* 0x000fe200078ec0ff */
[C---:B------:R-:W-:Y:S01]  /*10ee0*/  IMAD.U32 R43, R10.reuse, 0x10000, RZ ;  /* 0x000100000a2b7824 */ /* 0x040fe200078e00ff */
[----:B------:R-:W-:Y:S01]  /*10ef0*/  LOP3.LUT R10, R10, 0xffff0000, RZ, 0xc0, !PT ;  /* 0xffff00000a0a7812 */ /* 0x000fe200078ec0ff */
[C---:B------:R-:W-:Y:S01]  /*10f00*/  FMUL.FTZ R50, R41.reuse, R48 ;  /* 0x0000003029327220 */ /* 0x040fe20000410000 */
[-C--:B------:R-:W-:Y:S01]  /*10f10*/  FMUL.FTZ R52, R41, R46.reuse ;  /* 0x0000002e29347220 */ /* 0x080fe20000410000 */
[----:B------:R-:W-:Y:S01]  /*10f20*/  LOP3.LUT R41, R0, 0xffff0000, RZ, 0xc0, !PT ;  /* 0xffff000000297812 */ /* 0x000fe200078ec0ff */
[----:B------:R-:W-:Y:S01]  /*10f30*/  FMUL.FTZ R47, R8, R45 ;  /* 0x0000002d082f7220 */ /* 0x000fe20000410000 */
[----:B------:R-:W-:Y:S01]  /*10f40*/  FFMA.FTZ R49, R37, R46, -R50 ;  /* 0x0000002e25317223 */ /* 0x000fe20000010832 */
[----:B------:R-:W-:-:S02]  /*10f50*/  IMAD.U32 R50, R20, 0x10000, RZ ;  /* 0x0001000014327824 */ /* 0x000fc400078e00ff */
[----:B------:R-:W-:Y:S01]  /*10f60*/  FFMA.FTZ R52, R37, R48, R52 ;  /* 0x0000003025347223 */ /* 0x000fe20000010034 */
[----:B------:R-:W-:Y:S02]  /*10f70*/  IMAD.U32 R46, R12, 0x10000, RZ ;  /* 0x000100000c2e7824 */ /* 0x000fe400078e00ff */
[-C--:B------:R-:W-:Y:S01]  /*10f80*/  FMUL.FTZ R37, R8, R41.reuse ;  /* 0x0000002908257220 */ /* 0x080fe20000410000 */
[----:B------:R-:W-:Y:S01]  /*10f90*/  FFMA.FTZ R48, R4, R41, -R47 ;  /* 0x0000002904307223 */ /* 0x000fe2000001082f */
[C---:B------:R-:W-:Y:S01]  /*10fa0*/  FMUL.FTZ R8, R43.reuse, R50 ;  /* 0x000000322b087220 */ /* 0x040fe20000410000 */
[----:B------:R-:W-:Y:S01]  /*10fb0*/  LOP3.LUT R47, R20, 0xffff0000, RZ, 0xc0, !PT ;  /* 0xffff0000142f7812 */ /* 0x000fe200078ec0ff */
[-C--:B------:R-:W-:Y:S01]  /*10fc0*/  FMUL.FTZ R43, R43, R46.reuse ;  /* 0x0000002e2b2b7220 */ /* 0x080fe20000410000 */
[----:B------:R-:W-:Y:S01]  /*10fd0*/  LOP3.LUT R41, R12, 0xffff0000, RZ, 0xc0, !PT ;  /* 0xffff00000c297812 */ /* 0x000fe200078ec0ff */
[----:B------:R-:W-:Y:S01]  /*10fe0*/  FFMA.FTZ R46, R39, R46, -R8 ;  /* 0x0000002e272e7223 */ /* 0x000fe20000010808 */
[----:B------:R-:W-:-:S02]  /*10ff0*/  IMAD.U32 R42, R9, 0x10000, RZ ;  /* 0x00010000092a7824 */ /* 0x000fc400078e00ff */
[----:B------:R-:W-:Y:S01]  /*11000*/  FFMA.FTZ R50, R39, R50, R43 ;  /* 0x0000003227327223 */ /* 0x000fe2000001002b */
[----:B------:R-:W-:Y:S01]  /*11010*/  FMUL.FTZ R39, R10, R47 ;  /* 0x0000002f0a277220 */ /* 0x000fe20000410000 */
[----:B------:R-:W-:Y:S02]  /*11020*/  IMAD.U32 R43, R15, 0x10000, RZ ;  /* 0x000100000f2b7824 */ /* 0x000fe400078e00ff */
[----:B------:R-:W-:Y:S01]  /*11030*/  FFMA.FTZ R45, R4, R45, R37 ;  /* 0x0000002d042d7223 */ /* 0x000fe20000010025 */
[----:B------:R-:W-:Y:S02]  /*11040*/  IMAD.U32 R37, R3, 0x10000, RZ ;  /* 0x0001000003257824 */ /* 0x000fe400078e00ff */
[-C--:B------:R-:W-:Y:S01]  /*11050*/  FMUL.FTZ R55, R10, R41.reuse ;  /* 0x000000290a377220 */ /* 0x080fe20000410000 */
[----:B------:R-:W-:Y:S01]  /*11060*/  FFMA.FTZ R53, R6, R41, -R39 ;  /* 0x0000002906357223 */ /* 0x000fe20000010827 */
[----:B------:R-:W-:Y:S01]  /*11070*/  FMUL.FTZ R51, R42, R43 ;  /* 0x0000002b2a337220 */ /* 0x000fe20000410000 */
[----:B------:R-:W-:-:S02]  /*11080*/  IMAD.U32 R44, R11, 0x10000, RZ ;  /* 0x000100000b2c7824 */ /* 0x000fc400078e00ff */
[----:B------:R-:W-:Y:S01]  /*11090*/  FMUL.FTZ R42, R42, R37 ;  /* 0x000000252a2a7220 */ /* 0x000fe20000410000 */
[----:B------:R-:W-:Y:S02]  /*110a0*/  IMAD.U32 R41, R21, 0x10000, RZ ;  /* 0x0001000015297824 */ /* 0x000fe400078e00ff */
[----:B------:R-:W-:Y:S01]  /*110b0*/  FFMA.FTZ R55, R6, R47, R55 ;  /* 0x0000002f06377223 */ /* 0x000fe20000010037 */
[----:B------:R-:W-:Y:S02]  /*110c0*/  IMAD.U32 R39, R13, 0x10000, RZ ;  /* 0x000100000d277824 */ /* 0x000fe400078e00ff */
[----:B------:R-:W-:Y:S01]  /*110d0*/  FFMA.FTZ R51, R38, R37, -R51 ;  /* 0x0000002526337223 */ /* 0x000fe20000010833 */
[----:B------:R-:W-:Y:S01]  /*110e0*/  LOP3.LUT R9, R9, 0xffff0000, RZ, 0xc0, !PT ;  /* 0xffff000009097812 */ /* 0x000fe200078ec0ff */
[C---:B------:R-:W-:Y:S01]  /*110f0*/  FMUL.FTZ R47, R44.reuse, R41 ;  /* 0x000000292c2f7220 */ /* 0x040fe20000410000 */
[----:B------:R-:W-:Y:S01]  /*11100*/  LOP3.LUT R11, R11, 0xffff0000, RZ, 0xc0, !PT ;  /* 0xffff00000b0b7812 */ /* 0x000fe200078ec0ff */
[----:B------:R-:W-:Y:S01]  /*11110*/  FMUL.FTZ R37, R44, R39 ;  /* 0x000000272c257220 */ /* 0x000fe20000410000 */
[----:B------:R-:W-:Y:S01]  /*11120*/  LOP3.LUT R8, R15, 0xffff0000, RZ, 0xc0, !PT ;  /* 0xffff00000f087812 */ /* 0x000fe200078ec0ff */
[----:B------:R-:W-:Y:S01]  /*11130*/  FFMA.FTZ R42, R38, R43, R42 ;  /* 0x0000002b262a7223 */ /* 0x000fe2000001002a */
[----:B------:R-:W-:Y:S01]  /*11140*/  LOP3.LUT R10, R21, 0xffff0000, RZ, 0xc0, !PT ;  /* 0xffff0000150a7812 */ /* 0x000fe200078ec0ff */
[C---:B------:R-:W-:Y:S01]  /*11150*/  FFMA.FTZ R47, R40.reuse, R39, -R47 ;  /* 0x00000027282f7223 */ /* 0x040fe2000001082f */
[----:B------:R-:W-:Y:S01]  /*11160*/  LOP3.LUT R4, R3, 0xffff0000, RZ, 0xc0, !PT ;  /* 0xffff000003047812 */ /* 0x000fe200078ec0ff */
[----:B------:R-:W-:Y:S01]  /*11170*/  FFMA.FTZ R37, R40, R41, R37 ;  /* 0x0000002928257223 */ /* 0x000fe20000010025 */
[----:B------:R-:W-:Y:S01]  /*11180*/  LOP3.LUT R6, R13, 0xffff0000, RZ, 0xc0, !PT ;  /* 0xffff00000d067812 */ /* 0x000fe200078ec0ff */
[----:B------:R-:W-:Y:S01]  /*11190*/  FMUL.FTZ R38, R9, R8 ;  /* 0x0000000809267220 */ /* 0x000fe20000410000 */
[----:B------:R-:W-:Y:S01]  /*111a0*/  LOP3.LUT R7, R7, 0xffff0000, RZ, 0xc0, !PT ;  /* 0xffff000007077812 */ /* 0x000fe200078ec0ff */
[----:B------:R-:W-:Y:S01]  /*111b0*/  FMUL.FTZ R40, R11, R10 ;  /* 0x0000000a0b287220 */ /* 0x000fe20000410000 */
        /* <DEDUP_REMOVED lines=16> */
.L_x_618:
[----:B------:R-:W-:Y:S05]  /*112c0*/  BSYNC B1 ;  /* 0x0000000000017941 */ /* 0x000fea0003800000 */
.L_x_617:
[----:B01----:R-:W-:Y:S01]  /*112d0*/  VIADD R4, R224, 0x20 ;  /* 0x00000020e0047836 */ /* 0x003fe20000000000 */
[----:B------:R-:W-:Y:S04]  /*112e0*/  BSSY B1, `(.L_x_621) ;  /* 0x00000d1000017945 */ /* 0x000fe80003800000 */
[----:B------:R-:W-:-:S13]  /*112f0*/  ISETP.GE.AND P0, PT, R4, R34, PT ;  /* 0x000000220400720c */ /* 0x000fda0003f06270 */
[----:B------:R-:W-:Y:S05]  /*11300*/  @P0 BRA `(.L_x_622) ;  /* 0x0000000c00380947 */ /* 0x000fea0003800000 */
[----:B-----5:R0:W5:Y:S01]  /*11310*/  LDL R60, [R1+0x6c] ;  /* 0x00006c00013c7983 */ /* 0x0201620000100800 */
[----:B------:R-:W1:Y:S03]  /*11320*/  LDC R35, c[0x0][0x3f4] ;  /* 0x0000fd00ff237b82 */ /* 0x000e660000000800 */
[----:B------:R0:W5:Y:S01]  /*11330*/  LDL R54, [R1+0x58] ;  /* 0x0000580001367983 */ /* 0x0001620000100800 */
[C---:B------:R-:W-:Y:S01]  /*11340*/  VIADD R56, R224.reuse, 0x20 ;  /* 0x00000020e0387836 */ /* 0x040fe20000000000 */
[----:B------:R-:W-:Y:S01]  /*11350*/  BSSY B2, `(.L_x_623) ;  /* 0x0000067000027945 */ /* 0x000fe20003800000 */
[----:B------:R-:W-:Y:S02]  /*11360*/  VIADD R58, R224, 0x20 ;  /* 0x00000020e03a7836 */ /* 0x000fe40000000000 */
[----:B------:R-:W-:Y:S02]  /*11370*/  IMAD.SHL.U32 R56, R56, 0x40, RZ ;  /* 0x0000004038387824 */ /* 0x000fe400078e00ff */
[----:B------:R-:W-:-:S03]  /*11380*/  IMAD.SHL.U32 R58, R58, 0x40, RZ ;  /* 0x000000403a3a7824 */ /* 0x000fc600078e00ff */
[----:B------:R-:W-:Y:S02]  /*11390*/  LOP3.LUT R56, R56, 0x1c0, RZ, 0xc0, !PT ;  /* 0x000001c038387812 */ /* 0x000fe400078ec0ff */
[----:B------:R-:W-:Y:S02]  /*113a0*/  LOP3.LUT R58, R58, 0x1c0, RZ, 0xc0, !PT ;  /* 0x000001c03a3a7812 */ /* 0x000fe400078ec0ff */
[----:B------:R-:W-:Y:S02]  /*113b0*/  SHF.R.U32.HI R56, RZ, 0x3, R56 ;  /* 0x00000003ff387819 */ /* 0x000fe40000011638 */
[-C--:B-1----:R-:W-:Y:S02]  /*113c0*/  ISETP.GE.AND P0, PT, R16, R35.reuse, PT ;  /* 0x000000231000720c */ /* 0x082fe40003f06270 */
[----:B------:R-:W-:-:S11]  /*113d0*/  ISETP.GE.AND P1, PT, R214, R35, PT ;  /* 0x00000023d600720c */ /* 0x000fd60003f26270 */
[----:B0-----:R-:W-:Y:S05]  /*113e0*/  @P0 BRA `(.L_x_624) ;  /* 0x0000000400740947 */ /* 0x001fea0003800000 */
[----:B------:R-:W-:Y:S01]  /*113f0*/  LEA.HI R4, R29, R28, RZ, 0x3 ;  /* 0x0000001c1d047211 */ /* 0x000fe200078f18ff */
[----:B------:R-:W-:Y:S01]  /*11400*/  IMAD.U32 R48, R30, 0x10000, RZ ;  /* 0x000100001e307824 */ /* 0x000fe200078e00ff */
[----:B-----5:R-:W-:Y:S01]  /*11410*/  R2UR UR4, R60 ;  /* 0x000000003c0472ca */ /* 0x020fe200000e0000 */
[----:B------:R-:W-:Y:S01]  /*11420*/  IMAD.U32 R46, R24, 0x10000, RZ ;  /* 0x00010000182e7824 */ /* 0x000fe200078e00ff */
[----:B------:R-:W-:Y:S01]  /*11430*/  LOP3.LUT R5, R4, 0xfffffff8, RZ, 0xc0, !PT ;  /* 0xfffffff804057812 */ /* 0x000fe200078ec0ff */
[----:B------:R-:W-:Y:S01]  /*11440*/  IMAD.U32 R57, R31, 0x10000, RZ ;  /* 0x000100001f397824 */ /* 0x000fe200078e00ff */
[----:B------:R-:W-:Y:S01]  /*11450*/  LOP3.LUT R6, R58, 0x38, R16, 0xf8, !PT ;  /* 0x000000383a067812 */ /* 0x000fe200078ef810 */
[----:B------:R-:W-:Y:S01]  /*11460*/  IMAD.U32 R55, R25, 0x10000, RZ ;  /* 0x0001000019377824 */ /* 0x000fe200078e00ff */
[----:B------:R-:W-:Y:S01]  /*11470*/  LOP3.LUT R50, R30, 0xffff0000, RZ, 0xc0, !PT ;  /* 0xffff00001e327812 */ /* 0x000fe200078ec0ff */
[----:B------:R-:W-:Y:S01]  /*11480*/  IMAD.IADD R4, R28, 0x1, -R5 ;  /* 0x000000011c047824 */ /* 0x000fe200078e0a05 */
[----:B------:R-:W-:Y:S01]  /*11490*/  LOP3.LUT R6, R54, R6, R56, 0xf6, !PT ;  /* 0x0000000636067212 */ /* 0x000fe200078ef638 */
[----:B------:R-:W-:Y:S01]  /*114a0*/  IMAD.U32 R52, R32, 0x10000, RZ ;  /* 0x0001000020347824 */ /* 0x000fe200078e00ff */
[----:B------:R-:W-:-:S02]  /*114b0*/  LOP3.LUT R59, R33, 0xffff0000, RZ, 0xc0, !PT ;  /* 0xffff0000213b7812 */ /* 0x000fc400078ec0ff */
[----:B------:R-:W-:Y:S02]  /*114c0*/  LEA.HI R4, R35, R4, RZ, 0x1d ;  /* 0x0000000423047211 */ /* 0x000fe400078fe8ff */
[----:B------:R-:W-:Y:S02]  /*114d0*/  LEA R36, R6, UR4, 0x1 ;  /* 0x0000000406247c11 */ /* 0x000fe4000f8e08ff */
[----:B------:R-:W-:Y:S01]  /*114e0*/  SHF.R.S32.HI R7, RZ, 0x1f, R4 ;  /* 0x0000001fff077819 */ /* 0x000fe20000011404 */
[----:B------:R-:W-:-:S03]  /*114f0*/  IMAD.SHL.U32 R5, R4, 0x8, RZ ;  /* 0x0000000804057824 */ /* 0x000fc600078e00ff */
[----:B------:R-:W-:Y:S02]  /*11500*/  LEA.HI R7, R7, R4, RZ, 0x3 ;  /* 0x0000000407077211 */ /* 0x000fe400078f18ff */
[----:B------:R-:W-:-:S03]  /*11510*/  LOP3.LUT R4, R58, 0x38, R5, 0xf8, !PT ;  /* 0x000000383a047812 */ /* 0x000fc600078ef805 */
[----:B------:R-:W-:Y:S01]  /*11520*/  IMAD.SHL.U32 R7, R7, 0x400, RZ ;  /* 0x0000040007077824 */ /* 0x000fe200078e00ff */
[----:B------:R-:W-:-:S04]  /*11530*/  LOP3.LUT R4, R4, R56, RZ, 0x3c, !PT ;  /* 0x0000003804047212 */ /* 0x000fc800078e3cff */
[----:B------:R-:W-:-:S04]  /*11540*/  LOP3.LUT R7, R7, 0x7fffe000, RZ, 0xc0, !PT ;  /* 0x7fffe00007077812 */ /* 0x000fc800078ec0ff */
[----:B------:R-:W-:Y:S02]  /*11550*/  IADD3 R8, R4, R7, R54 ;  /* 0x0000000704087210 */ /* 0x000fe40007ffe036 */
[----:B------:R-:W0:Y:S03]  /*11560*/  LDS.128 R4, [R36] ;  /* 0x0000000024047984 */ /* 0x000e260000000c00 */
[----:B------:R-:W-:-:S05]  /*11570*/  IMAD R37, R8, 0x2, R23 ;  /* 0x0000000208257824 */ /* 0x000fca00078e0217 */
[----:B------:R-:W1:Y:S01]  /*11580*/  LDS.128 R8, [R37+0x14400] ;  /* 0x0144000025087984 */ /* 0x000e620000000c00 */
[C---:B0-----:R-:W-:Y:S01]  /*11590*/  SHF.L.U32 R38, R4.reuse, 0x10, RZ ;  /* 0x0000001004267819 */ /* 0x041fe200000006ff */
[----:B------:R-:W-:Y:S01]  /*115a0*/  IMAD.U32 R39, R5, 0x10000, RZ ;  /* 0x0001000005277824 */ /* 0x000fe200078e00ff */
[----:B------:R-:W-:Y:S01]  /*115b0*/  LOP3.LUT R4, R4, 0xffff0000, RZ, 0xc0, !PT ;  /* 0xffff000004047812 */ /* 0x000fe200078ec0ff */
[C---:B------:R-:W-:Y:S01]  /*115c0*/  IMAD.U32 R40, R6.reuse, 0x10000, RZ ;  /* 0x0001000006287824 */ /* 0x040fe200078e00ff */
[----:B------:R-:W-:Y:S01]  /*115d0*/  LOP3.LUT R6, R6, 0xffff0000, RZ, 0xc0, !PT ;  /* 0xffff000006067812 */ /* 0x000fe200078ec0ff */
[----:B------:R-:W-:Y:S01]  /*115e0*/  IMAD.U32 R41, R7, 0x10000, RZ ;  /* 0x0001000007297824 */ /* 0x000fe200078e00ff */
[----:B------:R-:W-:Y:S01]  /*115f0*/  LOP3.LUT R5, R5, 0xffff0000, RZ, 0xc0, !PT ;  /* 0xffff000005057812 */ /* 0x000fe200078ec0ff */
[C---:B-1----:R-:W-:Y:S01]  /*11600*/  IMAD.U32 R42, R8.reuse, 0x10000, RZ ;  /* 0x00010000082a7824 */ /* 0x042fe200078e00ff */
[----:B------:R-:W-:Y:S01]  /*11610*/  LOP3.LUT R8, R8, 0xffff0000, RZ, 0xc0, !PT ;  /* 0xffff000008087812 */ /* 0x000fe200078ec0ff */
[C---:B------:R-:W-:Y:S01]  /*11620*/  IMAD.U32 R43, R9.reuse, 0x10000, RZ ;  /* 0x00010000092b7824 */ /* 0x040fe200078e00ff */
[----:B------:R-:W-:Y:S01]  /*11630*/  LOP3.LUT R9, R9, 0xffff0000, RZ, 0xc0, !PT ;  /* 0xffff000009097812 */ /* 0x000fe200078ec0ff */
[-C--:B------:R-:W-:Y:S01]  /*11640*/  FMUL.FTZ R47, R48, R42.reuse ;  /* 0x0000002a302f7220 */ /* 0x080fe20000410000 */
[----:B------:R-:W-:Y:S01]  /*11650*/  FMUL.FTZ R49, R46, R42 ;  /* 0x0000002a2e317220 */ /* 0x000fe20000410000 */
[----:B------:R-:W-:Y:S01]  /*11660*/  LOP3.LUT R42, R24, 0xffff0000, RZ, 0xc0, !PT ;  /* 0xffff0000182a7812 */ /* 0x000fe200078ec0ff */
[----:B------:R-:W-:Y:S01]  /*11670*/  FMUL.FTZ R51, R50, R8 ;  /* 0x0000000832337220 */ /* 0x000fe20000410000 */
[----:B------:R-:W-:Y:S01]  /*11680*/  FFMA.FTZ R47, R46, R38, -R47 ;  /* 0x000000262e2f7223 */ /* 0x000fe2000001082f */
[----:B------:R-:W-:Y:S01]  /*11690*/  FMUL.FTZ R46, R55, R43 ;  /* 0x0000002b372e7220 */ /* 0x000fe20000410000 */
[----:B------:R-:W-:-:S02]  /*116a0*/  IMAD.U32 R44, R10, 0x10000, RZ ;  /* 0x000100000a2c7824 */ /* 0x000fc400078e00ff */
[C---:B------:R-:W-:Y:S01]  /*116b0*/  FMUL.FTZ R53, R42.reuse, R8 ;  /* 0x000000082a357220 */ /* 0x040fe20000410000 */
[----:B------:R-:W-:Y:S01]  /*116c0*/  FFMA.FTZ R8, R42, R4, -R51 ;  /* 0x000000042a087223 */ /* 0x000fe20000010833 */
[----:B------:R-:W-:Y:S01]  /*116d0*/  FMUL.FTZ R42, R57, R43 ;  /* 0x0000002b392a7220 */ /* 0x000fe20000410000 */
[----:B------:R-:W-:Y:S01]  /*116e0*/  FFMA.FTZ R49, R48, R38, R49 ;  /* 0x0000002630317223 */ /* 0x000fe20000010031 */
[----:B------:R-:W-:Y:S01]  /*116f0*/  FFMA.FTZ R38, R50, R4, R53 ;  /* 0x0000000432267223 */ /* 0x000fe20000010035 */
[----:B------:R-:W-:Y:S01]  /*11700*/  LOP3.LUT R10, R10, 0xffff0000, RZ, 0xc0, !PT ;  /* 0xffff00000a0a7812 */ /* 0x000fe200078ec0ff */
[-C--:B------:R-:W-:Y:S01]  /*11710*/  FFMA.FTZ R42, R55, R39.reuse, -R42 ;  /* 0x00000027372a7223 */ /* 0x080fe2000001082a */
[C---:B------:R-:W-:Y:S02]  /*11720*/  IMAD.U32 R4, R26.reuse, 0x10000, RZ ;  /* 0x000100001a047824 */ /* 0x040fe400078e00ff */
[----:B------:R-:W-:Y:S01]  /*11730*/  FFMA.FTZ R46, R57, R39, R46 ;  /* 0x00000027392e7223 */ /* 0x000fe2000001002e */
[----:B------:R-:W-:Y:S01]  /*11740*/  LOP3.LUT R48, R26, 0xffff0000, RZ, 0xc0, !PT ;  /* 0xffff00001a307812 */ /* 0x000fe200078ec0ff */
[----:B------:R-:W-:Y:S01]  /*11750*/  FMUL.FTZ R39, R52, R44 ;  /* 0x0000002c34277220 */ /* 0x000fe20000410000 */
[----:B------:R-:W-:Y:S01]  /*11760*/  LOP3.LUT R50, R32, 0xffff0000, RZ, 0xc0, !PT ;  /* 0xffff000020327812 */ /* 0x000fe200078ec0ff */
[----:B------:R-:W-:-:S02]  /*11770*/  IMAD.U32 R45, R11, 0x10000, RZ ;  /* 0x000100000b2d7824 */ /* 0x000fc400078e00ff */
[C---:B------:R-:W-:Y:S01]  /*11780*/  FMUL.FTZ R43, R4.reuse, R44 ;  /* 0x0000002c042b7220 */ /* 0x040fe20000410000 */
[----:B------:R-:W-:Y:S02]  /*11790*/  IMAD.U32 R57, R33, 0x10000, RZ ;  /* 0x0001000021397824 */ /* 0x000fe400078e00ff */
[----:B------:R-:W-:Y:S01]  /*117a0*/  FFMA.FTZ R39, R4, R40, -R39 ;  /* 0x0000002804277223 */ /* 0x000fe20000010827 */
[-C--:B------:R-:W-:Y:S01]  /*117b0*/  FMUL.FTZ R51, R50, R10.reuse ;  /* 0x0000000a32337220 */ /* 0x080fe20000410000 */
[----:B------:R-:W-:Y:S01]  /*117c0*/  FMUL.FTZ R53, R48, R10 ;  /* 0x0000000a30357220 */ /* 0x000fe20000410000 */
[----:B------:R-:W-:Y:S02]  /*117d0*/  IMAD.U32 R55, R27, 0x10000, RZ ;  /* 0x000100001b377824 */ /* 0x000fe400078e00ff */
[-C--:B------:R-:W-:Y:S01]  /*117e0*/  FMUL.FTZ R4, R57, R45.reuse ;  /* 0x0000002d39047220 */ /* 0x080fe20000410000 */
[----:B------:R-:W-:Y:S01]  /*117f0*/  FFMA.FTZ R10, R52, R40, R43 ;  /* 0x00000028340a7223 */ /* 0x000fe2000001002b */
[-C--:B------:R-:W-:Y:S01]  /*11800*/  FFMA.FTZ R40, R48, R6.reuse, -R51 ;  /* 0x0000000630287223 */ /* 0x080fe20000010833 */
[----:B------:R-:W-:Y:S01]  /*11810*/  FFMA.FTZ R53, R50, R6, R53 ;  /* 0x0000000632357223 */ /* 0x000fe20000010035 */
[C---:B------:R-:W-:Y:S01]  /*11820*/  FMUL.FTZ R6, R55.reuse, R45 ;  /* 0x0000002d37067220 */ /* 0x040fe20000410000 */
[----:B------:R-:W-:Y:S01]  /*11830*/  FFMA.FTZ R43, R55, R41, -R4 ;  /* 0x00000029372b7223 */ /* 0x000fe20000010804 */
        /* <DEDUP_REMOVED lines=8> */
[C---:B------:R-:W-:Y:S01]  /*118c0*/  FMUL.FTZ R6, R45.reuse, R9 ;  /* 0x000000092d067220 */ /* 0x040fe20000410000 */
[----:B------:R-:W-:Y:S01]  /*118d0*/  FFMA.FTZ R9, R45, R5, -R4 ;  /* 0x000000052d097223 */ /* 0x000fe20000010804 */
[----:B------:R-:W-:Y:S01]  /*118e0*/  FMUL.FTZ R48, R51, R11 ;  /* 0x0000000b33307220 */ /* 0x000fe20000410000 */
[----:B------:R-:W-:Y:S01]  /*118f0*/  F2FP.BF16.F32.PACK_AB R4, R8, R47 ;  /* 0x0000002f0804723e */ /* 0x000fe200000010ff */
[----:B------:R-:W-:Y:S01]  /*11900*/  FFMA.FTZ R11, R55, R5, R6 ;  /* 0x00000005370b7223 */ /* 0x000fe20000010006 */
[-C--:B------:R-:W-:Y:S01]  /*11910*/  FFMA.FTZ R44, R51, R7.reuse, -R44 ;  /* 0x00000007332c7223 */ /* 0x080fe2000001082c */
        /* <DEDUP_REMOVED lines=8> */
[----:B------:R-:W-:-:S05]  /*119a0*/  F2FP.BF16.F32.PACK_AB R11, R48, R41 ;  /* 0x00000029300b723e */ /* 0x000fca00000010ff */
[----:B------:R0:W-:Y:S02]  /*119b0*/  STS.128 [R37+0x14400], R8 ;  /* 0x0144000825007388 */ /* 0x0001e40000000c00 */
.L_x_624:
[----:B------:R-:W-:Y:S05]  /*119c0*/  BSYNC B2 ;  /* 0x0000000000027941 */ /* 0x000fea0003800000 */
.L_x_623:
[----:B------:R-:W-:Y:S05]  /*119d0*/  @P1 BRA `(.L_x_622) ;  /* 0x0000000400841947 */ /* 0x000fea0003800000 */
[----:B0-----:R-:W-:Y:S01]  /*119e0*/  SHF.R.S32.HI R5, RZ, 0x1f, R214 ;  /* 0x0000001fff057819 */ /* 0x001fe200000114d6 */
[----:B------:R-:W-:Y:S01]  /*119f0*/  IMAD.U32 R47, R14, 0x10000, RZ ;  /* 0x000100000e2f7824 */ /* 0x000fe200078e00ff */
[----:B-----5:R-:W-:Y:S01]  /*11a00*/  R2UR UR4, R60 ;  /* 0x000000003c0472ca */ /* 0x020fe200000e0000 */
[----:B------:R-:W-:Y:S01]  /*11a10*/  IMAD.U32 R45, R0, 0x10000, RZ ;  /* 0x00010000002d7824 */ /* 0x000fe200078e00ff */
[CC--:B------:R-:W-:Y:S01]  /*11a20*/  LEA.HI R4, R5.reuse, R214.reuse, RZ, 0x3 ;  /* 0x000000d605047211 */ /* 0x0c0fe200078f18ff */
[----:B------:R-:W-:Y:S01]  /*11a30*/  IMAD.U32 R49, R20, 0x10000, RZ ;  /* 0x0001000014317824 */ /* 0x000fe200078e00ff */
        /* <DEDUP_REMOVED lines=14> */
[----:B------:R-:W-:Y:S01]  /*11b20*/  LOP3.LUT R4, R4, R56, RZ, 0x3c, !PT ;  /* 0x0000003804047212 */ /* 0x000fe200078e3cff */
[----:B------:R-:W-:Y:S01]  /*11b30*/  IMAD.U32 R56, R21, 0x10000, RZ ;  /* 0x0001000015387824 */ /* 0x000fe200078e00ff */
[----:B------:R-:W-:Y:S02]  /*11b40*/  LOP3.LUT R5, R6, 0x7fffe000, RZ, 0xc0, !PT ;  /* 0x7fffe00006057812 */ /* 0x000fe400078ec0ff */
[----:B------:R-:W-:Y:S02]  /*11b50*/  LOP3.LUT R52, R14, 0xffff0000, RZ, 0xc0, !PT ;  /* 0xffff00000e347812 */ /* 0x000fe400078ec0ff */
[----:B------:R-:W-:Y:S02]  /*11b60*/  IADD3 R36, R4, R5, R54 ;  /* 0x0000000504247210 */ /* 0x000fe40007ffe036 */
[----:B------:R-:W0:Y:S01]  /*11b70*/  LDS.128 R4, [R35] ;  /* 0x0000000023047984 */ /* 0x000e220000000c00 */
[----:B------:R-:W-:Y:S02]  /*11b80*/  LOP3.LUT R50, R0, 0xffff0000, RZ, 0xc0, !PT ;  /* 0xffff000000327812 */ /* 0x000fe400078ec0ff */
[----:B------:R-:W-:Y:S01]  /*11b90*/  IMAD R36, R36, 0x2, R23 ;  /* 0x0000000224247824 */ /* 0x000fe200078e0217 */
[----:B------:R-:W-:-:S02]  /*11ba0*/  LOP3.LUT R54, R20, 0xffff0000, RZ, 0xc0, !PT ;  /* 0xffff000014367812 */ /* 0x000fc400078ec0ff */
[----:B------:R-:W-:Y:S02]  /*11bb0*/  LOP3.LUT R57, R15, 0xffff0000, RZ, 0xc0, !PT ;  /* 0xffff00000f397812 */ /* 0x000fe400078ec0ff */
[----:B------:R-:W1:Y:S01]  /*11bc0*/  LDS.128 R8, [R36+0x14400] ;  /* 0x0144000024087984 */ /* 0x000e620000000c00 */
[----:B------:R-:W-:Y:S02]  /*11bd0*/  LOP3.LUT R59, R21, 0xffff0000, RZ, 0xc0, !PT ;  /* 0xffff0000153b7812 */ /* 0x000fe400078ec0ff */
[----:B------:R-:W-:Y:S02]  /*11be0*/  LOP3.LUT R53, R3, 0xffff0000, RZ, 0xc0, !PT ;  /* 0xffff000003357812 */ /* 0x000fe400078ec0ff */
[----:B------:R-:W-:Y:S01]  /*11bf0*/  LOP3.LUT R55, R13, 0xffff0000, RZ, 0xc0, !PT ;  /* 0xffff00000d377812 */ /* 0x000fe200078ec0ff */
[C---:B0-----:R-:W-:Y:S01]  /*11c00*/  IMAD.U32 R37, R4.reuse, 0x10000, RZ ;  /* 0x0001000004257824 */ /* 0x041fe200078e00ff */
[----:B------:R-:W-:Y:S01]  /*11c10*/  LOP3.LUT R4, R4, 0xffff0000, RZ, 0xc0, !PT ;  /* 0xffff000004047812 */ /* 0x000fe200078ec0ff */
[C---:B------:R-:W-:Y:S01]  /*11c20*/  IMAD.U32 R39, R6.reuse, 0x10000, RZ ;  /* 0x0001000006277824 */ /* 0x040fe200078e00ff */
[----:B------:R-:W-:Y:S01]  /*11c30*/  LOP3.LUT R6, R6, 0xffff0000, RZ, 0xc0, !PT ;  /* 0xffff000006067812 */ /* 0x000fe200078ec0ff */
[C---:B------:R-:W-:Y:S01]  /*11c40*/  IMAD.U32 R38, R5.reuse, 0x10000, RZ ;  /* 0x0001000005267824 */ /* 0x040fe200078e00ff */
[----:B------:R-:W-:Y:S01]  /*11c50*/  LOP3.LUT R5, R5, 0xffff0000, RZ, 0xc0, !PT ;  /* 0xffff000005057812 */ /* 0x000fe200078ec0ff */
[C---:B------:R-:W-:Y:S01]  /*11c60*/  IMAD.U32 R40, R7.reuse, 0x10000, RZ ;  /* 0x0001000007287824 */ /* 0x040fe200078e00ff */
[----:B------:R-:W-:Y:S01]  /*11c70*/  LOP3.LUT R7, R7, 0xffff0000, RZ, 0xc0, !PT ;  /* 0xffff000007077812 */ /* 0x000fe200078ec0ff */
[C---:B-1----:R-:W-:Y:S01]  /*11c80*/  IMAD.U32 R41, R8.reuse, 0x10000, RZ ;  /* 0x0001000008297824 */ /* 0x042fe200078e00ff */
[----:B------:R-:W-:Y:S01]  /*11c90*/  LOP3.LUT R8, R8, 0xffff0000, RZ, 0xc0, !PT ;  /* 0xffff000008087812 */ /* 0x000fe200078ec0ff */
[C---:B------:R-:W-:Y:S01]  /*11ca0*/  IMAD.U32 R43, R10.reuse, 0x10000, RZ ;  /* 0x000100000a2b7824 */ /* 0x040fe200078e00ff */
[----:B------:R-:W-:Y:S01]  /*11cb0*/  LOP3.LUT R10, R10, 0xffff0000, RZ, 0xc0, !PT ;  /* 0xffff00000a0a7812 */ /* 0x000fe200078ec0ff */
[-C--:B------:R-:W-:Y:S01]  /*11cc0*/  FMUL.FTZ R46, R47, R41.reuse ;  /* 0x000000292f2e7220 */ /* 0x080fe20000410000 */
[----:B------:R-:W-:Y:S01]  /*11cd0*/  FMUL.FTZ R48, R45, R41 ;  /* 0x000000292d307220 */ /* 0x000fe20000410000 */
[----:B------:R-:W-:Y:S01]  /*11ce0*/  FMUL.FTZ R41, R52, R8 ;  /* 0x0000000834297220 */ /* 0x000fe20000410000 */
[----:B------:R-:W-:Y:S01]  /*11cf0*/  SHF.L.U32 R42, R9, 0x10, RZ ;  /* 0x00000010092a7819 */ /* 0x000fe200000006ff */
[-C--:B------:R-:W-:Y:S01]  /*11d00*/  FFMA.FTZ R46, R45, R37.reuse, -R46 ;  /* 0x000000252d2e7223 */ /* 0x080fe2000001082e */
[----:B------:R-:W-:Y:S01]  /*11d10*/  FFMA.FTZ R48, R47, R37, R48 ;  /* 0x000000252f307223 */ /* 0x000fe20000010030 */
[----:B------:R-:W-:-:S02]  /*11d20*/  IMAD.U32 R45, R12, 0x10000, RZ ;  /* 0x000100000c2d7824 */ /* 0x000fc400078e00ff */
[C---:B------:R-:W-:Y:S01]  /*11d30*/  FMUL.FTZ R37, R50.reuse, R8 ;  /* 0x0000000832257220 */ /* 0x040fe20000410000 */
[-C--:B------:R-:W-:Y:S01]  /*11d40*/  FMUL.FTZ R8, R49, R43.reuse ;  /* 0x0000002b31087220 */ /* 0x080fe20000410000 */
[-C--:B------:R-:W-:Y:S01]  /*11d50*/  FFMA.FTZ R41, R50, R4.reuse, -R41 ;  /* 0x0000000432297223 */ /* 0x080fe20000010829 */
[C---:B------:R-:W-:Y:S01]  /*11d60*/  FMUL.FTZ R50, R45.reuse, R43 ;  /* 0x0000002b2d327220 */ /* 0x040fe20000410000 */
[----:B------:R-:W-:Y:S01]  /*11d70*/  FFMA.FTZ R37, R52, R4, R37 ;  /* 0x0000000434257223 */ /* 0x000fe20000010025 */
[-C--:B------:R-:W-:Y:S01]  /*11d80*/  FFMA.FTZ R45, R45, R39.reuse, -R8 ;  /* 0x000000272d2d7223 */ /* 0x080fe20000010808 */
[----:B------:R-:W-:Y:S01]  /*11d90*/  LOP3.LUT R8, R12, 0xffff0000, RZ, 0xc0, !PT ;  /* 0xffff00000c087812 */ /* 0x000fe200078ec0ff */
[----:B------:R-:W-:Y:S01]  /*11da0*/  FFMA.FTZ R50, R49, R39, R50 ;  /* 0x0000002731327223 */ /* 0x000fe20000010032 */
[----:B------:R-:W-:Y:S01]  /*11db0*/  FMUL.FTZ R39, R54, R10 ;  /* 0x0000000a36277220 */ /* 0x000fe20000410000 */
[----:B------:R-:W-:Y:S01]  /*11dc0*/  IMAD.U32 R44, R11, 0x10000, RZ ;  /* 0x000100000b2c7824 */ /* 0x000fe200078e00ff */
[----:B------:R-:W-:Y:S01]  /*11dd0*/  LOP3.LUT R9, R9, 0xffff0000, RZ, 0xc0, !PT ;  /* 0xffff000009097812 */ /* 0x000fe200078ec0ff */
[----:B------:R-:W-:-:S02]  /*11de0*/  IMAD.U32 R52, R15, 0x10000, RZ ;  /* 0x000100000f347824 */ /* 0x000fc400078e00ff */
[C---:B------:R-:W-:Y:S01]  /*11df0*/  FMUL.FTZ R47, R8.reuse, R10 ;  /* 0x0000000a082f7220 */ /* 0x040fe20000410000 */
[----:B------:R-:W-:Y:S01]  /*11e00*/  FFMA.FTZ R10, R8, R6, -R39 ;  /* 0x00000006080a7223 */ /* 0x000fe20000010827 */
[----:B------:R-:W-:Y:S01]  /*11e10*/  LOP3.LUT R11, R11, 0xffff0000, RZ, 0xc0, !PT ;  /* 0xffff00000b0b7812 */ /* 0x000fe200078ec0ff */
[----:B------:R-:W-:Y:S02]  /*11e20*/  IMAD.U32 R4, R3, 0x10000, RZ ;  /* 0x0001000003047824 */ /* 0x000fe400078e00ff */
[----:B------:R-:W-:Y:S01]  /*11e30*/  FMUL.FTZ R39, R52, R42 ;  /* 0x0000002a34277220 */ /* 0x000fe20000410000 */
[----:B------:R-:W-:Y:S02]  /*11e40*/  IMAD.U32 R8, R13, 0x10000, RZ ;  /* 0x000100000d087824 */ /* 0x000fe400078e00ff */
[----:B------:R-:W-:Y:S01]  /*11e50*/  FMUL.FTZ R49, R56, R44 ;  /* 0x0000002c38317220 */ /* 0x000fe20000410000 */
[C---:B------:R-:W-:Y:S01]  /*11e60*/  FMUL.FTZ R43, R4.reuse, R42 ;  /* 0x0000002a042b7220 */ /* 0x040fe20000410000 */
[----:B------:R-:W-:Y:S01]  /*11e70*/  FFMA.FTZ R39, R4, R38, -R39 ;  /* 0x0000002604277223 */ /* 0x000fe20000010827 */
[C---:B------:R-:W-:Y:S01]  /*11e80*/  FMUL.FTZ R51, R8.reuse, R44 ;  /* 0x0000002c08337220 */ /* 0x040fe20000410000 */
[----:B------:R-:W-:Y:S01]  /*11e90*/  FFMA.FTZ R49, R8, R40, -R49 ;  /* 0x0000002808317223 */ /* 0x000fe20000010831 */
[----:B------:R-:W-:Y:S01]  /*11ea0*/  FFMA.FTZ R47, R54, R6, R47 ;  /* 0x00000006362f7223 */ /* 0x000fe2000001002f */
[----:B------:R-:W-:Y:S01]  /*11eb0*/  FMUL.FTZ R4, R57, R9 ;  /* 0x0000000939047220 */ /* 0x000fe20000410000 */
[----:B------:R-:W-:Y:S01]  /*11ec0*/  FMUL.FTZ R8, R59, R11 ;  /* 0x0000000b3b087220 */ /* 0x000fe20000410000 */
[----:B------:R-:W-:Y:S01]  /*11ed0*/  FMUL.FTZ R6, R53, R9 ;  /* 0x0000000935067220 */ /* 0x000fe20000410000 */
[----:B------:R-:W-:Y:S01]  /*11ee0*/  FMUL.FTZ R44, R55, R11 ;  /* 0x0000000b372c7220 */ /* 0x000fe20000410000 */
[----:B------:R-:W-:Y:S01]  /*11ef0*/  FFMA.FTZ R43, R52, R38, R43 ;  /* 0x00000026342b7223 */ /* 0x000fe2000001002b */
[----:B------:R-:W-:Y:S01]  /*11f00*/  FFMA.FTZ R51, R56, R40, R51 ;  /* 0x0000002838337223 */ /* 0x000fe20000010033 */
        /* <DEDUP_REMOVED lines=14> */
.L_x_622:
[----:B------:R-:W-:Y:S05]  /*11ff0*/  BSYNC B1 ;  /* 0x0000000000017941 */ /* 0x000fea0003800000 */
.L_x_621:
        /* <DEDUP_REMOVED lines=54> */
[----:B------:R-:W-:Y:S01]  /*12360*/  IMAD.U32 R44, R10, 0x10000, RZ ;  /* 0x000100000a2c7824 */ /* 0x000fe200078e00ff */
[----:B------:R-:W-:Y:S01]  /*12370*/  SHF.L.U32 R43, R9, 0x10, RZ ;  /* 0x00000010092b7819 */ /* 0x000fe200000006ff */
[-C--:B------:R-:W-:Y:S01]  /*12380*/  FMUL.FTZ R47, R48, R42.reuse ;  /* 0x0000002a302f7220 */ /* 0x080fe20000410000 */
[----:B------:R-:W-:Y:S01]  /*12390*/  FMUL.FTZ R49, R46, R42 ;  /* 0x0000002a2e317220 */ /* 0x000fe20000410000 */
[----:B------:R-:W-:Y:S01]  /*123a0*/  LOP3.LUT R42, R24, 0xffff0000, RZ, 0xc0, !PT ;  /* 0xffff0000182a7812 */ /* 0x000fe200078ec0ff */
[----:B------:R-:W-:Y:S01]  /*123b0*/  FMUL.FTZ R51, R50, R8 ;  /* 0x0000000832337220 */ /* 0x000fe20000410000 */
[-C--:B------:R-:W-:Y:S01]  /*123c0*/  FFMA.FTZ R47, R46, R38.reuse, -R47 ;  /* 0x000000262e2f7223 */ /* 0x080fe2000001082f */
[-C--:B------:R-:W-:Y:S01]  /*123d0*/  FMUL.FTZ R46, R55, R43.reuse ;  /* 0x0000002b372e7220 */ /* 0x080fe20000410000 */
[----:B------:R-:W-:Y:S01]  /*123e0*/  FFMA.FTZ R49, R48, R38, R49 ;  /* 0x0000002630317223 */ /* 0x000fe20000010031 */
[C---:B------:R-:W-:Y:S01]  /*123f0*/  FMUL.FTZ R53, R42.reuse, R8 ;  /* 0x000000082a357220 */ /* 0x040fe20000410000 */
[-C--:B------:R-:W-:Y:S01]  /*12400*/  FFMA.FTZ R8, R42, R4.reuse, -R51 ;  /* 0x000000042a087223 */ /* 0x080fe20000010833 */
[----:B------:R-:W-:Y:S01]  /*12410*/  FMUL.FTZ R42, R57, R43 ;  /* 0x0000002b392a7220 */ /* 0x000fe20000410000 */
[----:B------:R-:W-:Y:S01]  /*12420*/  LOP3.LUT R10, R10, 0xffff0000, RZ, 0xc0, !PT ;  /* 0xffff00000a0a7812 */ /* 0x000fe200078ec0ff */
[----:B------:R-:W-:Y:S01]  /*12430*/  FFMA.FTZ R38, R50, R4, R53 ;  /* 0x0000000432267223 */ /* 0x000fe20000010035 */
[----:B------:R-:W-:-:S02]  /*12440*/  IMAD.U32 R4, R26, 0x10000, RZ ;  /* 0x000100001a047824 */ /* 0x000fc400078e00ff */
[-C--:B------:R-:W-:Y:S01]  /*12450*/  FFMA.FTZ R42, R55, R39.reuse, -R42 ;  /* 0x00000027372a7223 */ /* 0x080fe2000001082a */
[----:B------:R-:W-:Y:S01]  /*12460*/  FFMA.FTZ R46, R57, R39, R46 ;  /* 0x00000027392e7223 */ /* 0x000fe2000001002e */
[----:B------:R-:W-:Y:S01]  /*12470*/  LOP3.LUT R48, R26, 0xffff0000, RZ, 0xc0, !PT ;  /* 0xffff00001a307812 */ /* 0x000fe200078ec0ff */
[-C--:B------:R-:W-:Y:S01]  /*12480*/  FMUL.FTZ R39, R52, R44.reuse ;  /* 0x0000002c34277220 */ /* 0x080fe20000410000 */
[----:B------:R-:W-:Y:S01]  /*12490*/  LOP3.LUT R50, R32, 0xffff0000, RZ, 0xc0, !PT ;  /* 0xffff000020327812 */ /* 0x000fe200078ec0ff */
[----:B------:R-:W-:Y:S02]  /*124a0*/  IMAD.U32 R45, R11, 0x10000, RZ ;  /* 0x000100000b2d7824 */ /* 0x000fe400078e00ff */
[C---:B------:R-:W-:Y:S01]  /*124b0*/  FMUL.FTZ R43, R4.reuse, R44 ;  /* 0x0000002c042b7220 */ /* 0x040fe20000410000 */
[----:B------:R-:W-:Y:S02]  /*124c0*/  IMAD.U32 R57, R33, 0x10000, RZ ;  /* 0x0001000021397824 */ /* 0x000fe400078e00ff */
[----:B------:R-:W-:Y:S01]  /*124d0*/  FFMA.FTZ R39, R4, R40, -R39 ;  /* 0x0000002804277223 */ /* 0x000fe20000010827 */
[-C--:B------:R-:W-:Y:S01]  /*124e0*/  FMUL.FTZ R51, R50, R10.reuse ;  /* 0x0000000a32337220 */ /* 0x080fe20000410000 */
[----:B------:R-:W-:Y:S01]  /*124f0*/  FMUL.FTZ R53, R48, R10 ;  /* 0x0000000a30357220 */ /* 0x000fe20000410000 */
[----:B------:R-:W-:-:S02]  /*12500*/  IMAD.U32 R55, R27, 0x10000, RZ ;  /* 0x000100001b377824 */ /* 0x000fc400078e00ff */
[-C--:B------:R-:W-:Y:S01]  /*12510*/  FMUL.FTZ R4, R57, R45.reuse ;  /* 0x0000002d39047220 */ /* 0x080fe20000410000 */
[----:B------:R-:W-:Y:S01]  /*12520*/  FFMA.FTZ R10, R52, R40, R43 ;  /* 0x00000028340a7223 */ /* 0x000fe2000001002b */
[-C--:B------:R-:W-:Y:S01]  /*12530*/  FFMA.FTZ R40, R48, R6.reuse, -R51 ;  /* 0x0000000630287223 */ /* 0x080fe20000010833 */
[----:B------:R-:W-:Y:S01]  /*12540*/  FFMA.FTZ R53, R50, R6, R53 ;  /* 0x0000000632357223 */ /* 0x000fe20000010035 */
[C---:B------:R-:W-:Y:S01]  /*12550*/  FMUL.FTZ R6, R55.reuse, R45 ;  /* 0x0000002d37067220 */ /* 0x040fe20000410000 */
[-C--:B------:R-:W-:Y:S01]  /*12560*/  FFMA.FTZ R43, R55, R41.reuse, -R4 ;  /* 0x00000029372b7223 */ /* 0x080fe20000010804 */
[----:B------:R-:W-:Y:S02]  /*12570*/  LOP3.LUT R9, R9, 0xffff0000, RZ, 0xc0, !PT ;  /* 0xffff000009097812 */ /* 0x000fe400078ec0ff */
[----:B------:R-:W-:Y:S01]  /*12580*/  LOP3.LUT R55, R31, 0xffff0000, RZ, 0xc0, !PT ;  /* 0xffff00001f377812 */ /* 0x000fe200078ec0ff */
[----:B------:R-:W-:Y:S01]  /*12590*/  FFMA.FTZ R41, R57, R41, R6 ;  /* 0x0000002939297223 */ /* 0x000fe20000010006 */
[----:B------:R-:W-:-:S02]  /*125a0*/  LOP3.LUT R11, R11, 0xffff0000, RZ, 0xc0, !PT ;  /* 0xffff00000b0b7812 */ /* 0x000fc400078ec0ff */
[----:B------:R-:W-:Y:S01]  /*125b0*/  LOP3.LUT R45, R25, 0xffff0000, RZ, 0xc0, !PT ;  /* 0xffff0000192d7812 */ /* 0x000fe200078ec0ff */
[----:B------:R-:W-:Y:S01]  /*125c0*/  FMUL.FTZ R4, R55, R9 ;  /* 0x0000000937047220 */ /* 0x000fe20000410000 */
[----:B------:R-:W-:Y:S01]  /*125d0*/  LOP3.LUT R51, R27, 0xffff0000, RZ, 0xc0, !PT ;  /* 0xffff00001b337812 */ /* 0x000fe200078ec0ff */
[----:B------:R-:W-:Y:S01]  /*125e0*/  FMUL.FTZ R44, R59, R11 ;  /* 0x0000000b3b2c7220 */ /* 0x000fe20000410000 */
[----:B------:R-:W-:Y:S01]  /*125f0*/  F2FP.BF16.F32.PACK_AB R10, R53, R10 ;  /* 0x0000000a350a723e */ /* 0x000fe200000010ff */
[C---:B------:R-:W-:Y:S01]  /*12600*/  FMUL.FTZ R6, R45.reuse, R9 ;  /* 0x000000092d067220 */ /* 0x040fe20000410000 */
[----:B------:R-:W-:Y:S01]  /*12610*/  FFMA.FTZ R9, R45, R5, -R4 ;  /* 0x000000052d097223 */ /* 0x000fe20000010804 */
[C---:B------:R-:W-:Y:S01]  /*12620*/  FMUL.FTZ R48, R51.reuse, R11 ;  /* 0x0000000b33307220 */ /* 0x040fe20000410000 */
[----:B------:R-:W-:Y:S01]  /*12630*/  FFMA.FTZ R44, R51, R7, -R44 ;  /* 0x00000007332c7223 */ /* 0x000fe2000001082c */
[----:B------:R-:W-:Y:S01]  /*12640*/  FFMA.FTZ R11, R55, R5, R6 ;  /* 0x00000005370b7223 */ /* 0x000fe20000010006 */
[----:B------:R-:W-:Y:S01]  /*12650*/  F2FP.BF16.F32.PACK_AB R6, R40, R39 ;  /* 0x000000272806723e */ /* 0x000fe200000010ff */
[----:B------:R-:W-:Y:S01]  /*12660*/  FFMA.FTZ R48, R59, R7, R48 ;  /* 0x000000073b307223 */ /* 0x000fe20000010030 */
[----:B------:R-:W-:-:S02]  /*12670*/  F2FP.BF16.F32.PACK_AB R5, R9, R42 ;  /* 0x0000002a0905723e */ /* 0x000fc400000010ff */
[----:B------:R-:W-:Y:S02]  /*12680*/  F2FP.BF16.F32.PACK_AB R4, R8, R47 ;  /* 0x0000002f0804723e */ /* 0x000fe400000010ff */
[----:B------:R-:W-:Y:S02]  /*12690*/  F2FP.BF16.F32.PACK_AB R9, R11, R46 ;  /* 0x0000002e0b09723e */ /* 0x000fe400000010ff */
[----:B------:R-:W-:Y:S02]  /*126a0*/  F2FP.BF16.F32.PACK_AB R7, R44, R43 ;  /* 0x0000002b2c07723e */ /* 0x000fe400000010ff */
[----:B------:R-:W-:Y:S02]  /*126b0*/  F2FP.BF16.F32.PACK_AB R8, R38, R49 ;  /* 0x000000312608723e */ /* 0x000fe400000010ff */
[----:B------:R-:W-:Y:S01]  /*126c0*/  F2FP.BF16.F32.PACK_AB R11, R48, R41 ;  /* 0x00000029300b723e */ /* 0x000fe200000010ff */
[----:B------:R0:W-:Y:S04]  /*126d0*/  STS.128 [R36], R4 ;  /* 0x0000000424007388 */ /* 0x0001e80000000c00 */
[----:B------:R0:W-:Y:S02]  /*126e0*/  STS.128 [R37+0x14400], R8 ;  /* 0x0144000825007388 */ /* 0x0001e40000000c00 */
.L_x_628:
[----:B------:R-:W-:Y:S05]  /*126f0*/  BSYNC B2 ;  /* 0x0000000000027941 */ /* 0x000fea0003800000 */
.L_x_627:
        /* <DEDUP_REMOVED lines=28> */
[----:B------:R-:W-:-:S02]  /*128c0*/  SHF.L.U32 R49, R20, 0x10, RZ ;  /* 0x0000001014317819 */ /* 0x000fc400000006ff */
[----:B------:R-:W-:Y:S02]  /*128d0*/  LOP3.LUT R54, R20, 0xffff0000, RZ, 0xc0, !PT ;  /* 0xffff000014367812 */ /* 0x000fe400078ec0ff */
[----:B------:R-:W1:Y:S01]  /*128e0*/  LDS.128 R8, [R36+0x14400] ;  /* 0x0144000024087984 */ /* 0x000e620000000c00 */
[----:B------:R-:W-:Y:S02]  /*128f0*/  LOP3.LUT R57, R15, 0xffff0000, RZ, 0xc0, !PT ;  /* 0xffff00000f397812 */ /* 0x000fe400078ec0ff */
        /* <DEDUP_REMOVED lines=21> */
[----:B------:R-:W-:Y:S02]  /*12a50*/  IMAD.U32 R45, R12, 0x10000, RZ ;  /* 0x000100000c2d7824 */ /* 0x000fe400078e00ff */
        /* <DEDUP_REMOVED lines=44> */
.L_x_626:
[----:B------:R-:W-:Y:S05]  /*12d20*/  BSYNC B1 ;  /* 0x0000000000017941 */ /* 0x000fea0003800000 */
.L_x_625:
[----:B01----:R-:W-:-:S05]  /*12d30*/  VIADD R5, R224, 0x60 ;  /* 0x00000060e0057836 */ /* 0x003fca0000000000 */
[----:B------:R-:W-:-:S13]  /*12d40*/  ISETP.GE.AND P0, PT, R5, R34, PT ;  /* 0x000000220500720c */ /* 0x000fda0003f06270 */
[----:B------:R-:W-:Y:S05]  /*12d50*/  @P0 BRA `(.L_x_605) ;  /* 0x0000000c00340947 */ /* 0x000fea0003800000 */
[----:B------:R0:W5:Y:S01]  /*12d60*/  LDL R52, [R1+0x6c] ;  /* 0x00006c0001347983 */ /* 0x0001620000100800 */
[----:B------:R-:W1:Y:S01]  /*12d70*/  LDC R37, c[0x0][0x3f4] ;  /* 0x0000fd00ff257b82 */ /* 0x000e620000000800 */
[----:B------:R-:W-:Y:S01]  /*12d80*/  SHF.R.S32.HI R4, RZ, 0x1f, R5 ;  /* 0x0000001fff047819 */ /* 0x000fe20000011405 */
[----:B------:R-:W-:Y:S01]  /*12d90*/  IMAD.SHL.U32 R39, R5, 0x40, RZ ;  /* 0x0000004005277824 */ /* 0x000fe200078e00ff */
[----:B------:R-:W-:Y:S02]  /*12da0*/  BSSY B1, `(.L_x_629) ;  /* 0x0000066000017945 */ /* 0x000fe40003800000 */
[----:B------:R-:W-:Y:S02]  /*12db0*/  LEA.HI R4, R4, R5, RZ, 0x3 ;  /* 0x0000000504047211 */ /* 0x000fe400078f18ff */
[----:B------:R-:W-:-:S03]  /*12dc0*/  LOP3.LUT R39, R39, 0x1c0, RZ, 0xc0, !PT ;  /* 0x000001c027277812 */ /* 0x000fc600078ec0ff */
[----:B------:R-:W-:Y:S01]  /*12dd0*/  IMAD.SHL.U32 R4, R4, 0x40, RZ ;  /* 0x0000004004047824 */ /* 0x000fe200078e00ff */
[----:B------:R-:W-:-:S04]  /*12de0*/  SHF.R.U32.HI R34, RZ, 0x3, R39 ;  /* 0x00000003ff227819 */ /* 0x000fc80000011627 */
[----:B------:R-:W-:Y:S02]  /*12df0*/  LOP3.LUT R35, R4, 0xfffffe00, RZ, 0xc0, !PT ;  /* 0xfffffe0004237812 */ /* 0x000fe400078ec0ff */
        /* <DEDUP_REMOVED lines=19> */
[----:B------:R-:W-:Y:S01]  /*12f30*/  IMAD.SHL.U32 R6, R4, 0x8, RZ ;  /* 0x0000000804067824 */ /* 0x000fe200078e00ff */
[----:B------:R-:W-:Y:S02]  /*12f40*/  LOP3.LUT R33, R33, 0xffff0000, RZ, 0xc0, !PT ;  /* 0xffff000021217812 */ /* 0x000fe400078ec0ff */
[----:B------:R-:W-:Y:S02]  /*12f50*/  LEA.HI R4, R5, R4, RZ, 0x3 ;  /* 0x0000000405047211 */ /* 0x000fe400078f18ff */
[----:B------:R-:W-:-:S02]  /*12f60*/  LOP3.LUT R5, R39, 0x38, R6, 0xf8, !PT ;  /* 0x0000003827057812 */ /* 0x000fc400078ef806 */
[----:B------:R-:W-:Y:S01]  /*12f70*/  LOP3.LUT R25, R25, 0xffff0000, RZ, 0xc0, !PT ;  /* 0xffff000019197812 */ /* 0x000fe200078ec0ff */
[----:B------:R-:W-:Y:S01]  /*12f80*/  IMAD.SHL.U32 R6, R4, 0x400, RZ ;  /* 0x0000040004067824 */ /* 0x000fe200078e00ff */
[----:B------:R-:W-:Y:S02]  /*12f90*/  LOP3.LUT R4, R5, R34, RZ, 0x3c, !PT ;  /* 0x0000002205047212 */ /* 0x000fe400078e3cff */
[----:B------:R-:W-:Y:S02]  /*12fa0*/  LOP3.LUT R27, R27, 0xffff0000, RZ, 0xc0, !PT ;  /* 0xffff00001b1b7812 */ /* 0x000fe400078ec0ff */
        /* <DEDUP_REMOVED lines=21> */
[----:B------:R-:W-:Y:S01]  /*13100*/  FMUL.FTZ R53, R24, R8 ;  /* 0x0000000818357220 */ /* 0x000fe20000410000 */
[----:B------:R-:W-:Y:S01]  /*13110*/  FFMA.FTZ R47, R46, R36, -R47 ;  /* 0x000000242e2f7223 */ /* 0x000fe2000001082f */
[----:B------:R-:W-:Y:S01]  /*13120*/  FFMA.FTZ R8, R24, R4, -R51 ;  /* 0x0000000418087223 */ /* 0x000fe20000010833 */
[-C--:B------:R-:W-:Y:S01]  /*13130*/  FMUL.FTZ R51, R42, R43.reuse ;  /* 0x0000002b2a337220 */ /* 0x080fe20000410000 */
[----:B------:R-:W-:Y:S01]  /*13140*/  FFMA.FTZ R49, R48, R36, R49 ;  /* 0x0000002430317223 */ /* 0x000fe20000010031 */
[----:B------:R-:W-:Y:S01]  /*13150*/  FFMA.FTZ R24, R50, R4, R53 ;  /* 0x0000000432187223 */ /* 0x000fe20000010035 */
[----:B------:R-:W-:Y:S01]  /*13160*/  IMAD.U32 R44, R10, 0x10000, RZ ;  /* 0x000100000a2c7824 */ /* 0x000fe200078e00ff */
[----:B------:R-:W-:Y:S01]  /*13170*/  SHF.L.U32 R36, R32, 0x10, RZ ;  /* 0x0000001020247819 */ /* 0x000fe200000006ff */
[C---:B------:R-:W-:Y:S01]  /*13180*/  FMUL.FTZ R43, R30.reuse, R43 ;  /* 0x0000002b1e2b7220 */ /* 0x040fe20000410000 */
[----:B------:R-:W-:Y:S01]  /*13190*/  FFMA.FTZ R51, R30, R38, -R51 ;  /* 0x000000261e337223 */ /* 0x000fe20000010833 */
[----:B------:R-:W-:Y:S01]  /*131a0*/  IMAD.U32 R4, R26, 0x10000, RZ ;  /* 0x000100001a047824 */ /* 0x000fe200078e00ff */
[----:B------:R-:W-:Y:S01]  /*131b0*/  LOP3.LUT R10, R10, 0xffff0000, RZ, 0xc0, !PT ;  /* 0xffff00000a0a7812 */ /* 0x000fe200078ec0ff */
[-C--:B------:R-:W-:Y:S01]  /*131c0*/  FMUL.FTZ R53, R36, R44.reuse ;  /* 0x0000002c24357220 */ /* 0x080fe20000410000 */
[----:B------:R-:W-:Y:S01]  /*131d0*/  LOP3.LUT R26, R26, 0xffff0000, RZ, 0xc0, !PT ;  /* 0xffff00001a1a7812 */ /* 0x000fe200078ec0ff */
[C---:B------:R-:W-:Y:S01]  /*131e0*/  IMAD.U32 R45, R11.reuse, 0x10000, RZ ;  /* 0x000100000b2d7824 */ /* 0x040fe200078e00ff */
[----:B------:R-:W-:Y:S01]  /*131f0*/  LOP3.LUT R30, R32, 0xffff0000, RZ, 0xc0, !PT ;  /* 0xffff0000201e7812 */ /* 0x000fe200078ec0ff */
[C---:B------:R-:W-:Y:S01]  /*13200*/  FMUL.FTZ R55, R4.reuse, R44 ;  /* 0x0000002c04377220 */ /* 0x040fe20000410000 */
[----:B------:R-:W-:Y:S01]  /*13210*/  FFMA.FTZ R53, R4, R40, -R53 ;  /* 0x0000002804357223 */ /* 0x000fe20000010835 */
[-C--:B------:R-:W-:Y:S01]  /*13220*/  FMUL.FTZ R59, R26, R10.reuse ;  /* 0x0000000a1a3b7220 */ /* 0x080fe20000410000 */
[----:B------:R-:W-:Y:S01]  /*13230*/  LOP3.LUT R11, R11, 0xffff0000, RZ, 0xc0, !PT ;  /* 0xffff00000b0b7812 */ /* 0x000fe200078ec0ff */
[C---:B------:R-:W-:Y:S01]  /*13240*/  FMUL.FTZ R57, R30.reuse, R10 ;  /* 0x0000000a1e397220 */ /* 0x040fe20000410000 */
[-C--:B------:R-:W-:Y:S01]  /*13250*/  FMUL.FTZ R4, R63, R45.reuse ;  /* 0x0000002d3f047220 */ /* 0x080fe20000410000 */
[-C--:B------:R-:W-:Y:S01]  /*13260*/  FFMA.FTZ R59, R30, R6.reuse, R59 ;  /* 0x000000061e3b7223 */ /* 0x080fe2000001003b */
[----:B------:R-:W-:Y:S01]  /*13270*/  LOP3.LUT R31, R31, 0xffff0000, RZ, 0xc0, !PT ;  /* 0xffff00001f1f7812 */ /* 0x000fe200078ec0ff */
[----:B------:R-:W-:Y:S01]  /*13280*/  FFMA.FTZ R32, R26, R6, -R57 ;  /* 0x000000061a207223 */ /* 0x000fe20000010839 */
[C---:B------:R-:W-:Y:S01]  /*13290*/  FMUL.FTZ R6, R61.reuse, R45 ;  /* 0x0000002d3d067220 */ /* 0x040fe20000410000 */
[----:B------:R-:W-:Y:S01]  /*132a0*/  FFMA.FTZ R10, R36, R40, R55 ;  /* 0x00000028240a7223 */ /* 0x000fe20000010037 */
[----:B------:R-:W-:Y:S01]  /*132b0*/  FFMA.FTZ R43, R42, R38, R43 ;  /* 0x000000262a2b7223 */ /* 0x000fe2000001002b */
[-C--:B------:R-:W-:Y:S01]  /*132c0*/  FFMA.FTZ R36, R61, R41.reuse, -R4 ;  /* 0x000000293d247223 */ /* 0x080fe20000010804 */
[----:B------:R-:W-:Y:S01]  /*132d0*/  FFMA.FTZ R41, R63, R41, R6 ;  /* 0x000000293f297223 */ /* 0x000fe20000010006 */
[----:B------:R-:W-:Y:S01]  /*132e0*/  FMUL.FTZ R4, R31, R9 ;  /* 0x000000091f047220 */ /* 0x000fe20000410000 */
        /* <DEDUP_REMOVED lines=17> */
.L_x_630:
[----:B------:R-:W-:Y:S05]  /*13400*/  BSYNC B1 ;  /* 0x0000000000017941 */ /* 0x000fea0003800000 */
.L_x_629:
[----:B------:R-:W-:Y:S05]  /*13410*/  @P1 BRA `(.L_x_605) ;  /* 0x0000000400841947 */ /* 0x000fea0003800000 */
[----:B0-----:R-:W-:Y:S01]  /*13420*/  SHF.R.S32.HI R5, RZ, 0x1f, R214 ;  /* 0x0000001fff057819 */ /* 0x001fe200000114d6 */
[----:B------:R-:W-:Y:S01]  /*13430*/  IMAD.U32 R33, R0, 0x10000, RZ ;  /* 0x0001000000217824 */ /* 0x000fe200078e00ff */
[----:B-----5:R-:W-:Y:S02]  /*13440*/  R2UR UR4, R52 ;  /* 0x00000000340472ca */ /* 0x020fe400000e0000 */
        /* <DEDUP_REMOVED lines=10> */
[----:B------:R-:W-:Y:S01]  /*134f0*/  LEA.HI R6, R6, R37, RZ, 0x3 ;  /* 0x0000002506067211 */ /* 0x000fe200078f18ff */
[----:B------:R-:W-:Y:S01]  /*13500*/  IMAD.U32 R37, R20, 0x10000, RZ ;  /* 0x0001000014257824 */ /* 0x000fe200078e00ff */
[----:B------:R-:W-:Y:S02]  /*13510*/  LOP3.LUT R39, R39, 0x38, R4, 0xf8, !PT ;  /* 0x0000003827277812 */ /* 0x000fe400078ef804 */
[----:B------:R-:W-:Y:S01]  /*13520*/  IADD3 R7, R7, R8, R35 ;  /* 0x0000000807077210 */ /* 0x000fe20007ffe023 */
[----:B------:R-:W-:Y:S01]  /*13530*/  IMAD.SHL.U32 R6, R6, 0x400, RZ ;  /* 0x0000040006067824 */ /* 0x000fe200078e00ff */
[----:B------:R-:W-:-:S02]  /*13540*/  LOP3.LUT R34, R39, R34, RZ, 0x3c, !PT ;  /* 0x0000002227227212 */ /* 0x000fc400078e3cff */
[----:B------:R-:W-:Y:S02]  /*13550*/  LEA R24, R7, UR4, 0x1 ;  /* 0x0000000407187c11 */ /* 0x000fe4000f8e08ff */
[----:B------:R-:W-:Y:S02]  /*13560*/  LOP3.LUT R6, R6, 0x7fffe000, RZ, 0xc0, !PT ;  /* 0x7fffe00006067812 */ /* 0x000fe400078ec0ff */
[----:B------:R-:W-:Y:S02]  /*13570*/  LOP3.LUT R38, R14, 0xffff0000, RZ, 0xc0, !PT ;  /* 0xffff00000e267812 */ /* 0x000fe400078ec0ff */
[----:B------:R-:W-:Y:S01]  /*13580*/  IADD3 R34, R34, R6, R35 ;  /* 0x0000000622227210 */ /* 0x000fe20007ffe023 */
[----:B------:R-:W-:Y:S01]  /*13590*/  IMAD.U32 R35, R14, 0x10000, RZ ;  /* 0x000100000e237824 */ /* 0x000fe200078e00ff */
[----:B------:R-:W0:Y:S01]  /*135a0*/  LDS.128 R4, [R24] ;  /* 0x0000000018047984 */ /* 0x000e220000000c00 */
[----:B------:R-:W-:Y:S02]  /*135b0*/  LOP3.LUT R0, R0, 0xffff0000, RZ, 0xc0, !PT ;  /* 0xffff000000007812 */ /* 0x000fe400078ec0ff */
[----:B------:R-:W-:Y:S01]  /*135c0*/  IMAD R34, R34, 0x2, R23 ;  /* 0x0000000222227824 */ /* 0x000fe200078e0217 */
[----:B------:R-:W-:-:S04]  /*135d0*/  LOP3.LUT R40, R20, 0xffff0000, RZ, 0xc0, !PT ;  /* 0xffff000014287812 */ /* 0x000fc800078ec0ff */
        /* <DEDUP_REMOVED lines=18> */
[----:B------:R-:W-:Y:S02]  /*13700*/  IMAD.U32 R33, R12, 0x10000, RZ ;  /* 0x000100000c217824 */ /* 0x000fe400078e00ff */
[----:B------:R-:W-:Y:S01]  /*13710*/  FFMA.FTZ R14, R35, R25, R14 ;  /* 0x00000019230e7223 */ /* 0x000fe2000001000e */
[C---:B------:R-:W-:Y:S01]  /*13720*/  FMUL.FTZ R25, R0.reuse, R8 ;  /* 0x0000000800197220 */ /* 0x040fe20000410000 */
[-C--:B------:R-:W-:Y:S01]  /*13730*/  FFMA.FTZ R29, R0, R4.reuse, -R29 ;  /* 0x00000004001d7223 */ /* 0x080fe2000001081d */
[-C--:B------:R-:W-:Y:S01]  /*13740*/  FMUL.FTZ R0, R37, R31.reuse ;  /* 0x0000001f25007220 */ /* 0x080fe20000410000 */
[C---:B------:R-:W-:Y:S01]  /*13750*/  FMUL.FTZ R20, R33.reuse, R31 ;  /* 0x0000001f21147220 */ /* 0x040fe20000410000 */
[----:B------:R-:W-:Y:S01]  /*13760*/  LOP3.LUT R12, R12, 0xffff0000, RZ, 0xc0, !PT ;  /* 0xffff00000c0c7812 */ /* 0x000fe200078ec0ff */
[----:B------:R-:W-:Y:S01]  /*13770*/  FFMA.FTZ R25, R38, R4, R25 ;  /* 0x0000000426197223 */ /* 0x000fe20000010019 */
[-C--:B------:R-:W-:Y:S01]  /*13780*/  FFMA.FTZ R8, R33, R27.reuse, -R0 ;  /* 0x0000001b21087223 */ /* 0x080fe20000010800 */
[----:B------:R-:W-:Y:S01]  /*13790*/  FFMA.FTZ R20, R37, R27, R20 ;  /* 0x0000001b25147223 */ /* 0x000fe20000010014 */
[----:B------:R-:W-:Y:S01]  /*137a0*/  FMUL.FTZ R27, R40, R10 ;  /* 0x0000000a281b7220 */ /* 0x000fe20000410000 */
[----:B------:R-:W-:-:S02]  /*137b0*/  IMAD.U32 R38, R15, 0x10000, RZ ;  /* 0x000100000f267824 */ /* 0x000fc400078e00ff */
[C---:B------:R-:W-:Y:S01]  /*137c0*/  FMUL.FTZ R35, R12.reuse, R10 ;  /* 0x0000000a0c237220 */ /* 0x040fe20000410000 */
[----:B------:R-:W-:Y:S02]  /*137d0*/  IMAD.U32 R32, R11, 0x10000, RZ ;  /* 0x000100000b207824 */ /* 0x000fe400078e00ff */
[----:B------:R-:W-:Y:S01]  /*137e0*/  FFMA.FTZ R33, R12, R6, -R27 ;  /* 0x000000060c217223 */ /* 0x000fe2000001081b */
[----:B------:R-:W-:Y:S01]  /*137f0*/  IMAD.U32 R10, R21, 0x10000, RZ ;  /* 0x00010000150a7824 */ /* 0x000fe200078e00ff */
[----:B------:R-:W-:Y:S01]  /*13800*/  LOP3.LUT R9, R9, 0xffff0000, RZ, 0xc0, !PT ;  /* 0xffff000009097812 */ /* 0x000fe200078ec0ff */
[----:B------:R-:W-:Y:S01]  /*13810*/  IMAD.U32 R4, R13, 0x10000, RZ ;  /* 0x000100000d047824 */ /* 0x000fe200078e00ff */
[----:B------:R-:W-:Y:S01]  /*13820*/  LOP3.LUT R11, R11, 0xffff0000, RZ, 0xc0, !PT ;  /* 0xffff00000b0b7812 */ /* 0x000fe200078ec0ff */
[----:B------:R-:W-:Y:S02]  /*13830*/  IMAD.U32 R0, R3, 0x10000, RZ ;  /* 0x0001000003007824 */ /* 0x000fe400078e00ff */
[----:B------:R-:W-:Y:S01]  /*13840*/  FMUL.FTZ R27, R38, R30 ;  /* 0x0000001e261b7220 */ /* 0x000fe20000410000 */
[----:B------:R-:W-:Y:S01]  /*13850*/  LOP3.LUT R15, R15, 0xffff0000, RZ, 0xc0, !PT ;  /* 0xffff00000f0f7812 */ /* 0x000fe200078ec0ff */
[-C--:B------:R-:W-:Y:S01]  /*13860*/  FMUL.FTZ R37, R10, R32.reuse ;  /* 0x000000200a257220 */ /* 0x080fe20000410000 */
[----:B------:R-:W-:Y:S01]  /*13870*/  LOP3.LUT R21, R21, 0xffff0000, RZ, 0xc0, !PT ;  /* 0xffff000015157812 */ /* 0x000fe200078ec0ff */
[----:B------:R-:W-:Y:S01]  /*13880*/  FMUL.FTZ R39, R4, R32 ;  /* 0x0000002004277220 */ /* 0x000fe20000410000 */
[----:B------:R-:W-:Y:S01]  /*13890*/  LOP3.LUT R3, R3, 0xffff0000, RZ, 0xc0, !PT ;  /* 0xffff000003037812 */ /* 0x000fe200078ec0ff */
[----:B------:R-:W-:Y:S01]  /*138a0*/  FMUL.FTZ R31, R0, R30 ;  /* 0x0000001e001f7220 */ /* 0x000fe20000410000 */
[----:B------:R-:W-:Y:S01]  /*138b0*/  LOP3.LUT R13, R13, 0xffff0000, RZ, 0xc0, !PT ;  /* 0xffff00000d0d7812 */ /* 0x000fe200078ec0ff */
[----:B------:R-:W-:Y:S01]  /*138c0*/  FFMA.FTZ R35, R40, R6, R35 ;  /* 0x0000000628237223 */ /* 0x000fe20000010023 */
[----:B------:R-:W-:Y:S01]  /*138d0*/  FFMA.FTZ R27, R0, R26, -R27 ;  /* 0x0000001a001b7223 */ /* 0x000fe2000001081b */
[-C--:B------:R-:W-:Y:S01]  /*138e0*/  FFMA.FTZ R37, R4, R28.reuse, -R37 ;  /* 0x0000001c04257223 */ /* 0x080fe20000010825 */
[----:B------:R-:W-:Y:S01]  /*138f0*/  FFMA.FTZ R39, R10, R28, R39 ;  /* 0x0000001c0a277223 */ /* 0x000fe20000010027 */
[----:B------:R-:W-:Y:S01]  /*13900*/  FMUL.FTZ R0, R15, R9 ;  /* 0x000000090f007220 */ /* 0x000fe20000410000 */
[----:B------:R-:W-:Y:S01]  /*13910*/  FMUL.FTZ R6, R21, R11 ;  /* 0x0000000b15067220 */ /* 0x000fe20000410000 */
[----:B------:R-:W-:Y:S01]  /*13920*/  FMUL.FTZ R4, R3, R9 ;  /* 0x0000000903047220 */ /* 0x000fe20000410000 */
[----:B------:R-:W-:Y:S01]  /*13930*/  FMUL.FTZ R10, R13, R11 ;  /* 0x0000000b0d0a7220 */ /* 0x000fe20000410000 */
        /* <DEDUP_REMOVED lines=15> */
.L_x_605:
[----:B------:R-:W-:Y:S05]  /*13a30*/  BSYNC B0 ;  /* 0x0000000000007941 */ /* 0x000fea0003800000 */
.L_x_574:
[----:B------:R-:W-:Y:S01]  /*13a40*/  @!PT LDS RZ, [RZ] ;  /* 0x00000000fffff984 */ /* 0x000fe20000000800 */
[----:B------:R-:W-:Y:S01]  /*13a50*/  @!PT LDS RZ, [RZ] ;  /* 0x00000000fffff984 */ /* 0x000fe20000000800 */
[----:B------:R-:W-:Y:S01]  /*13a60*/  @!PT LDS RZ, [RZ] ;  /* 0x00000000fffff984 */ /* 0x000fe20000000800 */
[----:B------:R-:W-:Y:S01]  /*13a70*/  @!PT LDS RZ, [RZ] ;  /* 0x00000000fffff984 */ /* 0x000fe20000000800 */
[----:B------:R1:W-:Y:S06]  /*13a80*/  MEMBAR.ALL.CTA ;  /* 0x0000000000007992 */ /* 0x0003ec0000008000 */
[----:B-1----:R-:W1:Y:S01]  /*13a90*/  FENCE.VIEW.ASYNC.S ;  /* 0x00000000000073c6 */ /* 0x002e620000000000 */
[----:B------:R-:W-:Y:S05]  /*13aa0*/  WARPSYNC.ALL ;  /* 0x0000000000007948 */ /* 0x000fea0003800000 */
[----:B-1----:R-:W-:Y:S06]  /*13ab0*/  BAR.SYNC.DEFER_BLOCKING 0xd, 0x100 ;  /* 0x0344000000007b1d */ /* 0x002fec0000010000 */
.L_x_572:
[----:B------:R-:W-:-:S06]  /*13ac0*/  ULOP3.LUT UR4, UR60, 0x1, URZ, 0xfc, !UPT ;  /* 0x000000013c047892 */ /* 0x000fcc000f8efc3f */
[----:B01----:R-:W-:-:S05]  /*13ad0*/  IMAD.U32 R0, RZ, RZ, UR4 ;  /* 0x00000004ff007e24 */ /* 0x003fca000f8e00ff */
[----:B------:R-:W-:-:S13]  /*13ae0*/  ISETP.NE.AND P0, PT, R0, 0x3, PT ;  /* 0x000000030000780c */ /* 0x000fda0003f05270 */
[----:B------:R-:W-:Y:S05]  /*13af0*/  @!P0 BRA `(.L_x_631) ;  /* 0x0000000000048947 */ /* 0x000fea0003800000 */
[----:B------:R-:W-:Y:S01]  /*13b00*/  BPT.TRAP 0x1 ;  /* 0x000000040000795c */ /* 0x000fe20000300000 */
.L_x_631:
[----:B------:R-:W-:Y:S02]  /*13b10*/  LEA R0, R226, R23, 0x3 ;  /* 0x00000017e2007211 */ /* 0x000fe400078e18ff */
[----:B------:R-:W-:-:S04]  /*13b20*/  SHF.L.U32 R3, R229, 0x1f, RZ ;  /* 0x0000001fe5037819 */ /* 0x000fc800000006ff */
[----:B------:R0:W1:Y:S01]  /*13b30*/  SYNCS.PHASECHK.TRANS64.TRYWAIT P1, [R0+URZ+0x38830], R3 ;  /* 0x03883003000075a7 */ /* 0x000062000802017f */
[----:B------:R-:W-:Y:S05]  /*13b40*/  @!P0 BRA `(.L_x_632) ;  /* 0x0000000000048947 */ /* 0x000fea0003800000 */
[----:B------:R-:W-:Y:S01]  /*13b50*/  BPT.TRAP 0x1 ;  /* 0x000000040000795c */ /* 0x000fe20000300000 */
.L_x_632:
[----:B------:R-:W-:Y:S01]  /*13b60*/  IMAD.MOV.U32 R151, RZ, RZ, RZ ;  /* 0x000000ffff977224 */ /* 0x000fe200078e00ff */
[----:B-1----:R-:W-:Y:S06]  /*13b70*/  @P1 BRA `(.L_x_633) ;  /* 0x0000000000081947 */ /* 0x002fec0003800000 */
[----:B------:R-:W1:Y:S02]  /*13b80*/  SYNCS.PHASECHK.TRANS64.TRYWAIT P1, [R0+URZ+0x38830], R3 ;  /* 0x03883003000075a7 */ /* 0x000e64000802017f */
[----:B-1----:R-:W-:Y:S05]  /*13b90*/  @!P1 BRA `(.L_x_634) ;  /* 0x0000018800309947 */ /* 0x002fea0003800000 */
.L_x_633:
[----:B------:R-:W-:Y:S05]  /*13ba0*/  WARPSYNC.ALL ;  /* 0x0000000000007948 */ /* 0x000fea0003800000 */
[----:B01----:R-:W-:Y:S01]  /*13bb0*/  VIADD R3, R23, 0x24400 ;  /* 0x0002440017037836 */ /* 0x003fe20000000000 */
[----:B------:R-:W-:Y:S01]  /*13bc0*/  R2UR UR20, R2 ;  /* 0x00000000021472ca */ /* 0x000fe200000e0000 */
[----:B--234-:R-:W-:Y:S01]  /*13bd0*/  IMAD.MOV.U32 R5, RZ, RZ, 0x40000040 ;  /* 0x40000040ff057424 */ /* 0x01cfe200078e00ff */
[----:B-----5:R-:W-:Y:S01]  /*13be0*/  WARPGROUP.ARRIVE ;  /* 0x00000000000079c5 */ /* 0x020fe20000000000 */
[----:B------:R-:W-:Y:S01]  /*13bf0*/  UMOV UR25, 0x40000040 ;  /* 0x4000004000197882 */ /* 0x000fe20000000000 */
[----:B------:R-:W-:Y:S01]  /*13c00*/  SHF.R.U32.HI R3, RZ, 0x4, R3 ;  /* 0x00000004ff037819 */ /* 0x000fe20000011603 */
[----:B------:R-:W-:Y:S01]  /*13c10*/  IMAD.MOV.U32 R7, RZ, RZ, 0x40000040 ;  /* 0x40000040ff077424 */ /* 0x000fe200078e00ff */
[----:B------:R-:W-:Y:S01]  /*13c20*/  R2UR UR27, R5 ;  /* 0x00000000051b72ca */ /* 0x000fe200000e0000 */
[----:B------:R-:W-:Y:S01]  /*13c30*/  UMOV UR17, UR25 ;  /* 0x0000001900117c82 */ /* 0x000fe20008000000 */
[----:B------:R-:W-:Y:S01]  /*13c40*/  LOP3.LUT R3, R3, 0x3fff, RZ, 0xc0, !PT ;  /* 0x00003fff03037812 */ /* 0x000fe200078ec0ff */
[----:B------:R-:W-:Y:S01]  /*13c50*/  UMOV UR5, UR17 ;  /* 0x0000001100057c82 */ /* 0x000fe20008000000 */
[----:B------:R-:W-:Y:S01]  /*13c60*/  R2UR UR7, R7 ;  /* 0x00000000070772ca */ /* 0x000fe200000e0000 */
[----:B------:R-:W-:Y:S01]  /*13c70*/  UMOV UR9, UR17 ;  /* 0x0000001100097c82 */ /* 0x000fe20008000000 */
[----:B------:R-:W-:Y:S01]  /*13c80*/  LOP3.LUT R4, R3, 0x10000, RZ, 0xfc, !PT ;  /* 0x0001000003047812 */ /* 0x000fe200078efcff */
[----:B------:R-:W-:Y:S01]  /*13c90*/  ULOP3.LUT UR20, UR20, 0x10000, URZ, 0xfc, !UPT ;  /* 0x0001000014147892 */ /* 0x000fe2000f8efc3f */
[----:B------:R-:W-:Y:S01]  /*13ca0*/  IMAD.MOV.U32 R3, RZ, RZ, 0x40000040 ;  /* 0x40000040ff037424 */ /* 0x000fe200078e00ff */
[----:B------:R-:W-:Y:S01]  /*13cb0*/  R2UR UR15, R7 ;  /* 0x00000000070f72ca */ /* 0x000fe200000e0000 */
[----:B------:R-:W-:Y:S01]  /*13cc0*/  UMOV UR13, UR17 ;  /* 0x00000011000d7c82 */ /* 0x000fe20008000000 */
[----:B------:R0:W-:Y:S01]  /*13cd0*/  STL [R1+0x50], R4 ;  /* 0x0000500401007387 */ /* 0x0001e20000100800 */
[----:B------:R-:W-:Y:S01]  /*13ce0*/  IMAD.U32 R11, RZ, RZ, UR25 ;  /* 0x00000019ff0b7e24 */ /* 0x000fe2000f8e00ff */
[C---:B------:R-:W-:Y:S01]  /*13cf0*/  R2UR UR11, R3.reuse ;  /* 0x00000000030b72ca */ /* 0x040fe200000e0000 */
[----:B------:R-:W-:Y:S01]  /*13d00*/  UMOV UR24, UR20 ;  /* 0x0000001400187c82 */ /* 0x000fe20008000000 */
[----:B------:R-:W-:Y:S01]  /*13d10*/  R2UR UR19, R3 ;  /* 0x00000000031372ca */ /* 0x000fe200000e0000 */
[----:B------:R-:W-:Y:S01]  /*13d20*/  UMOV UR16, UR24 ;  /* 0x0000001800107c82 */ /* 0x000fe20008000000 */
[----:B------:R-:W-:Y:S01]  /*13d30*/  IMAD.MOV.U32 R3, RZ, RZ, 0x40000040 ;  /* 0x40000040ff037424 */ /* 0x000fe200078e00ff */
[----:B------:R-:W-:Y:S01]  /*13d40*/  UMOV UR4, UR16 ;  /* 0x0000001000047c82 */ /* 0x000fe20008000000 */
[----:B------:R-:W-:Y:S01]  /*13d50*/  UMOV UR8, UR16 ;  /* 0x0000001000087c82 */ /* 0x000fe20008000000 */
[----:B------:R-:W-:Y:S01]  /*13d60*/  UMOV UR12, UR16 ;  /* 0x00000010000c7c82 */ /* 0x000fe20008000000 */
[----:B0-----:R-:W-:Y:S01]  /*13d70*/  IMAD R4, R226, 0xa00, R4 ;  /* 0x00000a00e2047824 */ /* 0x001fe200078e0204 */
[----:B------:R-:W-:Y:S01]  /*13d80*/  UIADD3 UR56, UR20, 0x804, URZ ;  /* 0x0000080414387890 */ /* 0x000fe2000fffe03f */
[----:B------:R-:W-:Y:S01]  /*13d90*/  IMAD.U32 R10, RZ, RZ, UR24 ;  /* 0x00000018ff0a7e24 */ /* 0x000fe2000f8e00ff */
[----:B------:R-:W-:Y:S01]  /*13da0*/  UMOV UR57, 0x40000040 ;  /* 0x4000004000397882 */ /* 0x000fe20000000000 */
[C---:B------:R-:W-:Y:S01]  /*13db0*/  VIADD R6, R4.reuse, 0x80 ;  /* 0x0000008004067836 */ /* 0x040fe20000000000 */
[C---:B------:R-:W-:Y:S01]  /*13dc0*/  R2UR UR26, R4.reuse ;  /* 0x00000000041a72ca */ /* 0x040fe200000e0000 */
[----:B------:R-:W-:Y:S01]  /*13dd0*/  VIADD R2, R4, 0x100 ;  /* 0x0000010004027836 */ /* 0x000fe20000000000 */
[----:B------:R0:W-:Y:S01]  /*13de0*/  STL.64 [R1+0x8], R10 ;  /* 0x0000080a01007387 */ /* 0x0001e20000100a00 */
[----:B------:R-:W-:Y:S01]  /*13df0*/  IMAD.MOV.U32 R7, RZ, RZ, 0x40000040 ;  /* 0x40000040ff077424 */ /* 0x000fe200078e00ff */
[----:B------:R-:W-:Y:S01]  /*13e00*/  R2UR UR6, R6 ;  /* 0x00000000060672ca */ /* 0x000fe200000e0000 */
[----:B------:R-:W-:Y:S01]  /*13e10*/  VIADD R6, R4, 0x180 ;  /* 0x0000018004067836 */ /* 0x000fe20000000000 */
[----:B------:R-:W-:Y:S01]  /*13e20*/  R2UR UR10, R2 ;  /* 0x00000000020a72ca */ /* 0x000fe200000e0000 */
[C---:B------:R-:W-:Y:S01]  /*13e30*/  VIADD R2, R4.reuse, 0x200 ;  /* 0x0000020004027836 */ /* 0x040fe20000000000 */
[----:B------:R-:W-:Y:S01]  /*13e40*/  UIADD3 UR52, UR20, 0x806, URZ ;  /* 0x0000080614347890 */ /* 0x000fe2000fffe03f */
[----:B------:R-:W-:Y:S01]  /*13e50*/  VIADD R8, R4, 0x102 ;  /* 0x0000010204087836 */ /* 0x000fe20000000000 */
[----:B------:R-:W-:Y:S01]  /*13e60*/  R2UR UR14, R6 ;  /* 0x00000000060e72ca */ /* 0x000fe200000e0000 */
[----:B------:R-:W-:Y:S01]  /*13e70*/  VIADD R6, R4, 0x82 ;  /* 0x0000008204067836 */ /* 0x000fe20000000000 */
[----:B------:R-:W-:Y:S01]  /*13e80*/  R2UR UR18, R2 ;  /* 0x00000000021272ca */ /* 0x000fe200000e0000 */
[----:B------:R-:W-:Y:S01]  /*13e90*/  HGMMA.64x16x16.F32.BF16 R56, gdesc[UR24], RZ, !UPT, gsb0 ;  /* 0x00200000183879f0 */ /* 0x000fe2000c0018ff */
[----:B------:R-:W-:Y:S01]  /*13ea0*/  VIADD R2, R4, 0x2 ;  /* 0x0000000204027836 */ /* 0x000fe20000000000 */
[----:B------:R-:W-:Y:S01]  /*13eb0*/  R2UR UR27, R3 ;  /* 0x00000000031b72ca */ /* 0x000fe200000e0000 */
[----:B------:R-:W-:Y:S01]  /*13ec0*/  UMOV UR25, 0x40000040 ;  /* 0x4000004000197882 */ /* 0x000fe20000000000 */
[----:B------:R-:W-:Y:S01]  /*13ed0*/  IMAD.MOV.U32 R9, RZ, RZ, 0x40000040 ;  /* 0x40000040ff097424 */ /* 0x000fe200078e00ff */
[----:B------:R-:W-:Y:S01]  /*13ee0*/  UMOV UR53, 0x40000040 ;  /* 0x4000004000357882 */ /* 0x000fe20000000000 */
[----:B------:R-:W-:Y:S01]  /*13ef0*/  R2UR UR26, R2 ;  /* 0x00000000021a72ca */ /* 0x000fe200000e0000 */
[----:B------:R-:W-:Y:S01]  /*13f00*/  VIADD R2, R4, 0x182 ;  /* 0x0000018204027836 */ /* 0x000fe20000000000 */
[----:B------:R-:W-:Y:S01]  /*13f10*/  UIADD3 UR48, UR20, 0xc00, URZ ;  /* 0x00000c0014307890 */ /* 0x000fe2000fffe03f */
[----:B------:R-:W-:Y:S01]  /*13f20*/  IMAD.MOV.U32 R3, RZ, RZ, 0x40000040 ;  /* 0x40000040ff037424 */ /* 0x000fe200078e00ff */
[----:B------:R-:W-:Y:S01]  /*13f30*/  UMOV UR49, 0x40000040 ;  /* 0x4000004000317882 */ /* 0x000fe20000000000 */
[----:B0-----:R-:W-:Y:S01]  /*13f40*/  IMAD.U32 R11, RZ, RZ, UR25 ;  /* 0x00000019ff0b7e24 */ /* 0x001fe2000f8e00ff */
[----:B------:R-:W-:Y:S01]  /*13f50*/  UIADD3 UR44, UR20, 0xc02, URZ ;  /* 0x00000c02142c7890 */ /* 0x000fe2000fffe03f */
[----:B------:R-:W-:Y:S01]  /*13f60*/  IMAD.MOV.U32 R5, RZ, RZ, 0x40000040 ;  /* 0x40000040ff057424 */ /* 0x000fe200078e00ff */
[----:B------:R-:W-:Y:S01]  /*13f70*/  UMOV UR45, 0x40000040 ;  /* 0x40000040002d7882 */ /* 0x000fe20000000000 */
[----:B------:R-:W-:Y:S01]  /*13f80*/  UIADD3 UR40, UR20, 0xc04, URZ ;  /* 0x00000c0414287890 */ /* 0x000fe2000fffe03f */
[----:B------:R-:W-:Y:S01]  /*13f90*/  UMOV UR41, 0x40000040 ;  /* 0x4000004000297882 */ /* 0x000fe20000000000 */
[----:B------:R-:W-:Y:S01]  /*13fa0*/  UIADD3 UR36, UR20, 0xc06, URZ ;  /* 0x00000c0614247890 */ /* 0x000fe2000fffe03f */
[----:B------:R-:W-:Y:S01]  /*13fb0*/  UMOV UR37, 0x40000040 ;  /* 0x4000004000257882 */ /* 0x000fe20000000000 */
[----:B------:R-:W-:-:S02]  /*13fc0*/  WARPGROUP.DEPBAR.LE gsb0, 0x0 ;  /* 0x00008000000079c5 */ /* 0x000fc40000010000 */
[----:B------:R-:W-:-:S06]  /*13fd0*/  WARPGROUP.ARRIVE ;  /* 0x00000000000079c5 */ /* 0x000fcc0000000000 */
[----:B------:R-:W-:Y:S01]  /*13fe0*/  HGMMA.64x16x16.F32.BF16 R48, gdesc[UR4], RZ, !UPT, gsb0 ;  /* 0x00200000043079f0 */ /* 0x000fe2000c0018ff */
[----:B------:R-:W-:Y:S01]  /*13ff0*/  UIADD3 UR4, UR20, 0x2, URZ ;  /* 0x0000000214047890 */ /* 0x000fe2000fffe03f */
[----:B------:R-:W-:Y:S01]  /*14000*/  R2UR UR6, R6 ;  /* 0x00000000060672ca */ /* 0x000fe200000e0000 */
[----:B------:R-:W-:Y:S01]  /*14010*/  VIADD R6, R4, 0x202 ;  /* 0x0000020204067836 */ /* 0x000fe20000000000 */
[----:B------:R-:W-:Y:S01]  /*14020*/  R2UR UR7, R7 ;  /* 0x00000000070772ca */ /* 0x000fe200000e0000 */
[----:B------:R-:W-:-:S03]  /*14030*/  IMAD.MOV.U32 R7, RZ, RZ, 0x40000040 ;  /* 0x40000040ff077424 */ /* 0x000fc600078e00ff */
[----:B------:R-:W-:Y:S02]  /*14040*/  UMOV UR24, UR4 ;  /* 0x0000000400187c82 */ /* 0x000fe40008000000 */
[----:B------:R-:W-:-:S05]  /*14050*/  IMAD.U32 R10, RZ, RZ, UR24 ;  /* 0x00000018ff0a7e24 */ /* 0x000fca000f8e00ff */
[----:B------:R0:W-:Y:S01]  /*14060*/  STL.64 [R1], R10 ;  /* 0x0000000a01007387 */ /* 0x0001e20000100a00 */
[----:B------:R-:W-:Y:S02]  /*14070*/  WARPGROUP.DEPBAR.LE gsb0, 0x0 ;  /* 0x00008000000079c5 */ /* 0x000fe40000010000 */
[----:B------:R-:W-:-:S06]  /*14080*/  WARPGROUP.ARRIVE ;  /* 0x00000000000079c5 */ /* 0x000fcc0000000000 */
[----:B------:R-:W-:Y:S01]  /*14090*/  HGMMA.64x16x16.F32.BF16 R40, gdesc[UR8], RZ, !UPT, gsb0 ;  /* 0x00200000082879f0 */ /* 0x000fe2000c0018ff */
[----:B------:R-:W-:Y:S01]  /*140a0*/  R2UR UR10, R8 ;  /* 0x00000000080a72ca */ /* 0x000fe200000e0000 */
[----:B------:R-:W-:Y:S01]  /*140b0*/  VIADD R8, R4, 0x104 ;  /* 0x0000010404087836 */ /* 0x000fe20000000000 */
[----:B------:R-:W-:Y:S01]  /*140c0*/  R2UR UR11, R9 ;  /* 0x00000000090b72ca */ /* 0x000fe200000e0000 */
[----:B------:R-:W-:Y:S01]  /*140d0*/  IMAD.MOV.U32 R9, RZ, RZ, 0x40000040 ;  /* 0x40000040ff097424 */ /* 0x000fe200078e00ff */
        /* <DEDUP_REMOVED lines=10> */
[----:B------:R-:W-:Y:S01]  /*14180*/  UMOV UR16, UR24 ;  /* 0x0000001800107c82 */ /* 0x000fe20008000000 */
[----:B------:R-:W-:Y:S01]  /*14190*/  UMOV UR17, UR25 ;  /* 0x0000001900117c82 */ /* 0x000fe20008000000 */
[----:B------:R-:W-:Y:S01]  /*141a0*/  UMOV UR4, UR16 ;  /* 0x0000001000047c82 */ /* 0x000fe20008000000 */
[----:B------:R-:W-:Y:S01]  /*141b0*/  UMOV UR5, UR17 ;  /* 0x0000001100057c82 */ /* 0x000fe20008000000 */
[----:B------:R-:W-:Y:S01]  /*141c0*/  UMOV UR8, UR16 ;  /* 0x0000001000087c82 */ /* 0x000fe20008000000 */
[----:B------:R-:W-:Y:S01]  /*141d0*/  UMOV UR9, UR17 ;  /* 0x0000001100097c82 */ /* 0x000fe20008000000 */
[----:B------:R-:W-:Y:S01]  /*141e0*/  UMOV UR12, UR16 ;  /* 0x00000010000c7c82 */ /* 0x000fe20008000000 */
[----:B------:R-:W-:Y:S01]  /*141f0*/  UMOV UR13, UR17 ;  /* 0x00000011000d7c82 */ /* 0x000fe20008000000 */
[----:B------:R-:W-:Y:S02]  /*14200*/  R2UR UR18, R6 ;  /* 0x00000000061272ca */ /* 0x000fe400000e0000 */
[----:B------:R-:W-:Y:S01]  /*14210*/  R2UR UR19, R7 ;  /* 0x00000000071372ca */ /* 0x000fe200000e0000 */
[----:B------:R-:W-:Y:S01]  /*14220*/  IMAD.MOV.U32 R7, RZ, RZ, 0x40000040 ;  /* 0x40000040ff077424 */ /* 0x000fe200078e00ff */
[----:B------:R-:W-:Y:S01]  /*14230*/  IADD3 R6, R4, 0x84, RZ ;  /* 0x0000008404067810 */ /* 0x000fe20007ffe0ff */
[----:B------:R-:W-:-:S02]  /*14240*/  WARPGROUP.DEPBAR.LE gsb0, 0x0 ;  /* 0x00008000000079c5 */ /* 0x000fc40000010000 */
[----:B------:R-:W-:-:S06]  /*14250*/  WARPGROUP.ARRIVE ;  /* 0x00000000000079c5 */ /* 0x000fcc0000000000 */
[----:B------:R-:W-:Y:S01]  /*14260*/  HGMMA.64x16x16.F32.BF16 R56, gdesc[UR24], R56, gsb0 ;  /* 0x00200000183879f0 */ /* 0x000fe20008001838 */
[----:B------:R-:W-:Y:S01]  /*14270*/  R2UR UR26, R2 ;  /* 0x00000000021a72ca */ /* 0x000fe200000e0000 */
[----:B------:R-:W-:Y:S01]  /*14280*/  UMOV UR25, 0x40000040 ;  /* 0x4000004000197882 */ /* 0x000fe20000000000 */
[----:B------:R-:W-:Y:S01]  /*14290*/  R2UR UR27, R3 ;  /* 0x00000000031b72ca */ /* 0x000fe200000e0000 */
[----:B------:R-:W-:Y:S02]  /*142a0*/  VIADD R2, R4, 0x184 ;  /* 0x0000018404027836 */ /* 0x000fe40000000000 */
[----:B------:R-:W-:Y:S02]  /*142b0*/  IMAD.MOV.U32 R3, RZ, RZ, 0x40000040 ;  /* 0x40000040ff037424 */ /* 0x000fe400078e00ff */
[----:B0-----:R-:W-:Y:S01]  /*142c0*/  IMAD.U32 R11, RZ, RZ, UR25 ;  /* 0x00000019ff0b7e24 */ /* 0x001fe2000f8e00ff */
[----:B------:R-:W-:Y:S02]  /*142d0*/  WARPGROUP.DEPBAR.LE gsb0, 0x0 ;  /* 0x00008000000079c5 */ /* 0x000fe40000010000 */
[----:B------:R-:W-:-:S06]  /*142e0*/  WARPGROUP.ARRIVE ;  /* 0x00000000000079c5 */ /* 0x000fcc0000000000 */
[----:B------:R-:W-:Y:S01]  /*142f0*/  HGMMA.64x16x16.F32.BF16 R48, gdesc[UR4], R48, gsb0 ;  /* 0x00200000043079f0 */ /* 0x000fe20008001830 */
[----:B------:R-:W-:Y:S01]  /*14300*/  UIADD3 UR4, UR20, 0x4, URZ ;  /* 0x0000000414047890 */ /* 0x000fe2000fffe03f */
[----:B------:R-:W-:Y:S01]  /*14310*/  R2UR UR6, R6 ;  /* 0x00000000060672ca */ /* 0x000fe200000e0000 */
[----:B------:R-:W-:Y:S01]  /*14320*/  VIADD R6, R4, 0x204 ;  /* 0x0000020404067836 */ /* 0x000fe20000000000 */
[----:B------:R-:W-:Y:S01]  /*14330*/  R2UR UR7, R7 ;  /* 0x00000000070772ca */ /* 0x000fe200000e0000 */
[----:B------:R-:W-:-:S03]  /*14340*/  IMAD.MOV.U32 R7, RZ, RZ, 0x40000040 ;  /* 0x40000040ff077424 */ /* 0x000fc600078e00ff */
[----:B------:R-:W-:Y:S02]  /*14350*/  UMOV UR24, UR4 ;  /* 0x0000000400187c82 */ /* 0x000fe40008000000 */
[----:B------:R-:W-:-:S05]  /*14360*/  IMAD.U32 R10, RZ, RZ, UR24 ;  /* 0x00000018ff0a7e24 */ /* 0x000fca000f8e00ff */
[----:B------:R0:W-:Y:S01]  /*14370*/  STL.64 [R1+0x48], R10 ;  /* 0x0000480a01007387 */ /* 0x0001e20000100a00 */
[----:B------:R-:W-:Y:S02]  /*14380*/  WARPGROUP.DEPBAR.LE gsb0, 0x0 ;  /* 0x00008000000079c5 */ /* 0x000fe40000010000 */
[----:B------:R-:W-:-:S06]  /*14390*/  WARPGROUP.ARRIVE ;  /* 0x00000000000079c5 */ /* 0x000fcc0000000000 */
[----:B------:R-:W-:Y:S01]  /*143a0*/  HGMMA.64x16x16.F32.BF16 R40, gdesc[UR8], R40, gsb0 ;  /* 0x00200000082879f0 */ /* 0x000fe20008001828 */
[----:B------:R-:W-:Y:S01]  /*143b0*/  R2UR UR10, R8 ;  /* 0x00000000080a72ca */ /* 0x000fe200000e0000 */
[----:B------:R-:W-:Y:S01]  /*143c0*/  VIADD R8, R4, 0x106 ;  /* 0x0000010604087836 */ /* 0x000fe20000000000 */
[----:B------:R-:W-:Y:S01]  /*143d0*/  R2UR UR11, R9 ;  /* 0x00000000090b72ca */ /* 0x000fe200000e0000 */
[----:B------:R-:W-:Y:S01]  /*143e0*/  IMAD.MOV.U32 R9, RZ, RZ, 0x40000040 ;  /* 0x40000040ff097424 */ /* 0x000fe200078e00ff */
        /* <DEDUP_REMOVED lines=18> */
[----:B------:R-:W-:Y:S01]  /*14510*/  R2UR UR18, R6 ;  /* 0x00000000061272ca */ /* 0x000fe200000e0000 */
[----:B------:R-:W-:Y:S01]  /*14520*/  VIADD R6, R4, 0x86 ;  /* 0x0000008604067836 */ /* 0x000fe20000000000 */
[----:B------:R-:W-:Y:S01]  /*14530*/  R2UR UR19, R7 ;  /* 0x00000000071372ca */ /* 0x000fe200000e0000 */
[----:B------:R-:W-:Y:S01]  /*14540*/  IMAD.MOV.U32 R7, RZ, RZ, 0x40000040 ;  /* 0x40000040ff077424 */ /* 0x000fe200078e00ff */
        /* <DEDUP_REMOVED lines=23> */
[----:B------:R-:W-:Y:S02]  /*146c0*/  R2UR UR10, R8 ;  /* 0x00000000080a72ca */ /* 0x000fe400000e0000 */
[----:B------:R-:W-:Y:S01]  /*146d0*/  R2UR UR11, R9 ;  /* 0x00000000090b72ca */ /* 0x000fe200000e0000 */
[----:B------:R-:W-:Y:S01]  /*146e0*/  IMAD.MOV.U32 R9, RZ, RZ, 0x40000040 ;  /* 0x40000040ff097424 */ /* 0x000fe200078e00ff */
[----:B------:R-:W-:Y:S01]  /*146f0*/  IADD3 R8, R4, 0x380, RZ ;  /* 0x0000038004087810 */ /* 0x000fe20007ffe0ff */
        /* <DEDUP_REMOVED lines=103> */
[----:B------:R-:W-:Y:S02]  /*14d70*/  R2UR UR15, R3 ;  /* 0x00000000030f72ca */ /* 0x000fe400000e0000 */
[----:B------:R-:W-:Y:S01]  /*14d80*/  MOV R3, 0x40000040 ;  /* 0x4000004000037802 */ /* 0x000fe20000000f00 */
        /* <DEDUP_REMOVED lines=111> */
[----:B------:R-:W-:-:S02]  /*15480*/  R2UR UR19, R7 ;  /* 0x00000000071372ca */ /* 0x000fc400000e0000 */
[----:B------:R-:W-:Y:S01]  /*15490*/  MOV R7, 0x40000040 ;  /* 0x4000004000077802 */ /* 0x000fe20000000f00 */
[----:B------:R-:W-:Y:S02]  /*154a0*/  WARPGROUP.DEPBAR.LE gsb0, 0x0 ;  /* 0x00008000000079c5 */ /* 0x000fe40000010000 */
        /* <DEDUP_REMOVED lines=81> */
[----:B------:R-:W-:-:S03]  /*159c0*/  IMAD.MOV.U32 R3, RZ, RZ, 0x40000040 ;  /* 0x40000040ff037424 */ /* 0x000fc600078e00ff */
[----:B------:R-:W-:Y:S02]  /*159d0*/  R2UR UR58, R2 ;  /* 0x00000000023a72ca */ /* 0x000fe400000e0000 */
[----:B------:R-:W-:Y:S01]  /*159e0*/  R2UR UR59, R3 ;  /* 0x00000000033b72ca */ /* 0x000fe200000e0000 */
[----:B------:R-:W-:Y:S01]  /*159f0*/  IMAD.MOV.U32 R3, RZ, RZ, 0x40000040 ;  /* 0x40000040ff037424 */ /* 0x000fe200078e00ff */
[----:B------:R-:W-:Y:S01]  /*15a00*/  IADD3 R2, R4, 0x684, RZ ;  /* 0x0000068404027810 */ /* 0x000fe20007ffe0ff */
        /* <DEDUP_REMOVED lines=17> */
[----:B------:R-:W-:Y:S03]  /*15b20*/  HGMMA.64x16x16.F32.BF16 R56, gdesc[UR24], R56, gsb0 ;  /* 0x00200000183879f0 */ /* 0x000fe60008001838 */
[----:B------:R-:W-:Y:S02]  /*15b30*/  WARPGROUP.DEPBAR.LE gsb0, 0x0 ;  /* 0x00008000000079c5 */ /* 0x000fe40000010000 */
[----:B------:R-:W-:-:S06]  /*15b40*/  WARPGROUP.ARRIVE ;  /* 0x00000000000079c5 */ /* 0x000fcc0000000000 */
[----:B------:R-:W-:Y:S01]  /*15b50*/  HGMMA.64x16x16.F32.BF16 R48, gdesc[UR4], R48, gsb0 ;  /* 0x00200000043079f0 */ /* 0x000fe20008001830 */
[----:B------:R-:W-:Y:S01]  /*15b60*/  R2UR UR6, R8 ;  /* 0x00000000080672ca */ /* 0x000fe200000e0000 */
[----:B------:R-:W-:Y:S01]  /*15b70*/  UMOV UR4, UR56 ;  /* 0x0000003800047c82 */ /* 0x000fe20008000000 */
[----:B------:R-:W-:Y:S01]  /*15b80*/  R2UR UR7, R9 ;  /* 0x00000000090772ca */ /* 0x000fe200000e0000 */
[----:B------:R-:W-:Y:S01]  /*15b90*/  UMOV UR5, UR57 ;  /* 0x0000003900057c82 */ /* 0x000fe20008000000 */
[----:B------:R-:W-:Y:S02]  /*15ba0*/  VIADD R8, R4, 0x606 ;  /* 0x0000060604087836 */ /* 0x000fe40000000000 */
[----:B------:R-:W-:Y:S01]  /*15bb0*/  IMAD.MOV.U32 R9, RZ, RZ, 0x40000040 ;  /* 0x40000040ff097424 */ /* 0x000fe200078e00ff */
        /* <DEDUP_REMOVED lines=8> */
[----:B------:R-:W-:-:S03]  /*15c40*/  IMAD.MOV.U32 R3, RZ, RZ, 0x40000040 ;  /* 0x40000040ff037424 */ /* 0x000fc600078e00ff */
        /* <DEDUP_REMOVED lines=102> */
[----:B------:R-:W-:Y:S01]  /*162b0*/  IMAD.MOV.U32 R3, RZ, RZ, 0x40000040 ;  /* 0x40000040ff037424 */ /* 0x000fe200078e00ff */
[----:B------:R-:W-:-:S04]  /*162c0*/  IADD3 R2, R4, 0x782, RZ ;  /* 0x0000078204027810 */ /* 0x000fc80007ffe0ff */
        /* <DEDUP_REMOVED lines=85> */
[----:B------:R-:W-:Y:S01]  /*16820*/  UMOV UR4, UR40 ;  /* 0x0000002800047c82 */ /* 0x000fe20008000000 */
[----:B------:R-:W-:Y:S01]  /*16830*/  R2UR UR7, R7 ;  /* 0x00000000070772ca */ /* 0x000fe200000e0000 */
[----:B------:R-:W-:Y:S01]  /*16840*/  UMOV UR5, UR41 ;  /* 0x0000002900057c82 */ /* 0x000fe20008000000 */
[C---:B------:R-:W-:Y:S02]  /*16850*/  VIADD R6, R4.reuse, 0x806 ;  /* 0x0000080604067836 */ /* 0x040fe40000000000 */
[----:B------:R-:W-:Y:S02]  /*16860*/  IMAD.MOV.U32 R7, RZ, RZ, 0x40000040 ;  /* 0x40000040ff077424 */ /* 0x000fe400078e00ff */
[----:B------:R-:W-:Y:S01]  /*16870*/  VIADD R4, R4, 0x986 ;  /* 0x0000098604047836 */ /* 0x000fe20000000000 */
        /* <DEDUP_REMOVED lines=33> */
[----:B------:R-:W-:Y:S03]  /*16a90*/  HGMMA.64x16x16.F32.BF16 R56, gdesc[UR36], R56, gsb0 ;  /* 0x00200000243879f0 */ /* 0x000fe60008001838 */
        /* <DEDUP_REMOVED lines=13> */
[----:B0-----:R-:W-:Y:S05]  /*16b70*/  @!P0 BRA `(.L_x_635) ;  /* 0x0000000000048947 */ /* 0x001fea0003800000 */
[----:B------:R-:W-:Y:S01]  /*16b80*/  BPT.TRAP 0x1 ;  /* 0x000000040000795c */ /* 0x000fe20000300000 */
.L_x_635:
[----:B------:R-:W2:Y:S01]  /*16b90*/  LDL R65, [R1+0x8c] ;  /* 0x00008c0001417983 */ /* 0x000ea20000100800 */
[----:B------:R-:W-:Y:S01]  /*16ba0*/  ULDC UR4, c[0x0][0x9d8] ;  /* 0x0002760000047ab9 */ /* 0x000fe20000000800 */
[----:B------:R-:W-:Y:S01]  /*16bb0*/  ULDC UR5, c[0x0][0x988] ;  /* 0x0002620000057ab9 */ /* 0x000fe20000000800 */
        /* <DEDUP_REMOVED lines=23> */
[----:B------:R-:W-:Y:S01]  /*16d30*/  FMUL.FTZ R60, R44, UR4 ;  /* 0x000000042c3c7c20 */ /* 0x000fe20008410000 */
[----:B------:R-:W-:Y:S01]  /*16d40*/  FMUL.FTZ R13, R55, UR4 ;  /* 0x00000004370d7c20 */ /* 0x000fe20008410000 */
[----:B------:R-:W-:Y:S01]  /*16d50*/  FMUL.FTZ R68, R33, UR4 ;  /* 0x0000000421447c20 */ /* 0x000fe20008410000 */
[----:B------:R-:W-:Y:S01]  /*16d60*/  FMUL.FTZ R21, R43, UR4 ;  /* 0x000000042b157c20 */ /* 0x000fe20008410000 */
[----:B------:R-:W-:Y:S01]  /*16d70*/  FMUL.FTZ R36, R36, UR4 ;  /* 0x0000000424247c20 */ /* 0x000fe20008410000 */
[----:B------:R-:W-:Y:S01]  /*16d80*/  FMUL.FTZ R37, R37, UR4 ;  /* 0x0000000425257c20 */ /* 0x000fe20008410000 */
[----:B------:R-:W-:Y:S01]  /*16d90*/  FMUL.FTZ R24, R24, UR4 ;  /* 0x0000000418187c20 */ /* 0x000fe20008410000 */
[----:B------:R-:W4:Y:S01]  /*16da0*/  MUFU.TANH R7, R7 ;  /* 0x0000000700077308 */ /* 0x000f220000002400 */
[----:B------:R-:W-:Y:S01]  /*16db0*/  FMUL.FTZ R32, R25, UR4 ;  /* 0x0000000419207c20 */ /* 0x000fe20008410000 */
[----:B------:R-:W-:Y:S01]  /*16dc0*/  FMUL.FTZ R52, R40, UR4 ;  /* 0x0000000428347c20 */ /* 0x000fe20008410000 */
[----:B------:R-:W-:Y:S01]  /*16dd0*/  FMUL.FTZ R62, R45, UR4 ;  /* 0x000000042d3e7c20 */ /* 0x000fe20008410000 */
[----:B------:R-:W-:Y:S01]  /*16de0*/  FMUL.FTZ R40, R47, UR4 ;  /* 0x000000042f287c20 */ /* 0x000fe20008410000 */
[----:B------:R-:W-:Y:S01]  /*16df0*/  FMUL.FTZ R33, R34, UR4 ;  /* 0x0000000422217c20 */ /* 0x000fe20008410000 */
[----:B------:R-:W-:Y:S01]  /*16e00*/  FMUL.FTZ R28, R28, UR4 ;  /* 0x000000041c1c7c20 */ /* 0x000fe20008410000 */
[----:B------:R-:W-:Y:S01]  /*16e10*/  FMUL.FTZ R29, R29, UR4 ;  /* 0x000000041d1d7c20 */ /* 0x000fe20008410000 */
[----:B------:R-:W5:Y:S01]  /*16e20*/  MUFU.TANH R12, R12 ;  /* 0x0000000c000c7308 */ /* 0x000f620000002400 */
[----:B------:R-:W-:Y:S01]  /*16e30*/  FMUL.FTZ R38, R38, UR4 ;  /* 0x0000000426267c20 */ /* 0x000fe20008410000 */
[----:B------:R-:W-:Y:S01]  /*16e40*/  FMUL.FTZ R39, R39, UR4 ;  /* 0x0000000427277c20 */ /* 0x000fe20008410000 */
[----:B------:R-:W-:Y:S01]  /*16e50*/  FMUL.FTZ R26, R26, UR4 ;  /* 0x000000041a1a7c20 */ /* 0x000fe20008410000 */
[----:B------:R-:W-:Y:S01]  /*16e60*/  FMUL.FTZ R27, R27, UR4 ;  /* 0x000000041b1b7c20 */ /* 0x000fe20008410000 */
[----:B------:R-:W-:Y:S01]  /*16e70*/  FMUL.FTZ R30, R30, UR4 ;  /* 0x000000041e1e7c20 */ /* 0x000fe20008410000 */
[----:B------:R-:W-:Y:S01]  /*16e80*/  P2R R64, PR, RZ, 0x1 ;  /* 0x00000001ff407803 */ /* 0x000fe20000000000 */
[----:B------:R-:W-:Y:S01]  /*16e90*/  FMUL.FTZ R31, R31, UR4 ;  /* 0x000000041f1f7c20 */ /* 0x000fe20008410000 */
[----:B------:R-:W5:Y:S01]  /*16ea0*/  MUFU.TANH R2, R2 ;  /* 0x0000000200027308 */ /* 0x000f620000002400 */
[----:B------:R-:W5:Y:S01]  /*16eb0*/  LDL R43, [R1+0x60] ;  /* 0x00006000012b7983 */ /* 0x000f620000100800 */
[----:B------:R-:W-:Y:S01]  /*16ec0*/  VIADD R0, R0, 0x38840 ;  /* 0x0003884000007836 */ /* 0x000fe20000000000 */
[----:B------:R-:W-:Y:S01]  /*16ed0*/  ULDC UR39, c[0x0][0x9d8] ;  /* 0x0002760000277ab9 */ /* 0x000fe20000000800 */
[----:B------:R-:W-:-:S04]  /*16ee0*/  ULDC UR38, c[0x0][0x988] ;  /* 0x0002620000267ab9 */ /* 0x000fc80000000800 */
[----:B------:R-:W5:Y:S08]  /*16ef0*/  MUFU.TANH R14, R14 ;  /* 0x0000000e000e7308 */ /* 0x000f700000002400 */
        /* <DEDUP_REMOVED lines=14> */
[----:B------:R-:W-:Y:S08]  /*16fe0*/  MUFU.TANH R15, R15 ;  /* 0x0000000f000f7308 */ /* 0x000ff00000002400 */
[----:B------:R-:W5:Y:S08]  /*16ff0*/  MUFU.TANH R68, R68 ;  /* 0x0000004400447308 */ /* 0x000f700000002400 */
[----:B------:R-:W-:Y:S08]  /*17000*/  MUFU.TANH R21, R21 ;  /* 0x0000001500157308 */ /* 0x000ff00000002400 */
[----:B------:R-:W5:Y:S08]  /*17010*/  MUFU.TANH R36, R36 ;  /* 0x0000002400247308 */ /* 0x000f700000002400 */
[----:B------:R-:W5:Y:S08]  /*17020*/  MUFU.TANH R41, R41 ;  /* 0x0000002900297308 */ /* 0x000f700000002400 */
[----:B------:R-:W5:Y:S08]  /*17030*/  MUFU.TANH R37, R37 ;  /* 0x0000002500257308 */ /* 0x000f700000002400 */
[----:B------:R-:W5:Y:S08]  /*17040*/  MUFU.TANH R40, R40 ;  /* 0x0000002800287308 */ /* 0x000f700000002400 */
[----:B------:R5:W5:Y:S08]  /*17050*/  MUFU.TANH R74, R24 ;  /* 0x00000018004a7308 */ /* 0x000b700000002400 */
[----:B------:R-:W5:Y:S01]  /*17060*/  MUFU.TANH R33, R33 ;  /* 0x0000002100217308 */ /* 0x000f620000002400 */
[----:B--2---:R-:W-:-:S07]  /*17070*/  IADD3 R35, R133, 0x50, -R65 ;  /* 0x0000005085237810 */ /* 0x004fce0007ffe841 */
[----:B------:R-:W-:Y:S01]  /*17080*/  MUFU.TANH R42, R42 ;  /* 0x0000002a002a7308 */ /* 0x000fe20000002400 */
[----:B------:R-:W-:-:S05]  /*17090*/  IMAD R35, R112, -0x50, R35 ;  /* 0xffffffb070237824 */ /* 0x000fca00078e0223 */
[C---:B------:R-:W-:Y:S02]  /*170a0*/  ISETP.GT.AND P2, PT, R35.reuse, RZ, PT ;  /* 0x000000ff2300720c */ /* 0x040fe40003f44270 */
[C---:B------:R-:W-:Y:S02]  /*170b0*/  ISETP.GT.AND P1, PT, R35.reuse, 0x1, PT ;  /* 0x000000012300780c */ /* 0x040fe40003f24270 */
[----:B------:R-:W-:Y:S02]  /*170c0*/  ISETP.GT.AND P6, PT, R35, 0x8, PT ;  /* 0x000000082300780c */ /* 0x000fe40003fc4270 */
[----:B0-----:R-:W-:Y:S02]  /*170d0*/  FSEL R25, R3, -INF , P2 ;  /* 0xff80000003197808 */ /* 0x001fe40001000000 */
[----:B-1----:R-:W-:Y:S02]  /*170e0*/  FSEL R46, R4, -INF , P1 ;  /* 0xff800000042e7808 */ /* 0x002fe40000800000 */
[----:B------:R-:W-:-:S02]  /*170f0*/  ISETP.GT.AND P5, PT, R35, 0x9, PT ;  /* 0x000000092300780c */ /* 0x000fc40003fa4270 */
[----:B---3--:R-:W-:Y:S02]  /*17100*/  FSEL R56, R5, -INF , P6 ;  /* 0xff80000005387808 */ /* 0x008fe40003000000 */
[----:B------:R-:W-:Y:S02]  /*17110*/  FMNMX.FTZ R3, R25, R46, !PT ;  /* 0x0000002e19037209 */ /* 0x000fe40007810000 */
[----:B------:R-:W-:Y:S02]  /*17120*/  ISETP.GT.AND P4, PT, R35, 0x10, PT ;  /* 0x000000102300780c */ /* 0x000fe40003f84270 */
[----:B----4-:R-:W-:Y:S02]  /*17130*/  FSEL R54, R7, -INF , P5 ;  /* 0xff80000007367808 */ /* 0x010fe40002800000 */
[----:B------:R-:W-:Y:S02]  /*17140*/  FMNMX.FTZ R3, R56, R3, !PT ;  /* 0x0000000338037209 */ /* 0x000fe40007810000 */
[----:B------:R-:W-:-:S02]  /*17150*/  ISETP.GT.AND P3, PT, R35, 0x11, PT ;  /* 0x000000112300780c */ /* 0x000fc40003f64270 */
[----:B-----5:R-:W-:Y:S02]  /*17160*/  FSEL R50, R12, -INF , P4 ;  /* 0xff8000000c327808 */ /* 0x020fe40002000000 */
[----:B------:R-:W-:Y:S02]  /*17170*/  FMNMX.FTZ R3, R54, R3, !PT ;  /* 0x0000000336037209 */ /* 0x000fe40007810000 */
[----:B------:R-:W-:Y:S02]  /*17180*/  FSEL R2, R2, -INF , P2 ;  /* 0xff80000002027808 */ /* 0x000fe40001000000 */
[----:B------:R-:W-:Y:S02]  /*17190*/  ISETP.GT.AND P2, PT, R35, 0x18, PT ;  /* 0x000000182300780c */ /* 0x000fe40003f44270 */
[----:B------:R-:W-:Y:S02]  /*171a0*/  FSEL R44, R14, -INF , P3 ;  /* 0xff8000000e2c7808 */ /* 0x000fe40001800000 */
[----:B------:R-:W-:-:S02]  /*171b0*/  FMNMX.FTZ R3, R50, R3, !PT ;  /* 0x0000000332037209 */ /* 0x000fc40007810000 */
[----:B------:R-:W-:Y:S02]  /*171c0*/  FSEL R6, R6, -INF , P1 ;  /* 0xff80000006067808 */ /* 0x000fe40000800000 */
[----:B------:R-:W-:Y:S02]  /*171d0*/  ISETP.GT.AND P1, PT, R35, 0x19, PT ;  /* 0x000000192300780c */ /* 0x000fe40003f24270 */
[----:B------:R-:W-:Y:S02]  /*171e0*/  FSEL R4, R49, -INF , P2 ;  /* 0xff80000031047808 */ /* 0x000fe40001000000 */
[----:B------:R-:W-:Y:S02]  /*171f0*/  FMNMX.FTZ R3, R44, R3, !PT ;  /* 0x000000032c037209 */ /* 0x000fe40007810000 */
[----:B------:R-:W-:Y:S02]  /*17200*/  FSEL R8, R8, -INF , P6 ;  /* 0xff80000008087808 */ /* 0x000fe40003000000 */
[----:B------:R-:W-:-:S02]  /*17210*/  ISETP.GT.AND P6, PT, R35, 0x20, PT ;  /* 0x000000202300780c */ /* 0x000fc40003fc4270 */
[----:B------:R-:W-:Y:S02]  /*17220*/  FSEL R48, R48, -INF , P1 ;  /* 0xff80000030307808 */ /* 0x000fe40000800000 */
        /* <DEDUP_REMOVED lines=20> */
[----:B------:R-:W-:Y:S01]  /*17370*/  FMNMX.FTZ R3, R62, R3, !PT ;  /* 0x000000033e037209 */ /* 0x000fe20007810000 */
[----:B------:R0:W-:Y:S01]  /*17380*/  MUFU.TANH R80, R28 ;  /* 0x0000001c00507308 */ /* 0x0001e20000002400 */
[----:B------:R-:W-:Y:S02]  /*17390*/  FSEL R68, R68, -INF , P1 ;  /* 0xff80000044447808 */ /* 0x000fe40000800000 */
[----:B------:R-:W-:-:S05]  /*173a0*/  FMNMX.FTZ R3, R66, R3, !PT ;  /* 0x0000000342037209 */ /* 0x000fca0007810000 */
[----:B------:R1:W2:Y:S01]  /*173b0*/  MUFU.TANH R76, R32 ;  /* 0x00000020004c7308 */ /* 0x0002a20000002400 */
[----:B0-----:R-:W-:Y:S02]  /*173c0*/  FSEL R28, R15, -INF , P6 ;  /* 0xff8000000f1c7808 */ /* 0x001fe40003000000 */
[----:B------:R-:W-:Y:S02]  /*173d0*/  ISETP.GT.AND P6, PT, R35, 0x38, PT ;  /* 0x000000382300780c */ /* 0x000fe40003fc4270 */
[----:B------:R-:W-:Y:S02]  /*173e0*/  FMNMX.FTZ R3, R68, R3, !PT ;  /* 0x0000000344037209 */ /* 0x000fe40007810000 */
[----:B------:R-:W-:Y:S02]  /*173f0*/  FSEL R70, R36, -INF , P6 ;  /* 0xff80000024467808 */ /* 0x000fe40003000000 */
[----:B-1----:R-:W-:Y:S02]  /*17400*/  FSEL R32, R21, -INF , P5 ;  /* 0xff80000015207808 */ /* 0x002fe40002800000 */
[----:B------:R-:W-:Y:S01]  /*17410*/  ISETP.GT.AND P5, PT, R35, 0x39, PT ;  /* 0x000000392300780c */ /* 0x000fe20003fa4270 */
[----:B------:R-:W0:Y:S01]  /*17420*/  MUFU.TANH R29, R29 ;  /* 0x0000001d001d7308 */ /* 0x000e220000002400 */
[----:B------:R-:W-:-:S02]  /*17430*/  FSEL R34, R41, -INF , P4 ;  /* 0xff80000029227808 */ /* 0x000fc40002000000 */
[----:B------:R-:W-:Y:S02]  /*17440*/  ISETP.GT.AND P4, PT, R35, 0x40, PT ;  /* 0x000000402300780c */ /* 0x000fe40003f84270 */
[----:B------:R-:W-:Y:S02]  /*17450*/  FSEL R72, R37, -INF , P5 ;  /* 0xff80000025487808 */ /* 0x000fe40002800000 */
[----:B------:R-:W-:Y:S02]  /*17460*/  FMNMX.FTZ R3, R70, R3, !PT ;  /* 0x0000000346037209 */ /* 0x000fe40007810000 */
[----:B------:R-:W-:Y:S02]  /*17470*/  FSEL R36, R40, -INF , P3 ;  /* 0xff80000028247808 */ /* 0x000fe40001800000 */
[----:B------:R-:W-:Y:S02]  /*17480*/  ISETP.GT.AND P3, PT, R35, 0x41, PT ;  /* 0x000000412300780c */ /* 0x000fe40003f64270 */
[----:B------:R-:W-:-:S02]  /*17490*/  FSEL R74, R74, -INF , P4 ;  /* 0xff8000004a4a7808 */ /* 0x000fc40002000000 */
[----:B------:R-:W-:Y:S02]  /*174a0*/  FMNMX.FTZ R3, R72, R3, !PT ;  /* 0x0000000348037209 */ /* 0x000fe40007810000 */
[----:B------:R-:W-:Y:S02]  /*174b0*/  FSEL R40, R33, -INF , P2 ;  /* 0xff80000021287808 */ /* 0x000fe40001000000 */
[----:B------:R-:W-:Y:S02]  /*174c0*/  ISETP.GT.AND P2, PT, R35, 0x48, PT ;  /* 0x000000482300780c */ /* 0x000fe40003f44270 */
[----:B--2---:R-:W-:Y:S02]  /*174d0*/  FSEL R76, R76, -INF , P3 ;  /* 0xff8000004c4c7808 */ /* 0x004fe40001800000 */
[----:B------:R-:W-:Y:S02]  /*174e0*/  FMNMX.FTZ R3, R74, R3, !PT ;  /* 0x000000034a037209 */ /* 0x000fe40007810000 */
[----:B------:R-:W-:-:S02]  /*174f0*/  FSEL R42, R42, -INF , P1 ;  /* 0xff8000002a2a7808 */ /* 0x000fc40000800000 */
[----:B------:R-:W-:Y:S02]  /*17500*/  ISETP.GT.AND P1, PT, R35, 0x49, PT ;  /* 0x000000492300780c */ /* 0x000fe40003f24270 */
[----:B------:R-:W-:Y:S02]  /*17510*/  FSEL R80, R80, -INF , P2 ;  /* 0xff80000050507808 */ /* 0x000fe40001000000 */
[----:B------:R-:W-:Y:S02]  /*17520*/  FMNMX.FTZ R3, R76, R3, !PT ;  /* 0x000000034c037209 */ /* 0x000fe40007810000 */
[----:B0-----:R-:W-:Y:S02]  /*17530*/  FSEL R78, R29, -INF , P1 ;  /* 0xff8000001d4e7808 */ /* 0x001fe40000800000 */
[----:B------:R-:W-:-:S04]  /*17540*/  FMNMX.FTZ R3, R80, R3, !PT ;  /* 0x0000000350037209 */ /* 0x000fc80007810000 */
[----:B------:R-:W-:-:S05]  /*17550*/  FMNMX.FTZ R9, R78, R3, !PT ;  /* 0x000000034e097209 */ /* 0x000fca0007810000 */
[----:B------:R-:W0:Y:S02]  /*17560*/  SHFL.BFLY PT, R82, R9, 0x2, 0x1f ;  /* 0x0c401f0009527f89 */ /* 0x000e2400000e0000 */
[----:B0-----:R-:W-:Y:S02]  /*17570*/  FMNMX.FTZ R82, R9, R82, !PT ;  /* 0x0000005209527209 */ /* 0x001fe40007810000 */
[----:B------:R-:W-:-:S04]  /*17580*/  FMNMX.FTZ R9, R2, R6, !PT ;  /* 0x0000000602097209 */ /* 0x000fc80007810000 */
[----:B------:R-:W-:-:S04]  /*17590*/  FMNMX.FTZ R9, R8, R9, !PT ;  /* 0x0000000908097209 */ /* 0x000fc80007810000 */
[----:B------:R-:W-:-:S04]  /*175a0*/  FMNMX.FTZ R9, R10, R9, !PT ;  /* 0x000000090a097209 */ /* 0x000fc80007810000 */
[----:B------:R-:W-:Y:S01]  /*175b0*/  FMNMX.FTZ R9, R12, R9, !PT ;  /* 0x000000090c097209 */ /* 0x000fe20007810000 */
[----:B------:R-:W0:Y:S03]  /*175c0*/  SHFL.BFLY PT, R5, R82, 0x1, 0x1f ;  /* 0x0c201f0052057f89 */ /* 0x000e2600000e0000 */
[----:B------:R-:W-:-:S04]  /*175d0*/  FMNMX.FTZ R9, R14, R9, !PT ;  /* 0x000000090e097209 */ /* 0x000fc80007810000 */
[----:B------:R-:W-:-:S04]  /*175e0*/  FMNMX.FTZ R9, R20, R9, !PT ;  /* 0x0000000914097209 */ /* 0x000fc80007810000 */
[----:B------:R-:W-:Y:S01]  /*175f0*/  FMNMX.FTZ R9, R24, R9, !PT ;  /* 0x0000000918097209 */ /* 0x000fe20007810000 */
[----:B------:R-:W1:Y:S03]  /*17600*/  MUFU.TANH R38, R38 ;  /* 0x0000002600267308 */ /* 0x000e660000002400 */
[----:B------:R-:W-:-:S04]  /*17610*/  FMNMX.FTZ R9, R28, R9, !PT ;  /* 0x000000091c097209 */ /* 0x000fc80007810000 */
[----:B------:R-:W-:Y:S01]  /*17620*/  FMNMX.FTZ R11, R32, R9, !PT ;  /* 0x00000009200b7209 */ /* 0x000fe20007810000 */
[----:B------:R-:W-:Y:S03]  /*17630*/  MUFU.TANH R39, R39 ;  /* 0x0000002700277308 */ /* 0x000fe60000002400 */
[----:B------:R-:W-:Y:S01]  /*17640*/  FMNMX.FTZ R11, R34, R11, !PT ;  /* 0x0000000b220b7209 */ /* 0x000fe20007810000 */
[----:B------:R-:W-:Y:S01]  /*17650*/  IMAD.U32 R3, RZ, RZ, UR5 ;  /* 0x00000005ff037e24 */ /* 0x000fe2000f8e00ff */
[----:B0-----:R-:W-:Y:S02]  /*17660*/  FMNMX.FTZ R5, R82, R5, !PT ;  /* 0x0000000552057209 */ /* 0x001fe40007810000 */
[----:B------:R-:W-:Y:S01]  /*17670*/  FMNMX.FTZ R11, R36, R11, !PT ;  /* 0x0000000b240b7209 */ /* 0x000fe20007810000 */
[----:B------:R1:W0:Y:S01]  /*17680*/  MUFU.TANH R13, R26 ;  /* 0x0000001a000d7308 */ /* 0x0002220000002400 */
[C---:B------:R-:W-:Y:S01]  /*17690*/  FSETP.NEU.FTZ.AND P0, PT, R5.reuse, -INF , PT ;  /* 0xff8000000500780b */ /* 0x040fe20003f1d000 */
[----:B------:R-:W-:Y:S01]  /*176a0*/  FMUL.FTZ R7, R5, R3 ;  /* 0x0000000305077220 */ /* 0x000fe20000410000 */
[----:B------:R-:W-:-:S05]  /*176b0*/  FMNMX.FTZ R11, R40, R11, !PT ;  /* 0x0000000b280b7209 */ /* 0x000fca0007810000 */
[----:B------:R-:W-:Y:S01]  /*176c0*/  MUFU.TANH R27, R27 ;  /* 0x0000001b001b7308 */ /* 0x000fe20000002400 */
[----:B-1----:R-:W-:Y:S02]  /*176d0*/  FSEL R26, R38, -INF , P6 ;  /* 0xff800000261a7808 */ /* 0x002fe40003000000 */
[----:B------:R-:W-:Y:S02]  /*176e0*/  FMNMX.FTZ R21, R42, R11, !PT ;  /* 0x0000000b2a157209 */ /* 0x000fe40007810000 */
[----:B------:R-:W-:-:S03]  /*176f0*/  FSEL R7, R7, RZ, P0 ;  /* 0x000000ff07077208 */ /* 0x000fc60000000000 */
[----:B------:R1:W2:Y:S01]  /*17700*/  MUFU.TANH R15, R30 ;  /* 0x0000001e000f7308 */ /* 0x0002a20000002400 */
[----:B------:R-:W-:Y:S01]  /*17710*/  FMNMX.FTZ R21, R26, R21, !PT ;  /* 0x000000151a157209 */ /* 0x000fe20007810000 */
[----:B------:R-:W-:Y:S01]  /*17720*/  FFMA.FTZ R46, R46, R3, -R7 ;  /* 0x000000032e2e7223 */ /* 0x000fe20000010807 */
[----:B0-----:R-:W-:-:S05]  /*17730*/  FSEL R38, R13, -INF , P4 ;  /* 0xff8000000d267808 */ /* 0x001fca0002000000 */
[----:B------:R-:W0:Y:S01]  /*17740*/  MUFU.TANH R31, R31 ;  /* 0x0000001f001f7308 */ /* 0x000e220000002400 */
[----:B-1----:R-:W-:-:S04]  /*17750*/  FSEL R30, R39, -INF , P5 ;  /* 0xff800000271e7808 */ /* 0x002fc80002800000 */
[----:B------:R-:W-:-:S03]  /*17760*/  FMNMX.FTZ R21, R30, R21, !PT ;  /* 0x000000151e157209 */ /* 0x000fc60007810000 */
[----:B------:R1:W-:Y:S01]  /*17770*/  MUFU.EX2 R9, R46 ;  /* 0x0000002e00097308 */ /* 0x0003e20000000800 */
[----:B------:R-:W-:Y:S01]  /*17780*/  FMNMX.FTZ R21, R38, R21, !PT ;  /* 0x0000001526157209 */ /* 0x000fe20007810000 */
[-CC-:B------:R-:W-:Y:S01]  /*17790*/  FFMA.FTZ R204, R50, R3.reuse, -R7.reuse ;  /* 0x0000000332cc7223 */ /* 0x180fe20000010807 */
[----:B--2---:R-:W-:Y:S02]  /*177a0*/  FSEL R50, R15, -INF , P2 ;  /* 0xff8000000f327808 */ /* 0x004fe40001000000 */
[----:B-1----:R-:W-:Y:S01]  /*177b0*/  FSEL R46, R27, -INF , P3 ;  /* 0xff8000001b2e7808 */ /* 0x002fe20001800000 */
[----:B------:R-:W-:-:S03]  /*177c0*/  FFMA.FTZ R13, R44, R3, -R7 ;  /* 0x000000032c0d7223 */ /* 0x000fc60000010807 */
[----:B------:R-:W-:Y:S02]  /*177d0*/  FMNMX.FTZ R21, R46, R21, !PT ;  /* 0x000000152e157209 */ /* 0x000fe40007810000 */
[----:B0-----:R-:W-:Y:S02]  /*177e0*/  FSEL R44, R31, -INF , P1 ;  /* 0xff8000001f2c7808 */ /* 0x001fe40000800000 */
[----:B------:R-:W-:Y:S01]  /*177f0*/  FMNMX.FTZ R21, R50, R21, !PT ;  /* 0x0000001532157209 */ /* 0x000fe20007810000 */
[----:B------:R-:W-:-:S03]  /*17800*/  FFMA.FTZ R206, R4, R3, -R7 ;  /* 0x0000000304ce7223 */ /* 0x000fc60000010807 */
[----:B------:R-:W-:-:S05]  /*17810*/  FMNMX.FTZ R4, R44, R21, !PT ;  /* 0x000000152c047209 */ /* 0x000fca0007810000 */
[----:B------:R-:W0:Y:S01]  /*17820*/  SHFL.BFLY PT, R27, R4, 0x2, 0x1f ;  /* 0x0c401f00041b7f89 */ /* 0x000e2200000e0000 */
[-CC-:B------:R-:W-:Y:S01]  /*17830*/  FFMA.FTZ R208, R25, R3.reuse, -R7.reuse ;  /* 0x0000000319d07223 */ /* 0x180fe20000010807 */
[----:B------:R-:W-:Y:S01]  /*17840*/  FFMA.FTZ R210, R56, R3, -R7 ;  /* 0x0000000338d27223 */ /* 0x000fe20000010807 */
[----:B0-----:R-:W-:-:S05]  /*17850*/  FMNMX.FTZ R31, R4, R27, !PT ;  /* 0x0000001b041f7209 */ /* 0x001fca0007810000 */
[----:B------:R-:W0:Y:S01]  /*17860*/  SHFL.BFLY PT, R4, R31, 0x1, 0x1f ;  /* 0x0c201f001f047f89 */ /* 0x000e2200000e0000 */
[----:B------:R-:W1:Y:S01]  /*17870*/  MUFU.EX2 R208, R208 ;  /* 0x000000d000d07308 */ /* 0x000e620000000800 */
[----:B------:R-:W-:-:S07]  /*17880*/  FFMA.FTZ R54, R54, R3, -R7 ;  /* 0x0000000336367223 */ /* 0x000fce0000010807 */
[----:B------:R-:W2:Y:S08]  /*17890*/  MUFU.EX2 R210, R210 ;  /* 0x000000d200d27308 */ /* 0x000eb00000000800 */
[----:B------:R-:W3:Y:S01]  /*178a0*/  MUFU.EX2 R11, R54 ;  /* 0x00000036000b7308 */ /* 0x000ee20000000800 */
[----:B0-----:R-:W-:-:S07]  /*178b0*/  FMNMX.FTZ R4, R31, R4, !PT ;  /* 0x000000041f047209 */ /* 0x001fce0007810000 */
[----:B------:R-:W0:Y:S01]  /*178c0*/  MUFU.EX2 R204, R204 ;  /* 0x000000cc00cc7308 */ /* 0x000e220000000800 */
[C---:B------:R-:W-:Y:S01]  /*178d0*/  FSETP.NEU.FTZ.AND P1, PT, R4.reuse, -INF , PT ;  /* 0xff8000000400780b */ /* 0x040fe20003f3d000 */
[----:B------:R-:W-:Y:S01]  /*178e0*/  FMUL.FTZ R33, R4, R3 ;  /* 0x0000000304217220 */ /* 0x000fe20000410000 */
[----:B-1----:R-:W-:-:S05]  /*178f0*/  FADD.FTZ R35, R208, R9 ;  /* 0x00000009d0237221 */ /* 0x002fca0000010000 */
[----:B------:R-:W1:Y:S01]  /*17900*/  MUFU.EX2 R13, R13 ;  /* 0x0000000d000d7308 */ /* 0x000e620000000800 */
[----:B------:R-:W-:Y:S01]  /*17910*/  FSEL R33, R33, RZ, P1 ;  /* 0x000000ff21217208 */ /* 0x000fe20000800000 */
[----:B------:R-:W-:-:S04]  /*17920*/  FFMA.FTZ R15, R48, R3, -R7 ;  /* 0x00000003300f7223 */ /* 0x000fc80000010807 */
[----:B------:R-:W-:Y:S01]  /*17930*/  FFMA.FTZ R207, R20, R3, -R33 ;  /* 0x0000000314cf7223 */ /* 0x000fe20000010821 */
[----:B--2---:R-:W-:Y:S01]  /*17940*/  FADD.FTZ R20, R210, R35 ;  /* 0x00000023d2147221 */ /* 0x004fe20000010000 */
[----:B------:R-:W2:Y:S03]  /*17950*/  MUFU.EX2 R206, R206 ;  /* 0x000000ce00ce7308 */ /* 0x000ea60000000800 */
[----:B---3--:R-:W-:-:S05]  /*17960*/  FADD.FTZ R35, R11, R20 ;  /* 0x000000140b237221 */ /* 0x008fca0000010000 */
[----:B------:R-:W3:Y:S01]  /*17970*/  MUFU.EX2 R15, R15 ;  /* 0x0000000f000f7308 */ /* 0x000ee20000000800 */
[----:B0-----:R-:W-:Y:S01]  /*17980*/  FADD.FTZ R20, R204, R35 ;  /* 0x00000023cc147221 */ /* 0x001fe20000010000 */
[----:B------:R-:W-:-:S03]  /*17990*/  FFMA.FTZ R201, R28, R3, -R33 ;  /* 0x000000031cc97223 */ /* 0x000fc60000010821 */
[----:B-1----:R-:W-:-:S04]  /*179a0*/  FADD.FTZ R37, R13, R20 ;  /* 0x000000140d257221 */ /* 0x002fc80000010000 */
[----:B--2---:R-:W-:-:S04]  /*179b0*/  FADD.FTZ R28, R206, R37 ;  /* 0x00000025ce1c7221 */ /* 0x004fc80000010000 */
[----:B---3--:R-:W-:Y:S02]  /*179c0*/  FADD.FTZ R37, R15, R28 ;  /* 0x0000001c0f257221 */ /* 0x008fe40000010000 */
[----:B------:R-:W2:Y:S01]  /*179d0*/  LDL R28, [R1+0x64] ;  /* 0x00006400011c7983 */ /* 0x000ea20000100800 */
[-CC-:B------:R-:W-:Y:S01]  /*179e0*/  FFMA.FTZ R209, R2, R3.reuse, -R33.reuse ;  /* 0x0000000302d17223 */ /* 0x180fe20000010821 */
[-CC-:B------:R-:W-:Y:S01]  /*179f0*/  FFMA.FTZ R2, R6, R3.reuse, -R33.reuse ;  /* 0x0000000306027223 */ /* 0x180fe20000010821 */
[-CC-:B------:R-:W-:Y:S01]  /*17a00*/  FFMA.FTZ R211, R8, R3.reuse, -R33.reuse ;  /* 0x0000000308d37223 */ /* 0x180fe20000010821 */
[----:B------:R-:W-:-:S03]  /*17a10*/  FFMA.FTZ R6, R10, R3, -R33 ;  /* 0x000000030a067223 */ /* 0x000fc60000010821 */
[----:B------:R-:W-:Y:S01]  /*17a20*/  MUFU.EX2 R209, R209 ;  /* 0x000000d100d17308 */ /* 0x000fe20000000800 */
[----:B------:R-:W-:-:S07]  /*17a30*/  FFMA.FTZ R205, R12, R3, -R33 ;  /* 0x000000030ccd7223 */ /* 0x000fce0000010821 */
[----:B------:R-:W0:Y:S01]  /*17a40*/  MUFU.EX2 R2, R2 ;  /* 0x0000000200027308 */ /* 0x000e220000000800 */
[----:B------:R-:W-:-:S07]  /*17a50*/  FFMA.FTZ R8, R14, R3, -R33 ;  /* 0x000000030e087223 */ /* 0x000fce0000010821 */
[----:B------:R-:W1:Y:S01]  /*17a60*/  MUFU.EX2 R211, R211 ;  /* 0x000000d300d37308 */ /* 0x000e620000000800 */
[----:B------:R-:W-:-:S07]  /*17a70*/  FFMA.FTZ R200, R52, R3, -R7 ;  /* 0x0000000334c87223 */ /* 0x000fce0000010807 */
[----:B------:R-:W3:Y:S01]  /*17a80*/  MUFU.EX2 R6, R6 ;  /* 0x0000000600067308 */ /* 0x000ee20000000800 */
[-C--:B------:R-:W-:Y:S01]  /*17a90*/  FFMA.FTZ R10, R24, R3.reuse, -R33 ;  /* 0x00000003180a7223 */ /* 0x080fe20000010821 */
[----:B------:R-:W-:Y:S01]  /*17aa0*/  FFMA.FTZ R21, R58, R3, -R7 ;  /* 0x000000033a157223 */ /* 0x000fe20000010807 */
[----:B0-----:R-:W-:-:S05]  /*17ab0*/  FADD.FTZ R24, R209, R2 ;  /* 0x00000002d1187221 */ /* 0x001fca0000010000 */
[----:B------:R-:W0:Y:S01]  /*17ac0*/  MUFU.EX2 R205, R205 ;  /* 0x000000cd00cd7308 */ /* 0x000e220000000800 */
[----:B------:R-:W-:Y:S01]  /*17ad0*/  FFMA.FTZ R202, R60, R3, -R7 ;  /* 0x000000033cca7223 */ /* 0x000fe20000010807 */
[----:B-1----:R-:W-:-:S06]  /*17ae0*/  FADD.FTZ R35, R211, R24 ;  /* 0x00000018d3237221 */ /* 0x002fcc0000010000 */
[----:B------:R-:W1:Y:S01]  /*17af0*/  MUFU.EX2 R8, R8 ;  /* 0x0000000800087308 */ /* 0x000e620000000800 */
[----:B------:R-:W-:Y:S01]  /*17b00*/  FFMA.FTZ R25, R62, R3, -R7 ;  /* 0x000000033e197223 */ /* 0x000fe20000010807 */
[----:B---3--:R-:W-:-:S06]  /*17b10*/  FADD.FTZ R24, R6, R35 ;  /* 0x0000002306187221 */ /* 0x008fcc0000010000 */
[----:B------:R-:W3:Y:S01]  /*17b20*/  MUFU.EX2 R200, R200 ;  /* 0x000000c800c87308 */ /* 0x000ee20000000800 */
[----:B------:R-:W-:-:S07]  /*17b30*/  FFMA.FTZ R12, R32, R3, -R33 ;  /* 0x00000003200c7223 */ /* 0x000fce0000010821 */
[----:B------:R-:W4:Y:S01]  /*17b40*/  MUFU.EX2 R207, R207 ;  /* 0x000000cf00cf7308 */ /* 0x000f220000000800 */
[----:B------:R-:W-:Y:S01]  /*17b50*/  FFMA.FTZ R196, R66, R3, -R7 ;  /* 0x0000000342c47223 */ /* 0x000fe20000010807 */
[----:B0-----:R-:W-:-:S06]  /*17b60*/  FADD.FTZ R35, R205, R24 ;  /* 0x00000018cd237221 */ /* 0x001fcc0000010000 */
[----:B------:R-:W0:Y:S01]  /*17b70*/  MUFU.EX2 R21, R21 ;  /* 0x0000001500157308 */ /* 0x000e220000000800 */
[----:B------:R-:W-:-:S07]  /*17b80*/  FFMA.FTZ R203, R34, R3, -R33 ;  /* 0x0000000322cb7223 */ /* 0x000fce0000010821 */
[----:B------:R-:W5:Y:S01]  /*17b90*/  MUFU.EX2 R10, R10 ;  /* 0x0000000a000a7308 */ /* 0x000f620000000800 */
[----:B------:R-:W-:Y:S01]  /*17ba0*/  FFMA.FTZ R27, R68, R3, -R7 ;  /* 0x00000003441b7223 */ /* 0x000fe20000010807 */
[----:B-1----:R-:W-:-:S06]  /*17bb0*/  FADD.FTZ R24, R8, R35 ;  /* 0x0000002308187221 */ /* 0x002fcc0000010000 */
[----:B------:R-:W1:Y:S01]  /*17bc0*/  MUFU.EX2 R202, R202 ;  /* 0x000000ca00ca7308 */ /* 0x000e620000000800 */
[----:B------:R-:W-:-:S07]  /*17bd0*/  FFMA.FTZ R14, R36, R3, -R33 ;  /* 0x00000003240e7223 */ /* 0x000fce0000010821 */
[----:B------:R-:W1:Y:S01]  /*17be0*/  MUFU.EX2 R201, R201 ;  /* 0x000000c900c97308 */ /* 0x000e620000000800 */
[----:B------:R-:W-:Y:S01]  /*17bf0*/  FFMA.FTZ R199, R26, R3, -R33 ;  /* 0x000000031ac77223 */ /* 0x000fe20000010821 */
[----:B---3--:R-:W-:Y:S01]  /*17c00*/  FADD.FTZ R26, R200, R37 ;  /* 0x00000025c81a7221 */ /* 0x008fe20000010000 */
[----:B------:R-:W-:-:S05]  /*17c10*/  PRMT R0, R43, 0x654, R0 ;  /* 0x000006542b007816 */ /* 0x000fca0000000000 */
[----:B------:R-:W3:Y:S01]  /*17c20*/  MUFU.EX2 R25, R25 ;  /* 0x0000001900197308 */ /* 0x000ee20000000800 */
[----:B------:R-:W-:Y:S01]  /*17c30*/  FFMA.FTZ R198, R70, R3, -R7 ;  /* 0x0000000346c67223 */ /* 0x000fe20000010807 */
[----:B----4-:R-:W-:-:S06]  /*17c40*/  FADD.FTZ R35, R207, R24 ;  /* 0x00000018cf237221 */ /* 0x010fcc0000010000 */
[----:B------:R-:W4:Y:S01]  /*17c50*/  MUFU.EX2 R12, R12 ;  /* 0x0000000c000c7308 */ /* 0x000f220000000800 */
[-C--:B------:R-:W-:Y:S01]  /*17c60*/  FFMA.FTZ R197, R40, R3.reuse, -R33 ;  /* 0x0000000328c57223 */ /* 0x080fe20000010821 */
[----:B0-----:R-:W-:Y:S01]  /*17c70*/  FADD.FTZ R37, R21, R26 ;  /* 0x0000001a15257221 */ /* 0x001fe20000010000 */
[----:B------:R5:W-:Y:S05]  /*17c80*/  SYNCS.ARRIVE.TRANS64.RED.A1T0 RZ, [R0+URZ], RZ ;  /* 0x000000ff00ff79a7 */ /* 0x000bea000810043f */
[----:B------:R-:W0:Y:S01]  /*17c90*/  MUFU.EX2 R196, R196 ;  /* 0x000000c400c47308 */ /* 0x000e220000000800 */
[-C--:B------:R-:W-:Y:S01]  /*17ca0*/  FFMA.FTZ R29, R72, R3.reuse, -R7 ;  /* 0x00000003481d7223 */ /* 0x080fe20000010807 */
[----:B------:R-:W-:Y:S01]  /*17cb0*/  FFMA.FTZ R20, R42, R3, -R33 ;  /* 0x000000032a147223 */ /* 0x000fe20000010821 */
[----:B-----5:R-:W-:-:S05]  /*17cc0*/  FADD.FTZ R0, R10, R35 ;  /* 0x000000230a007221 */ /* 0x020fca0000010000 */
[----:B------:R-:W5:Y:S01]  /*17cd0*/  MUFU.EX2 R203, R203 ;  /* 0x000000cb00cb7308 */ /* 0x000f620000000800 */
[----:B-1----:R-:W-:Y:S01]  /*17ce0*/  FADD.FTZ R24, R202, R37 ;  /* 0x00000025ca187221 */ /* 0x002fe20000010000 */
[----:B------:R-:W-:-:S06]  /*17cf0*/  FFMA.FTZ R192, R74, R3, -R7 ;  /* 0x000000034ac07223 */ /* 0x000fcc0000010807 */
[----:B------:R-:W1:Y:S01]  /*17d00*/  MUFU.EX2 R27, R27 ;  /* 0x0000001b001b7308 */ /* 0x000e620000000800 */
[----:B------:R-:W-:-:S07]  /*17d10*/  FADD.FTZ R35, R201, R0 ;  /* 0x00000000c9237221 */ /* 0x000fce0000010000 */
[----:B------:R-:W1:Y:S01]  /*17d20*/  MUFU.EX2 R14, R14 ;  /* 0x0000000e000e7308 */ /* 0x000e620000000800 */
[----:B---3--:R-:W-:Y:S01]  /*17d30*/  FADD.FTZ R37, R25, R24 ;  /* 0x0000001819257221 */ /* 0x008fe20000010000 */
[----:B----4-:R-:W-:-:S06]  /*17d40*/  FADD.FTZ R0, R12, R35 ;  /* 0x000000230c007221 */ /* 0x010fcc0000010000 */
[----:B------:R-:W3:Y:S01]  /*17d50*/  MUFU.EX2 R198, R198 ;  /* 0x000000c600c67308 */ /* 0x000ee20000000800 */
[----:B------:R-:W-:-:S07]  /*17d60*/  FFMA.FTZ R30, R30, R3, -R33 ;  /* 0x000000031e1e7223 */ /* 0x000fce0000010821 */
[----:B------:R-:W4:Y:S01]  /*17d70*/  MUFU.EX2 R197, R197 ;  /* 0x000000c500c57308 */ /* 0x000f220000000800 */
[----:B------:R-:W-:Y:S01]  /*17d80*/  FFMA.FTZ R76, R76, R3, -R7 ;  /* 0x000000034c4c7223 */ /* 0x000fe20000010807 */
[----:B0-----:R-:W-:Y:S01]  /*17d90*/  FADD.FTZ R24, R196, R37 ;  /* 0x00000025c4187221 */ /* 0x001fe20000010000 */
[----:B------:R-:W-:-:S05]  /*17da0*/  F2FP.BF16.F32.PACK_AB R208, R9, R208 ;  /* 0x000000d009d0723e */ /* 0x000fca00000010ff */
[----:B------:R-:W0:Y:S01]  /*17db0*/  MUFU.EX2 R29, R29 ;  /* 0x0000001d001d7308 */ /* 0x000e220000000800 */
[----:B------:R-:W-:Y:S01]  /*17dc0*/  FFMA.FTZ R194, R80, R3, -R7 ;  /* 0x0000000350c27223 */ /* 0x000fe20000010807 */
[----:B-----5:R-:W-:-:S06]  /*17dd0*/  FADD.FTZ R9, R203, R0 ;  /* 0x00000000cb097221 */ /* 0x020fcc0000010000 */
[----:B------:R-:W5:Y:S01]  /*17de0*/  MUFU.EX2 R20, R20 ;  /* 0x0000001400147308 */ /* 0x000f620000000800 */
[----:B------:R-:W-:Y:S01]  /*17df0*/  FFMA.FTZ R38, R38, R3, -R33 ;  /* 0x0000000326267223 */ /* 0x000fe20000010821 */
[----:B-1----:R-:W-:-:S06]  /*17e00*/  FADD.FTZ R35, R27, R24 ;  /* 0x000000181b237221 */ /* 0x002fcc0000010000 */
[----:B------:R-:W1:Y:S01]  /*17e10*/  MUFU.EX2 R192, R192 ;  /* 0x000000c000c07308 */ /* 0x000e620000000800 */
[----:B------:R-:W-:Y:S01]  /*17e20*/  FFMA.FTZ R7, R78, R3, -R7 ;  /* 0x000000034e077223 */ /* 0x000fe20000010807 */
[----:B------:R-:W-:-:S06]  /*17e30*/  FADD.FTZ R0, R14, R9 ;  /* 0x000000090e007221 */ /* 0x000fcc0000010000 */
[----:B------:R-:W1:Y:S01]  /*17e40*/  MUFU.EX2 R199, R199 ;  /* 0x000000c700c77308 */ /* 0x000e620000000800 */
[----:B------:R-:W-:Y:S01]  /*17e50*/  FFMA.FTZ R46, R46, R3, -R33 ;  /* 0x000000032e2e7223 */ /* 0x000fe20000010821 */
[----:B---3--:R-:W-:-:S06]  /*17e60*/  FADD.FTZ R24, R198, R35 ;  /* 0x00000023c6187221 */ /* 0x008fcc0000010000 */
[----:B------:R-:W3:Y:S01]  /*17e70*/  MUFU.EX2 R31, R76 ;  /* 0x0000004c001f7308 */ /* 0x000ee20000000800 */
[----:B----4-:R-:W-:Y:S01]  /*17e80*/  FADD.FTZ R9, R197, R0 ;  /* 0x00000000c5097221 */ /* 0x010fe20000010000 */
[----:B------:R-:W-:-:S06]  /*17e90*/  FFMA.FTZ R50, R50, R3, -R33 ;  /* 0x0000000332327223 */ /* 0x000fcc0000010821 */
[----:B------:R-:W4:Y:S01]  /*17ea0*/  MUFU.EX2 R30, R30 ;  /* 0x0000001e001e7308 */ /* 0x000f220000000800 */
[----:B------:R-:W-:Y:S01]  /*17eb0*/  F2FP.BF16.F32.PACK_AB R210, R11, R210 ;  /* 0x000000d20bd2723e */ /* 0x000fe200000010ff */
[----:B0-----:R-:W-:-:S06]  /*17ec0*/  FADD.FTZ R11, R29, R24 ;  /* 0x000000181d0b7221 */ /* 0x001fcc0000010000 */
[----:B------:R-:W0:Y:S01]  /*17ed0*/  MUFU.EX2 R194, R194 ;  /* 0x000000c200c27308 */ /* 0x000e220000000800 */
[----:B-----5:R-:W-:Y:S01]  /*17ee0*/  FADD.FTZ R0, R20, R9 ;  /* 0x0000000914007221 */ /* 0x020fe20000010000 */
[----:B------:R-:W-:-:S06]  /*17ef0*/  FFMA.FTZ R33, R44, R3, -R33 ;  /* 0x000000032c217223 */ /* 0x000fcc0000010821 */
[----:B------:R-:W5:Y:S01]  /*17f00*/  MUFU.EX2 R38, R38 ;  /* 0x0000002600267308 */ /* 0x000f620000000800 */
[----:B-1----:R-:W-:Y:S01]  /*17f10*/  FADD.FTZ R24, R192, R11 ;  /* 0x0000000bc0187221 */ /* 0x002fe20000010000 */
[----:B------:R-:W-:-:S06]  /*17f20*/  F2FP.BF16.F32.PACK_AB R200, R21, R200 ;  /* 0x000000c815c8723e */ /* 0x000fcc00000010ff */
[----:B------:R-:W1:Y:S01]  /*17f30*/  MUFU.EX2 R7, R7 ;  /* 0x0000000700077308 */ /* 0x000e620000000800 */
[----:B------:R-:W-:Y:S01]  /*17f40*/  FADD.FTZ R9, R199, R0 ;  /* 0x00000000c7097221 */ /* 0x000fe20000010000 */
[----:B------:R-:W-:-:S06]  /*17f50*/  VIADD R21, R112, 0xfffffffe ;  /* 0xfffffffe70157836 */ /* 0x000fcc0000000000 */
[----:B------:R-:W1:Y:S01]  /*17f60*/  MUFU.EX2 R193, R46 ;  /* 0x0000002e00c17308 */ /* 0x000e620000000800 */
[----:B---3--:R-:W-:Y:S01]  /*17f70*/  FADD.FTZ R11, R31, R24 ;  /* 0x000000181f0b7221 */ /* 0x008fe20000010000 */
[----:B----4-:R-:W-:-:S06]  /*17f80*/  FADD.FTZ R9, R30, R9 ;  /* 0x000000091e097221 */ /* 0x010fcc0000010000 */
[----:B------:R-:W3:Y:S01]  /*17f90*/  MUFU.EX2 R50, R50 ;  /* 0x0000003200327308 */ /* 0x000ee20000000800 */
[----:B0-----:R-:W-:Y:S01]  /*17fa0*/  FADD.FTZ R228, R194, R11 ;  /* 0x0000000bc2e47221 */ /* 0x001fe20000010000 */
[----:B-----5:R-:W-:-:S06]  /*17fb0*/  FADD.FTZ R0, R38, R9 ;  /* 0x0000000926007221 */ /* 0x020fcc0000010000 */
[----:B------:R-:W0:Y:S01]  /*17fc0*/  MUFU.EX2 R33, R33 ;  /* 0x0000002100217308 */ /* 0x000e220000000800 */
[C---:B-1----:R-:W-:Y:S01]  /*17fd0*/  FADD.FTZ R228, R7.reuse, R228 ;  /* 0x000000e407e47221 */ /* 0x042fe20000010000 */
[----:B------:R-:W-:Y:S01]  /*17fe0*/  F2FP.BF16.F32.PACK_AB R194, R7, R194 ;  /* 0x000000c207c2723e */ /* 0x000fe200000010ff */
[----:B------:R-:W-:Y:S01]  /*17ff0*/  FADD.FTZ R7, R193, R0 ;  /* 0x00000000c1077221 */ /* 0x000fe20000010000 */
[----:B------:R-:W-:Y:S01]  /*18000*/  BSSY B0, `(.L_x_636) ;  /* 0x00005ba000007945 */ /* 0x000fe20003800000 */
[----:B------:R-:W-:Y:S02]  /*18010*/  ISETP.NE.AND P0, PT, R64, RZ, PT ;  /* 0x000000ff4000720c */ /* 0x000fe40003f05270 */
[----:B---3--:R-:W-:Y:S01]  /*18020*/  FADD.FTZ R0, R50, R7 ;  /* 0x0000000732007221 */ /* 0x008fe20000010000 */
[----:B------:R-:W-:Y:S01]  /*18030*/  F2FP.BF16.F32.PACK_AB R202, R25, R202 ;  /* 0x000000ca19ca723e */ /* 0x000fe200000010ff */
[--C-:B------:R-:W-:Y:S01]  /*18040*/  IMAD.MOV.U32 R150, RZ, RZ, R151.reuse ;  /* 0x000000ffff967224 */ /* 0x100fe200078e0097 */
[----:B------:R-:W-:Y:S01]  /*18050*/  F2FP.BF16.F32.PACK_AB R196, R27, R196 ;  /* 0x000000c41bc4723e */ /* 0x000fe200000010ff */
[--C-:B------:R-:W-:Y:S01]  /*18060*/  IMAD.MOV.U32 R149, RZ, RZ, R151.reuse ;  /* 0x000000ffff957224 */ /* 0x100fe200078e0097 */
[----:B------:R-:W-:Y:S01]  /*18070*/  F2FP.BF16.F32.PACK_AB R198, R29, R198 ;  /* 0x000000c61dc6723e */ /* 0x000fe200000010ff */
[--C-:B------:R-:W-:Y:S01]  /*18080*/  IMAD.MOV.U32 R148, RZ, RZ, R151.reuse ;  /* 0x000000ffff947224 */ /* 0x100fe200078e0097 */
[----:B------:R-:W-:Y:S01]  /*18090*/  F2FP.BF16.F32.PACK_AB R192, R31, R192 ;  /* 0x000000c01fc0723e */ /* 0x000fe200000010ff */
[----:B0-----:R-:W-:Y:S01]  /*180a0*/  FADD.FTZ R227, R33, R0 ;  /* 0x0000000021e37221 */ /* 0x001fe20000010000 */
[----:B------:R-:W-:Y:S01]  /*180b0*/  F2FP.BF16.F32.PACK_AB R209, R2, R209 ;  /* 0x000000d102d1723e */ /* 0x000fe200000010ff */
[----:B------:R-:W-:Y:S01]  /*180c0*/  IMAD.MOV.U32 R2, RZ, RZ, 0x3f800000 ;  /* 0x3f800000ff027424 */ /* 0x000fe200078e00ff */
[----:B------:R-:W-:Y:S01]  /*180d0*/  F2FP.BF16.F32.PACK_AB R199, R30, R199 ;  /* 0x000000c71ec7723e */ /* 0x000fe200000010ff */
[----:B------:R-:W-:Y:S01]  /*180e0*/  IMAD.MOV.U32 R0, RZ, RZ, 0x3f800000 ;  /* 0x3f800000ff007424 */ /* 0x000fe200078e00ff */
[----:B------:R-:W-:Y:S01]  /*180f0*/  F2FP.BF16.F32.PACK_AB R193, R193, R38 ;  /* 0x00000026c1c1723e */ /* 0x000fe200000010ff */
[--C-:B------:R-:W-:Y:S01]  /*18100*/  IMAD.MOV.U32 R147, RZ, RZ, R151.reuse ;  /* 0x000000ffff937224 */ /* 0x100fe200078e0097 */
[----:B------:R-:W-:Y:S01]  /*18110*/  F2FP.BF16.F32.PACK_AB R195, R33, R50 ;  /* 0x0000003221c3723e */ /* 0x000fe200000010ff */
[--C-:B------:R-:W-:Y:S01]  /*18120*/  IMAD.MOV.U32 R146, RZ, RZ, R151.reuse ;  /* 0x000000ffff927224 */ /* 0x100fe200078e0097 */
[----:B------:R-:W-:Y:S01]  /*18130*/  F2FP.BF16.F32.PACK_AB R204, R13, R204 ;  /* 0x000000cc0dcc723e */ /* 0x000fe200000010ff */
[--C-:B------:R-:W-:Y:S01]  /*18140*/  IMAD.MOV.U32 R145, RZ, RZ, R151.reuse ;  /* 0x000000ffff917224 */ /* 0x100fe200078e0097 */
[----:B------:R-:W-:Y:S01]  /*18150*/  F2FP.BF16.F32.PACK_AB R206, R15, R206 ;  /* 0x000000ce0fce723e */ /* 0x000fe200000010ff */
[----:B------:R-:W-:Y:S01]  /*18160*/  IMAD.MOV.U32 R144, RZ, RZ, R151 ;  /* 0x000000ffff907224 */ /* 0x000fe200078e0097 */
[----:B------:R-:W-:-:S02]  /*18170*/  F2FP.BF16.F32.PACK_AB R211, R6, R211 ;  /* 0x000000d306d3723e */ /* 0x000fc400000010ff */
[----:B--2---:R-:W-:Y:S01]  /*18180*/  ISETP.GE.AND P1, PT, R21, R28, PT ;  /* 0x0000001c1500720c */ /* 0x004fe20003f26270 */
[--C-:B------:R-:W-:Y:S01]  /*18190*/  IMAD.MOV.U32 R143, RZ, RZ, R151.reuse ;  /* 0x000000ffff8f7224 */ /* 0x100fe200078e0097 */
[----:B------:R-:W-:Y:S01]  /*181a0*/  F2FP.BF16.F32.PACK_AB R205, R8, R205 ;  /* 0x000000cd08cd723e */ /* 0x000fe200000010ff */
        /* <DEDUP_REMOVED lines=9> */
[-C--:B------:R-:W-:Y:S01]  /*18240*/  MOV R135, R151.reuse ;  /* 0x0000009700877202 */ /* 0x080fe20000000f00 */
[--C-:B------:R-:W-:Y:S01]  /*18250*/  IMAD.MOV.U32 R137, RZ, RZ, R151.reuse ;  /* 0x000000ffff897224 */ /* 0x100fe200078e0097 */
[-C--:B------:R-:W-:Y:S01]  /*18260*/  MOV R110, R151.reuse ;  /* 0x00000097006e7202 */ /* 0x080fe20000000f00 */
[--C-:B------:R-:W-:Y:S01]  /*18270*/  IMAD.MOV.U32 R136, RZ, RZ, R151.reuse ;  /* 0x000000ffff887224 */ /* 0x100fe200078e0097 */
[-C--:B------:R-:W-:Y:S01]  /*18280*/  MOV R85, R151.reuse ;  /* 0x0000009700557202 */ /* 0x080fe20000000f00 */
[--C-:B------:R-:W-:Y:S01]  /*18290*/  IMAD.MOV.U32 R134, RZ, RZ, R151.reuse ;  /* 0x000000ffff867224 */ /* 0x100fe200078e0097 */
[-C--:B------:R-:W-:Y:S01]  /*182a0*/  MOV R60, R151.reuse ;  /* 0x00000097003c7202 */ /* 0x080fe20000000f00 */
[--C-:B------:R-:W-:Y:S01]  /*182b0*/  IMAD.MOV.U32 R133, RZ, RZ, R151.reuse ;  /* 0x000000ffff857224 */ /* 0x100fe200078e0097 */
[----:B------:R-:W-:Y:S01]  /*182c0*/  MOV R35, R151 ;  /* 0x0000009700237202 */ /* 0x000fe20000000f00 */
[----:B------:R-:W-:-:S02]  /*182d0*/  IMAD.MOV.U32 R132, RZ, RZ, R151 ;  /* 0x000000ffff847224 */ /* 0x000fc400078e0097 */
[--C-:B------:R-:W-:Y:S02]  /*182e0*/  IMAD.MOV.U32 R131, RZ, RZ, R151.reuse ;  /* 0x000000ffff837224 */ /* 0x100fe400078e0097 */
[--C-:B------:R-:W-:Y:S02]  /*182f0*/  IMAD.MOV.U32 R130, RZ, RZ, R151.reuse ;  /* 0x000000ffff827224 */ /* 0x100fe400078e0097 */
[--C-:B------:R-:W-:Y:S02]  /*18300*/  IMAD.MOV.U32 R129, RZ, RZ, R151.reuse ;  /* 0x000000ffff817224 */ /* 0x100fe400078e0097 */
[--C-:B------:R-:W-:Y:S02]  /*18310*/  IMAD.MOV.U32 R128, RZ, RZ, R151.reuse ;  /* 0x000000ffff807224 */ /* 0x100fe400078e0097 */
[--C-:B------:R-:W-:Y:S02]  /*18320*/  IMAD.MOV.U32 R127, RZ, RZ, R151.reuse ;  /* 0x000000ffff7f7224 */ /* 0x100fe400078e0097 */
        /* <DEDUP_REMOVED lines=98> */
[----:B------:R-:W-:Y:S01]  /*18950*/  IMAD.MOV.U32 R24, RZ, RZ, R151 ;  /* 0x000000ffff187224 */ /* 0x000fe200078e0097 */
[----:B------:R-:W-:Y:S06]  /*18960*/  @!P1 BRA `(.L_x_637) ;  /* 0x00000050008c9947 */ /* 0x000fec0003800000 */
[----:B------:R-:W-:Y:S01]  /*18970*/  IMAD.MOV.U32 R20, RZ, RZ, R4 ;  /* 0x000000ffff147224 */ /* 0x000fe200078e0004 */
[----:B------:R-:W-:Y:S01]  /*18980*/  CS2R R150, SRZ ;  /* 0x0000000000967805 */ /* 0x000fe2000001ff00 */
[----:B------:R-:W-:Y:S01]  /*18990*/  IMAD.MOV.U32 R15, RZ, RZ, R5 ;  /* 0x000000ffff0f7224 */ /* 0x000fe200078e0005 */
[----:B------:R-:W-:Y:S01]  /*189a0*/  CS2R R146, SRZ ;  /* 0x0000000000927805 */ /* 0x000fe2000001ff00 */
[----:B------:R-:W-:Y:S01]  /*189b0*/  IMAD.MOV.U32 R14, RZ, RZ, R229 ;  /* 0x000000ffff0e7224 */ /* 0x000fe200078e00e5 */
[----:B------:R-:W-:Y:S01]  /*189c0*/  CS2R R142, SRZ ;  /* 0x00000000008e7805 */ /* 0x000fe2000001ff00 */
[----:B------:R-:W-:Y:S01]  /*189d0*/  IMAD.MOV.U32 R8, RZ, RZ, R226 ;  /* 0x000000ffff087224 */ /* 0x000fe200078e00e2 */
[----:B------:R-:W-:Y:S01]  /*189e0*/  CS2R R138, SRZ ;  /* 0x00000000008a7805 */ /* 0x000fe2000001ff00 */
        /* <DEDUP_REMOVED lines=60> */
[----:B------:R-:W-:-:S07]  /*18db0*/  CS2R R24, SRZ ;  /* 0x0000000000187805 */ /* 0x000fce000001ff00 */
.L_x_650:
[----:B------:R-:W-:-:S04]  /*18dc0*/  ISETP.NE.AND P1, PT, R8, 0x1, PT ;  /* 0x000000010800780c */ /* 0x000fc80003f25270 */
[----:B------:R-:W-:-:S04]  /*18dd0*/  SEL R229, RZ, 0x1, P1 ;  /* 0x00000001ffe57807 */ /* 0x000fc80000800000 */
[----:B------:R-:W-:Y:S01]  /*18de0*/  LOP3.LUT R229, R14, R229, RZ, 0x3c, !PT ;  /* 0x000000e50ee57212 */ /* 0x000fe200078e3cff */
[----:B------:R-:W-:Y:S06]  /*18df0*/  @!P0 BRA `(.L_x_638) ;  /* 0x0000000000048947 */ /* 0x000fec0003800000 */
[----:B------:R-:W-:Y:S01]  /*18e00*/  BPT.TRAP 0x1 ;  /* 0x000000040000795c */ /* 0x000fe20000300000 */
.L_x_638:
[----:B------:R-:W-:Y:S01]  /*18e10*/  VIADD R226, R8, 0x1 ;  /* 0x0000000108e27836 */ /* 0x000fe20000000000 */
[----:B------:R-:W-:-:S04]  /*18e20*/  SHF.L.U32 R3, R229, 0x1f, RZ ;  /* 0x0000001fe5037819 */ /* 0x000fc800000006ff */
[----:B------:R-:W-:-:S04]  /*18e30*/  ISETP.NE.AND P1, PT, R226, 0x2, PT ;  /* 0x00000002e200780c */ /* 0x000fc80003f25270 */
[----:B------:R-:W-:-:S05]  /*18e40*/  SEL R226, R226, RZ, P1 ;  /* 0x000000ffe2e27207 */ /* 0x000fca0000800000 */
[----:B------:R-:W-:-:S04]  /*18e50*/  IMAD R9, R226, 0x8, R23 ;  /* 0x00000008e2097824 */ /* 0x000fc800078e0217 */
[----:B------:R0:W1:Y:S01]  /*18e60*/  SYNCS.PHASECHK.TRANS64.TRYWAIT P1, [R9+URZ+0x38830], R3 ;  /* 0x03883003090075a7 */ /* 0x000062000802017f */
[----:B------:R-:W-:Y:S05]  /*18e70*/  @!P0 BRA `(.L_x_639) ;  /* 0x0000000000048947 */ /* 0x000fea0003800000 */
[----:B------:R-:W-:Y:S01]  /*18e80*/  BPT.TRAP 0x1 ;  /* 0x000000040000795c */ /* 0x000fe20000300000 */
.L_x_639:
[----:B------:R-:W2:Y:S01]  /*18e90*/  LDL R4, [R1+0x50] ;  /* 0x0000500001047983 */ /* 0x000ea20000100800 */
[----:B------:R-:W-:Y:S01]  /*18ea0*/  BSSY B1, `(.L_x_640) ;  /* 0x0000007000017945 */ /* 0x000fe20003800000 */
[----:B------:R-:W-:Y:S02]  /*18eb0*/  IMAD.MOV.U32 R5, RZ, RZ, 0x40000040 ;  /* 0x40000040ff057424 */ /* 0x000fe400078e00ff */
[----:B--2---:R-:W-:-:S04]  /*18ec0*/  IMAD R4, R226, 0xa00, R4 ;  /* 0x00000a00e2047824 */ /* 0x004fc800078e0204 */
[----:B------:R-:W-:Y:S01]  /*18ed0*/  VIADD R6, R4, 0x80 ;  /* 0x0000008004067836 */ /* 0x000fe20000000000 */
[----:B-1----:R-:W-:Y:S06]  /*18ee0*/  @P1 BRA `(.L_x_641) ;  /* 0x0000000000081947 */ /* 0x002fec0003800000 */
[----:B------:R-:W1:Y:S02]  /*18ef0*/  SYNCS.PHASECHK.TRANS64.TRYWAIT P1, [R9+URZ+0x38830], R3 ;  /* 0x03883003090075a7 */ /* 0x000e64000802017f */
[----:B-1----:R-:W-:Y:S05]  /*18f00*/  @!P1 BRA `(.L_x_642) ;  /* 0x0000013400689947 */ /* 0x002fea0003800000 */
.L_x_641:
[----:B------:R-:W-:Y:S05]  /*18f10*/  BSYNC B1 ;  /* 0x0000000000017941 */ /* 0x000fea0003800000 */
.L_x_640:
[----:B------:R-:W2:Y:S04]  /*18f20*/  LDL.64 R152, [R1+0x48] ;  /* 0x0000480001987983 */ /* 0x000ea80000100a00 */
[----:B------:R-:W3:Y:S04]  /*18f30*/  LDL.64 R156, [R1+0x8] ;  /* 0x00000800019c7983 */ /* 0x000ee80000100a00 */
[----:B------:R-:W4:Y:S01]  /*18f40*/  LDL.64 R154, [R1] ;  /* 0x00000000019a7983 */ /* 0x000f220000100a00 */
[----:B------:R-:W-:Y:S02]  /*18f50*/  R2UR UR10, R4 ;  /* 0x00000000040a72ca */ /* 0x000fe400000e0000 */
[----:B------:R-:W-:Y:S01]  /*18f60*/  R2UR UR11, R5 ;  /* 0x00000000050b72ca */ /* 0x000fe200000e0000 */
[----:B------:R-:W-:Y:S01]  /*18f70*/  WARPGROUP.ARRIVE ;  /* 0x00000000000079c5 */ /* 0x000fe20000000000 */
[----:B------:R-:W-:Y:S01]  /*18f80*/  IMAD.MOV.U32 R7, RZ, RZ, 0x40000040 ;  /* 0x40000040ff077424 */ /* 0x000fe200078e00ff */
[----:B------:R-:W-:-:S04]  /*18f90*/  R2UR UR6, R6 ;  /* 0x00000000060672ca */ /* 0x000fc800000e0000 */
[----:B------:R-:W-:Y:S01]  /*18fa0*/  R2UR UR7, R7 ;  /* 0x00000000070772ca */ /* 0x000fe200000e0000 */
[C---:B------:R-:W-:Y:S02]  /*18fb0*/  VIADD R6, R4.reuse, 0x100 ;  /* 0x0000010004067836 */ /* 0x040fe40000000000 */
[----:B------:R-:W-:Y:S02]  /*18fc0*/  IMAD.MOV.U32 R7, RZ, RZ, 0x40000040 ;  /* 0x40000040ff077424 */ /* 0x000fe400078e00ff */
[----:B------:R-:W-:Y:S02]  /*18fd0*/  VIADD R10, R4, 0x180 ;  /* 0x00000180040a7836 */ /* 0x000fe40000000000 */
[----:B------:R-:W-:Y:S01]  /*18fe0*/  IMAD.MOV.U32 R11, RZ, RZ, 0x40000040 ;  /* 0x40000040ff0b7424 */ /* 0x000fe200078e00ff */
[----:B--2---:R-:W-:Y:S02]  /*18ff0*/  R2UR UR46, R152 ;  /* 0x00000000982e72ca */ /* 0x004fe400000e0000 */
[----:B------:R-:W-:-:S02]  /*19000*/  R2UR UR47, R153 ;  /* 0x00000000992f72ca */ /* 0x000fc400000e0000 */
[----:B------:R-:W2:Y:S01]  /*19010*/  LDL.64 R152, [R1+0x40] ;  /* 0x0000400001987983 */ /* 0x000ea20000100a00 */
[----:B---3--:R-:W-:Y:S02]  /*19020*/  R2UR UR12, R156 ;  /* 0x000000009c0c72ca */ /* 0x008fe400000e0000 */
[----:B------:R-:W-:-:S11]  /*19030*/  R2UR UR13, R157 ;  /* 0x000000009d0d72ca */ /* 0x000fd600000e0000 */
[----:B------:R-:W-:Y:S02]  /*19040*/  UMOV UR8, UR12 ;  /* 0x0000000c00087c82 */ /* 0x000fe40008000000 */
[----:B------:R-:W-:Y:S02]  /*19050*/  UMOV UR9, UR13 ;  /* 0x0000000d00097c82 */ /* 0x000fe40008000000 */
[----:B------:R-:W-:Y:S01]  /*19060*/  HGMMA.64x16x16.F32.BF16 R184, gdesc[UR8], RZ, !UPT, gsb0 ;  /* 0x0020000008b879f0 */ /* 0x000fe2000c0018ff */
[----:B------:R-:W-:Y:S01]  /*19070*/  UMOV UR4, UR12 ;  /* 0x0000000c00047c82 */ /* 0x000fe20008000000 */
[----:B------:R-:W-:Y:S01]  /*19080*/  UMOV UR5, UR13 ;  /* 0x0000000d00057c82 */ /* 0x000fe20008000000 */
[----:B------:R-:W-:Y:S02]  /*19090*/  WARPGROUP.DEPBAR.LE gsb0, 0x0 ;  /* 0x00008000000079c5 */ /* 0x000fe40000010000 */
[----:B------:R-:W-:-:S06]  /*190a0*/  WARPGROUP.ARRIVE ;  /* 0x00000000000079c5 */ /* 0x000fcc0000000000 */
[----:B------:R-:W-:Y:S01]  /*190b0*/  HGMMA.64x16x16.F32.BF16 R176, gdesc[UR4], RZ, !UPT, gsb0 ;  /* 0x0020000004b079f0 */ /* 0x000fe2000c0018ff */
[----:B------:R-:W-:Y:S02]  /*190c0*/  R2UR UR10, R6 ;  /* 0x00000000060a72ca */ /* 0x000fe400000e0000 */
[----:B------:R-:W-:Y:S01]  /*190d0*/  R2UR UR11, R7 ;  /* 0x00000000070b72ca */ /* 0x000fe200000e0000 */
[----:B------:R-:W-:Y:S01]  /*190e0*/  UMOV UR8, UR12 ;  /* 0x0000000c00087c82 */ /* 0x000fe20008000000 */
[----:B------:R-:W-:Y:S01]  /*190f0*/  UMOV UR9, UR13 ;  /* 0x0000000d00097c82 */ /* 0x000fe20008000000 */
[----:B------:R-:W-:Y:S02]  /*19100*/  WARPGROUP.DEPBAR.LE gsb0, 0x0 ;  /* 0x00008000000079c5 */ /* 0x000fe40000010000 */
[----:B------:R-:W-:-:S08]  /*19110*/  WARPGROUP.ARRIVE ;  /* 0x00000000000079c5 */ /* 0x000fd00000000000 */
        /* <DEDUP_REMOVED lines=8> */
[----:B------:R-:W-:Y:S01]  /*191a0*/  IMAD.MOV.U32 R7, RZ, RZ, 0x40000040 ;  /* 0x40000040ff077424 */ /* 0x000fe200078e00ff */
[----:B------:R-:W-:-:S04]  /*191b0*/  IADD3 R6, R4, 0x200, RZ ;  /* 0x0000020004067810 */ /* 0x000fc80007ffe0ff */
[----:B------:R-:W-:Y:S02]  /*191c0*/  R2UR UR34, R6 ;  /* 0x00000000062272ca */ /* 0x000fe400000e0000 */
[----:B------:R-:W-:Y:S02]  /*191d0*/  R2UR UR35, R7 ;  /* 0x00000000072372ca */ /* 0x000fe400000e0000 */
[----:B----4-:R-:W-:Y:S02]  /*191e0*/  R2UR UR28, R154 ;  /* 0x000000009a1c72ca */ /* 0x010fe400000e0000 */
[----:B------:R-:W-:Y:S01]  /*191f0*/  R2UR UR29, R155 ;  /* 0x000000009b1d72ca */ /* 0x000fe200000e0000 */
[----:B------:R-:W-:Y:S01]  /*19200*/  UMOV UR32, UR12 ;  /* 0x0000000c00207c82 */ /* 0x000fe20008000000 */
[----:B------:R-:W-:Y:S01]  /*19210*/  UMOV UR33, UR13 ;  /* 0x0000000d00217c82 */ /* 0x000fe20008000000 */
[----:B------:R-:W-:Y:S02]  /*19220*/  WARPGROUP.DEPBAR.LE gsb0, 0x0 ;  /* 0x00008000000079c5 */ /* 0x000fe40000010000 */
[----:B------:R-:W-:Y:S01]  /*19230*/  VIADD R12, R4, 0x2 ;  /* 0x00000002040c7836 */ /* 0x000fe20000000000 */
[----:B--2---:R-:W-:-:S02]  /*19240*/  R2UR UR42, R152 ;  /* 0x00000000982a72ca */ /* 0x004fc400000e0000 */
[----:B------:R-:W-:Y:S02]  /*19250*/  R2UR UR43, R153 ;  /* 0x00000000992b72ca */ /* 0x000fe400000e0000 */
[----:B------:R-:W-:-:S06]  /*19260*/  WARPGROUP.ARRIVE ;  /* 0x00000000000079c5 */ /* 0x000fcc0000000000 */
[----:B------:R-:W-:Y:S01]  /*19270*/  HGMMA.64x16x16.F32.BF16 R152, gdesc[UR32], RZ, !UPT, gsb0 ;  /* 0x00200000209879f0 */ /* 0x000fe2000c0018ff */
[----:B------:R-:W-:Y:S01]  /*19280*/  IMAD.MOV.U32 R13, RZ, RZ, 0x40000040 ;  /* 0x40000040ff0d7424 */ /* 0x000fe200078e00ff */
[----:B------:R-:W-:-:S04]  /*19290*/  R2UR UR26, R12 ;  /* 0x000000000c1a72ca */ /* 0x000fc800000e0000 */
[----:B------:R-:W-:Y:S01]  /*192a0*/  R2UR UR27, R13 ;  /* 0x000000000d1b72ca */ /* 0x000fe200000e0000 */
[----:B------:R-:W-:Y:S01]  /*192b0*/  UMOV UR24, UR28 ;  /* 0x0000001c00187c82 */ /* 0x000fe20008000000 */
[----:B------:R-:W-:Y:S01]  /*192c0*/  UMOV UR25, UR29 ;  /* 0x0000001d00197c82 */ /* 0x000fe20008000000 */
[----:B------:R-:W-:Y:S02]  /*192d0*/  WARPGROUP.DEPBAR.LE gsb0, 0x0 ;  /* 0x00008000000079c5 */ /* 0x000fe40000010000 */
[----:B------:R-:W-:-:S08]  /*192e0*/  WARPGROUP.ARRIVE ;  /* 0x00000000000079c5 */ /* 0x000fd00000000000 */
[----:B------:R-:W-:Y:S01]  /*192f0*/  HGMMA.64x16x16.F32.BF16 R184, gdesc[UR24], R184, gsb0 ;  /* 0x0020000018b879f0 */ /* 0x000fe200080018b8 */
[----:B------:R-:W-:Y:S02]  /*19300*/  VIADD R10, R4, 0x82 ;  /* 0x00000082040a7836 */ /* 0x000fe40000000000 */
[----:B------:R-:W-:-:S03]  /*19310*/  IMAD.MOV.U32 R11, RZ, RZ, 0x40000040 ;  /* 0x40000040ff0b7424 */ /* 0x000fc600078e00ff */
[----:B------:R-:W-:Y:S02]  /*19320*/  R2UR UR22, R10 ;  /* 0x000000000a1672ca */ /* 0x000fe400000e0000 */
        /* <DEDUP_REMOVED lines=21> */
[C---:B------:R-:W-:Y:S02]  /*19480*/  VIADD R12, R4.reuse, 0x202 ;  /* 0x00000202040c7836 */ /* 0x040fe40000000000 */
[----:B------:R-:W-:Y:S02]  /*19490*/  IMAD.MOV.U32 R13, RZ, RZ, 0x40000040 ;  /* 0x40000040ff0d7424 */ /* 0x000fe400078e00ff */
[----:B------:R-:W-:Y:S01]  /*194a0*/  VIADD R6, R4, 0x4 ;  /* 0x0000000404067836 */ /* 0x000fe20000000000 */
[----:B------:R-:W-:-:S02]  /*194b0*/  WARPGROUP.DEPBAR.LE gsb0, 0x0 ;  /* 0x00008000000079c5 */ /* 0x000fc40000010000 */
[----:B------:R-:W-:Y:S01]  /*194c0*/  WARPGROUP.ARRIVE ;  /* 0x00000000000079c5 */ /* 0x000fe20000000000 */
[----:B------:R-:W-:Y:S01]  /*194d0*/  IMAD.MOV.U32 R7, RZ, RZ, 0x40000040 ;  /* 0x40000040ff077424 */ /* 0x000fe200078e00ff */
[----:B------:R-:W-:Y:S01]  /*194e0*/  UMOV UR8, UR46 ;  /* 0x0000002e00087c82 */ /* 0x000fe20008000000 */
[----:B------:R-:W-:Y:S01]  /*194f0*/  UMOV UR9, UR47 ;  /* 0x0000002f00097c82 */ /* 0x000fe20008000000 */
[----:B------:R-:W-:Y:S01]  /*19500*/  UMOV UR4, UR46 ;  /* 0x0000002e00047c82 */ /* 0x000fe20008000000 */
[----:B------:R-:W-:Y:S01]  /*19510*/  UMOV UR5, UR47 ;  /* 0x0000002f00057c82 */ /* 0x000fe20008000000 */
[----:B------:R-:W-:Y:S01]  /*19520*/  HGMMA.64x16x16.F32.BF16 R160, gdesc[UR12], R160, gsb0 ;  /* 0x002000000ca079f0 */ /* 0x000fe200080018a0 */
[----:B------:R-:W-:Y:S01]  /*19530*/  R2UR UR30, R12 ;  /* 0x000000000c1e72ca */ /* 0x000fe200000e0000 */
[----:B------:R-:W-:Y:S01]  /*19540*/  UMOV UR24, UR46 ;  /* 0x0000002e00187c82 */ /* 0x000fe20008000000 */
[----:B------:R-:W-:Y:S01]  /*19550*/  R2UR UR31, R13 ;  /* 0x000000000d1f72ca */ /* 0x000fe200000e0000 */
[----:B------:R-:W-:Y:S01]  /*19560*/  UMOV UR25, UR47 ;  /* 0x0000002f00197c82 */ /* 0x000fe20008000000 */
[----:B------:R-:W-:Y:S01]  /*19570*/  R2UR UR10, R6 ;  /* 0x00000000060a72ca */ /* 0x000fe200000e0000 */
[----:B------:R-:W-:Y:S01]  /*19580*/  UMOV UR20, UR46 ;  /* 0x0000002e00147c82 */ /* 0x000fe20008000000 */
[----:B------:R-:W-:Y:S01]  /*19590*/  UMOV UR21, UR47 ;  /* 0x0000002f00157c82 */ /* 0x000fe20008000000 */
[----:B------:R-:W-:Y:S01]  /*195a0*/  UMOV UR32, UR46 ;  /* 0x0000002e00207c82 */ /* 0x000fe20008000000 */
[----:B------:R-:W-:Y:S01]  /*195b0*/  UMOV UR33, UR47 ;  /* 0x0000002f00217c82 */ /* 0x000fe20008000000 */
[----:B------:R-:W-:Y:S01]  /*195c0*/  UMOV UR16, UR42 ;  /* 0x0000002a00107c82 */ /* 0x000fe20008000000 */
[----:B------:R-:W-:Y:S01]  /*195d0*/  UMOV UR17, UR43 ;  /* 0x0000002b00117c82 */ /* 0x000fe20008000000 */
[----:B------:R-:W2:Y:S01]  /*195e0*/  LDL.64 R10, [R1+0x30] ;  /* 0x00003000010a7983 */ /* 0x000ea20000100a00 */
[----:B------:R-:W-:-:S02]  /*195f0*/  WARPGROUP.DEPBAR.LE gsb0, 0x0 ;  /* 0x00008000000079c5 */ /* 0x000fc40000010000 */
[----:B------:R-:W-:Y:S01]  /*19600*/  WARPGROUP.ARRIVE ;  /* 0x00000000000079c5 */ /* 0x000fe20000000000 */
[----:B------:R-:W-:Y:S01]  /*19610*/  R2UR UR11, R7 ;  /* 0x00000000070b72ca */ /* 0x000fe200000e0000 */
[----:B------:R-:W3:Y:S04]  /*19620*/  LDL.64 R12, [R1+0x38] ;  /* 0x00003800010c7983 */ /* 0x000ee80000100a00 */
[----:B------:R-:W-:Y:S01]  /*19630*/  HGMMA.64x16x16.F32.BF16 R152, gdesc[UR28], R152, gsb0 ;  /* 0x002000001c9879f0 */ /* 0x000fe20008001898 */
[----:B------:R-:W-:Y:S02]  /*19640*/  VIADD R6, R4, 0x84 ;  /* 0x0000008404067836 */ /* 0x000fe40000000000 */
[----:B------:R-:W-:Y:S01]  /*19650*/  IMAD.MOV.U32 R7, RZ, RZ, 0x40000040 ;  /* 0x40000040ff077424 */ /* 0x000fe200078e00ff */
[----:B------:R-:W-:-:S02]  /*19660*/  WARPGROUP.DEPBAR.LE gsb0, 0x0 ;  /* 0x00008000000079c5 */ /* 0x000fc40000010000 */
[----:B------:R-:W-:-:S06]  /*19670*/  WARPGROUP.ARRIVE ;  /* 0x00000000000079c5 */ /* 0x000fcc0000000000 */
[----:B------:R-:W-:Y:S01]  /*19680*/  HGMMA.64x16x16.F32.BF16 R184, gdesc[UR8], R184, gsb0 ;  /* 0x0020000008b879f0 */ /* 0x000fe200080018b8 */
[----:B------:R-:W-:Y:S02]  /*19690*/  R2UR UR6, R6 ;  /* 0x00000000060672ca */ /* 0x000fe400000e0000 */
[----:B------:R-:W-:Y:S01]  /*196a0*/  R2UR UR7, R7 ;  /* 0x00000000070772ca */ /* 0x000fe200000e0000 */
[----:B------:R-:W-:Y:S01]  /*196b0*/  VIADD R6, R4, 0x104 ;  /* 0x0000010404067836 */ /* 0x000fe20000000000 */
[----:B------:R-:W-:Y:S02]  /*196c0*/  WARPGROUP.DEPBAR.LE gsb0, 0x0 ;  /* 0x00008000000079c5 */ /* 0x000fe40000010000 */
[----:B------:R-:W-:-:S09]  /*196d0*/  WARPGROUP.ARRIVE ;  /* 0x00000000000079c5 */ /* 0x000fd20000000000 */
[----:B------:R-:W-:Y:S01]  /*196e0*/  HGMMA.64x16x16.F32.BF16 R176, gdesc[UR4], R176, gsb0 ;  /* 0x0020000004b079f0 */ /* 0x000fe200080018b0 */
[----:B------:R-:W-:Y:S01]  /*196f0*/  IMAD.MOV.U32 R7, RZ, RZ, 0x40000040 ;  /* 0x40000040ff077424 */ /* 0x000fe200078e00ff */
[----:B------:R-:W-:-:S04]  /*19700*/  R2UR UR26, R6 ;  /* 0x00000000061a72ca */ /* 0x000fc800000e0000 */
[----:B------:R-:W-:Y:S01]  /*19710*/  R2UR UR27, R7 ;  /* 0x00000000071b72ca */ /* 0x000fe200000e0000 */
[----:B------:R-:W-:Y:S02]  /*19720*/  WARPGROUP.DEPBAR.LE gsb0, 0x0 ;  /* 0x00008000000079c5 */ /* 0x000fe40000010000 */
[----:B------:R-:W-:-:S10]  /*19730*/  WARPGROUP.ARRIVE ;  /* 0x00000000000079c5 */ /* 0x000fd40000000000 */
[----:B------:R-:W-:Y:S01]  /*19740*/  HGMMA.64x16x16.F32.BF16 R168, gdesc[UR24], R168, gsb0 ;  /* 0x0020000018a879f0 */ /* 0x000fe200080018a8 */
[----:B------:R-:W-:Y:S02]  /*19750*/  VIADD R6, R4, 0x184 ;  /* 0x0000018404067836 */ /* 0x000fe40000000000 */
[----:B------:R-:W-:-:S03]  /*19760*/  IMAD.MOV.U32 R7, RZ, RZ, 0x40000040 ;  /* 0x40000040ff077424 */ /* 0x000fc600078e00ff */
[----:B------:R-:W-:Y:S02]  /*19770*/  R2UR UR22, R6 ;  /* 0x00000000061672ca */ /* 0x000fe400000e0000 */
        /* <DEDUP_REMOVED lines=11> */
[----:B------:R-:W-:Y:S01]  /*19830*/  VIADD R6, R4, 0x6 ;  /* 0x0000000604067836 */ /* 0x000fe20000000000 */
[----:B------:R-:W-:-:S04]  /*19840*/  MOV R7, 0x40000040 ;  /* 0x4000004000077802 */ /* 0x000fc80000000f00 */
        /* <DEDUP_REMOVED lines=42> */
[----:B------:R-:W-:Y:S01]  /*19af0*/  IMAD.MOV.U32 R7, RZ, RZ, 0x40000040 ;  /* 0x40000040ff077424 */ /* 0x000fe200078e00ff */
[----:B---3--:R-:W-:Y:S02]  /*19b00*/  R2UR UR50, R12 ;  /* 0x000000000c3272ca */ /* 0x008fe400000e0000 */
[----:B------:R-:W-:Y:S02]  /*19b10*/  R2UR UR51, R13 ;  /* 0x000000000d3372ca */ /* 0x000fe400000e0000 */
[----:B------:R-:W-:Y:S01]  /*19b20*/  R2UR UR26, R6 ;  /* 0x00000000061a72ca */ /* 0x000fe200000e0000 */
[----:B------:R-:W3:Y:S01]  /*19b30*/  LDL.64 R12, [R1+0x28] ;  /* 0x00002800010c7983 */ /* 0x000ee20000100a00 */
[----:B------:R-:W-:-:S07]  /*19b40*/  R2UR UR27, R7 ;  /* 0x00000000071b72ca */ /* 0x000fce00000e0000 */
[----:B------:R-:W-:Y:S02]  /*19b50*/  UMOV UR24, UR50 ;  /* 0x0000003200187c82 */ /* 0x000fe40008000000 */
[----:B------:R-:W-:Y:S01]  /*19b60*/  UMOV UR25, UR51 ;  /* 0x0000003300197c82 */ /* 0x000fe20008000000 */
[----:B------:R-:W-:Y:S02]  /*19b70*/  WARPGROUP.DEPBAR.LE gsb0, 0x0 ;  /* 0x00008000000079c5 */ /* 0x000fe40000010000 */
[----:B------:R-:W-:-:S06]  /*19b80*/  WARPGROUP.ARRIVE ;  /* 0x00000000000079c5 */ /* 0x000fcc0000000000 */
        /* <DEDUP_REMOVED lines=39> */
[----:B--2---:R-:W-:Y:S02]  /*19e00*/  R2UR UR46, R10 ;  /* 0x000000000a2e72ca */ /* 0x004fe400000e0000 */
[----:B------:R-:W-:Y:S02]  /*19e10*/  R2UR UR47, R11 ;  /* 0x000000000b2f72ca */ /* 0x000fe400000e0000 */
[----:B------:R-:W-:Y:S01]  /*19e20*/  R2UR UR10, R6 ;  /* 0x00000000060a72ca */ /* 0x000fe200000e0000 */
[----:B------:R-:W2:Y:S01]  /*19e30*/  LDL.64 R10, [R1+0x20] ;  /* 0x00002000010a7983 */ /* 0x000ea20000100a00 */
        /* <DEDUP_REMOVED lines=15> */
[----:B------:R-:W-:Y:S01]  /*19f30*/  VIADD R6, R4, 0x382 ;  /* 0x0000038204067836 */ /* 0x000fe20000000000 */
[----:B------:R-:W-:-:S04]  /*19f40*/  MOV R7, 0x40000040 ;  /* 0x4000004000077802 */ /* 0x000fc80000000f00 */
        /* <DEDUP_REMOVED lines=125> */
[----:B------:R-:W-:Y:S02]  /*1a720*/  R2UR UR10, R6 ;  /* 0x00000000060a72ca */ /* 0x000fe400000e0000 */
        /* <DEDUP_REMOVED lines=490> */
.L_x_643:
[----:B------:R-:W-:Y:S01]  /*1c5d0*/  SHF.L.U32 R0, R14, 0x1f, RZ ;  /* 0x0000001f0e007819 */ /* 0x000fe200000006ff */
[----:B------:R-:W-:-:S04]  /*1c5e0*/  IMAD R6, R8, 0x8, R23 ;  /* 0x0000000808067824 */ /* 0x000fc800078e0217 */
[----:B------:R2:W3:Y:S01]  /*1c5f0*/  SYNCS.PHASECHK.TRANS64.TRYWAIT P1, [R6+URZ+0x38850], R0 ;  /* 0x03885000060075a7 */ /* 0x0004e2000802017f */
[----:B------:R-:W-:Y:S05]  /*1c600*/  @!P0 BRA `(.L_x_644) ;  /* 0x0000000000048947 */ /* 0x000fea0003800000 */
[----:B------:R-:W-:Y:S01]  /*1c610*/  BPT.TRAP 0x1 ;  /* 0x000000040000795c */ /* 0x000fe20000300000 */
.L_x_644:
[----:B------:R-:W-:Y:S04]  /*1c620*/  BSSY B1, `(.L_x_645) ;  /* 0x0000004000017945 */ /* 0x000fe80003800000 */
[----:B---3--:R-:W-:Y:S05]  /*1c630*/  @P1 BRA `(.L_x_646) ;  /* 0x0000000000081947 */ /* 0x008fea0003800000 */
[----:B------:R-:W3:Y:S02]  /*1c640*/  SYNCS.PHASECHK.TRANS64.TRYWAIT P1, [R6+URZ+0x38850], R0 ;  /* 0x03885000060075a7 */ /* 0x000ee4000802017f */
[----:B---3--:R-:W-:Y:S05]  /*1c650*/  @!P1 BRA `(.L_x_647) ;  /* 0x000000fc00a89947 */ /* 0x008fea0003800000 */
.L_x_646:
[----:B------:R-:W-:Y:S05]  /*1c660*/  BSYNC B1 ;  /* 0x0000000000017941 */ /* 0x000fea0003800000 */
.L_x_645:
[----:B--23--:R-:W-:Y:S01]  /*1c670*/  VIADD R0, R23, 0x400 ;  /* 0x0000040017007836 */ /* 0x00cfe20000000000 */
[----:B------:R-:W-:Y:S01]  /*1c680*/  WARPGROUP.ARRIVE ;  /* 0x00000000000079c5 */ /* 0x000fe20000000000 */
[----:B01----:R-:W-:Y:S02]  /*1c690*/  IMAD.MOV.U32 R3, RZ, RZ, 0x40000040 ;  /* 0x40000040ff037424 */ /* 0x003fe400078e00ff */
[----:B------:R-:W-:Y:S01]  /*1c6a0*/  IMAD.MOV.U32 R5, RZ, RZ, 0x40000040 ;  /* 0x40000040ff057424 */ /* 0x000fe200078e00ff */
[----:B------:R-:W-:Y:S02]  /*1c6b0*/  SHF.R.U32.HI R0, RZ, 0x4, R0 ;  /* 0x00000004ff007819 */ /* 0x000fe40000011600 */
[----:B------:R-:W-:Y:S01]  /*1c6c0*/  R2UR UR7, R3 ;  /* 0x00000000030772ca */ /* 0x000fe200000e0000 */
[----:B------:R-:W-:Y:S01]  /*1c6d0*/  IMAD.MOV.U32 R3, RZ, RZ, 0x40000040 ;  /* 0x40000040ff037424 */ /* 0x000fe200078e00ff */
[----:B------:R-:W-:-:S04]  /*1c6e0*/  LOP3.LUT R0, R0, 0x3fff, RZ, 0xc0, !PT ;  /* 0x00003fff00007812 */ /* 0x000fc800078ec0ff */
[----:B------:R-:W-:-:S05]  /*1c6f0*/  LOP3.LUT R0, R0, 0x2800000, RZ, 0xfc, !PT ;  /* 0x0280000000007812 */ /* 0x000fca00078efcff */
[----:B------:R-:W-:-:S04]  /*1c700*/  IMAD R2, R8, 0xa00, R0 ;  /* 0x00000a0008027824 */ /* 0x000fc800078e0200 */
[C---:B------:R-:W-:Y:S01]  /*1c710*/  VIADD R4, R2.reuse, 0x80 ;  /* 0x0000008002047836 */ /* 0x040fe20000000000 */
[----:B------:R-:W-:-:S13]  /*1c720*/  R2UR UR6, R2 ;  /* 0x00000000020672ca */ /* 0x000fda00000e0000 */
[----:B------:R-:W-:Y:S01]  /*1c730*/  HGMMA.64x256x16.F32.BF16 R24, R208, gdesc[UR4].tnspB, R24, gsb0 ;  /* 0x43e00004d0187df0 */ /* 0x000fe20008001818 */
[----:B------:R-:W-:Y:S01]  /*1c740*/  R2UR UR6, R4 ;  /* 0x00000000040672ca */ /* 0x000fe200000e0000 */
[----:B------:R-:W-:Y:S01]  /*1c750*/  VIADD R4, R2, 0x100 ;  /* 0x0000010002047836 */ /* 0x000fe20000000000 */
[----:B------:R-:W-:Y:S01]  /*1c760*/  R2UR UR7, R5 ;  /* 0x00000000050772ca */ /* 0x000fe200000e0000 */
[----:B------:R-:W-:Y:S01]  /*1c770*/  IMAD.MOV.U32 R5, RZ, RZ, 0x40000040 ;  /* 0x40000040ff057424 */ /* 0x000fe200078e00ff */
[----:B------:R-:W-:Y:S02]  /*1c780*/  WARPGROUP.DEPBAR.LE gsb0, 0x0 ;  /* 0x00008000000079c5 */ /* 0x000fe40000010000 */
[----:B------:R-:W-:-:S15]  /*1c790*/  WARPGROUP.ARRIVE ;  /* 0x00000000000079c5 */ /* 0x000fde0000000000 */
[----:B------:R-:W-:-:S06]  /*1c7a0*/  NOP ;  /* 0x0000000000007918 */ /* 0x000fcc0000000000 */
        /* <DEDUP_REMOVED lines=12> */
[----:B------:R-:W-:Y:S02]  /*1c870*/  WARPGROUP.DEPBAR.LE gsb0, 0x0 ;  /* 0x00008000000079c5 */ /* 0x000fe40000010000 */
[----:B------:R-:W-:-:S15]  /*1c880*/  WARPGROUP.ARRIVE ;  /* 0x00000000000079c5 */ /* 0x000fde0000000000 */
[----:B------:R-:W-:-:S07]  /*1c890*/  NOP ;  /* 0x0000000000007918 */ /* 0x000fce0000000000 */
[----:B------:R-:W-:Y:S01]  /*1c8a0*/  HGMMA.64x256x16.F32.BF16 R24, R196, gdesc[UR4].tnspB, R24, gsb0 ;  /* 0x43e00004c4187df0 */ /* 0x000fe20008001818 */
[----:B------:R-:W-:Y:S02]  /*1c8b0*/  R2UR UR6, R2 ;  /* 0x00000000020672ca */ /* 0x000fe400000e0000 */
[----:B------:R-:W-:Y:S01]  /*1c8c0*/  R2UR UR7, R3 ;  /* 0x00000000030772ca */ /* 0x000fe200000e0000 */
[----:B------:R-:W-:Y:S02]  /*1c8d0*/  WARPGROUP.DEPBAR.LE gsb0, 0x0 ;  /* 0x00008000000079c5 */ /* 0x000fe40000010000 */
[----:B------:R-:W-:-:S15]  /*1c8e0*/  WARPGROUP.ARRIVE ;  /* 0x00000000000079c5 */ /* 0x000fde0000000000 */
[----:B------:R-:W-:-:S07]  /*1c8f0*/  NOP ;  /* 0x0000000000007918 */ /* 0x000fce0000000000 */
[----:B------:R-:W-:Y:S03]  /*1c900*/  HGMMA.64x256x16.F32.BF16 R24, R192, gdesc[UR4].tnspB, R24, gsb0 ;  /* 0x43e00004c0187df0 */ /* 0x000fe60008001818 */
[----:B------:R-:W-:Y:S02]  /*1c910*/  WARPGROUP.DEPBAR.LE gsb0, 0x0 ;  /* 0x00008000000079c5 */ /* 0x000fe40000010000 */
[----:B------:R-:W-:Y:S05]  /*1c920*/  @!P0 BRA `(.L_x_648) ;  /* 0x0000000000048947 */ /* 0x000fea0003800000 */
[----:B------:R-:W-:Y:S01]  /*1c930*/  BPT.TRAP 0x1 ;  /* 0x000000040000795c */ /* 0x000fe20000300000 */
.L_x_648:
[----:B------:R-:W-:Y:S02]  /*1c940*/  FMUL.FTZ R0, R184, UR39 ;  /* 0x00000027b8007c20 */ /* 0x000fe40008410000 */
[----:B------:R-:W2:Y:S01]  /*1c950*/  LDL R184, [R1+0x60] ;  /* 0x0000600001b87983 */ /* 0x000ea20000100800 */
[----:B------:R-:W-:Y:S01]  /*1c960*/  FMUL.FTZ R2, R185, UR39 ;  /* 0x00000027b9027c20 */ /* 0x000fe20008410000 */
[----:B------:R-:W-:Y:S01]  /*1c970*/  FMUL.FTZ R7, R188, UR39 ;  /* 0x00000027bc077c20 */ /* 0x000fe20008410000 */
[----:B------:R-:W-:Y:S01]  /*1c980*/  FMUL.FTZ R8, R189, UR39 ;  /* 0x00000027bd087c20 */ /* 0x000fe20008410000 */
[----:B------:R-:W0:Y:S01]  /*1c990*/  MUFU.TANH R0, R0 ;  /* 0x0000000000007308 */ /* 0x000e220000002400 */
[----:B------:R-:W-:Y:S02]  /*1c9a0*/  VIADD R3, R9, 0x38840 ;  /* 0x0003884009037836 */ /* 0x000fe40000000000 */
        /* <DEDUP_REMOVED lines=39> */
[----:B------:R-:W-:-:S07]  /*1cc20*/  FMUL.FTZ R154, R159, UR39 ;  /* 0x000000279f9a7c20 */ /* 0x000fce0008410000 */
[----:B------:R-:W5:Y:S08]  /*1cc30*/  MUFU.TANH R11, R11 ;  /* 0x0000000b000b7308 */ /* 0x000f700000002400 */
[----:B------:R-:W5:Y:S08]  /*1cc40*/  MUFU.TANH R13, R13 ;  /* 0x0000000d000d7308 */ /* 0x000f700000002400 */
[----:B------:R-:W5:Y:S08]  /*1cc50*/  MUFU.TANH R14, R14 ;  /* 0x0000000e000e7308 */ /* 0x000f700000002400 */
[----:B------:R-:W5:Y:S08]  /*1cc60*/  MUFU.TANH R168, R168 ;  /* 0x000000a800a87308 */ /* 0x000f700000002400 */
[----:B------:R-:W5:Y:S08]  /*1cc70*/  MUFU.TANH R169, R169 ;  /* 0x000000a900a97308 */ /* 0x000f700000002400 */
[----:B------:R0:W5:Y:S08]  /*1cc80*/  MUFU.TANH R9, R173 ;  /* 0x000000ad00097308 */ /* 0x0001700000002400 */
[----:B------:R-:W5:Y:S01]  /*1cc90*/  MUFU.TANH R172, R172 ;  /* 0x000000ac00ac7308 */ /* 0x000f620000002400 */
[----:B0-----:R-:W-:-:S07]  /*1cca0*/  FMUL.FTZ R173, R187, UR39 ;  /* 0x00000027bbad7c20 */ /* 0x001fce0008410000 */
[----:B------:R-:W0:Y:S08]  /*1ccb0*/  MUFU.TANH R160, R160 ;  /* 0x000000a000a07308 */ /* 0x000e300000002400 */
        /* <DEDUP_REMOVED lines=22> */
[----:B------:R-:W0:Y:S01]  /*1ce20*/  MUFU.TANH R193, R193 ;  /* 0x000000c100c17308 */ /* 0x000e220000002400 */
[----:B--2---:R-:W-:-:S07]  /*1ce30*/  PRMT R3, R184, 0x654, R3 ;  /* 0x00000654b8037816 */ /* 0x004fce0000000003 */
[----:B------:R-:W2:Y:S01]  /*1ce40*/  MUFU.TANH R163, R163 ;  /* 0x000000a300a37308 */ /* 0x000ea20000002400 */
[----:B------:R1:W-:Y:S07]  /*1ce50*/  SYNCS.ARRIVE.TRANS64.RED.A1T0 RZ, [R3+URZ], RZ ;  /* 0x000000ff03ff79a7 */ /* 0x0003ee000810043f */
[----:B------:R-:W2:Y:S01]  /*1ce60*/  MUFU.TANH R195, R195 ;  /* 0x000000c300c37308 */ /* 0x000ea20000002400 */
[----:B-1----:R-:W-:-:S04]  /*1ce70*/  FMNMX.FTZ R3, R0, R15, !PT ;  /* 0x0000000f00037209 */ /* 0x002fc80007810000 */
[----:B------:R-:W-:-:S03]  /*1ce80*/  FMNMX.FTZ R3, R2, R3, !PT ;  /* 0x0000000302037209 */ /* 0x000fc60007810000 */
[----:B------:R-:W1:Y:S01]  /*1ce90*/  MUFU.TANH R154, R154 ;  /* 0x0000009a009a7308 */ /* 0x000e620000002400 */
[----:B---3--:R-:W-:-:S04]  /*1cea0*/  FMNMX.FTZ R3, R7, R3, !PT ;  /* 0x0000000307037209 */ /* 0x008fc80007810000 */
[----:B----4-:R-:W-:-:S04]  /*1ceb0*/  FMNMX.FTZ R3, R8, R3, !PT ;  /* 0x0000000308037209 */ /* 0x010fc80007810000 */
[----:B-----5:R-:W-:-:S04]  /*1cec0*/  FMNMX.FTZ R3, R10, R3, !PT ;  /* 0x000000030a037209 */ /* 0x020fc80007810000 */
[----:B------:R-:W-:-:S04]  /*1ced0*/  FMNMX.FTZ R3, R12, R3, !PT ;  /* 0x000000030c037209 */ /* 0x000fc80007810000 */
[----:B------:R-:W-:-:S04]  /*1cee0*/  FMNMX.FTZ R3, R11, R3, !PT ;  /* 0x000000030b037209 */ /* 0x000fc80007810000 */
[----:B------:R-:W-:-:S04]  /*1cef0*/  FMNMX.FTZ R3, R13, R3, !PT ;  /* 0x000000030d037209 */ /* 0x000fc80007810000 */
[----:B------:R-:W-:-:S04]  /*1cf00*/  FMNMX.FTZ R3, R14, R3, !PT ;  /* 0x000000030e037209 */ /* 0x000fc80007810000 */
[----:B------:R-:W-:-:S04]  /*1cf10*/  FMNMX.FTZ R3, R168, R3, !PT ;  /* 0x00000003a8037209 */ /* 0x000fc80007810000 */
[----:B------:R-:W-:-:S04]  /*1cf20*/  FMNMX.FTZ R3, R169, R3, !PT ;  /* 0x00000003a9037209 */ /* 0x000fc80007810000 */
[----:B------:R-:W-:-:S04]  /*1cf30*/  FMNMX.FTZ R3, R9, R3, !PT ;  /* 0x0000000309037209 */ /* 0x000fc80007810000 */
[----:B------:R-:W-:-:S04]  /*1cf40*/  FMNMX.FTZ R3, R172, R3, !PT ;  /* 0x00000003ac037209 */ /* 0x000fc80007810000 */
[----:B0-----:R-:W-:-:S04]  /*1cf50*/  FMNMX.FTZ R3, R160, R3, !PT ;  /* 0x00000003a0037209 */ /* 0x001fc80007810000 */
[----:B------:R-:W-:-:S04]  /*1cf60*/  FMNMX.FTZ R3, R161, R3, !PT ;  /* 0x00000003a1037209 */ /* 0x000fc80007810000 */
[----:B------:R-:W-:-:S04]  /*1cf70*/  FMNMX.FTZ R3, R164, R3, !PT ;  /* 0x00000003a4037209 */ /* 0x000fc80007810000 */
[----:B------:R-:W-:-:S04]  /*1cf80*/  FMNMX.FTZ R3, R152, R3, !PT ;  /* 0x0000000398037209 */ /* 0x000fc80007810000 */
[----:B------:R-:W-:-:S04]  /*1cf90*/  FMNMX.FTZ R3, R153, R3, !PT ;  /* 0x0000000399037209 */ /* 0x000fc80007810000 */
[----:B------:R-:W-:-:S04]  /*1cfa0*/  FMNMX.FTZ R3, R156, R3, !PT ;  /* 0x000000039c037209 */ /* 0x000fc80007810000 */
[----:B------:R-:W-:-:S05]  /*1cfb0*/  FMNMX.FTZ R5, R157, R3, !PT ;  /* 0x000000039d057209 */ /* 0x000fca0007810000 */
[----:B------:R-:W0:Y:S02]  /*1cfc0*/  SHFL.BFLY PT, R3, R5, 0x2, 0x1f ;  /* 0x0c401f0005037f89 */ /* 0x000e2400000e0000 */
[----:B0-----:R-:W-:-:S05]  /*1cfd0*/  FMNMX.FTZ R5, R5, R3, !PT ;  /* 0x0000000305057209 */ /* 0x001fca0007810000 */
[----:B------:R-:W0:Y:S02]  /*1cfe0*/  SHFL.BFLY PT, R3, R5, 0x1, 0x1f ;  /* 0x0c201f0005037f89 */ /* 0x000e2400000e0000 */
[----:B0-----:R-:W-:Y:S02]  /*1cff0*/  FMNMX.FTZ R5, R5, R3, !PT ;  /* 0x0000000305057209 */ /* 0x001fe40007810000 */
[----:B------:R-:W-:-:S03]  /*1d000*/  FMNMX.FTZ R3, R165, R20, !PT ;  /* 0x00000014a5037209 */ /* 0x000fc60007810000 */
[----:B------:R-:W-:Y:S01]  /*1d010*/  FADD.FTZ R159, -R5, R15 ;  /* 0x0000000f059f7221 */ /* 0x000fe20000010100 */
        /* <DEDUP_REMOVED lines=16> */
[----:B--2---:R-:W-:-:S04]  /*1d120*/  FMNMX.FTZ R3, R163, R3, !PT ;  /* 0x00000003a3037209 */ /* 0x004fc80007810000 */
[----:B------:R-:W-:-:S04]  /*1d130*/  FMNMX.FTZ R3, R195, R3, !PT ;  /* 0x00000003c3037209 */ /* 0x000fc80007810000 */
[----:B-1----:R-:W-:-:S05]  /*1d140*/  FMNMX.FTZ R3, R154, R3, !PT ;  /* 0x000000039a037209 */ /* 0x002fca0007810000 */
[----:B------:R-:W0:Y:S02]  /*1d150*/  SHFL.BFLY PT, R4, R3, 0x2, 0x1f ;  /* 0x0c401f0003047f89 */ /* 0x000e2400000e0000 */
[----:B0-----:R-:W-:-:S05]  /*1d160*/  FMNMX.FTZ R4, R3, R4, !PT ;  /* 0x0000000403047209 */ /* 0x001fca0007810000 */
[----:B------:R-:W0:Y:S02]  /*1d170*/  SHFL.BFLY PT, R3, R4, 0x1, 0x1f ;  /* 0x0c201f0004037f89 */ /* 0x000e2400000e0000 */
[----:B0-----:R-:W-:Y:S01]  /*1d180*/  FMNMX.FTZ R4, R4, R3, !PT ;  /* 0x0000000304047209 */ /* 0x001fe20007810000 */
[----:B------:R-:W-:-:S04]  /*1d190*/  IMAD.U32 R3, RZ, RZ, UR38 ;  /* 0x00000026ff037e24 */ /* 0x000fc8000f8e00ff */
[-C--:B------:R-:W-:Y:S01]  /*1d1a0*/  FMUL.FTZ R15, R5, R3.reuse ;  /* 0x00000003050f7220 */ /* 0x080fe20000410000 */
[----:B------:R-:W-:Y:S01]  /*1d1b0*/  FADD.FTZ R158, -R4, R20 ;  /* 0x00000014049e7221 */ /* 0x000fe20000010100 */
[-C--:B------:R-:W-:Y:S02]  /*1d1c0*/  FMUL.FTZ R159, R159, R3.reuse ;  /* 0x000000039f9f7220 */ /* 0x080fe40000410000 */
[-CC-:B------:R-:W-:Y:S01]  /*1d1d0*/  FFMA.FTZ R204, R12, R3.reuse, -R15.reuse ;  /* 0x000000030ccc7223 */ /* 0x180fe2000001080f */
[-CC-:B------:R-:W-:Y:S01]  /*1d1e0*/  FFMA.FTZ R12, R11, R3.reuse, -R15.reuse ;  /* 0x000000030b0c7223 */ /* 0x180fe2000001080f */
[-CC-:B------:R-:W-:Y:S01]  /*1d1f0*/  FFMA.FTZ R11, R14, R3.reuse, -R15.reuse ;  /* 0x000000030e0b7223 */ /* 0x180fe2000001080f */
[-C--:B------:R-:W-:Y:S01]  /*1d200*/  FMUL.FTZ R14, R4, R3.reuse ;  /* 0x00000003040e7220 */ /* 0x080fe20000410000 */
[-CC-:B------:R-:W-:Y:S01]  /*1d210*/  FFMA.FTZ R208, R0, R3.reuse, -R15.reuse ;  /* 0x0000000300d07223 */ /* 0x180fe2000001080f */
[-C--:B------:R-:W-:Y:S01]  /*1d220*/  FMUL.FTZ R158, R158, R3.reuse ;  /* 0x000000039e9e7220 */ /* 0x080fe20000410000 */
[-CC-:B------:R-:W-:Y:S01]  /*1d230*/  FFMA.FTZ R210, R8, R3.reuse, -R15.reuse ;  /* 0x0000000308d27223 */ /* 0x180fe2000001080f */
[-CC-:B------:R-:W-:Y:S01]  /*1d240*/  FFMA.FTZ R209, R165, R3.reuse, -R14.reuse ;  /* 0x00000003a5d17223 */ /* 0x180fe2000001080e */
[-CC-:B------:R-:W-:Y:S01]  /*1d250*/  FFMA.FTZ R8, R161, R3.reuse, -R15.reuse ;  /* 0x00000003a1087223 */ /* 0x180fe2000001080f */
[-CC-:B------:R-:W-:Y:S01]  /*1d260*/  FFMA.FTZ R155, R2, R3.reuse, -R15.reuse ;  /* 0x00000003029b7223 */ /* 0x180fe2000001080f */
[-CC-:B------:R-:W-:Y:S01]  /*1d270*/  FFMA.FTZ R161, R173, R3.reuse, -R14.reuse ;  /* 0x00000003ada17223 */ /* 0x180fe2000001080e */
[----:B------:R0:W-:Y:S01]  /*1d280*/  MUFU.EX2 R0, R159 ;  /* 0x0000009f00007308 */ /* 0x0001e20000000800 */
[-CC-:B------:R-:W-:Y:S01]  /*1d290*/  FFMA.FTZ R211, R176, R3.reuse, -R14.reuse ;  /* 0x00000003b0d37223 */ /* 0x180fe2000001080e */
[-CC-:B------:R-:W-:Y:S01]  /*1d2a0*/  FFMA.FTZ R20, R7, R3.reuse, -R15.reuse ;  /* 0x0000000307147223 */ /* 0x180fe2000001080f */
        /* <DEDUP_REMOVED lines=8> */
[-CC-:B0-----:R-:W-:Y:S01]  /*1d330*/  FFMA.FTZ R159, R179, R3.reuse, -R14.reuse ;  /* 0x00000003b39f7223 */ /* 0x181fe2000001080e */
[-CC-:B------:R-:W-:Y:S01]  /*1d340*/  FFMA.FTZ R200, R168, R3.reuse, -R15.reuse ;  /* 0x00000003a8c87223 */ /* 0x180fe2000001080f */
[-CC-:B------:R-:W-:Y:S01]  /*1d350*/  FFMA.FTZ R169, R169, R3.reuse, -R15.reuse ;  /* 0x00000003a9a97223 */ /* 0x180fe2000001080f */
[-CC-:B------:R-:W-:Y:S01]  /*1d360*/  FFMA.FTZ R9, R172, R3.reuse, -R15.reuse ;  /* 0x00000003ac097223 */ /* 0x180fe2000001080f */
[-CC-:B------:R-:W-:Y:S01]  /*1d370*/  FFMA.FTZ R198, R164, R3.reuse, -R15.reuse ;  /* 0x00000003a4c67223 */ /* 0x180fe2000001080f */
[----:B------:R-:W0:Y:S01]  /*1d380*/  MUFU.EX2 R208, R208 ;  /* 0x000000d000d07308 */ /* 0x000e220000000800 */
[-CC-:B------:R-:W-:Y:S01]  /*1d390*/  FFMA.FTZ R7, R153, R3.reuse, -R15.reuse ;  /* 0x0000000399077223 */ /* 0x180fe2000001080f */
[-CC-:B------:R-:W-:Y:S01]  /*1d3a0*/  FFMA.FTZ R194, R156, R3.reuse, -R15.reuse ;  /* 0x000000039cc27223 */ /* 0x180fe2000001080f */
[-C--:B------:R-:W-:Y:S01]  /*1d3b0*/  FFMA.FTZ R13, R157, R3.reuse, -R15 ;  /* 0x000000039d0d7223 */ /* 0x080fe2000001080f */
[-CC-:B------:R-:W-:Y:S01]  /*1d3c0*/  FFMA.FTZ R162, R162, R3.reuse, -R14.reuse ;  /* 0x00000003a2a27223 */ /* 0x180fe2000001080e */
[-CC-:B------:R-:W-:Y:S01]  /*1d3d0*/  FFMA.FTZ R207, R180, R3.reuse, -R14.reuse ;  /* 0x00000003b4cf7223 */ /* 0x180fe2000001080e */
[-CC-:B-1----:R-:W-:Y:S01]  /*1d3e0*/  FFMA.FTZ R158, R181, R3.reuse, -R14.reuse ;  /* 0x00000003b59e7223 */ /* 0x182fe2000001080e */
[-CC-:B------:R-:W-:Y:S01]  /*1d3f0*/  FFMA.FTZ R157, R170, R3.reuse, -R14.reuse ;  /* 0x00000003aa9d7223 */ /* 0x180fe2000001080e */
[----:B------:R-:W1:Y:S01]  /*1d400*/  MUFU.EX2 R209, R209 ;  /* 0x000000d100d17308 */ /* 0x000e620000000800 */
[-CC-:B------:R-:W-:Y:S01]  /*1d410*/  FFMA.FTZ R201, R171, R3.reuse, -R14.reuse ;  /* 0x00000003abc97223 */ /* 0x180fe2000001080e */
[-CC-:B------:R-:W-:Y:S01]  /*1d420*/  FFMA.FTZ R156, R174, R3.reuse, -R14.reuse ;  /* 0x00000003ae9c7223 */ /* 0x180fe2000001080e */
[-CC-:B------:R-:W-:Y:S01]  /*1d430*/  FFMA.FTZ R203, R175, R3.reuse, -R14.reuse ;  /* 0x00000003afcb7223 */ /* 0x180fe2000001080e */
[-CC-:B------:R-:W-:Y:S01]  /*1d440*/  FFMA.FTZ R197, R197, R3.reuse, -R14.reuse ;  /* 0x00000003c5c57223 */ /* 0x180fe2000001080e */
[-CC-:B------:R-:W-:Y:S01]  /*1d450*/  FFMA.FTZ R199, R199, R3.reuse, -R14.reuse ;  /* 0x00000003c7c77223 */ /* 0x180fe2000001080e */
[-CC-:B------:R-:W-:Y:S01]  /*1d460*/  FFMA.FTZ R153, R166, R3.reuse, -R14.reuse ;  /* 0x00000003a6997223 */ /* 0x180fe2000001080e */
[-C--:B------:R-:W-:Y:S01]  /*1d470*/  FFMA.FTZ R193, R193, R3.reuse, -R14 ;  /* 0x00000003c1c17223 */ /* 0x080fe2000001080e */
[----:B------:R-:W-:Y:S01]  /*1d480*/  MUFU.EX2 R155, R155 ;  /* 0x0000009b009b7308 */ /* 0x000fe20000000800 */
[----:B0-----:R-:W-:Y:S01]  /*1d490*/  FFMA.FTZ R228, R0, R228, R208 ;  /* 0x000000e400e47223 */ /* 0x001fe200000100d0 */
[----:B------:R-:W-:-:S06]  /*1d4a0*/  FFMA.FTZ R195, R195, R3, -R14 ;  /* 0x00000003c3c37223 */ /* 0x000fcc000001080e */
[----:B------:R-:W0:Y:S01]  /*1d4b0*/  MUFU.EX2 R161, R161 ;  /* 0x000000a100a17308 */ /* 0x000e220000000800 */
[----:B-1----:R-:W-:-:S07]  /*1d4c0*/  FFMA.FTZ R227, R2, R227, R209 ;  /* 0x000000e302e37223 */ /* 0x002fce00000100d1 */
[----:B------:R1:W-:Y:S08]  /*1d4d0*/  MUFU.EX2 R152, R20 ;  /* 0x0000001400987308 */ /* 0x0003f00000000800 */
[----:B------:R-:W2:Y:S01]  /*1d4e0*/  MUFU.EX2 R211, R211 ;  /* 0x000000d300d37308 */ /* 0x000ea20000000800 */
[-CC-:B-1----:R-:W-:Y:S01]  /*1d4f0*/  FFMA.FTZ R20, R163, R3.reuse, -R14.reuse ;  /* 0x00000003a3147223 */ /* 0x182fe2000001080e */
[----:B------:R-:W-:Y:S01]  /*1d500*/  FFMA.FTZ R14, R154, R3, -R14 ;  /* 0x000000039a0e7223 */ /* 0x000fe2000001080e */
[----:B0-----:R-:W-:-:S05]  /*1d510*/  FADD.FTZ R163, R161, R227 ;  /* 0x000000e3a1a37221 */ /* 0x001fca0000010000 */
[----:B------:R-:W-:Y:S08]  /*1d520*/  MUFU.EX2 R210, R210 ;  /* 0x000000d200d27308 */ /* 0x000ff00000000800 */
[----:B------:R-:W0:Y:S01]  /*1d530*/  MUFU.EX2 R160, R160 ;  /* 0x000000a000a07308 */ /* 0x000e220000000800 */
[----:B--2---:R-:W-:-:S07]  /*1d540*/  FADD.FTZ R163, R211, R163 ;  /* 0x000000a3d3a37221 */ /* 0x004fce0000010000 */
[----:B------:R-:W-:Y:S08]  /*1d550*/  MUFU.EX2 R15, R10 ;  /* 0x0000000a000f7308 */ /* 0x000ff00000000800 */
[----:B------:R-:W1:Y:S01]  /*1d560*/  MUFU.EX2 R205, R205 ;  /* 0x000000cd00cd7308 */ /* 0x000e620000000800 */
[----:B0-----:R-:W-:-:S07]  /*1d570*/  FADD.FTZ R163, R160, R163 ;  /* 0x000000a3a0a37221 */ /* 0x001fce0000010000 */
[----:B------:R-:W-:Y:S08]  /*1d580*/  MUFU.EX2 R204, R204 ;  /* 0x000000cc00cc7308 */ /* 0x000ff00000000800 */
[----:B------:R-:W0:Y:S01]  /*1d590*/  MUFU.EX2 R159, R159 ;  /* 0x0000009f009f7308 */ /* 0x000e220000000800 */
[----:B-1----:R-:W-:-:S07]  /*1d5a0*/  FADD.FTZ R163, R205, R163 ;  /* 0x000000a3cda37221 */ /* 0x002fce0000010000 */
[----:B------:R1:W-:Y:S08]  /*1d5b0*/  MUFU.EX2 R154, R162 ;  /* 0x000000a2009a7308 */ /* 0x0003f00000000800 */
[----:B------:R-:W2:Y:S01]  /*1d5c0*/  MUFU.EX2 R12, R12 ;  /* 0x0000000c000c7308 */ /* 0x000ea20000000800 */
[----:B-1----:R-:W-:Y:S01]  /*1d5d0*/  FADD.FTZ R162, R155, R228 ;  /* 0x000000e49ba27221 */ /* 0x002fe20000010000 */
[----:B0-----:R-:W-:-:S03]  /*1d5e0*/  FADD.FTZ R163, R159, R163 ;  /* 0x000000a39fa37221 */ /* 0x001fc60000010000 */
[----:B------:R-:W-:-:S03]  /*1d5f0*/  FADD.FTZ R162, R152, R162 ;  /* 0x000000a298a27221 */ /* 0x000fc60000010000 */
[----:B------:R-:W0:Y:S01]  /*1d600*/  MUFU.EX2 R207, R207 ;  /* 0x000000cf00cf7308 */ /* 0x000e220000000800 */
[----:B------:R-:W-:-:S04]  /*1d610*/  FADD.FTZ R162, R210, R162 ;  /* 0x000000a2d2a27221 */ /* 0x000fc80000010000 */
[----:B------:R-:W-:-:S03]  /*1d620*/  FADD.FTZ R162, R15, R162 ;  /* 0x000000a20fa27221 */ /* 0x000fc60000010000 */
[----:B------:R-:W1:Y:S01]  /*1d630*/  MUFU.EX2 R206, R206 ;  /* 0x000000ce00ce7308 */ /* 0x000e620000000800 */
[----:B------:R-:W-:-:S04]  /*1d640*/  FADD.FTZ R162, R204, R162 ;  /* 0x000000a2cca27221 */ /* 0x000fc80000010000 */
[----:B--2---:R-:W-:-:S03]  /*1d650*/  FADD.FTZ R162, R12, R162 ;  /* 0x000000a20ca27221 */ /* 0x004fc60000010000 */
        /* <DEDUP_REMOVED lines=21> */
[----:B-1----:R-:W-:-:S04]  /*1d7b0*/  FADD.FTZ R163, R203, R163 ;  /* 0x000000a3cba37221 */ /* 0x002fc80000010000 */
[----:B------:R-:W-:-:S03]  /*1d7c0*/  FADD.FTZ R163, R154, R163 ;  /* 0x000000a39aa37221 */ /* 0x000fc60000010000 */
        /* <DEDUP_REMOVED lines=25> */
[----:B--2---:R-:W-:Y:S01]  /*1d960*/  FADD.FTZ R163, R195, R163 ;  /* 0x000000a3c3a37221 */ /* 0x004fe20000010000 */
[----:B0-----:R-:W-:-:S03]  /*1d970*/  FADD.FTZ R228, R13, R162 ;  /* 0x000000a20de47221 */ /* 0x001fc60000010000 */
[----:B-1----:R-:W-:Y:S01]  /*1d980*/  FADD.FTZ R227, R14, R163 ;  /* 0x000000a30ee37221 */ /* 0x002fe20000010000 */
[----:B------:R-:W-:Y:S06]  /*1d990*/  @!P0 BRA `(.L_x_649) ;  /* 0x0000000000048947 */ /* 0x000fec0003800000 */
[----:B------:R-:W-:Y:S01]  /*1d9a0*/  BPT.TRAP 0x1 ;  /* 0x000000040000795c */ /* 0x000fe20000300000 */
.L_x_649:
[----:B------:R-:W2:Y:S01]  /*1d9b0*/  LDL R162, [R1+0x64] ;  /* 0x0000640001a27983 */ /* 0x000ea20000100800 */
[----:B------:R-:W-:Y:S01]  /*1d9c0*/  VIADD R6, R6, 0x38860 ;  /* 0x0003886006067836 */ /* 0x000fe20000000000 */
[----:B------:R-:W-:Y:S01]  /*1d9d0*/  F2FP.BF16.F32.PACK_AB R204, R204, R15 ;  /* 0x0000000fcccc723e */ /* 0x000fe200000010ff */
[----:B------:R-:W-:Y:S01]  /*1d9e0*/  IMAD.MOV.U32 R15, RZ, RZ, R5 ;  /* 0x000000ffff0f7224 */ /* 0x000fe200078e0005 */
[----:B------:R-:W-:Y:S01]  /*1d9f0*/  F2FP.BF16.F32.PACK_AB R198, R198, R8 ;  /* 0x00000008c6c6723e */ /* 0x000fe200000010ff */
[----:B------:R-:W-:Y:S01]  /*1da00*/  IMAD.MOV.U32 R8, RZ, RZ, R226 ;  /* 0x000000ffff087224 */ /* 0x000fe200078e00e2 */
[----:B------:R-:W-:Y:S02]  /*1da10*/  PRMT R6, R184, 0x654, R6 ;  /* 0x00000654b8067816 */ /* 0x000fe40000000006 */
[----:B------:R-:W-:Y:S02]  /*1da20*/  F2FP.BF16.F32.PACK_AB R193, R20, R193 ;  /* 0x000000c114c1723e */ /* 0x000fe400000010ff */
[----:B------:R0:W-:Y:S01]  /*1da30*/  SYNCS.ARRIVE.TRANS64.RED.A1T0 RZ, [R6+URZ], RZ ;  /* 0x000000ff06ff79a7 */ /* 0x0001e2000810043f */
[----:B------:R-:W-:Y:S01]  /*1da40*/  F2FP.BF16.F32.PACK_AB R195, R14, R195 ;  /* 0x000000c30ec3723e */ /* 0x000fe200000010ff */
[----:B------:R-:W-:Y:S01]  /*1da50*/  IMAD.MOV.U32 R14, RZ, RZ, R229 ;  /* 0x000000ffff0e7224 */ /* 0x000fe200078e00e5 */
        /* <DEDUP_REMOVED lines=16> */
[----:B------:R-:W-:Y:S02]  /*1db60*/  MOV R20, R4 ;  /* 0x0000000400147202 */ /* 0x000fe40000000f00 */
[C---:B--2---:R-:W-:Y:S01]  /*1db70*/  ISETP.GT.AND P1, PT, R21.reuse, R162, PT ;  /* 0x000000a21500720c */ /* 0x044fe20003f24270 */
[----:B------:R-:W-:-:S12]  /*1db80*/  VIADD R21, R21, 0xffffffff ;  /* 0xffffffff15157836 */ /* 0x000fd80000000000 */
[----:B0-----:R-:W-:Y:S05]  /*1db90*/  @P1 BRA `(.L_x_650) ;  /* 0xffffffb000881947 */ /* 0x001fea000383ffff */
.L_x_637:
[----:B------:R-:W-:Y:S05]  /*1dba0*/  BSYNC B0 ;  /* 0x0000000000007941 */ /* 0x000fea0003800000 */
.L_x_636:
        /* <DEDUP_REMOVED lines=131> */
.L_x_651:
[----:B------:R-:W-:Y:S01]  /*1e3e0*/  IMAD R2, R226, 0x8, R23 ;  /* 0x00000008e2027824 */ /* 0x000fe200078e0217 */
[----:B------:R-:W-:-:S04]  /*1e3f0*/  SHF.L.U32 R0, R229, 0x1f, RZ ;  /* 0x0000001fe5007819 */ /* 0x000fc800000006ff */
[----:B------:R0:W1:Y:S01]  /*1e400*/  SYNCS.PHASECHK.TRANS64.TRYWAIT P1, [R2+URZ+0x38850], R0 ;  /* 0x03885000020075a7 */ /* 0x000062000802017f */
[----:B------:R-:W-:Y:S05]  /*1e410*/  @!P0 BRA `(.L_x_652) ;  /* 0x0000000000048947 */ /* 0x000fea0003800000 */
[----:B------:R-:W-:Y:S01]  /*1e420*/  BPT.TRAP 0x1 ;  /* 0x000000040000795c */ /* 0x000fe20000300000 */
.L_x_652:
[----:B------:R-:W-:Y:S04]  /*1e430*/  BSSY B0, `(.L_x_653) ;  /* 0x0000004000007945 */ /* 0x000fe80003800000 */
[----:B-1----:R-:W-:Y:S05]  /*1e440*/  @P1 BRA `(.L_x_654) ;  /* 0x0000000000081947 */ /* 0x002fea0003800000 */
[----:B------:R-:W1:Y:S02]  /*1e450*/  SYNCS.PHASECHK.TRANS64.TRYWAIT P1, [R2+URZ+0x38850], R0 ;  /* 0x03885000020075a7 */ /* 0x000e64000802017f */
[----:B-1----:R-:W-:Y:S05]  /*1e460*/  @!P1 BRA `(.L_x_655) ;  /* 0x000000e000389947 */ /* 0x002fea0003800000 */
.L_x_654:
[----:B------:R-:W-:Y:S05]  /*1e470*/  BSYNC B0 ;  /* 0x0000000000007941 */ /* 0x000fea0003800000 */
.L_x_653:
[----:B------:R-:W-:Y:S01]  /*1e480*/  VIADD R23, R23, 0x400 ;  /* 0x0000040017177836 */ /* 0x000fe20000000000 */
[----:B------:R-:W-:Y:S01]  /*1e490*/  WARPGROUP.ARRIVE ;  /* 0x00000000000079c5 */ /* 0x000fe20000000000 */
[----:B------:R-:W-:Y:S01]  /*1e4a0*/  IMAD.MOV.U32 R7, RZ, RZ, 0x40000040 ;  /* 0x40000040ff077424 */ /* 0x000fe200078e00ff */
[----:B01----:R-:W0:Y:S01]  /*1e4b0*/  SHFL.BFLY PT, R0, R227, 0x2, 0x1f ;  /* 0x0c401f00e3007f89 */ /* 0x003e2200000e0000 */
[----:B------:R-:W-:Y:S01]  /*1e4c0*/  IMAD.MOV.U32 R9, RZ, RZ, 0x40000040 ;  /* 0x40000040ff097424 */ /* 0x000fe200078e00ff */
[----:B------:R-:W-:Y:S01]  /*1e4d0*/  SHF.R.U32.HI R23, RZ, 0x4, R23 ;  /* 0x00000004ff177819 */ /* 0x000fe20000011617 */
[----:B------:R-:W-:Y:S01]  /*1e4e0*/  IMAD.MOV.U32 R184, RZ, RZ, -0x800000 ;  /* 0xff800000ffb87424 */ /* 0x000fe200078e00ff */
[----:B------:R-:W-:Y:S01]  /*1e4f0*/  R2UR UR7, R7 ;  /* 0x00000000070772ca */ /* 0x000fe200000e0000 */
[----:B------:R-:W-:Y:S01]  /*1e500*/  IMAD.MOV.U32 R7, RZ, RZ, 0x40000040 ;  /* 0x40000040ff077424 */ /* 0x000fe200078e00ff */
[----:B------:R-:W-:Y:S01]  /*1e510*/  LOP3.LUT R23, R23, 0x3fff, RZ, 0xc0, !PT ;  /* 0x00003fff17177812 */ /* 0x000fe200078ec0ff */
[----:B------:R-:W-:-:S03]  /*1e520*/  IMAD.MOV.U32 R185, RZ, RZ, -0x800000 ;  /* 0xff800000ffb97424 */ /* 0x000fc600078e00ff */
[----:B------:R-:W-:-:S05]  /*1e530*/  LOP3.LUT R23, R23, 0x2800000, RZ, 0xfc, !PT ;  /* 0x0280000017177812 */ /* 0x000fca00078efcff */
[----:B------:R-:W-:Y:S02]  /*1e540*/  IMAD R6, R226, 0xa00, R23 ;  /* 0x00000a00e2067824 */ /* 0x000fe400078e0217 */
[----:B------:R-:W-:Y:S02]  /*1e550*/  IMAD.MOV.U32 R23, RZ, RZ, RZ ;  /* 0x000000ffff177224 */ /* 0x000fe400078e00ff */
[C---:B------:R-:W-:Y:S01]  /*1e560*/  VIADD R8, R6.reuse, 0x80 ;  /* 0x0000008006087836 */ /* 0x040fe20000000000 */
[----:B------:R-:W-:Y:S01]  /*1e570*/  R2UR UR6, R6 ;  /* 0x00000000060672ca */ /* 0x000fe200000e0000 */
[----:B0-----:R-:W-:-:S12]  /*1e580*/  FADD.FTZ R0, R0, R227 ;  /* 0x000000e300007221 */ /* 0x001fd80000010000 */
        /* <DEDUP_REMOVED lines=20> */
[----:B------:R-:W0:Y:S02]  /*1e6d0*/  SHFL.BFLY PT, R8, R0, 0x1, 0x1f ;  /* 0x0c201f0000087f89 */ /* 0x000e2400000e0000 */
[----:B0-----:R-:W-:Y:S01]  /*1e6e0*/  FADD.FTZ R8, R0, R8 ;  /* 0x0000000800087221 */ /* 0x001fe20000010000 */
[----:B------:R-:W-:-:S04]  /*1e6f0*/  IMAD.MOV.U32 R0, RZ, RZ, RZ ;  /* 0x000000ffff007224 */ /* 0x000fc800078e00ff */
[----:B------:R-:W-:-:S13]  /*1e700*/  FSETP.NE.FTZ.AND P2, PT, R8, RZ, PT ;  /* 0x000000ff0800720b */ /* 0x000fda0003f55000 */
[----:B------:R-:W-:Y:S01]  /*1e710*/  @P2 MUFU.RCP R0, R8 ;  /* 0x0000000800002308 */ /* 0x000fe20000001000 */
[----:B------:R-:W-:Y:S02]  /*1e720*/  WARPGROUP.DEPBAR.LE gsb0, 0x0 ;  /* 0x00008000000079c5 */ /* 0x000fe40000010000 */
[----:B------:R-:W-:-:S06]  /*1e730*/  WARPGROUP.ARRIVE ;  /* 0x00000000000079c5 */ /* 0x000fcc0000000000 */
[----:B------:R-:W-:Y:S01]  /*1e740*/  HGMMA.64x256x16.F32.BF16 R24, R196, gdesc[UR4].tnspB, R24, gsb0 ;  /* 0x43e00004c4187df0 */ /* 0x000fe20008001818 */
[----:B------:R-:W-:Y:S02]  /*1e750*/  R2UR UR6, R6 ;  /* 0x00000000060672ca */ /* 0x000fe400000e0000 */
[----:B------:R-:W-:Y:S01]  /*1e760*/  R2UR UR7, R7 ;  /* 0x00000000070772ca */ /* 0x000fe200000e0000 */
[----:B------:R-:W0:Y:S02]  /*1e770*/  SHFL.BFLY PT, R6, R228, 0x2, 0x1f ;  /* 0x0c401f00e4067f89 */ /* 0x000e2400000e0000 */
[----:B0-----:R-:W-:-:S05]  /*1e780*/  FADD.FTZ R228, R6, R228 ;  /* 0x000000e406e47221 */ /* 0x001fca0000010000 */
[----:B------:R-:W0:Y:S02]  /*1e790*/  SHFL.BFLY PT, R6, R228, 0x1, 0x1f ;  /* 0x0c201f00e4067f89 */ /* 0x000e2400000e0000 */
[----:B0-----:R-:W-:-:S05]  /*1e7a0*/  FADD.FTZ R6, R228, R6 ;  /* 0x00000006e4067221 */ /* 0x001fca0000010000 */
[----:B------:R-:W-:-:S13]  /*1e7b0*/  FSETP.NE.FTZ.AND P1, PT, R6, RZ, PT ;  /* 0x000000ff0600720b */ /* 0x000fda0003f35000 */
[----:B------:R-:W-:Y:S08]  /*1e7c0*/  @P1 MUFU.RCP R23, R6 ;  /* 0x0000000600171308 */ /* 0x000ff00000001000 */
[----:B------:R-:W0:Y:S08]  /*1e7d0*/  @P1 MUFU.LG2 R7, R6 ;  /* 0x0000000600071308 */ /* 0x000e300000000c00 */
[----:B------:R1:W2:Y:S02]  /*1e7e0*/  @P2 MUFU.LG2 R6, R8 ;  /* 0x0000000800062308 */ /* 0x0002a40000000c00 */
[----:B-1----:R-:W-:Y:S01]  /*1e7f0*/  @P1 FMUL.FTZ R8, R3, 0.69314718246459960938 ;  /* 0x3f31721803081820 */ /* 0x002fe20000410000 */
[----:B0-----:R-:W-:Y:S01]  /*1e800*/  @P1 FMUL.FTZ R7, R7, 0.69314718246459960938 ;  /* 0x3f31721807071820 */ /* 0x001fe20000410000 */
[----:B------:R-:W-:-:S03]  /*1e810*/  @P2 FMUL.FTZ R3, R3, 0.69314718246459960938 ;  /* 0x3f31721803032820 */ /* 0x000fc60000410000 */
[----:B------:R-:W-:Y:S01]  /*1e820*/  @P1 FFMA.FTZ R184, R8, R5, R7 ;  /* 0x0000000508b81223 */ /* 0x000fe20000010007 */
[----:B--2---:R-:W-:-:S04]  /*1e830*/  @P2 FMUL.FTZ R6, R6, 0.69314718246459960938 ;  /* 0x3f31721806062820 */ /* 0x004fc80000410000 */
[----:B------:R-:W-:Y:S01]  /*1e840*/  @P2 FFMA.FTZ R185, R3, R4, R6 ;  /* 0x0000000403b92223 */ /* 0x000fe20000010006 */
[----:B------:R-:W-:Y:S02]  /*1e850*/  WARPGROUP.DEPBAR.LE gsb0, 0x0 ;  /* 0x00008000000079c5 */ /* 0x000fe40000010000 */
[----:B------:R-:W-:-:S06]  /*1e860*/  WARPGROUP.ARRIVE ;  /* 0x00000000000079c5 */ /* 0x000fcc0000000000 */
[----:B------:R-:W-:Y:S03]  /*1e870*/  HGMMA.64x256x16.F32.BF16 R24, R192, gdesc[UR4].tnspB, R24, gsb0 ;  /* 0x43e00004c0187df0 */ /* 0x000fe60008001818 */
[----:B------:R-:W-:Y:S02]  /*1e880*/  WARPGROUP.DEPBAR.LE gsb0, 0x0 ;  /* 0x00008000000079c5 */ /* 0x000fe40000010000 */
[----:B------:R-:W-:Y:S05]  /*1e890*/  @!P0 BRA `(.L_x_656) ;  /* 0x0000000000048947 */ /* 0x000fea0003800000 */
[----:B------:R-:W-:Y:S01]  /*1e8a0*/  BPT.TRAP 0x1 ;  /* 0x000000040000795c */ /* 0x000fe20000300000 */
.L_x_656:
[----:B------:R-:W2:Y:S01]  /*1e8b0*/  LDL.LU R3, [R1+0x60] ;  /* 0x0000600001037983 */ /* 0x000ea20000300800 */
[----:B------:R-:W-:-:S03]  /*1e8c0*/  VIADD R2, R2, 0x38860 ;  /* 0x0003886002027836 */ /* 0x000fc60000000000 */
[----:B------:R-:W3:Y:S01]  /*1e8d0*/  LDL.LU R186, [R1+0x80] ;  /* 0x0000800001ba7983 */ /* 0x000ee20000300800 */
[----:B------:R-:W-:Y:S02]  /*1e8e0*/  VIADD R226, R226, 0x1 ;  /* 0x00000001e2e27836 */ /* 0x000fe40000000000 */
        /* <DEDUP_REMOVED lines=8> */
[----:B------:R-:W-:Y:S01]  /*1e970*/  ISETP.NE.AND P1, PT, R226, 0x2, PT ;  /* 0x00000002e200780c */ /* 0x000fe20003f25270 */
        /* <DEDUP_REMOVED lines=114> */
[----:B------:R-:W-:-:S02]  /*1f0a0*/  PLOP3.LUT P0, PT, PT, PT, PT, 0x8, 0x0 ;  /* 0x000000000000781c */ /* 0x000fc40003f0e170 */
[----:B------:R-:W-:Y:S02]  /*1f0b0*/  SEL R226, R226, RZ, P1 ;  /* 0x000000ffe2e27207 */ /* 0x000fe40000800000 */
[----:B--2---:R-:W-:Y:S01]  /*1f0c0*/  PRMT R2, R3, 0x654, R2 ;  /* 0x0000065403027816 */ /* 0x004fe20000000002 */
[----:B---3--:R-:W-:-:S03]  /*1f0d0*/  VIADD R186, R186, 0x1 ;  /* 0x00000001baba7836 */ /* 0x008fc60000000000 */
[----:B------:R0:W-:Y:S02]  /*1f0e0*/  SYNCS.ARRIVE.TRANS64.RED.A1T0 RZ, [R2+URZ], RZ ;  /* 0x000000ff02ff79a7 */ /* 0x0001e4000810043f */
[----:B------:R1:W-:Y:S01]  /*1f0f0*/  STL [R1+0x80], R186 ;  /* 0x000080ba01007387 */ /* 0x0003e20000100800 */
[-C--:B------:R-:W-:Y:S01]  /*1f100*/  FMUL.FTZ R3, R89, R23.reuse ;  /* 0x0000001759037220 */ /* 0x080fe20000410000 */
[-C--:B------:R-:W-:Y:S01]  /*1f110*/  FMUL.FTZ R89, R107, R0.reuse ;  /* 0x000000006b597220 */ /* 0x080fe20000410000 */
[----:B0-----:R-:W-:Y:S01]  /*1f120*/  FMUL.FTZ R2, R88, R23 ;  /* 0x0000001758027220 */ /* 0x001fe20000410000 */
[-C--:B------:R-:W-:Y:S01]  /*1f130*/  FMUL.FTZ R88, R106, R0.reuse ;  /* 0x000000006a587220 */ /* 0x080fe20000410000 */
[-C--:B------:R-:W-:Y:S01]  /*1f140*/  FMUL.FTZ R106, R142, R0.reuse ;  /* 0x000000008e6a7220 */ /* 0x080fe20000410000 */
[----:B------:R-:W-:Y:S01]  /*1f150*/  FMUL.FTZ R107, R143, R0 ;  /* 0x000000008f6b7220 */ /* 0x000fe20000410000 */
[----:B------:R-:W-:-:S04]  /*1f160*/  SEL R0, RZ, 0x1, P1 ;  /* 0x00000001ff007807 */ /* 0x000fc80000800000 */
[----:B-1----:R-:W-:-:S07]  /*1f170*/  LOP3.LUT R229, R229, R0, RZ, 0x3c, !PT ;  /* 0x00000000e5e57212 */ /* 0x002fce00078e3cff */
.L_x_566:
[----:B------:R-:W0:Y:S08]  /*1f180*/  S2UR UR4, SR_CgaCtaId ;  /* 0x00000000000479c3 */ /* 0x000e300000008800 */
[----:B------:R-:W-:Y:S01]  /*1f190*/  BAR.SYNC.DEFER_BLOCKING 0x5, 0x180 ;  /* 0x0146000000007b1d */ /* 0x000fe20000010000 */
[----:B------:R-:W-:-:S05]  /*1f1a0*/  MOV R23, 0x400 ;  /* 0x0000040000177802 */ /* 0x000fca0000000f00 */
[----:B------:R-:W-:Y:S01]  /*1f1b0*/  BSSY B0, `(.L_x_657) ;  /* 0x0000481000007945 */ /* 0x000fe20003800000 */
[----:B0-----:R-:W-:-:S05]  /*1f1c0*/  IMAD.U32 R0, RZ, RZ, UR4 ;  /* 0x00000004ff007e24 */ /* 0x001fca000f8e00ff */
[----:B------:R0:W-:Y:S01]  /*1f1d0*/  STL [R1+0x60], R0 ;  /* 0x0000600001007387 */ /* 0x0001e20000100800 */
[----:B------:R-:W-:-:S05]  /*1f1e0*/  LEA R23, R0, R23, 0x18 ;  /* 0x0000001700177211 */ /* 0x000fca00078ec0ff */
[----:B------:R0:W1:Y:S01]  /*1f1f0*/  LDS.128 R128, [R23+0x388d0] ;  /* 0x0388d00017807984 */ /* 0x0000620000000c00 */
[----:B------:R-:W-:Y:S06]  /*1f200*/  BAR.ARV 0x4, 0x180 ;  /* 0x0106000000007b1d */ /* 0x000fec0000002000 */
[----:B------:R-:W-:Y:S05]  /*1f210*/  @P0 BRA `(.L_x_658) ;  /* 0x0000003800300947 */ /* 0x000fea0003800000 */
[----:B------:R-:W2:Y:S01]  /*1f220*/  LDL R56, [R1+0x198] ;  /* 0x0001980001387983 */ /* 0x000ea20000100800 */
[----:B0-----:R-:W0:Y:S01]  /*1f230*/  S2R R0, SR_SWINHI ;  /* 0x0000000000007919 */ /* 0x001e220000002f00 */
[----:B------:R-:W-:Y:S01]  /*1f240*/  F2FP.BF16.F32.PACK_AB R58, R181, R180 ;  /* 0x000000b4b53a723e */ /* 0x000fe200000010ff */
[----:B------:R-:W-:Y:S01]  /*1f250*/  ULDC.64 UR6, c[0x0][0xc00] ;  /* 0x0003000000067ab9 */ /* 0x000fe20000000a00 */
[----:B------:R-:W-:Y:S01]  /*1f260*/  F2FP.BF16.F32.PACK_AB R59, R31, R30 ;  /* 0x0000001e1f3b723e */ /* 0x000fe200000010ff */
[----:B------:R-:W3:Y:S01]  /*1f270*/  LDL.LU R118, [R1+0x78] ;  /* 0x0000780001767983 */ /* 0x000ee20000300800 */
[----:B------:R-:W-:Y:S01]  /*1f280*/  F2FP.BF16.F32.PACK_AB R60, R179, R178 ;  /* 0x000000b2b33c723e */ /* 0x000fe200000010ff */
[----:B------:R-:W-:Y:S01]  /*1f290*/  ULDC.64 UR4, c[0x0][0xc08] ;  /* 0x0003020000047ab9 */ /* 0x000fe20000000a00 */
[----:B------:R-:W-:Y:S01]  /*1f2a0*/  F2FP.BF16.F32.PACK_AB R61, R35, R34 ;  /* 0x00000022233d723e */ /* 0x000fe200000010ff */
[----:B------:R-:W4:Y:S01]  /*1f2b0*/  LDL.LU R117, [R1+0x7c] ;  /* 0x00007c0001757983 */ /* 0x000f220000300800 */
[----:B------:R-:W-:-:S02]  /*1f2c0*/  F2FP.BF16.F32.PACK_AB R62, R177, R176 ;  /* 0x000000b0b13e723e */ /* 0x000fc400000010ff */
[----:B------:R-:W-:Y:S01]  /*1f2d0*/  F2FP.BF16.F32.PACK_AB R63, R39, R38 ;  /* 0x00000026273f723e */ /* 0x000fe200000010ff */
[----:B------:R-:W4:Y:S01]  /*1f2e0*/  LDL.LU R116, [R1+0x70] ;  /* 0x0000700001747983 */ /* 0x000f220000300800 */
[----:B------:R-:W-:Y:S02]  /*1f2f0*/  MOV R114, R23 ;  /* 0x0000001700727202 */ /* 0x000fe40000000f00 */
[----:B0-----:R-:W-:Y:S01]  /*1f300*/  MOV R115, R0 ;  /* 0x0000000000737202 */ /* 0x001fe20000000f00 */
[----:B------:R-:W-:Y:S02]  /*1f310*/  BAR.SYNC.DEFER_BLOCKING 0x1, 0x100 ;  /* 0x0044000000007b1d */ /* 0x000fe40000010000 */
[----:B--2---:R-:W-:-:S03]  /*1f320*/  IMAD.WIDE R112, R56, 0x2, R114 ;  /* 0x0000000238707825 */ /* 0x004fc600078e0272 */
[----:B------:R-:W-:Y:S01]  /*1f330*/  LOP3.LUT R0, R112, 0x380, RZ, 0xc0, !PT ;  /* 0x0000038070007812 */ /* 0x000fe200078ec0ff */
[----:B------:R-:W-:-:S03]  /*1f340*/  IMAD.MOV.U32 R57, RZ, RZ, R113 ;  /* 0x000000ffff397224 */ /* 0x000fc600078e0071 */
[----:B------:R-:W-:-:S04]  /*1f350*/  SHF.R.U64 R0, R0, 0x3, RZ ;  /* 0x0000000300007819 */ /* 0x000fc800000012ff */
[----:B------:R-:W-:-:S04]  /*1f360*/  LOP3.LUT R56, R0, R112, RZ, 0x3c, !PT ;  /* 0x0000007000387212 */ /* 0x000fc800078e3cff */
[----:B------:R-:W-:Y:S02]  /*1f370*/  MOV R0, R56 ;  /* 0x0000003800007202 */ /* 0x000fe40000000f00 */
[----:B------:R-:W-:Y:S02]  /*1f380*/  F2FP.BF16.F32.PACK_AB R56, R183, R182 ;  /* 0x000000b6b738723e */ /* 0x000fe400000010ff */
[----:B------:R-:W-:-:S05]  /*1f390*/  F2FP.BF16.F32.PACK_AB R57, R27, R26 ;  /* 0x0000001a1b39723e */ /* 0x000fca00000010ff */
[----:B------:R0:W-:Y:S02]  /*1f3a0*/  STSM.16.M88.4 [R0], R56 ;  /* 0x0000003800007844 */ /* 0x0001e40000000200 */
[----:B0-----:R-:W-:-:S04]  /*1f3b0*/  IADD3 R56, P0, R112, 0x20, RZ ;  /* 0x0000002070387810 */ /* 0x001fc80007f1e0ff */
[----:B------:R-:W-:-:S04]  /*1f3c0*/  LOP3.LUT R0, R56, 0x380, RZ, 0xc0, !PT ;  /* 0x0000038038007812 */ /* 0x000fc800078ec0ff */
[----:B------:R-:W-:Y:S02]  /*1f3d0*/  SHF.R.U64 R0, R0, 0x3, RZ ;  /* 0x0000000300007819 */ /* 0x000fe400000012ff */
[----:B------:R-:W-:Y:S02]  /*1f3e0*/  IADD3.X R57, RZ, R113, RZ, P0, !PT ;  /* 0x00000071ff397210 */ /* 0x000fe400007fe4ff */
[----:B------:R-:W-:-:S04]  /*1f3f0*/  LOP3.LUT R56, R0, R56, RZ, 0x3c, !PT ;  /* 0x0000003800387212 */ /* 0x000fc800078e3cff */
[----:B------:R-:W-:-:S05]  /*1f400*/  MOV R56, R56 ;  /* 0x0000003800387202 */ /* 0x000fca0000000f00 */
[----:B------:R0:W-:Y:S02]  /*1f410*/  STSM.16.M88.4 [R56], R60 ;  /* 0x0000003c38007844 */ /* 0x0001e40000000200 */
[----:B0-----:R-:W-:-:S04]  /*1f420*/  IADD3 R56, P0, R112, 0x40, RZ ;  /* 0x0000004070387810 */ /* 0x001fc80007f1e0ff */
[----:B------:R-:W-:Y:S01]  /*1f430*/  LOP3.LUT R0, R56, 0x380, RZ, 0xc0, !PT ;  /* 0x0000038038007812 */ /* 0x000fe200078ec0ff */
[----:B------:R-:W-:-:S03]  /*1f440*/  IMAD.X R57, RZ, RZ, R113, P0 ;  /* 0x000000ffff397224 */ /* 0x000fc600000e0671 */
[----:B------:R-:W-:-:S04]  /*1f450*/  SHF.R.U64 R0, R0, 0x3, RZ ;  /* 0x0000000300007819 */ /* 0x000fc800000012ff */
[----:B------:R-:W-:Y:S02]  /*1f460*/  LOP3.LUT R56, R0, R56, RZ, 0x3c, !PT ;  /* 0x0000003800387212 */ /* 0x000fe400078e3cff */
[----:B------:R-:W-:Y:S02]  /*1f470*/  F2FP.BF16.F32.PACK_AB R58, R173, R172 ;  /* 0x000000acad3a723e */ /* 0x000fe400000010ff */
[----:B------:R-:W-:Y:S02]  /*1f480*/  MOV R0, R56 ;  /* 0x0000003800007202 */ /* 0x000fe40000000f00 */
[----:B------:R-:W-:Y:S02]  /*1f490*/  F2FP.BF16.F32.PACK_AB R56, R175, R174 ;  /* 0x000000aeaf38723e */ /* 0x000fe400000010ff */
[----:B------:R-:W-:Y:S02]  /*1f4a0*/  F2FP.BF16.F32.PACK_AB R57, R43, R42 ;  /* 0x0000002a2b39723e */ /* 0x000fe400000010ff */
[----:B------:R-:W-:-:S05]  /*1f4b0*/  F2FP.BF16.F32.PACK_AB R59, R47, R46 ;  /* 0x0000002e2f3b723e */ /* 0x000fca00000010ff */
        /* <DEDUP_REMOVED lines=135> */
[----:B------:R-:W-:Y:S01]  /*1fd30*/  IMAD.X R113, RZ, RZ, R113, P0 ;  /* 0x000000ffff717224 */ /* 0x000fe200000e0671 */
[----:B---3--:R-:W-:Y:S02]  /*1fd40*/  IADD3 R58, P0, R118, UR6, RZ ;  /* 0x00000006763a7c10 */ /* 0x008fe4000ff1e0ff */
[----:B------:R-:W-:Y:S02]  /*1fd50*/  SHF.R.U64 R56, R56, 0x3, RZ ;  /* 0x0000000338387819 */ /* 0x000fe400000012ff */
[----:B----4-:R-:W-:Y:S02]  /*1fd60*/  IADD3.X R59, R117, UR7, RZ, P0, !PT ;  /* 0x00000007753b7c10 */ /* 0x010fe400087fe4ff */
[----:B------:R-:W-:Y:S02]  /*1fd70*/  ISETP.NE.U32.AND P0, PT, RZ, UR4, PT ;  /* 0x00000004ff007c0c */ /* 0x000fe4000bf05070 */
[----:B------:R-:W-:-:S02]  /*1fd80*/  LOP3.LUT R112, R56, R0, RZ, 0x3c, !PT ;  /* 0x0000000038707212 */ /* 0x000fc400078e3cff */
[----:B------:R-:W-:Y:S02]  /*1fd90*/  ISETP.NE.AND.EX P0, PT, RZ, UR5, PT, P0 ;  /* 0x00000005ff007c0c */ /* 0x000fe4000bf05300 */
[----:B------:R-:W-:Y:S02]  /*1fda0*/  MOV R112, R112 ;  /* 0x0000007000707202 */ /* 0x000fe40000000f00 */
[----:B------:R-:W-:Y:S02]  /*1fdb0*/  F2FP.BF16.F32.PACK_AB R60, R49, R48 ;  /* 0x00000030313c723e */ /* 0x000fe400000010ff */
[----:B------:R-:W-:Y:S02]  /*1fdc0*/  F2FP.BF16.F32.PACK_AB R61, R109, R108 ;  /* 0x0000006c6d3d723e */ /* 0x000fe400000010ff */
[----:B------:R-:W-:Y:S02]  /*1fdd0*/  F2FP.BF16.F32.PACK_AB R62, R53, R52 ;  /* 0x00000034353e723e */ /* 0x000fe400000010ff */
[----:B------:R-:W-:-:S05]  /*1fde0*/  F2FP.BF16.F32.PACK_AB R63, R111, R110 ;  /* 0x0000006e6f3f723e */ /* 0x000fca00000010ff */
[----:B------:R0:W-:Y:S01]  /*1fdf0*/  STSM.16.M88.4 [R112], R60 ;  /* 0x0000003c70007844 */ /* 0x0001e20000000200 */
[----:B------:R-:W-:Y:S01]  /*1fe00*/  BAR.SYNC.DEFER_BLOCKING 0x1, 0x100 ;  /* 0x0044000000007b1d */ /* 0x000fe20000010000 */
[----:B0-----:R-:W-:-:S05]  /*1fe10*/  @P0 IADD3 R60, P2, R118, UR4, RZ ;  /* 0x00000004763c0c10 */ /* 0x001fca000ff5e0ff */
[----:B------:R-:W-:Y:S01]  /*1fe20*/  ULDC UR4, c[0x0][0xa88] ;  /* 0x0002a20000047ab9 */ /* 0x000fe20000000800 */
[----:B------:R-:W-:Y:S01]  /*1fe30*/  @P0 IADD3.X R61, R117, UR5, RZ, P2, !PT ;  /* 0x00000005753d0c10 */ /* 0x000fe200097fe4ff */
[----:B------:R-:W-:Y:S01]  /*1fe40*/  IMAD.U32 R0, RZ, RZ, UR4 ;  /* 0x00000004ff007e24 */ /* 0x000fe2000f8e00ff */
[----:B------:R-:W-:Y:S01]  /*1fe50*/  ISETP.NE.AND P2, PT, R116, RZ, PT ;  /* 0x000000ff7400720c */ /* 0x000fe20003f45270 */
[----:B------:R-:W-:-:S03]  /*1fe60*/  ULDC UR4, c[0x0][0xad4] ;  /* 0x0002b50000047ab9 */ /* 0x000fc60000000800 */
[----:B------:R-:W-:Y:S01]  /*1fe70*/  SEL R56, R116, UR4, P2 ;  /* 0x0000000474387c07 */ /* 0x000fe20009000000 */
[----:B------:R-:W-:-:S03]  /*1fe80*/  IMAD.MOV.U32 R112, RZ, RZ, 0x9b8 ;  /* 0x000009b8ff707424 */ /* 0x000fc600078e00ff */
[----:B------:R-:W-:Y:S01]  /*1fe90*/  ISETP.GT.AND P2, PT, R56, 0x1, PT ;  /* 0x000000013800780c */ /* 0x000fe20003f44270 */
[----:B------:R-:W-:Y:S02]  /*1fea0*/  ULDC.64 UR8, c[0x0][0x208] ;  /* 0x0000820000087ab9 */ /* 0x000fe40000000a00 */
[----:B------:R0:W5:Y:S01]  /*1feb0*/  @P0 LDG.E R0, desc[UR8][R60.64] ;  /* 0x000000083c000981 */ /* 0x000162000c1e1900 */
[----:B------:R-:W-:-:S04]  /*1fec0*/  SEL R112, R112, 0x978, P2 ;  /* 0x0000097870707807 */ /* 0x000fc80001000000 */
[----:B------:R2:W3:Y:S08]  /*1fed0*/  LDC.64 R62, c[0x0][R112+0x220] ;  /* 0x00008800703e7b82 */ /* 0x0004f00000000a00 */
[----:B0-----:R2:W0:Y:S01]  /*1fee0*/  LDC.64 R60, c[0x0][R112+0x218] ;  /* 0x00008600703c7b82 */ /* 0x0014220000000a00 */
[----:B------:R-:W-:-:S04]  /*1fef0*/  ISETP.NE.U32.AND P1, PT, RZ, UR6, PT ;  /* 0x00000006ff007c0c */ /* 0x000fc8000bf25070 */
[----:B------:R-:W-:Y:S01]  /*1ff00*/  ISETP.NE.AND.EX P1, PT, RZ, UR7, PT, P1 ;  /* 0x00000007ff007c0c */ /* 0x000fe2000bf25310 */
[----:B------:R-:W-:-:S12]  /*1ff10*/  IMAD.MOV.U32 R57, RZ, RZ, RZ ;  /* 0x000000ffff397224 */ /* 0x000fd800078e00ff */
[----:B------:R2:W5:Y:S01]  /*1ff20*/  @P1 LDG.E R57, desc[UR8][R58.64] ;  /* 0x000000083a391981 */ /* 0x000562000c1e1900 */
[----:B------:R-:W-:Y:S05]  /*1ff30*/  @P0 BRA `(.L_x_659) ;  /* 0x0000000000140947 */ /* 0x000fea0003800000 */
[----:B------:R-:W-:Y:S05]  /*1ff40*/  @!P1 BRA `(.L_x_659) ;  /* 0x0000000000109947 */ /* 0x000fea0003800000 */
[----:B------:R-:W-:Y:S02]  /*1ff50*/  ULDC.64 UR4, c[0x0][0x208] ;  /* 0x0000820000047ab9 */ /* 0x000fe40000000a00 */
[----:B-----5:R-:W4:Y:S04]  /*1ff60*/  LDG.E R0, desc[UR4][R58.64] ;  /* 0x000000043a007981 */ /* 0x020f28000c1e1900 */
[----:B--2---:R-:W4:Y:S02]  /*1ff70*/  LDG.E R58, desc[UR4][R58.64+0x4] ;  /* 0x000004043a3a7981 */ /* 0x004f24000c1e1900 */
[----:B----4-:R-:W-:-:S07]  /*1ff80*/  IMAD.IADD R0, R58, 0x1, -R0 ;  /* 0x000000013a007824 */ /* 0x010fce00078e0a00 */
.L_x_659:
[----:B------:R-:W4:Y:S01]  /*1ff90*/  LDL.LU R56, [R1+0x74] ;  /* 0x0000740001387983 */ /* 0x000f220000300800 */
[----:B------:R-:W1:Y:S03]  /*1ffa0*/  LDC R119, c[0x0][0xbe8] ;  /* 0x0002fa00ff777b82 */ /* 0x000e660000000800 */
[----:B------:R-:W3:Y:S04]  /*1ffb0*/  LDL.LU R113, [R1+0x10c] ;  /* 0x00010c0001717983 */ /* 0x000ee80000300800 */
[----:B------:R-:W3:Y:S04]  /*1ffc0*/  LDL R120, [R1+0x88] ;  /* 0x0000880001787983 */ /* 0x000ee80000100800 */
[----:B------:R-:W3:Y:S04]  /*1ffd0*/  LDL R118, [R1+0x194] ;  /* 0x0001940001767983 */ /* 0x000ee80000100800 */
[----:B------:R-:W3:Y:S04]  /*1ffe0*/  LDL R121, [R1+0x84] ;  /* 0x0000840001797983 */ /* 0x000ee80000100800 */
[----:B------:R-:W3:Y:S04]  /*1fff0*/  LDL R123, [R1+0x190] ;  /* 0x00019000017b7983 */ /* 0x000ee80000100800 */
[----:B------:R-:W3:Y:S01]  /*20000*/  LDL R122, [R1+0x110] ;  /* 0x00011000017a7983 */ /* 0x000ee20000100800 */
[----:B--2---:R-:W2:Y:S01]  /*20010*/  LDC.64 R58, c[0x0][R112+0x228] ;  /* 0x00008a00703a7b82 */ /* 0x004ea20000000a00 */
[----:B------:R-:W-:-:S02]  /*20020*/  ISETP.NE.U32.AND P0, PT, RZ, UR6, PT ;  /* 0x00000006ff007c0c */ /* 0x000fc4000bf05070 */
[----:B-1----:R-:W-:Y:S02]  /*20030*/  ISETP.NE.AND P1, PT, R119, 0x1, PT ;  /* 0x000000017700780c */ /* 0x002fe40003f25270 */
[----:B------:R-:W-:Y:S01]  /*20040*/  ISETP.NE.AND.EX P0, PT, RZ, UR7, PT, P0 ;  /* 0x00000007ff007c0c */ /* 0x000fe2000bf05300 */
[-C--:B0-----:R-:W-:Y:S02]  /*20050*/  IMAD R117, R61, R223.reuse, RZ ;  /* 0x000000df3d757224 */ /* 0x081fe400078e02ff */
[----:B------:R-:W-:-:S04]  /*20060*/  IMAD.WIDE.U32 R60, R60, R223, RZ ;  /* 0x000000df3c3c7225 */ /* 0x000fc800078e00ff */
[----:B------:R-:W-:-:S04]  /*20070*/  IMAD.IADD R117, R61, 0x1, R117 ;  /* 0x000000013d757824 */ /* 0x000fc800078e0275 */
[----:B------:R-:W0:Y:S01]  /*20080*/  @P1 LDC R61, c[0x0][0xbec] ;  /* 0x0002fb00ff3d1b82 */ /* 0x000e220000000800 */
[----:B-----5:R-:W-:Y:S01]  /*20090*/  IMAD R0, R0, R119, RZ ;  /* 0x0000007700007224 */ /* 0x020fe200078e02ff */
[----:B------:R-:W-:Y:S01]  /*200a0*/  ULDC.64 UR4, c[0x0][0x208] ;  /* 0x0000820000047ab9 */ /* 0x000fe20000000a00 */
[----:B----4-:R-:W-:Y:S02]  /*200b0*/  SEL R56, R56, RZ, !P0 ;  /* 0x000000ff38387207 */ /* 0x010fe40004000000 */
[----:B---3--:R-:W-:-:S03]  /*200c0*/  SEL R116, R113, RZ, !P0 ;  /* 0x000000ff71747207 */ /* 0x008fc60004000000 */
[----:B------:R-:W-:-:S04]  /*200d0*/  IMAD R63, R63, R56, RZ ;  /* 0x000000383f3f7224 */ /* 0x000fc800078e02ff */
[C---:B------:R-:W-:Y:S02]  /*200e0*/  IMAD R116, R62.reuse, R116, R63 ;  /* 0x000000743e747224 */ /* 0x040fe400078e023f */
[----:B------:R-:W-:-:S03]  /*200f0*/  IMAD.WIDE.U32 R62, R62, R56, RZ ;  /* 0x000000383e3e7225 */ /* 0x000fc600078e00ff */
[----:B------:R-:W-:Y:S02]  /*20100*/  IADD3 R113, P0, P3, R62, R60, R57 ;  /* 0x0000003c3e717210 */ /* 0x000fe40007b1e039 */
[----:B------:R-:W1:Y:S01]  /*20110*/  @P1 LDC R60, c[0x0][0xbf0] ;  /* 0x0002fc00ff3c1b82 */ /* 0x000e620000000800 */
[----:B------:R-:W-:Y:S01]  /*20120*/  SEL R62, R120, RZ, P2 ;  /* 0x000000ff783e7207 */ /* 0x000fe20001000000 */
[----:B------:R-:W-:-:S04]  /*20130*/  IMAD.IADD R116, R63, 0x1, R116 ;  /* 0x000000013f747824 */ /* 0x000fc800078e0274 */
[-C--:B--2---:R-:W-:Y:S02]  /*20140*/  IMAD R59, R59, R62.reuse, RZ ;  /* 0x0000003e3b3b7224 */ /* 0x084fe400078e02ff */
[----:B------:R-:W-:Y:S01]  /*20150*/  IMAD.WIDE.U32 R62, R58, R62, RZ ;  /* 0x0000003e3a3e7225 */ /* 0x000fe200078e00ff */
[----:B------:R-:W-:-:S04]  /*20160*/  SHF.R.S32.HI R58, RZ, 0x1f, R57 ;  /* 0x0000001fff3a7819 */ /* 0x000fc80000011439 */
[----:B------:R-:W-:Y:S01]  /*20170*/  IADD3.X R117, R116, R117, R58, P0, P3 ;  /* 0x0000007574757210 */ /* 0x000fe200007e643a */
[----:B------:R-:W-:-:S04]  /*20180*/  IMAD R116, R121, 0x80, R118 ;  /* 0x0000008079747824 */ /* 0x000fc800078e0276 */
[----:B0-----:R-:W-:-:S04]  /*20190*/  @P1 IMAD.HI.U32 R61, R116, R61, RZ ;  /* 0x0000003d743d1227 */ /* 0x001fc800078e00ff */
[----:B------:R-:W-:Y:S01]  /*201a0*/  IMAD.MOV.U32 R118, RZ, RZ, R116 ;  /* 0x000000ffff767224 */ /* 0x000fe200078e0074 */
[----:B-1----:R-:W-:Y:S02]  /*201b0*/  @P1 SHF.R.U32.HI R118, RZ, R60, R61 ;  /* 0x0000003cff761219 */ /* 0x002fe4000001163d */
[----:B------:R0:W1:Y:S02]  /*201c0*/  LDC.64 R60, c[0x0][R112+0x210] ;  /* 0x00008400703c7b82 */ /* 0x0000640000000a00 */
[----:B------:R-:W-:-:S06]  /*201d0*/  IADD3 R62, P0, P3, R118, R113, R62 ;  /* 0x00000071763e7210 */ /* 0x000fcc0007b1e03e */
[----:B0-----:R-:W0:Y:S01]  /*201e0*/  LDC.64 R112, c[0x0][0xba8] ;  /* 0x0002ea00ff707b82 */ /* 0x001e220000000a00 */
[----:B------:R-:W-:Y:S01]  /*201f0*/  IMAD.IADD R59, R63, 0x1, R59 ;  /* 0x000000013f3b7824 */ /* 0x000fe200078e023b */
[----:B------:R-:W-:-:S04]  /*20200*/  SHF.R.S32.HI R63, RZ, 0x1f, R118 ;  /* 0x0000001fff3f7819 */ /* 0x000fc80000011476 */
[----:B------:R-:W-:Y:S02]  /*20210*/  IADD3.X R63, R63, R117, R59, P0, P3 ;  /* 0x000000753f3f7210 */ /* 0x000fe400007e643b */
[----:B------:R-:W-:-:S05]  /*20220*/  IADD3 R117, -R118, RZ, RZ ;  /* 0x000000ff76757210 */ /* 0x000fca0007ffe1ff */
[----:B------:R-:W-:Y:S01]  /*20230*/  IMAD R117, R119, R117, R116 ;  /* 0x0000007577757224 */ /* 0x000fe200078e0274 */
[----:B0-----:R-:W0:Y:S08]  /*20240*/  @!P2 LDC R112, c[0x0][0xb50] ;  /* 0x0002d400ff70ab82 */ /* 0x001e300000000800 */
[----:B------:R-:W2:Y:S01]  /*20250*/  @!P2 LDC R113, c[0x0][0xb54] ;  /* 0x0002d500ff71ab82 */ /* 0x000ea20000000800 */
[----:B------:R-:W-:Y:S01]  /*20260*/  SHF.R.S32.HI R59, RZ, 0x1f, R117 ;  /* 0x0000001fff3b7819 */ /* 0x000fe20000011475 */
[----:B-1----:R-:W-:-:S02]  /*20270*/  IMAD R61, R61, R117, RZ ;  /* 0x000000753d3d7224 */ /* 0x002fc400078e02ff */
[----:B------:R-:W-:-:S04]  /*20280*/  IMAD.WIDE.U32 R62, R60, R117, R62 ;  /* 0x000000753c3e7225 */ /* 0x000fc800078e003e */
[----:B------:R-:W-:Y:S01]  /*20290*/  IMAD R59, R60, R59, R61 ;  /* 0x0000003b3c3b7224 */ /* 0x000fe200078e023d */
[----:B0-----:R-:W-:-:S03]  /*202a0*/  LEA R112, P0, R62, R112, 0x2 ;  /* 0x000000703e707211 */ /* 0x001fc600078010ff */
[----:B------:R-:W-:-:S05]  /*202b0*/  IMAD.IADD R59, R63, 0x1, R59 ;  /* 0x000000013f3b7824 */ /* 0x000fca00078e023b */
[----:B--2---:R-:W-:Y:S01]  /*202c0*/  LEA.HI.X R59, R62, R113, R59, 0x2, P0 ;  /* 0x000000713e3b7211 */ /* 0x004fe200000f143b */
[----:B------:R-:W-:Y:S01]  /*202d0*/  SHFL.IDX PT, R60, R112, RZ, 0x1c1f ;  /* 0x001c1fff703c7589 */ /* 0x000fe200000e0000 */
[----:B------:R-:W-:-:S03]  /*202e0*/  IMAD R113, R121, 0x80, R123 ;  /* 0x0000008079717824 */ /* 0x000fc600078e027b */
[----:B------:R-:W0:Y:S04]  /*202f0*/  SHFL.IDX PT, R61, R59, RZ, 0x1c1f ;  /* 0x001c1fff3b3d7589 */ /* 0x000e2800000e0000 */
[----:B------:R1:W-:Y:S04]  /*20300*/  SHFL.IDX PT, R62, R112, 0x1, 0x1c1f ;  /* 0x003c1f00703e7f89 */ /* 0x0003e800000e0000 */
[----:B------:R-:W2:Y:S01]  /*20310*/  SHFL.IDX PT, R63, R59, 0x1, 0x1c1f ;  /* 0x003c1f003b3f7f89 */ /* 0x000ea200000e0000 */
[----:B------:R-:W-:Y:S01]  /*20320*/  LOP3.LUT P0, RZ, R122, 0x3, RZ, 0xc0, !PT ;  /* 0x000000037aff7812 */ /* 0x000fe2000780c0ff */
[----:B-1----:R-:W-:-:S03]  /*20330*/  VIADD R112, R113, 0x8 ;  /* 0x0000000871707836 */ /* 0x002fc60000000000 */
[-C--:B------:R-:W-:Y:S02]  /*20340*/  ISETP.GE.OR P3, PT, R113, R0.reuse, P0 ;  /* 0x000000007100720c */ /* 0x080fe40000766670 */
[----:B------:R-:W-:-:S11]  /*20350*/  ISETP.GE.OR P0, PT, R112, R0, P0 ;  /* 0x000000007000720c */ /* 0x000fd60000706670 */
[----:B0-----:R0:W-:Y:S04]  /*20360*/  @!P3 ST.E desc[UR4][R60.64], R184 ;  /* 0x000000b83c00b985 */ /* 0x0011e8000c101904 */
[----:B--2---:R0:W-:Y:S01]  /*20370*/  @!P0 ST.E desc[UR4][R62.64], R185 ;  /* 0x000000b93e008985 */ /* 0x0041e2000c101904 */
[----:B------:R-:W-:Y:S05]  /*20380*/  @P2 BRA `(.L_x_660) ;  /* 0x0000000c00f42947 */ /* 0x000fea0003800000 */
[----:B------:R-:W1:Y:S01]  /*20390*/  S2R R2, SR_TID.X ;  /* 0x0000000000027919 */ /* 0x000e620000002100 */
[----:B------:R-:W2:Y:S01]  /*203a0*/  @P1 LDC R59, c[0x0][0xbec] ;  /* 0x0002fb00ff3b1b82 */ /* 0x000ea20000000800 */
[----:B------:R-:W-:-:S07]  /*203b0*/  ULDC.64 UR4, c[0x0][0x208] ;  /* 0x0000820000047ab9 */ /* 0x000fce0000000a00 */
[----:B------:R-:W3:Y:S01]  /*203c0*/  @P1 LDC R81, c[0x0][0xbf0] ;  /* 0x0002fc00ff511b82 */ /* 0x000ee20000000800 */
[----:B-1----:R-:W-:-:S05]  /*203d0*/  VIADD R2, R2, 0xffffff80 ;  /* 0xffffff8002027836 */ /* 0x002fca0000000000 */
[----:B------:R-:W-:-:S04]  /*203e0*/  SHF.R.S32.HI R3, RZ, 0x1f, R2 ;  /* 0x0000001fff037819 */ /* 0x000fc80000011402 */
[----:B------:R-:W-:-:S04]  /*203f0*/  LEA.HI R3, R3, R2, RZ, 0x3 ;  /* 0x0000000203037211 */ /* 0x000fc800078f18ff */
[----:B------:R-:W-:-:S05]  /*20400*/  LOP3.LUT R3, R3, 0xfffffff8, RZ, 0xc0, !PT ;  /* 0xfffffff803037812 */ /* 0x000fca00078ec0ff */
[----:B------:R-:W-:-:S04]  /*20410*/  IMAD.IADD R20, R2, 0x1, -R3 ;  /* 0x0000000102147824 */ /* 0x000fc800078e0a03 */
[----:B------:R-:W-:-:S04]  /*20420*/  IMAD R3, R224, 0x8, R20 ;  /* 0x00000008e0037824 */ /* 0x000fc800078e0214 */
[----:B------:R-:W-:-:S04]  /*20430*/  IMAD.SHL.U32 R3, R3, 0x8, RZ ;  /* 0x0000000803037824 */ /* 0x000fc800078e00ff */
[----:B------:R-:W-:-:S03]  /*20440*/  IMAD.WIDE R114, R3, 0x2, R114 ;  /* 0x0000000203727825 */ /* 0x000fc600078e0272 */
        /* <DEDUP_REMOVED lines=16> */
[----:B------:R-:W5:Y:S01]  /*20550*/  LD.E.128 R8, desc[UR4][R8.64] ;  /* 0x0000000408087980 */ /* 0x000f62000c101d00 */
[----:B------:R-:W-:-:S02]  /*20560*/  IADD3 R33, P6, R114, 0x5000, RZ ;  /* 0x0000500072217810 */ /* 0x000fc40007fde0ff */
[C---:B------:R-:W-:Y:S01]  /*20570*/  IADD3 R37, P5, R114.reuse, 0x6000, RZ ;  /* 0x0000600072257810 */ /* 0x040fe20007fbe0ff */
[----:B------:R-:W5:Y:S01]  /*20580*/  LD.E.128 R12, desc[UR4][R12.64] ;  /* 0x000000040c0c7980 */ /* 0x000f62000c101d00 */
[C---:B------:R-:W-:Y:S02]  /*20590*/  IADD3 R41, P4, R114.reuse, 0x7000, RZ ;  /* 0x0000700072297810 */ /* 0x040fe40007f9e0ff */
[C---:B------:R-:W-:Y:S01]  /*205a0*/  IADD3 R45, P3, R114.reuse, 0x8000, RZ ;  /* 0x00008000722d7810 */ /* 0x040fe20007f7e0ff */
[----:B------:R-:W5:Y:S01]  /*205b0*/  LD.E.128 R24, desc[UR4][R24.64] ;  /* 0x0000000418187980 */ /* 0x000f62000c101d00 */
[----:B------:R-:W-:Y:S02]  /*205c0*/  IADD3 R49, P2, R114, 0x9000, RZ ;  /* 0x0000900072317810 */ /* 0x000fe40007f5e0ff */
[----:B------:R-:W-:Y:S02]  /*205d0*/  LOP3.LUT R28, R29, 0x380, RZ, 0xc0, !PT ;  /* 0x000003801d1c7812 */ /* 0x000fe400078ec0ff */
[----:B------:R-:W-:-:S02]  /*205e0*/  LOP3.LUT R32, R33, 0x380, RZ, 0xc0, !PT ;  /* 0x0000038021207812 */ /* 0x000fc400078ec0ff */
[----:B------:R-:W-:Y:S02]  /*205f0*/  LOP3.LUT R36, R37, 0x380, RZ, 0xc0, !PT ;  /* 0x0000038025247812 */ /* 0x000fe400078ec0ff */
[----:B------:R-:W-:Y:S02]  /*20600*/  LOP3.LUT R40, R41, 0x380, RZ, 0xc0, !PT ;  /* 0x0000038029287812 */ /* 0x000fe400078ec0ff */
[----:B------:R-:W-:Y:S02]  /*20610*/  LOP3.LUT R44, R45, 0x380, RZ, 0xc0, !PT ;  /* 0x000003802d2c7812 */ /* 0x000fe400078ec0ff */
[----:B------:R-:W-:Y:S02]  /*20620*/  LOP3.LUT R48, R49, 0x380, RZ, 0xc0, !PT ;  /* 0x0000038031307812 */ /* 0x000fe400078ec0ff */
[----:B------:R-:W-:Y:S02]  /*20630*/  SHF.R.U64 R28, R28, 0x3, RZ ;  /* 0x000000031c1c7819 */ /* 0x000fe400000012ff */
[----:B------:R-:W-:-:S02]  /*20640*/  SHF.R.U64 R32, R32, 0x3, RZ ;  /* 0x0000000320207819 */ /* 0x000fc400000012ff */
[----:B------:R-:W-:Y:S02]  /*20650*/  SHF.R.U64 R36, R36, 0x3, RZ ;  /* 0x0000000324247819 */ /* 0x000fe400000012ff */
        /* <DEDUP_REMOVED lines=17> */
[----:B0-----:R-:W-:-:S02]  /*20770*/  IADD3 R61, P6, R114, 0xb000, RZ ;  /* 0x0000b000723d7810 */ /* 0x001fc40007fde0ff */
[C---:B------:R-:W-:Y:S01]  /*20780*/  IADD3 R65, P5, R114.reuse, 0xc000, RZ ;  /* 0x0000c00072417810 */ /* 0x040fe20007fbe0ff */
[----:B------:R-:W5:Y:S01]  /*20790*/  LD.E.128 R32, desc[UR4][R32.64] ;  /* 0x0000000420207980 */ /* 0x000f62000c101d00 */
[C---:B------:R-:W-:Y:S02]  /*207a0*/  IADD3 R69, P4, R114.reuse, 0xd000, RZ ;  /* 0x0000d00072457810 */ /* 0x040fe40007f9e0ff */
[C---:B------:R-:W-:Y:S01]  /*207b0*/  IADD3 R73, P3, R114.reuse, 0xe000, RZ ;  /* 0x0000e00072497810 */ /* 0x040fe20007f7e0ff */
[----:B------:R-:W5:Y:S01]  /*207c0*/  LD.E.128 R36, desc[UR4][R36.64] ;  /* 0x0000000424247980 */ /* 0x000f62000c101d00 */
[----:B------:R-:W-:Y:S02]  /*207d0*/  IADD3 R3, P2, R114, 0xf000, RZ ;  /* 0x0000f00072037810 */ /* 0x000fe40007f5e0ff */
[----:B------:R-:W-:Y:S01]  /*207e0*/  LOP3.LUT R52, R53, 0x380, RZ, 0xc0, !PT ;  /* 0x0000038035347812 */ /* 0x000fe200078ec0ff */
[----:B------:R-:W5:Y:S01]  /*207f0*/  LD.E.128 R40, desc[UR4][R40.64] ;  /* 0x0000000428287980 */ /* 0x000f62000c101d00 */
[----:B------:R-:W-:Y:S01]  /*20800*/  LOP3.LUT R60, R61, 0x380, RZ, 0xc0, !PT ;  /* 0x000003803d3c7812 */ /* 0x000fe200078ec0ff */
[----:B------:R-:W-:Y:S01]  /*20810*/  IMAD.X R77, RZ, RZ, R115, P2 ;  /* 0x000000ffff4d7224 */ /* 0x000fe200010e0673 */
[----:B------:R-:W-:Y:S01]  /*20820*/  LOP3.LUT R64, R65, 0x380, RZ, 0xc0, !PT ;  /* 0x0000038041407812 */ /* 0x000fe200078ec0ff */
[----:B------:R-:W5:Y:S01]  /*20830*/  LD.E.128 R44, desc[UR4][R44.64] ;  /* 0x000000042c2c7980 */ /* 0x000f62000c101d00 */
[----:B------:R-:W-:-:S02]  /*20840*/  LOP3.LUT R68, R69, 0x380, RZ, 0xc0, !PT ;  /* 0x0000038045447812 */ /* 0x000fc400078ec0ff */
[----:B------:R-:W-:Y:S01]  /*20850*/  LOP3.LUT R72, R73, 0x380, RZ, 0xc0, !PT ;  /* 0x0000038049487812 */ /* 0x000fe200078ec0ff */
[----:B------:R-:W5:Y:S01]  /*20860*/  LD.E.128 R48, desc[UR4][R48.64] ;  /* 0x0000000430307980 */ /* 0x000f62000c101d00 */
[----:B------:R-:W-:Y:S02]  /*20870*/  LOP3.LUT R5, R114, 0x380, RZ, 0xc0, !PT ;  /* 0x0000038072057812 */ /* 0x000fe400078ec0ff */
[----:B------:R-:W-:Y:S02]  /*20880*/  LOP3.LUT R2, R3, 0x380, RZ, 0xc0, !PT ;  /* 0x0000038003027812 */ /* 0x000fe400078ec0ff */
[----:B------:R-:W-:Y:S02]  /*20890*/  SHF.R.U64 R52, R52, 0x3, RZ ;  /* 0x0000000334347819 */ /* 0x000fe400000012ff */
        /* <DEDUP_REMOVED lines=17> */
[----:B------:R-:W-:Y:S01]  /*209b0*/  IMAD.MOV.U32 R5, RZ, RZ, R115 ;  /* 0x000000ffff057224 */ /* 0x000fe200078e0073 */
[----:B------:R-:W-:Y:S01]  /*209c0*/  LOP3.LUT R76, R2, R3, RZ, 0x3c, !PT ;  /* 0x00000003024c7212 */ /* 0x000fe200078e3cff */
[----:B------:R-:W5:Y:S04]  /*209d0*/  LD.E.128 R52, desc[UR4][R52.64] ;  /* 0x0000000434347980 */ /* 0x000f68000c101d00 */
[----:B------:R-:W5:Y:S04]  /*209e0*/  LD.E.128 R4, desc[UR4][R4.64] ;  /* 0x0000000404047980 */ /* 0x000f68000c101d00 */
[----:B------:R-:W5:Y:S04]  /*209f0*/  LD.E.128 R60, desc[UR4][R60.64] ;  /* 0x000000043c3c7980 */ /* 0x000f68000c101d00 */
[----:B------:R-:W5:Y:S04]  /*20a00*/  LD.E.128 R64, desc[UR4][R64.64] ;  /* 0x0000000440407980 */ /* 0x000f68000c101d00 */
[----:B------:R-:W5:Y:S04]  /*20a10*/  LD.E.128 R68, desc[UR4][R68.64] ;  /* 0x0000000444447980 */ /* 0x000f68000c101d00 */
[----:B------:R-:W5:Y:S04]  /*20a20*/  LD.E.128 R72, desc[UR4][R72.64] ;  /* 0x0000000448487980 */ /* 0x000f68000c101d00 */
[----:B------:R-:W5:Y:S01]  /*20a30*/  LD.E.128 R76, desc[UR4][R76.64] ;  /* 0x000000044c4c7980 */ /* 0x000f62000c101d00 */
[----:B------:R-:W-:-:S02]  /*20a40*/  ULDC.64 UR4, c[0x0][0xaa0] ;  /* 0x0002a80000047ab9 */ /* 0x000fc40000000a00 */
[----:B------:R-:W-:Y:S01]  /*20a50*/  IMAD R58, R58, UR4, RZ ;  /* 0x000000043a3a7c24 */ /* 0x000fe2000f8e02ff */
[----:B------:R-:W-:Y:S01]  /*20a60*/  @!PT LDS RZ, [RZ] ;  /* 0x00000000fffff984 */ /* 0x000fe20000000800 */
[----:B------:R-:W-:Y:S01]  /*20a70*/  @!PT LDS RZ, [RZ] ;  /* 0x00000000fffff984 */ /* 0x000fe20000000800 */
[----:B------:R-:W-:Y:S01]  /*20a80*/  @!PT LDS RZ, [RZ] ;  /* 0x00000000fffff984 */ /* 0x000fe20000000800 */
[----:B------:R-:W-:Y:S01]  /*20a90*/  @!PT LDS RZ, [RZ] ;  /* 0x00000000fffff984 */ /* 0x000fe20000000800 */
[----:B------:R0:W-:Y:S06]  /*20aa0*/  MEMBAR.ALL.CTA ;  /* 0x0000000000007992 */ /* 0x0001ec0000008000 */
[----:B0-----:R-:W0:Y:S01]  /*20ab0*/  FENCE.VIEW.ASYNC.S ;  /* 0x00000000000073c6 */ /* 0x001e220000000000 */
[----:B------:R-:W-:-:S04]  /*20ac0*/  IMAD.WIDE.U32 R2, R57, UR4, RZ ;  /* 0x0000000439027c25 */ /* 0x000fc8000f8e00ff */
[----:B------:R-:W-:Y:S01]  /*20ad0*/  IMAD R21, R57, UR5, R58 ;  /* 0x0000000539157c24 */ /* 0x000fe2000f8e023a */
[----:B------:R-:W-:Y:S01]  /*20ae0*/  ULDC.64 UR4, c[0x0][0xae8] ;  /* 0x0002ba0000047ab9 */ /* 0x000fe20000000a00 */
[----:B------:R-:W-:-:S03]  /*20af0*/  IMAD R58, R20, 0x20, R224 ;  /* 0x00000020143a7824 */ /* 0x000fc600078e02e0 */
[----:B------:R-:W-:Y:S01]  /*20b00*/  IADD3 R3, R3, R21, RZ ;  /* 0x0000001503037210 */ /* 0x000fe20007ffe0ff */
[----:B------:R-:W-:Y:S01]  /*20b10*/  IMAD R58, R121, 0x80, R58 ;  /* 0x00000080793a7824 */ /* 0x000fe200078e023a */
[----:B------:R-:W-:Y:S01]  /*20b20*/  SHF.R.S32.HI R57, RZ, 0x1f, R56 ;  /* 0x0000001fff397819 */ /* 0x000fe20000011438 */
[----:B------:R-:W-:-:S04]  /*20b30*/  IMAD.WIDE.U32 R2, R223, UR4, R2 ;  /* 0x00000004df027c25 */ /* 0x000fc8000f8e0002 */
[----:B--2---:R-:W-:-:S04]  /*20b40*/  @P1 IMAD.HI.U32 R20, R58, R59, RZ ;  /* 0x0000003b3a141227 */ /* 0x004fc800078e00ff */
[----:B------:R-:W-:Y:S01]  /*20b50*/  IMAD R3, R223, UR5, R3 ;  /* 0x00000005df037c24 */ /* 0x000fe2000f8e0203 */
[----:B------:R-:W-:Y:S01]  /*20b60*/  ULDC.64 UR4, c[0x0][0xaf0] ;  /* 0x0002bc0000047ab9 */ /* 0x000fe20000000a00 */
[----:B------:R-:W-:Y:S01]  /*20b70*/  IMAD.MOV.U32 R21, RZ, RZ, R58 ;  /* 0x000000ffff157224 */ /* 0x000fe200078e003a */
[----:B---3--:R-:W-:Y:S01]  /*20b80*/  @P1 SHF.R.U32.HI R21, RZ, R81, R20 ;  /* 0x00000051ff151219 */ /* 0x008fe20000011614 */
[----:B------:R-:W-:Y:S02]  /*20b90*/  IMAD R57, R57, UR4, RZ ;  /* 0x0000000439397c24 */ /* 0x000fe4000f8e02ff */
[----:B------:R-:W-:Y:S01]  /*20ba0*/  IMAD.WIDE.U32 R2, R56, UR4, R2 ;  /* 0x0000000438027c25 */ /* 0x000fe2000f8e0002 */
[----:B------:R-:W-:-:S03]  /*20bb0*/  SHF.R.S32.HI R20, RZ, 0x1f, R21 ;  /* 0x0000001fff147819 */ /* 0x000fc60000011415 */
[----:B------:R-:W-:Y:S01]  /*20bc0*/  IMAD R57, R56, UR5, R57 ;  /* 0x0000000538397c24 */ /* 0x000fe2000f8e0239 */
[----:B------:R-:W-:Y:S01]  /*20bd0*/  ULDC.64 UR4, c[0x0][0xae0] ;  /* 0x0002b80000047ab9 */ /* 0x000fe20000000a00 */
[----:B------:R-:W-:Y:S02]  /*20be0*/  IMAD.MOV R56, RZ, RZ, -R21 ;  /* 0x000000ffff387224 */ /* 0x000fe400078e0a15 */
[----:B------:R-:W-:Y:S02]  /*20bf0*/  IMAD.IADD R3, R3, 0x1, R57 ;  /* 0x0000000103037824 */ /* 0x000fe400078e0239 */
[----:B------:R-:W-:Y:S02]  /*20c00*/  IMAD R20, R20, UR4, RZ ;  /* 0x0000000414147c24 */ /* 0x000fe4000f8e02ff */
[----:B------:R-:W-:Y:S02]  /*20c10*/  IMAD R119, R119, R56, R58 ;  /* 0x0000003877777224 */ /* 0x000fe400078e023a */
[----:B------:R-:W-:-:S04]  /*20c20*/  IMAD.WIDE.U32 R2, R21, UR4, R2 ;  /* 0x0000000415027c25 */ /* 0x000fc8000f8e0002 */
[----:B------:R-:W-:Y:S01]  /*20c30*/  IMAD R21, R21, UR5, R20 ;  /* 0x0000000515157c24 */ /* 0x000fe2000f8e0214 */
[----:B------:R-:W-:Y:S01]  /*20c40*/  SHF.R.S32.HI R20, RZ, 0x1f, R119 ;  /* 0x0000001fff147819 */ /* 0x000fe20000011477 */
[----:B------:R-:W-:Y:S01]  /*20c50*/  ULDC.64 UR4, c[0x0][0xad8] ;  /* 0x0002b60000047ab9 */ /* 0x000fe20000000a00 */
[----:B------:R-:W-:Y:S02]  /*20c60*/  IMAD R81, R121, 0x80, R224 ;  /* 0x0000008079517824 */ /* 0x000fe400078e02e0 */
[----:B------:R-:W-:Y:S02]  /*20c70*/  IMAD.IADD R3, R3, 0x1, R21 ;  /* 0x0000000103037824 */ /* 0x000fe400078e0215 */
[----:B------:R-:W-:Y:S02]  /*20c80*/  IMAD R20, R20, UR4, RZ ;  /* 0x0000000414147c24 */ /* 0x000fe4000f8e02ff */
[----:B------:R-:W-:Y:S01]  /*20c90*/  IMAD.WIDE.U32 R2, R119, UR4, R2 ;  /* 0x0000000477027c25 */ /* 0x000fe2000f8e0002 */
[----:B------:R-:W-:-:S03]  /*20ca0*/  ISETP.GE.AND P2, PT, R81, R0, PT ;  /* 0x000000005100720c */ /* 0x000fc60003f46270 */
[----:B------:R-:W-:Y:S01]  /*20cb0*/  IMAD R57, R119, UR5, R20 ;  /* 0x0000000577397c24 */ /* 0x000fe2000f8e0214 */
[----:B------:R-:W-:Y:S01]  /*20cc0*/  ULDC.64 UR4, c[0x0][0xa80] ;  /* 0x0002a00000047ab9 */ /* 0x000fe20000000a00 */
[----:B------:R-:W-:Y:S01]  /*20cd0*/  VIADD R20, R23, 0x38820 ;  /* 0x0003882017147836 */ /* 0x000fe20000000000 */
[C---:B------:R-:W-:Y:S01]  /*20ce0*/  LEA R80, P3, R2.reuse, UR4, 0x1 ;  /* 0x0000000402507c11 */ /* 0x040fe2000f8608ff */
[----:B------:R-:W-:Y:S02]  /*20cf0*/  IMAD.IADD R3, R3, 0x1, R57 ;  /* 0x0000000103037824 */ /* 0x000fe400078e0239 */
[----:B------:R-:W-:Y:S01]  /*20d00*/  VIADD R21, R81, 0x20 ;  /* 0x0000002051157836 */ /* 0x000fe20000000000 */
[----:B------:R-:W-:Y:S02]  /*20d10*/  PRMT R20, RZ, 0x654, R20 ;  /* 0x00000654ff147816 */ /* 0x000fe40000000014 */
[----:B------:R-:W-:Y:S02]  /*20d20*/  LEA.HI.X R82, R2, UR5, R3, 0x1, P3 ;  /* 0x0000000502527c11 */ /* 0x000fe400098f0c03 */
[-C--:B------:R-:W-:Y:S01]  /*20d30*/  ISETP.GE.AND P1, PT, R21, R0.reuse, PT ;  /* 0x000000001500720c */ /* 0x080fe20003f26270 */
[----:B------:R-:W-:Y:S01]  /*20d40*/  VIADD R21, R81, 0x40 ;  /* 0x0000004051157836 */ /* 0x000fe20000000000 */
[----:B0-----:R0:W-:Y:S01]  /*20d50*/  SYNCS.ARRIVE.TRANS64.RED.A1T0 RZ, [R20+URZ], RZ ;  /* 0x000000ff14ff79a7 */ /* 0x0011e2000810043f */
[----:B------:R0:W1:Y:S01]  /*20d60*/  SHFL.IDX PT, R83, R80, RZ, 0x181f ;  /* 0x00181fff50537589 */ /* 0x00006200000e0000 */
[----:B------:R-:W-:Y:S03]  /*20d70*/  BSSY B1, `(.L_x_661) ;  /* 0x0000016000017945 */ /* 0x000fe60003800000 */
[----:B------:R0:W2:Y:S01]  /*20d80*/  SHFL.IDX PT, R59, R82, RZ, 0x181f ;  /* 0x00181fff523b7589 */ /* 0x0000a200000e0000 */
[----:B------:R-:W-:Y:S01]  /*20d90*/  ISETP.GE.AND P0, PT, R21, R0, PT ;  /* 0x000000001500720c */ /* 0x000fe20003f06270 */
[----:B------:R-:W-:-:S12]  /*20da0*/  @P2 BRA `(.L_x_662) ;  /* 0x0000000000482947 */ /* 0x000fd80003800000 */
[----:B------:R-:W-:Y:S01]  /*20db0*/  ULDC UR4, c[0x0][0xac8] ;  /* 0x0002b20000047ab9 */ /* 0x000fe20000000800 */
[----:B------:R-:W-:Y:S01]  /*20dc0*/  ULDC.64 UR6, c[0x0][0x208] ;  /* 0x0000820000067ab9 */ /* 0x000fe20000000a00 */
[----:B------:R-:W-:Y:S02]  /*20dd0*/  ISETP.GE.AND P5, PT, R16, UR4, PT ;  /* 0x0000000410007c0c */ /* 0x000fe4000bfa6270 */
[----:B------:R-:W-:Y:S02]  /*20de0*/  ISETP.GE.AND P4, PT, R214, UR4, PT ;  /* 0x00000004d6007c0c */ /* 0x000fe4000bf86270 */
[----:B------:R-:W-:Y:S02]  /*20df0*/  ISETP.GE.AND P3, PT, R19, UR4, PT ;  /* 0x0000000413007c0c */ /* 0x000fe4000bf66270 */
[----:B------:R-:W-:-:S07]  /*20e00*/  ISETP.GE.AND P2, PT, R22, UR4, PT ;  /* 0x0000000416007c0c */ /* 0x000fce000bf46270 */
[----:B-1----:R-:W-:-:S04]  /*20e10*/  @!P5 LEA R2, P6, R16, R83, 0x1 ;  /* 0x000000531002d211 */ /* 0x002fc800078c08ff */
[----:B--2---:R-:W-:Y:S02]  /*20e20*/  @!P5 LEA.HI.X R3, R16, R59, R17, 0x1, P6 ;  /* 0x0000003b1003d211 */ /* 0x004fe400030f0c11 */
[----:B0-----:R-:W-:-:S03]  /*20e30*/  @!P4 LEA R20, P6, R212, R83, 0x1 ;  /* 0x00000053d414c211 */ /* 0x001fc600078c08ff */
        /* <DEDUP_REMOVED lines=9> */
.L_x_662:
[----:B------:R-:W-:Y:S05]  /*20ed0*/  BSYNC B1 ;  /* 0x0000000000017941 */ /* 0x000fea0003800000 */
.L_x_661:
[----:B---3--:R3:W4:Y:S01]  /*20ee0*/  SHFL.IDX PT, R21, R82, 0x1, 0x181f ;  /* 0x00381f0052157f89 */ /* 0x00872200000e0000 */
[----:B------:R-:W-:Y:S03]  /*20ef0*/  BSSY B1, `(.L_x_663) ;  /* 0x0000015000017945 */ /* 0x000fe60003800000 */
[----:B-----5:R3:W0:Y:S01]  /*20f00*/  SHFL.IDX PT, R7, R80, 0x1, 0x181f ;  /* 0x00381f0050077f89 */ /* 0x02062200000e0000 */
[----:B------:R-:W-:Y:S05]  /*20f10*/  @P1 BRA `(.L_x_664) ;  /* 0x0000000000481947 */ /* 0x000fea0003800000 */
[----:B------:R-:W-:Y:S01]  /*20f20*/  ULDC UR4, c[0x0][0xac8] ;  /* 0x0002b20000047ab9 */ /* 0x000fe20000000800 */
[----:B------:R-:W-:Y:S01]  /*20f30*/  ULDC.64 UR6, c[0x0][0x208] ;  /* 0x0000820000067ab9 */ /* 0x000fe20000000a00 */
[----:B------:R-:W-:Y:S02]  /*20f40*/  ISETP.GE.AND P4, PT, R16, UR4, PT ;  /* 0x0000000410007c0c */ /* 0x000fe4000bf86270 */
[----:B------:R-:W-:Y:S02]  /*20f50*/  ISETP.GE.AND P3, PT, R214, UR4, PT ;  /* 0x00000004d6007c0c */ /* 0x000fe4000bf66270 */
[----:B------:R-:W-:Y:S02]  /*20f60*/  ISETP.GE.AND P2, PT, R19, UR4, PT ;  /* 0x0000000413007c0c */ /* 0x000fe4000bf46270 */
[----:B------:R-:W-:-:S07]  /*20f70*/  ISETP.GE.AND P1, PT, R22, UR4, PT ;  /* 0x0000000416007c0c */ /* 0x000fce000bf26270 */
[-C--:B0-----:R-:W-:Y:S02]  /*20f80*/  @!P4 LEA R2, P6, R16, R7.reuse, 0x1 ;  /* 0x000000071002c211 */ /* 0x081fe400078c08ff */
[----:B------:R-:W-:Y:S02]  /*20f90*/  @!P3 LEA R4, P5, R212, R7, 0x1 ;  /* 0x00000007d404b211 */ /* 0x000fe400078a08ff */
[----:B----4-:R-:W-:Y:S02]  /*20fa0*/  @!P4 LEA.HI.X R3, R16, R21, R17, 0x1, P6 ;  /* 0x000000151003c211 */ /* 0x010fe400030f0c11 */
        /* <DEDUP_REMOVED lines=9> */
.L_x_664:
[----:B------:R-:W-:Y:S05]  /*21040*/  BSYNC B1 ;  /* 0x0000000000017941 */ /* 0x000fea0003800000 */
.L_x_663:
[----:B0-----:R0:W0:Y:S01]  /*21050*/  SHFL.IDX PT, R9, R82, 0x2, 0x181f ;  /* 0x00581f0052097f89 */ /* 0x00102200000e0000 */
[----:B------:R-:W-:Y:S03]  /*21060*/  BSSY B1, `(.L_x_665) ;  /* 0x0000015000017945 */ /* 0x000fe60003800000 */
[----:B------:R0:W0:Y:S01]  /*21070*/  SHFL.IDX PT, R5, R80, 0x2, 0x181f ;  /* 0x00581f0050057f89 */ /* 0x00002200000e0000 */
        /* <DEDUP_REMOVED lines=8> */
[-C--:B------:R-:W-:Y:S02]  /*21100*/  @!P2 LEA R4, P5, R212, R5.reuse, 0x1 ;  /* 0x00000005d404a211 */ /* 0x080fe400078a08ff */
[C---:B------:R-:W-:Y:S02]  /*21110*/  @!P1 LEA R6, P4, R19.reuse, R5, 0x1 ;  /* 0x0000000513069211 */ /* 0x040fe400078808ff */
[----:B------:R-:W-:Y:S02]  /*21120*/  @!P3 LEA.HI.X R3, R16, R9, R17, 0x1, P6 ;  /* 0x000000091003b211 */ /* 0x000fe400030f0c11 */
[----:B------:R-:W-:Y:S02]  /*21130*/  @!P0 LEA R8, P6, R22, R5, 0x1 ;  /* 0x0000000516088211 */ /* 0x000fe400078c08ff */
[-C--:B------:R-:W-:Y:S01]  /*21140*/  @!P2 LEA.HI.X R5, R212, R9.reuse, R215, 0x1, P5 ;  /* 0x00000009d405a211 */ /* 0x080fe200028f0cd7 */
[----:B------:R0:W-:Y:S01]  /*21150*/  @!P3 ST.E.128 desc[UR6][R2.64], R12 ;  /* 0x0000000c0200b985 */ /* 0x0001e2000c101d06 */
[----:B------:R-:W-:-:S02]  /*21160*/  @!P1 LEA.HI.X R7, R19, R9, R219, 0x1, P4 ;  /* 0x0000000913079211 */ /* 0x000fc400020f0cdb */
[----:B------:R-:W-:Y:S01]  /*21170*/  @!P0 LEA.HI.X R9, R22, R9, R218, 0x1, P6 ;  /* 0x0000000916098211 */ /* 0x000fe200030f0cda */
[----:B------:R0:W-:Y:S04]  /*21180*/  @!P2 ST.E.128 desc[UR6][R4.64], R36 ;  /* 0x000000240400a985 */ /* 0x0001e8000c101d06 */
[----:B------:R0:W-:Y:S04]  /*21190*/  @!P1 ST.E.128 desc[UR6][R6.64], R52 ;  /* 0x0000003406009985 */ /* 0x0001e8000c101d06 */
[----:B------:R0:W-:Y:S02]  /*211a0*/  @!P0 ST.E.128 desc[UR6][R8.64], R72 ;  /* 0x0000004808008985 */ /* 0x0001e4000c101d06 */
.L_x_666:
[----:B------:R-:W-:Y:S05]  /*211b0*/  BSYNC B1 ;  /* 0x0000000000017941 */ /* 0x000fea0003800000 */
.L_x_665:
[----:B------:R-:W-:Y:S01]  /*211c0*/  VIADD R81, R81, 0x60 ;  /* 0x0000006051517836 */ /* 0x000fe20000000000 */
[----:B0-----:R0:W0:Y:S04]  /*211d0*/  SHFL.IDX PT, R9, R82, 0x3, 0x181f ;  /* 0x00781f0052097f89 */ /* 0x00102800000e0000 */
[----:B------:R-:W-:Y:S01]  /*211e0*/  ISETP.GE.AND P0, PT, R81, R0, PT ;  /* 0x000000005100720c */ /* 0x000fe20003f06270 */
[----:B------:R0:W0:-:S12]  /*211f0*/  SHFL.IDX PT, R11, R80, 0x3, 0x181f ;  /* 0x00781f00500b7f89 */ /* 0x00001800000e0000 */
[----:B------:R-:W-:Y:S05]  /*21200*/  @P0 BRA `(.L_x_667) ;  /* 0x0000002400ec0947 */ /* 0x000fea0003800000 */
[----:B------:R-:W-:Y:S01]  /*21210*/  ULDC UR4, c[0x0][0xac8] ;  /* 0x0002b20000047ab9 */ /* 0x000fe20000000800 */
[----:B------:R-:W-:Y:S01]  /*21220*/  ULDC.64 UR6, c[0x0][0x208] ;  /* 0x0000820000067ab9 */ /* 0x000fe20000000a00 */
[----:B------:R-:W-:Y:S02]  /*21230*/  ISETP.GE.AND P3, PT, R16, UR4, PT ;  /* 0x0000000410007c0c */ /* 0x000fe4000bf66270 */
[----:B------:R-:W-:Y:S02]  /*21240*/  ISETP.GE.AND P4, PT, R214, UR4, PT ;  /* 0x00000004d6007c0c */ /* 0x000fe4000bf86270 */
[----:B------:R-:W-:-:S09]  /*21250*/  ISETP.GE.AND P5, PT, R19, UR4, PT ;  /* 0x0000000413007c0c */ /* 0x000fd2000bfa6270 */
[-C--:B0-----:R-:W-:Y:S02]  /*21260*/  @!P3 LEA R2, P0, R16, R11.reuse, 0x1 ;  /* 0x0000000b1002b211 */ /* 0x081fe400078008ff */
[----:B------:R-:W-:Y:S02]  /*21270*/  @!P4 LEA R4, P1, R212, R11, 0x1 ;  /* 0x0000000bd404c211 */ /* 0x000fe400078208ff */
[----:B------:R-:W-:Y:S02]  /*21280*/  @!P3 LEA.HI.X R3, R16, R9, R17, 0x1, P0 ;  /* 0x000000091003b211 */ /* 0x000fe400000f0c11 */
[----:B------:R-:W-:Y:S02]  /*21290*/  ISETP.GE.AND P0, PT, R22, UR4, PT ;  /* 0x0000000416007c0c */ /* 0x000fe4000bf06270 */
[----:B------:R-:W-:Y:S01]  /*212a0*/  @!P5 LEA R6, P2, R19, R11, 0x1 ;  /* 0x0000000b1306d211 */ /* 0x000fe200078408ff */
[----:B------:R0:W-:Y:S01]  /*212b0*/  @!P3 ST.E.128 desc[UR6][R2.64], R24 ;  /* 0x000000180200b985 */ /* 0x0001e2000c101d06 */
[----:B------:R-:W-:-:S02]  /*212c0*/  @!P4 LEA.HI.X R5, R212, R9, R215, 0x1, P1 ;  /* 0x00000009d405c211 */ /* 0x000fc400008f0cd7 */
[----:B------:R-:W-:-:S03]  /*212d0*/  @!P5 LEA.HI.X R7, R19, R9, R219, 0x1, P2 ;  /* 0x000000091307d211 */ /* 0x000fc600010f0cdb */
[----:B------:R0:W-:Y:S04]  /*212e0*/  @!P4 ST.E.128 desc[UR6][R4.64], R40 ;  /* 0x000000280400c985 */ /* 0x0001e8000c101d06 */
[----:B------:R0:W-:Y:S01]  /*212f0*/  @!P5 ST.E.128 desc[UR6][R6.64], R60 ;  /* 0x0000003c0600d985 */ /* 0x0001e2000c101d06 */
[----:B------:R-:W-:Y:S05]  /*21300*/  @P0 BRA `(.L_x_667) ;  /* 0x0000002400ac0947 */ /* 0x000fea0003800000 */
[----:B0-----:R-:W-:Y:S01]  /*21310*/  LEA R2, P0, R22, R11, 0x1 ;  /* 0x0000000b16027211 */ /* 0x001fe200078008ff */
[----:B------:R-:W-:-:S03]  /*21320*/  ULDC.64 UR4, c[0x0][0x208] ;  /* 0x0000820000047ab9 */ /* 0x000fc60000000a00 */
[----:B------:R-:W-:-:S05]  /*21330*/  LEA.HI.X R3, R22, R9, R218, 0x1, P0 ;  /* 0x0000000916037211 */ /* 0x000fca00000f0cda */
[----:B------:R0:W-:Y:S01]  /*21340*/  ST.E.128 desc[UR4][R2.64], R76 ;  /* 0x0000004c02007985 */ /* 0x0001e2000c101d04 */
[----:B------:R-:W-:Y:S05]  /*21350*/  BRA `(.L_x_667) ;  /* 0x0000002400987947 */ /* 0x000fea0003800000 */
.L_x_660:
[----:B0-----:R-:W0:Y:S01]  /*21360*/  @P1 LDC R61, c[0x0][0xbec] ;  /* 0x0002fb00ff3d1b82 */ /* 0x001e220000000800 */
[----:B------:R-:W-:Y:S01]  /*21370*/  IMAD.MOV.U32 R60, RZ, RZ, R116 ;  /* 0x000000ffff3c7224 */ /* 0x000fe200078e0074 */
[----:B------:R-:W-:Y:S01]  /*21380*/  ULDC.64 UR4, c[0x0][0xb08] ;  /* 0x0002c20000047ab9 */ /* 0x000fe20000000a00 */
[----:B------:R1:W5:Y:S04]  /*21390*/  LDL R227, [R1+0x8c] ;  /* 0x00008c0001e37983 */ /* 0x0003680000100800 */
[----:B------:R1:W5:Y:S01]  /*213a0*/  LDL R211, [R1+0x108] ;  /* 0x0001080001d37983 */ /* 0x0003620000100800 */
[----:B------:R-:W2:Y:S03]  /*213b0*/  @P1 LDC R59, c[0x0][0xbf0] ;  /* 0x0002fc00ff3b1b82 */ /* 0x000ea60000000800 */
[----:B------:R1:W5:Y:S04]  /*213c0*/  LDL R210, [R1+0x188] ;  /* 0x0001880001d27983 */ /* 0x0003680000100800 */
[----:B------:R1:W5:Y:S04]  /*213d0*/  LDL R209, [R1+0x104] ;  /* 0x0001040001d17983 */ /* 0x0003680000100800 */
[----:B------:R1:W5:Y:S04]  /*213e0*/  LDL R208, [R1+0x184] ;  /* 0x0001840001d07983 */ /* 0x0003680000100800 */
[----:B------:R1:W5:Y:S01]  /*213f0*/  LDL R207, [R1+0x100] ;  /* 0x0001000001cf7983 */ /* 0x0003620000100800 */
[----:B0-----:R-:W-:-:S03]  /*21400*/  @P1 IMAD.HI.U32 R61, R116, R61, RZ ;  /* 0x0000003d743d1227 */ /* 0x001fc600078e00ff */
[----:B------:R1:W5:Y:S04]  /*21410*/  LDL R206, [R1+0x180] ;  /* 0x0001800001ce7983 */ /* 0x0003680000100800 */
[----:B------:R1:W5:Y:S01]  /*21420*/  LDL R205, [R1+0xfc] ;  /* 0x0000fc0001cd7983 */ /* 0x0003620000100800 */
[----:B--2---:R-:W-:Y:S01]  /*21430*/  @P1 SHF.R.U32.HI R60, RZ, R59, R61 ;  /* 0x0000003bff3c1219 */ /* 0x004fe2000001163d */
[----:B------:R-:W-:Y:S02]  /*21440*/  IMAD R61, R58, UR4, RZ ;  /* 0x000000043a3d7c24 */ /* 0x000fe4000f8e02ff */
[C---:B------:R-:W-:Y:S01]  /*21450*/  IMAD.WIDE.U32 R58, R57.reuse, UR4, RZ ;  /* 0x00000004393a7c25 */ /* 0x040fe2000f8e00ff */
[----:B------:R1:W5:Y:S03]  /*21460*/  LDL R204, [R1+0x17c] ;  /* 0x00017c0001cc7983 */ /* 0x0003660000100800 */
[----:B------:R-:W-:Y:S01]  /*21470*/  IMAD R61, R57, UR5, R61 ;  /* 0x00000005393d7c24 */ /* 0x000fe2000f8e023d */
[----:B------:R-:W-:Y:S01]  /*21480*/  ULDC.64 UR4, c[0x0][0xb38] ;  /* 0x0002ce0000047ab9 */ /* 0x000fe20000000a00 */
[----:B------:R-:W-:Y:S01]  /*21490*/  SHF.R.S32.HI R57, RZ, 0x1f, R56 ;  /* 0x0000001fff397819 */ /* 0x000fe20000011438 */
[----:B------:R1:W5:Y:S01]  /*214a0*/  LDL R203, [R1+0xf8] ;  /* 0x0000f80001cb7983 */ /* 0x0003620000100800 */
[----:B------:R-:W-:-:S03]  /*214b0*/  IMAD.IADD R59, R59, 0x1, R61 ;  /* 0x000000013b3b7824 */ /* 0x000fc600078e023d */
[----:B------:R1:W5:Y:S01]  /*214c0*/  LDL R202, [R1+0x178] ;  /* 0x0001780001ca7983 */ /* 0x0003620000100800 */
[----:B------:R-:W-:-:S03]  /*214d0*/  IMAD.WIDE.U32 R58, R223, UR4, R58 ;  /* 0x00000004df3a7c25 */ /* 0x000fc6000f8e003a */
[----:B------:R1:W5:Y:S01]  /*214e0*/  LDL R201, [R1+0xf4] ;  /* 0x0000f40001c97983 */ /* 0x0003620000100800 */
[----:B------:R-:W-:Y:S01]  /*214f0*/  IMAD R59, R223, UR5, R59 ;  /* 0x00000005df3b7c24 */ /* 0x000fe2000f8e023b */
[----:B------:R-:W-:Y:S02]  /*21500*/  ULDC.64 UR4, c[0x0][0xb40] ;  /* 0x0002d00000047ab9 */ /* 0x000fe40000000a00 */
[----:B------:R-:W-:Y:S01]  /*21510*/  IMAD R57, R57, UR4, RZ ;  /* 0x0000000439397c24 */ /* 0x000fe2000f8e02ff */
[----:B------:R1:W5:Y:S01]  /*21520*/  LDL R223, [R1+0x18c] ;  /* 0x00018c0001df7983 */ /* 0x0003620000100800 */
[----:B------:R-:W-:-:S03]  /*21530*/  IMAD.WIDE.U32 R58, R56, UR4, R58 ;  /* 0x00000004383a7c25 */ /* 0x000fc6000f8e003a */
[----:B------:R1:W5:Y:S01]  /*21540*/  LDL R200, [R1+0x174] ;  /* 0x0001740001c87983 */ /* 0x0003620000100800 */
[----:B------:R-:W-:Y:S01]  /*21550*/  IMAD R57, R56, UR5, R57 ;  /* 0x0000000538397c24 */ /* 0x000fe2000f8e0239 */
[----:B------:R-:W-:Y:S01]  /*21560*/  ULDC.64 UR4, c[0x0][0xb48] ;  /* 0x0002d20000047ab9 */ /* 0x000fe20000000a00 */
[--C-:B------:R-:W-:Y:S01]  /*21570*/  IMAD.MOV R56, RZ, RZ, -R60.reuse ;  /* 0x000000ffff387224 */ /* 0x100fe200078e0a3c */
[----:B------:R1:W5:Y:S01]  /*21580*/  LDL R199, [R1+0xf0] ;  /* 0x0000f00001c77983 */ /* 0x0003620000100800 */
[----:B------:R-:W-:Y:S01]  /*21590*/  IMAD.IADD R59, R59, 0x1, R57 ;  /* 0x000000013b3b7824 */ /* 0x000fe200078e0239 */
[----:B------:R-:W-:Y:S01]  /*215a0*/  SHF.R.S32.HI R57, RZ, 0x1f, R60 ;  /* 0x0000001fff397819 */ /* 0x000fe2000001143c */
[----:B------:R-:W-:Y:S01]  /*215b0*/  IMAD R56, R119, R56, R116 ;  /* 0x0000003877387224 */ /* 0x000fe200078e0274 */
[----:B------:R1:W5:Y:S01]  /*215c0*/  LDL R198, [R1+0x170] ;  /* 0x0001700001c67983 */ /* 0x0003620000100800 */
[----:B------:R-:W-:-:S03]  /*215d0*/  IMAD.WIDE.U32 R58, R120, UR4, R58 ;  /* 0x00000004783a7c25 */ /* 0x000fc6000f8e003a */
[----:B------:R1:W5:Y:S01]  /*215e0*/  LDL R197, [R1+0xec] ;  /* 0x0000ec0001c57983 */ /* 0x0003620000100800 */
[----:B------:R-:W-:Y:S01]  /*215f0*/  IMAD R59, R120, UR5, R59 ;  /* 0x00000005783b7c24 */ /* 0x000fe2000f8e023b */
[----:B------:R-:W-:Y:S02]  /*21600*/  ULDC.64 UR4, c[0x0][0xb30] ;  /* 0x0002cc0000047ab9 */ /* 0x000fe40000000a00 */
[----:B------:R1:W5:Y:S04]  /*21610*/  LDL R196, [R1+0x16c] ;  /* 0x00016c0001c47983 */ /* 0x0003680000100800 */
        /* <DEDUP_REMOVED lines=44> */
[----:B------:R1:W5:Y:S01]  /*218e0*/  LDL R116, [R1+0x90] ;  /* 0x0000900001747983 */ /* 0x0003620000100800 */
[----:B------:R-:W-:-:S02]  /*218f0*/  IMAD R57, R57, UR4, RZ ;  /* 0x0000000439397c24 */ /* 0x000fc4000f8e02ff */
        /* <DEDUP_REMOVED lines=11> */
[----:B------:R-:W-:-:S03]  /*219b0*/  VIADD R56, R23, 0x38820 ;  /* 0x0003882017387836 */ /* 0x000fc60000000000 */
[----:B------:R-:W-:Y:S02]  /*219c0*/  LEA.HI.X R61, R58, UR5, R61, 0x2, P0 ;  /* 0x000000053a3d7c11 */ /* 0x000fe400080f143d */
[----:B------:R-:W-:Y:S02]  /*219d0*/  ISETP.GE.AND P0, PT, R113, R0, PT ;  /* 0x000000007100720c */ /* 0x000fe40003f06270 */
[----:B------:R-:W-:Y:S01]  /*219e0*/  PRMT R56, RZ, 0x654, R56 ;  /* 0x00000654ff387816 */ /* 0x000fe20000000038 */
[----:B------:R1:W0:Y:S01]  /*219f0*/  SHFL.IDX PT, R57, R61, RZ, 0x1c1f ;  /* 0x001c1fff3d397589 */ /* 0x00022200000e0000 */
[----:B------:R-:W-:Y:S02]  /*21a00*/  BSSY B1, `(.L_x_668) ;  /* 0x0000085000017945 */ /* 0x000fe40003800000 */
[----:B------:R2:W-:Y:S02]  /*21a10*/  SYNCS.ARRIVE.TRANS64.RED.A1T0 RZ, [R56+URZ], RZ ;  /* 0x000000ff38ff79a7 */ /* 0x0005e4000810043f */
[----:B--2---:R1:W2:Y:S05]  /*21a20*/  SHFL.IDX PT, R56, R60, RZ, 0x1c1f ;  /* 0x001c1fff3c387589 */ /* 0x0042aa00000e0000 */
[----:B------:R-:W-:Y:S05]  /*21a30*/  @P0 BRA `(.L_x_669) ;  /* 0x0000000800040947 */ /* 0x000fea0003800000 */
[----:B------:R-:W-:Y:S01]  /*21a40*/  ULDC UR4, c[0x0][0xac8] ;  /* 0x0002b20000047ab9 */ /* 0x000fe20000000800 */
[----:B------:R-:W-:Y:S01]  /*21a50*/  ULDC.64 UR6, c[0x0][0x208] ;  /* 0x0000820000067ab9 */ /* 0x000fe20000000a00 */
[----:B-----5:R-:W-:Y:S02]  /*21a60*/  ISETP.GE.AND P0, PT, R227, UR4, PT ;  /* 0x00000004e3007c0c */ /* 0x020fe4000bf06270 */
[----:B------:R-:W-:Y:S02]  /*21a70*/  ISETP.GE.AND P5, PT, R191, UR4, PT ;  /* 0x00000004bf007c0c */ /* 0x000fe4000bfa6270 */
[----:B------:R-:W-:Y:S02]  /*21a80*/  ISETP.GE.AND P4, PT, R189, UR4, PT ;  /* 0x00000004bd007c0c */ /* 0x000fe4000bf86270 */
[----:B------:R-:W-:-:S07]  /*21a90*/  ISETP.GE.AND P3, PT, R187, UR4, PT ;  /* 0x00000004bb007c0c */ /* 0x000fce000bf66270 */
[----:B0-2---:R-:W-:-:S05]  /*21aa0*/  @!P0 IMAD.WIDE R58, R227, 0x4, R56 ;  /* 0x00000004e33a8825 */ /* 0x005fca00078e0238 */
[----:B------:R0:W-:Y:S01]  /*21ab0*/  @!P0 ST.E.64 desc[UR6][R58.64], R182 ;  /* 0x000000b63a008985 */ /* 0x0001e2000c101b06 */
[----:B------:R-:W-:-:S13]  /*21ac0*/  ISETP.GE.AND P0, PT, R211, UR4, PT ;  /* 0x00000004d3007c0c */ /* 0x000fda000bf06270 */
[----:B0-----:R-:W-:-:S04]  /*21ad0*/  @!P0 LEA R58, P1, R211, R56, 0x2 ;  /* 0x00000038d33a8211 */ /* 0x001fc800078210ff */
[----:B------:R-:W-:Y:S02]  /*21ae0*/  @!P0 LEA.HI.X R59, R211, R57, R223, 0x2, P1 ;  /* 0x00000039d33b8211 */ /* 0x000fe400008f14df */
[----:B------:R-:W-:-:S03]  /*21af0*/  ISETP.GE.AND P1, PT, R207, UR4, PT ;  /* 0x00000004cf007c0c */ /* 0x000fc6000bf26270 */
[----:B------:R0:W-:Y:S01]  /*21b00*/  @!P0 ST.E.64 desc[UR6][R58.64], R180 ;  /* 0x000000b43a008985 */ /* 0x0001e2000c101b06 */
[----:B------:R-:W-:-:S13]  /*21b10*/  ISETP.GE.AND P0, PT, R209, UR4, PT ;  /* 0x00000004d1007c0c */ /* 0x000fda000bf06270 */
[----:B0-----:R-:W-:-:S04]  /*21b20*/  @!P0 LEA R58, P2, R209, R56, 0x2 ;  /* 0x00000038d13a8211 */ /* 0x001fc800078410ff */
[----:B------:R-:W-:-:S05]  /*21b30*/  @!P0 LEA.HI.X R59, R209, R57, R210, 0x2, P2 ;  /* 0x00000039d13b8211 */ /* 0x000fca00010f14d2 */
[----:B------:R0:W-:Y:S01]  /*21b40*/  @!P0 ST.E.64 desc[UR6][R58.64], R178 ;  /* 0x000000b23a008985 */ /* 0x0001e2000c101b06 */
[----:B------:R-:W-:Y:S02]  /*21b50*/  ISETP.GE.AND P0, PT, R205, UR4, PT ;  /* 0x00000004cd007c0c */ /* 0x000fe4000bf06270 */
        /* <DEDUP_REMOVED lines=25> */
[----:B------:R-:W-:Y:S02]  /*21cf0*/  @!P1 LEA.HI.X R59, R195, R57, R196, 0x2, P2 ;  /* 0x00000039c33b9211 */ /* 0x000fe400010f14c4 */
[----:B------:R-:W-:-:S03]  /*21d00*/  @!P4 LEA R62, P2, R189, R56, 0x2 ;  /* 0x00000038bd3ec211 */ /* 0x000fc600078410ff */
[----:B------:R0:W-:Y:S01]  /*21d10*/  @!P1 ST.E.64 desc[UR6][R58.64], R164 ;  /* 0x000000a43a009985 */ /* 0x0001e2000c101b06 */
[----:B------:R-:W-:Y:S02]  /*21d20*/  @!P4 LEA.HI.X R63, R189, R57, R190, 0x2, P2 ;  /* 0x00000039bd3fc211 */ /* 0x000fe400010f14be */
[----:B------:R-:W-:Y:S02]  /*21d30*/  ISETP.GE.AND P2, PT, R149, UR4, PT ;  /* 0x0000000495007c0c */ /* 0x000fe4000bf46270 */
[----:B0-----:R-:W-:-:S04]  /*21d40*/  @!P0 LEA R58, P1, R193, R56, 0x2 ;  /* 0x00000038c13a8211 */ /* 0x001fc800078210ff */
[----:B------:R-:W-:Y:S02]  /*21d50*/  @!P0 LEA.HI.X R59, R193, R57, R194, 0x2, P1 ;  /* 0x00000039c13b8211 */ /* 0x000fe400008f14c2 */
[----:B------:R-:W-:-:S03]  /*21d60*/  ISETP.GE.AND P1, PT, R151, UR4, PT ;  /* 0x0000000497007c0c */ /* 0x000fc6000bf26270 */
[----:B------:R0:W-:Y:S01]  /*21d70*/  @!P0 ST.E.64 desc[UR6][R58.64], R162 ;  /* 0x000000a23a008985 */ /* 0x0001e2000c101b06 */
[----:B------:R-:W-:Y:S02]  /*21d80*/  ISETP.GE.AND P0, PT, R185, UR4, PT ;  /* 0x00000004b9007c0c */ /* 0x000fe4000bf06270 */
[----:B0-----:R-:W-:-:S04]  /*21d90*/  @!P5 LEA R58, P6, R191, R56, 0x2 ;  /* 0x00000038bf3ad211 */ /* 0x001fc800078c10ff */
[----:B------:R-:W-:Y:S02]  /*21da0*/  @!P5 LEA.HI.X R59, R191, R57, R192, 0x2, P6 ;  /* 0x00000039bf3bd211 */ /* 0x000fe400030f14c0 */
[----:B------:R-:W-:-:S03]  /*21db0*/  @!P3 LEA R114, P6, R187, R56, 0x2 ;  /* 0x00000038bb72b211 */ /* 0x000fc600078c10ff */
[----:B------:R0:W-:Y:S01]  /*21dc0*/  @!P5 ST.E.64 desc[UR6][R58.64], R160 ;  /* 0x000000a03a00d985 */ /* 0x0001e2000c101b06 */
[----:B------:R-:W-:-:S03]  /*21dd0*/  @!P3 LEA.HI.X R115, R187, R57, R188, 0x2, P6 ;  /* 0x00000039bb73b211 */ /* 0x000fc600030f14bc */
[----:B------:R2:W-:Y:S04]  /*21de0*/  @!P4 ST.E.64 desc[UR6][R62.64], R158 ;  /* 0x0000009e3e00c985 */ /* 0x0005e8000c101b06 */
[----:B------:R3:W-:Y:S01]  /*21df0*/  @!P3 ST.E.64 desc[UR6][R114.64], R156 ;  /* 0x0000009c7200b985 */ /* 0x0007e2000c101b06 */
[----:B------:R-:W-:Y:S02]  /*21e00*/  ISETP.GE.AND P3, PT, R147, UR4, PT ;  /* 0x0000000493007c0c */ /* 0x000fe4000bf66270 */
[----:B0-----:R-:W-:-:S04]  /*21e10*/  @!P0 LEA R58, P4, R185, R56, 0x2 ;  /* 0x00000038b93a8211 */ /* 0x001fc800078810ff */
[-C--:B------:R-:W-:Y:S02]  /*21e20*/  @!P0 LEA.HI.X R59, R185, R57.reuse, R186, 0x2, P4 ;  /* 0x00000039b93b8211 */ /* 0x080fe400020f14ba */
[----:B------:R-:W-:Y:S02]  /*21e30*/  ISETP.GE.AND P4, PT, R145, UR4, PT ;  /* 0x0000000491007c0c */ /* 0x000fe4000bf86270 */
[-C--:B--2---:R-:W-:Y:S01]  /*21e40*/  @!P1 LEA R62, P5, R151, R56.reuse, 0x2 ;  /* 0x00000038973e9211 */ /* 0x084fe200078a10ff */
[----:B------:R0:W-:Y:S01]  /*21e50*/  @!P0 ST.E.64 desc[UR6][R58.64], R154 ;  /* 0x0000009a3a008985 */ /* 0x0001e2000c101b06 */
[----:B---3--:R-:W-:Y:S02]  /*21e60*/  @!P2 LEA R114, P6, R149, R56, 0x2 ;  /* 0x000000389572a211 */ /* 0x008fe400078c10ff */
[----:B------:R-:W-:Y:S02]  /*21e70*/  @!P1 LEA.HI.X R63, R151, R57, R184, 0x2, P5 ;  /* 0x00000039973f9211 */ /* 0x000fe400028f14b8 */
[----:B------:R-:W-:-:S02]  /*21e80*/  ISETP.GE.AND P5, PT, R143, UR4, PT ;  /* 0x000000048f007c0c */ /* 0x000fc4000bfa6270 */
[----:B------:R-:W-:Y:S01]  /*21e90*/  @!P2 LEA.HI.X R115, R149, R57, R150, 0x2, P6 ;  /* 0x000000399573a211 */ /* 0x000fe200030f1496 */
[----:B------:R-:W-:Y:S01]  /*21ea0*/  @!P1 ST.E.64 desc[UR6][R62.64], R152 ;  /* 0x000000983e009985 */ /* 0x000fe2000c101b06 */
[----:B------:R-:W-:-:S03]  /*21eb0*/  ISETP.GE.AND P1, PT, R139, UR4, PT ;  /* 0x000000048b007c0c */ /* 0x000fc6000bf26270 */
[----:B------:R2:W-:Y:S01]  /*21ec0*/  @!P2 ST.E.64 desc[UR6][R114.64], R2 ;  /* 0x000000027200a985 */ /* 0x0005e2000c101b06 */
[----:B------:R-:W-:Y:S02]  /*21ed0*/  ISETP.GE.AND P2, PT, R141, UR4, PT ;  /* 0x000000048d007c0c */ /* 0x000fe4000bf46270 */
[----:B0-----:R-:W-:-:S04]  /*21ee0*/  @!P4 LEA R58, P0, R145, R56, 0x2 ;  /* 0x00000038913ac211 */ /* 0x001fc800078010ff */
[----:B------:R-:W-:Y:S02]  /*21ef0*/  @!P4 LEA.HI.X R59, R145, R57, R146, 0x2, P0 ;  /* 0x00000039913bc211 */ /* 0x000fe400000f1492 */
[----:B------:R-:W-:Y:S02]  /*21f00*/  ISETP.GE.AND P0, PT, R137, UR4, PT ;  /* 0x0000000489007c0c */ /* 0x000fe4000bf06270 */
[----:B--2---:R-:W-:-:S04]  /*21f10*/  @!P3 LEA R2, P6, R147, R56, 0x2 ;  /* 0x000000389302b211 */ /* 0x004fc800078c10ff */
[----:B------:R-:W-:Y:S02]  /*21f20*/  @!P3 LEA.HI.X R3, R147, R57, R148, 0x2, P6 ;  /* 0x000000399303b211 */ /* 0x000fe400030f1494 */
[----:B------:R-:W-:-:S03]  /*21f30*/  @!P5 LEA R62, P6, R143, R56, 0x2 ;  /* 0x000000388f3ed211 */ /* 0x000fc600078c10ff */
[----:B------:R0:W-:Y:S01]  /*21f40*/  @!P3 ST.E.64 desc[UR6][R2.64], R4 ;  /* 0x000000040200b985 */ /* 0x0001e2000c101b06 */
[----:B------:R-:W-:-:S03]  /*21f50*/  @!P5 LEA.HI.X R63, R143, R57, R144, 0x2, P6 ;  /* 0x000000398f3fd211 */ /* 0x000fc600030f1490 */
[----:B------:R2:W-:Y:S01]  /*21f60*/  @!P4 ST.E.64 desc[UR6][R58.64], R6 ;  /* 0x000000063a00c985 */ /* 0x0005e2000c101b06 */
[----:B------:R-:W-:-:S03]  /*21f70*/  ISETP.GE.AND P4, PT, R133, UR4, PT ;  /* 0x0000000485007c0c */ /* 0x000fc6000bf86270 */
[----:B------:R-:W-:Y:S01]  /*21f80*/  @!P5 ST.E.64 desc[UR6][R62.64], R8 ;  /* 0x000000083e00d985 */ /* 0x000fe2000c101b06 */
[----:B------:R-:W-:Y:S02]  /*21f90*/  ISETP.GE.AND P5, PT, R135, UR4, PT ;  /* 0x0000000487007c0c */ /* 0x000fe4000bfa6270 */
[-C--:B0-----:R-:W-:Y:S02]  /*21fa0*/  @!P2 LEA R2, P6, R141, R56.reuse, 0x2 ;  /* 0x000000388d02a211 */ /* 0x081fe400078c10ff */
[-C--:B------:R-:W-:Y:S02]  /*21fb0*/  @!P1 LEA R4, P3, R139, R56.reuse, 0x2 ;  /* 0x000000388b049211 */ /* 0x080fe400078610ff */
[-C--:B------:R-:W-:Y:S02]  /*21fc0*/  @!P2 LEA.HI.X R3, R141, R57.reuse, R142, 0x2, P6 ;  /* 0x000000398d03a211 */ /* 0x080fe400030f148e */
[----:B--2---:R-:W-:Y:S02]  /*21fd0*/  @!P0 LEA R6, P6, R137, R56, 0x2 ;  /* 0x0000003889068211 */ /* 0x004fe400078c10ff */
[----:B------:R-:W-:Y:S01]  /*21fe0*/  @!P1 LEA.HI.X R5, R139, R57, R140, 0x2, P3 ;  /* 0x000000398b059211 */ /* 0x000fe200018f148c */
[----:B------:R0:W-:Y:S01]  /*21ff0*/  @!P2 ST.E.64 desc[UR6][R2.64], R10 ;  /* 0x0000000a0200a985 */ /* 0x0001e2000c101b06 */
[----:B------:R-:W-:-:S02]  /*22000*/  ISETP.GE.AND P3, PT, R128, UR4, PT ;  /* 0x0000000480007c0c */ /* 0x000fc4000bf66270 */
[----:B------:R-:W-:Y:S01]  /*22010*/  @!P0 LEA.HI.X R7, R137, R57, R138, 0x2, P6 ;  /* 0x0000003989078211 */ /* 0x000fe200030f148a */
[----:B------:R2:W-:Y:S04]  /*22020*/  @!P1 ST.E.64 desc[UR6][R4.64], R12 ;  /* 0x0000000c04009985 */ /* 0x0005e8000c101b06 */
[----:B------:R3:W-:Y:S01]  /*22030*/  @!P0 ST.E.64 desc[UR6][R6.64], R14 ;  /* 0x0000000e06008985 */ /* 0x0007e2000c101b06 */
[----:B------:R-:W-:Y:S02]  /*22040*/  ISETP.GE.AND P0, PT, R126, UR4, PT ;  /* 0x000000047e007c0c */ /* 0x000fe4000bf06270 */
[-C--:B0-----:R-:W-:Y:S02]  /*22050*/  @!P5 LEA R2, P1, R135, R56.reuse, 0x2 ;  /* 0x000000388702d211 */ /* 0x081fe400078210ff */
[----:B--2---:R-:W-:-:S02]  /*22060*/  @!P4 LEA R4, P2, R133, R56, 0x2 ;  /* 0x000000388504c211 */ /* 0x004fc400078410ff */
[-C--:B------:R-:W-:Y:S02]  /*22070*/  @!P5 LEA.HI.X R3, R135, R57.reuse, R136, 0x2, P1 ;  /* 0x000000398703d211 */ /* 0x080fe400008f1488 */
[----:B---3--:R-:W-:Y:S02]  /*22080*/  @!P3 LEA R6, P6, R128, R56, 0x2 ;  /* 0x000000388006b211 */ /* 0x008fe400078c10ff */
[----:B------:R-:W-:Y:S01]  /*22090*/  ISETP.GE.AND P1, PT, R124, UR4, PT ;  /* 0x000000047c007c0c */ /* 0x000fe2000bf26270 */
[----:B------:R0:W-:Y:S01]  /*220a0*/  @!P5 ST.E.64 desc[UR6][R2.64], R20 ;  /* 0x000000140200d985 */ /* 0x0001e2000c101b06 */
[-C--:B------:R-:W-:Y:S02]  /*220b0*/  @!P4 LEA.HI.X R5, R133, R57.reuse, R134, 0x2, P2 ;  /* 0x000000398505c211 */ /* 0x080fe400010f1486 */
[----:B------:R-:W-:Y:S02]  /*220c0*/  @!P3 LEA.HI.X R7, R128, R57, R132, 0x2, P6 ;  /* 0x000000398007b211 */ /* 0x000fe400030f1484 */
[----:B------:R-:W-:Y:S01]  /*220d0*/  ISETP.GE.AND P2, PT, R118, UR4, PT ;  /* 0x0000000476007c0c */ /* 0x000fe2000bf46270 */
[----:B------:R2:W-:Y:S01]  /*220e0*/  @!P4 ST.E.64 desc[UR6][R4.64], R24 ;  /* 0x000000180400c985 */ /* 0x0005e2000c101b06 */
[----:B------:R-:W-:-:S03]  /*220f0*/  ISETP.GE.AND P4, PT, R122, UR4, PT ;  /* 0x000000047a007c0c */ /* 0x000fc6000bf86270 */
[----:B------:R3:W-:Y:S01]  /*22100*/  @!P3 ST.E.64 desc[UR6][R6.64], R28 ;  /* 0x0000001c0600b985 */ /* 0x0007e2000c101b06 */
[----:B------:R-:W-:Y:S02]  /*22110*/  ISETP.GE.AND P3, PT, R120, UR4, PT ;  /* 0x0000000478007c0c */ /* 0x000fe4000bf66270 */
[----:B0-----:R-:W-:-:S04]  /*22120*/  @!P0 LEA R2, P5, R126, R56, 0x2 ;  /* 0x000000387e028211 */ /* 0x001fc800078a10ff */
[-C--:B------:R-:W-:Y:S02]  /*22130*/  @!P0 LEA.HI.X R3, R126, R57.reuse, R127, 0x2, P5 ;  /* 0x000000397e038211 */ /* 0x080fe400028f147f */
[----:B------:R-:W-:Y:S02]  /*22140*/  ISETP.GE.AND P5, PT, R116, UR4, PT ;  /* 0x0000000474007c0c */ /* 0x000fe4000bfa6270 */
[CC--:B--2---:R-:W-:Y:S01]  /*22150*/  @!P1 LEA R4, P6, R124.reuse, R56.reuse, 0x2 ;  /* 0x000000387c049211 */ /* 0x0c4fe200078c10ff */
[----:B------:R0:W-:Y:S03]  /*22160*/  @!P0 ST.E.64 desc[UR6][R2.64], R32 ;  /* 0x0000002002008985 */ /* 0x0001e6000c101b06 */
[----:B------:R-:W-:Y:S02]  /*22170*/  @!P1 LEA.HI.X R5, R124, R57, R125, 0x2, P6 ;  /* 0x000000397c059211 */ /* 0x000fe400030f147d */
[----:B---3--:R-:W-:-:S03]  /*22180*/  @!P3 LEA R6, P6, R120, R56, 0x2 ;  /* 0x000000387806b211 */ /* 0x008fc600078c10ff */
[----:B------:R2:W-:Y:S01]  /*22190*/  @!P1 ST.E.64 desc[UR6][R4.64], R36 ;  /* 0x0000002404009985 */ /* 0x0005e2000c101b06 */
[----:B------:R-:W-:Y:S02]  /*221a0*/  @!P3 LEA.HI.X R7, R120, R57, R121, 0x2, P6 ;  /* 0x000000397807b211 */ /* 0x000fe400030f1479 */
[----:B0-----:R-:W-:-:S04]  /*221b0*/  @!P4 LEA R2, P0, R122, R56, 0x2 ;  /* 0x000000387a02c211 */ /* 0x001fc800078010ff */
[-C--:B------:R-:W-:Y:S02]  /*221c0*/  @!P4 LEA.HI.X R3, R122, R57.reuse, R123, 0x2, P0 ;  /* 0x000000397a03c211 */ /* 0x080fe400000f147b */
[-C--:B------:R-:W-:Y:S02]  /*221d0*/  @!P5 LEA R8, P0, R116, R56.reuse, 0x2 ;  /* 0x000000387408d211 */ /* 0x080fe400078010ff */
[----:B--2---:R-:W-:Y:S01]  /*221e0*/  @!P2 LEA R4, P1, R118, R56, 0x2 ;  /* 0x000000387604a211 */ /* 0x004fe200078210ff */
[----:B------:R3:W-:Y:S01]  /*221f0*/  @!P4 ST.E.64 desc[UR6][R2.64], R40 ;  /* 0x000000280200c985 */ /* 0x0007e2000c101b06 */
[-C--:B------:R-:W-:Y:S02]  /*22200*/  @!P5 LEA.HI.X R9, R116, R57.reuse, R117, 0x2, P0 ;  /* 0x000000397409d211 */ /* 0x080fe400000f1475 */
[----:B------:R-:W-:Y:S01]  /*22210*/  @!P2 LEA.HI.X R5, R118, R57, R119, 0x2, P1 ;  /* 0x000000397605a211 */ /* 0x000fe200008f1477 */
[----:B------:R3:W-:Y:S04]  /*22220*/  @!P3 ST.E.64 desc[UR6][R6.64], R44 ;  /* 0x0000002c0600b985 */ /* 0x0007e8000c101b06 */
[----:B------:R3:W-:Y:S04]  /*22230*/  @!P2 ST.E.64 desc[UR6][R4.64], R48 ;  /* 0x000000300400a985 */ /* 0x0007e8000c101b06 */
[----:B------:R3:W-:Y:S02]  /*22240*/  @!P5 ST.E.64 desc[UR6][R8.64], R52 ;  /* 0x000000340800d985 */ /* 0x0007e4000c101b06 */
.L_x_669:
[----:B------:R-:W-:Y:S05]  /*22250*/  BSYNC B1 ;  /* 0x0000000000017941 */ /* 0x000fea0003800000 */
.L_x_668:
[----:B------:R-:W-:Y:S01]  /*22260*/  ISETP.GE.AND P0, PT, R112, R0, PT ;  /* 0x000000007000720c */ /* 0x000fe20003f06270 */
[----:B---3--:R3:W4:Y:S04]  /*22270*/  SHFL.IDX PT, R3, R61, 0x1, 0x1c1f ;  /* 0x003c1f003d037f89 */ /* 0x00872800000e0000 */
[----:B------:R3:W0:Y:S08]  /*22280*/  SHFL.IDX PT, R2, R60, 0x1, 0x1c1f ;  /* 0x003c1f003c027f89 */ /* 0x00063000000e0000 */
[----:B---3--:R-:W-:Y:S05]  /*22290*/  @P0 BRA `(.L_x_667) ;  /* 0x0000001400c80947 */ /* 0x008fea0003800000 */
[----:B------:R-:W-:Y:S01]  /*222a0*/  ULDC UR4, c[0x0][0xac8] ;  /* 0x0002b20000047ab9 */ /* 0x000fe20000000800 */
[----:B------:R-:W-:Y:S01]  /*222b0*/  ULDC.64 UR6, c[0x0][0x208] ;  /* 0x0000820000067ab9 */ /* 0x000fe20000000a00 */
[----:B-----5:R-:W-:Y:S02]  /*222c0*/  ISETP.GE.AND P3, PT, R227, UR4, PT ;  /* 0x00000004e3007c0c */ /* 0x020fe4000bf66270 */
[----:B------:R-:W-:Y:S02]  /*222d0*/  ISETP.GE.AND P2, PT, R211, UR4, PT ;  /* 0x00000004d3007c0c */ /* 0x000fe4000bf46270 */
[----:B------:R-:W-:Y:S02]  /*222e0*/  ISETP.GE.AND P1, PT, R209, UR4, PT ;  /* 0x00000004d1007c0c */ /* 0x000fe4000bf26270 */
[----:B------:R-:W-:Y:S02]  /*222f0*/  ISETP.GE.AND P0, PT, R207, UR4, PT ;  /* 0x00000004cf007c0c */ /* 0x000fe4000bf06270 */
[----:B------:R-:W-:-:S05]  /*22300*/  ISETP.GE.AND P4, PT, R203, UR4, PT ;  /* 0x00000004cb007c0c */ /* 0x000fca000bf86270 */
[----:B0---4-:R-:W-:-:S04]  /*22310*/  @!P3 IMAD.WIDE R4, R227, 0x4, R2 ;  /* 0x00000004e304b825 */ /* 0x011fc800078e0202 */
[-C--:B------:R-:W-:Y:S01]  /*22320*/  @!P1 LEA R6, P5, R209, R2.reuse, 0x2 ;  /* 0x00000002d1069211 */ /* 0x080fe200078a10ff */
[----:B------:R0:W-:Y:S01]  /*22330*/  @!P3 ST.E.64 desc[UR6][R4.64], R26 ;  /* 0x0000001a0400b985 */ /* 0x0001e2000c101b06 */
[----:B------:R-:W-:Y:S02]  /*22340*/  ISETP.GE.AND P3, PT, R205, UR4, PT ;  /* 0x00000004cd007c0c */ /* 0x000fe4000bf66270 */
[----:B------:R-:W-:Y:S02]  /*22350*/  @!P1 LEA.HI.X R7, R209, R3, R210, 0x2, P5 ;  /* 0x00000003d1079211 */ /* 0x000fe400028f14d2 */
        /* <DEDUP_REMOVED lines=9> */
[-C--:B0-----:R-:W-:Y:S02]  /*223f0*/  @!P3 LEA R4, P1, R205, R2.reuse, 0x2 ;  /* 0x00000002cd04b211 */ /* 0x081fe400078210ff */
[----:B---3--:R-:W-:Y:S02]  /*22400*/  @!P4 LEA R6, P2, R203, R2, 0x2 ;  /* 0x00000002cb06c211 */ /* 0x008fe400078410ff */
[----:B------:R-:W-:-:S02]  /*22410*/  @!P3 LEA.HI.X R5, R205, R3, R206, 0x2, P1 ;  /* 0x00000003cd05b211 */ /* 0x000fc400008f14ce */
[----:B------:R-:W-:Y:S02]  /*22420*/  ISETP.GE.AND P1, PT, R197, UR4, PT ;  /* 0x00000004c5007c0c */ /* 0x000fe4000bf26270 */
[-C--:B------:R-:W-:Y:S01]  /*22430*/  @!P4 LEA.HI.X R7, R203, R3.reuse, R204, 0x2, P2 ;  /* 0x00000003cb07c211 */ /* 0x080fe200010f14cc */
[----:B------:R0:W-:Y:S01]  /*22440*/  @!P3 ST.E.64 desc[UR6][R4.64], R42 ;  /* 0x0000002a0400b985 */ /* 0x0001e2000c101b06 */
[----:B------:R-:W-:Y:S02]  /*22450*/  ISETP.GE.AND P2, PT, R195, UR4, PT ;  /* 0x00000004c3007c0c */ /* 0x000fe4000bf46270 */
[----:B----4-:R-:W-:Y:S01]  /*22460*/  @!P5 LEA R8, P6, R201, R2, 0x2 ;  /* 0x00000002c908d211 */ /* 0x010fe200078c10ff */
[----:B------:R3:W-:Y:S01]  /*22470*/  @!P4 ST.E.64 desc[UR6][R6.64], R46 ;  /* 0x0000002e0600c985 */ /* 0x0007e2000c101b06 */
[----:B------:R-:W-:Y:S02]  /*22480*/  ISETP.GE.AND P3, PT, R193, UR4, PT ;  /* 0x00000004c1007c0c */ /* 0x000fe4000bf66270 */
[----:B------:R-:W-:-:S02]  /*22490*/  @!P5 LEA.HI.X R9, R201, R3, R202, 0x2, P6 ;  /* 0x00000003c909d211 */ /* 0x000fc400030f14ca */
[----:B------:R-:W-:-:S03]  /*224a0*/  ISETP.GE.AND P4, PT, R191, UR4, PT ;  /* 0x00000004bf007c0c */ /* 0x000fc6000bf86270 */
[----:B------:R4:W-:Y:S01]  /*224b0*/  @!P5 ST.E.64 desc[UR6][R8.64], R50 ;  /* 0x000000320800d985 */ /* 0x0009e2000c101b06 */
[-C--:B0-----:R-:W-:Y:S02]  /*224c0*/  @!P0 LEA R4, P6, R199, R2.reuse, 0x2 ;  /* 0x00000002c7048211 */ /* 0x081fe400078c10ff */
[-C--:B---3--:R-:W-:Y:S02]  /*224d0*/  @!P1 LEA R6, P5, R197, R2.reuse, 0x2 ;  /* 0x00000002c5069211 */ /* 0x088fe400078a10ff */
[-C--:B------:R-:W-:Y:S02]  /*224e0*/  @!P0 LEA.HI.X R5, R199, R3.reuse, R200, 0x2, P6 ;  /* 0x00000003c7058211 */ /* 0x080fe400030f14c8 */
[----:B------:R-:W-:Y:S02]  /*224f0*/  @!P1 LEA.HI.X R7, R197, R3, R198, 0x2, P5 ;  /* 0x00000003c5079211 */ /* 0x000fe400028f14c6 */
[----:B------:R-:W-:Y:S01]  /*22500*/  ISETP.GE.AND P5, PT, R189, UR4, PT ;  /* 0x00000004bd007c0c */ /* 0x000fe2000bfa6270 */
[----:B------:R0:W-:Y:S01]  /*22510*/  @!P0 ST.E.64 desc[UR6][R4.64], R54 ;  /* 0x0000003604008985 */ /* 0x0001e2000c101b06 */
[----:B----4-:R-:W-:-:S02]  /*22520*/  @!P2 LEA R8, P6, R195, R2, 0x2 ;  /* 0x00000002c308a211 */ /* 0x010fc400078c10ff */
[----:B------:R-:W-:Y:S01]  /*22530*/  ISETP.GE.AND P0, PT, R187, UR4, PT ;  /* 0x00000004bb007c0c */ /* 0x000fe2000bf06270 */
[----:B------:R3:W-:Y:S01]  /*22540*/  @!P1 ST.E.64 desc[UR6][R6.64], R64 ;  /* 0x0000004006009985 */ /* 0x0007e2000c101b06 */
[----:B------:R-:W-:Y:S02]  /*22550*/  @!P2 LEA.HI.X R9, R195, R3, R196, 0x2, P6 ;  /* 0x00000003c309a211 */ /* 0x000fe400030f14c4 */
        /* <DEDUP_REMOVED lines=8> */
[----:B----4-:R-:W-:-:S03]  /*225e0*/  @!P5 LEA R8, P6, R189, R2, 0x2 ;  /* 0x00000002bd08d211 */ /* 0x010fc600078c10ff */
[----:B------:R3:W-:Y:S01]  /*225f0*/  @!P4 ST.E.64 desc[UR6][R6.64], R70 ;  /* 0x000000460600c985 */ /* 0x0007e2000c101b06 */
[----:B------:R-:W-:-:S05]  /*22600*/  @!P5 LEA.HI.X R9, R189, R3, R190, 0x2, P6 ;  /* 0x00000003bd09d211 */ /* 0x000fca00030f14be */
[----:B------:R4:W-:Y:S01]  /*22610*/  @!P5 ST.E.64 desc[UR6][R8.64], R74 ;  /* 0x0000004a0800d985 */ /* 0x0009e2000c101b06 */
[----:B------:R-:W-:Y:S02]  /*22620*/  ISETP.GE.AND P5, PT, R149, UR4, PT ;  /* 0x0000000495007c0c */ /* 0x000fe4000bfa6270 */
[----:B0-----:R-:W-:-:S04]  /*22630*/  @!P0 LEA R4, P4, R187, R2, 0x2 ;  /* 0x00000002bb048211 */ /* 0x001fc800078810ff */
[-C--:B------:R-:W-:Y:S02]  /*22640*/  @!P0 LEA.HI.X R5, R187, R3.reuse, R188, 0x2, P4 ;  /* 0x00000003bb058211 */ /* 0x080fe400020f14bc */
[----:B------:R-:W-:Y:S02]  /*22650*/  ISETP.GE.AND P4, PT, R147, UR4, PT ;  /* 0x0000000493007c0c */ /* 0x000fe4000bf86270 */
[-C--:B---3--:R-:W-:Y:S01]  /*22660*/  @!P1 LEA R6, P3, R185, R2.reuse, 0x2 ;  /* 0x00000002b9069211 */ /* 0x088fe200078610ff */
[----:B------:R0:W-:Y:S01]  /*22670*/  @!P0 ST.E.64 desc[UR6][R4.64], R72 ;  /* 0x0000004804008985 */ /* 0x0001e2000c101b06 */
[----:B----4-:R-:W-:Y:S02]  /*22680*/  @!P2 LEA R8, P6, R151, R2, 0x2 ;  /* 0x000000029708a211 */ /* 0x010fe400078c10ff */
[----:B------:R-:W-:Y:S02]  /*22690*/  @!P1 LEA.HI.X R7, R185, R3, R186, 0x2, P3 ;  /* 0x00000003b9079211 */ /* 0x000fe400018f14ba */
[----:B------:R-:W-:-:S02]  /*226a0*/  ISETP.GE.AND P3, PT, R145, UR4, PT ;  /* 0x0000000491007c0c */ /* 0x000fc4000bf66270 */
[----:B------:R-:W-:Y:S01]  /*226b0*/  @!P2 LEA.HI.X R9, R151, R3, R184, 0x2, P6 ;  /* 0x000000039709a211 */ /* 0x000fe200030f14b8 */
[----:B------:R3:W-:Y:S01]  /*226c0*/  @!P1 ST.E.64 desc[UR6][R6.64], R76 ;  /* 0x0000004c06009985 */ /* 0x0007e2000c101b06 */
[----:B------:R-:W-:-:S03]  /*226d0*/  ISETP.GE.AND P1, PT, R141, UR4, PT ;  /* 0x000000048d007c0c */ /* 0x000fc6000bf26270 */
[----:B------:R4:W-:Y:S01]  /*226e0*/  @!P2 ST.E.64 desc[UR6][R8.64], R78 ;  /* 0x0000004e0800a985 */ /* 0x0009e2000c101b06 */
[----:B------:R-:W-:Y:S02]  /*226f0*/  ISETP.GE.AND P2, PT, R143, UR4, PT ;  /* 0x000000048f007c0c */ /* 0x000fe4000bf46270 */
[----:B0-----:R-:W-:-:S04]  /*22700*/  @!P5 LEA R4, P6, R149, R2, 0x2 ;  /* 0x000000029504d211 */ /* 0x001fc800078c10ff */
[----:B------:R-:W-:Y:S02]  /*22710*/  @!P5 LEA.HI.X R5, R149, R3, R150, 0x2, P6 ;  /* 0x000000039505d211 */ /* 0x000fe400030f1496 */
[----:B---3--:R-:W-:-:S03]  /*22720*/  @!P4 LEA R6, P0, R147, R2, 0x2 ;  /* 0x000000029306c211 */ /* 0x008fc600078010ff */
[----:B------:R0:W-:Y:S01]  /*22730*/  @!P5 ST.E.64 desc[UR6][R4.64], R80 ;  /* 0x000000500400d985 */ /* 0x0001e2000c101b06 */
[----:B------:R-:W-:Y:S02]  /*22740*/  ISETP.GE.AND P5, PT, R137, UR4, PT ;  /* 0x0000000489007c0c */ /* 0x000fe4000bfa6270 */
[-C--:B------:R-:W-:Y:S02]  /*22750*/  @!P4 LEA.HI.X R7, R147, R3.reuse, R148, 0x2, P0 ;  /* 0x000000039307c211 */ /* 0x080fe400000f1494 */
[----:B------:R-:W-:Y:S02]  /*22760*/  ISETP.GE.AND P0, PT, R139, UR4, PT ;  /* 0x000000048b007c0c */ /* 0x000fe4000bf06270 */
[----:B----4-:R-:W-:Y:S01]  /*22770*/  @!P3 LEA R8, P6, R145, R2, 0x2 ;  /* 0x000000029108b211 */ /* 0x010fe200078c10ff */
[----:B------:R3:W-:Y:S01]  /*22780*/  @!P4 ST.E.64 desc[UR6][R6.64], R82 ;  /* 0x000000520600c985 */ /* 0x0007e2000c101b06 */
[----:B------:R-:W-:Y:S02]  /*22790*/  ISETP.GE.AND P4, PT, R135, UR4, PT ;  /* 0x0000000487007c0c */ /* 0x000fe4000bf86270 */
[----:B------:R-:W-:-:S02]  /*227a0*/  @!P3 LEA.HI.X R9, R145, R3, R146, 0x2, P6 ;  /* 0x000000039109b211 */ /* 0x000fc400030f1492 */
[----:B0-----:R-:W-:-:S03]  /*227b0*/  @!P2 LEA R4, P6, R143, R2, 0x2 ;  /* 0x000000028f04a211 */ /* 0x001fc600078c10ff */
[----:B------:R0:W-:Y:S01]  /*227c0*/  @!P3 ST.E.64 desc[UR6][R8.64], R84 ;  /* 0x000000540800b985 */ /* 0x0001e2000c101b06 */
[----:B------:R-:W-:Y:S02]  /*227d0*/  @!P2 LEA.HI.X R5, R143, R3, R144, 0x2, P6 ;  /* 0x000000038f05a211 */ /* 0x000fe400030f1490 */
[----:B---3--:R-:W-:-:S03]  /*227e0*/  @!P1 LEA R6, P3, R141, R2, 0x2 ;  /* 0x000000028d069211 */ /* 0x008fc600078610ff */
[----:B------:R3:W-:Y:S01]  /*227f0*/  @!P2 ST.E.64 desc[UR6][R4.64], R86 ;  /* 0x000000560400a985 */ /* 0x0007e2000c101b06 */
[-C--:B------:R-:W-:Y:S02]  /*22800*/  @!P1 LEA.HI.X R7, R141, R3.reuse, R142, 0x2, P3 ;  /* 0x000000038d079211 */ /* 0x080fe400018f148e */
[----:B------:R-:W-:Y:S02]  /*22810*/  ISETP.GE.AND P3, PT, R133, UR4, PT ;  /* 0x0000000485007c0c */ /* 0x000fe4000bf66270 */
[CC--:B0-----:R-:W-:Y:S01]  /*22820*/  @!P0 LEA R8, P6, R139.reuse, R2.reuse, 0x2 ;  /* 0x000000028b088211 */ /* 0x0c1fe200078c10ff */
[----:B------:R0:W-:Y:S03]  /*22830*/  @!P1 ST.E.64 desc[UR6][R6.64], R88 ;  /* 0x0000005806009985 */ /* 0x0001e6000c101b06 */
[----:B------:R-:W-:Y:S02]  /*22840*/  @!P0 LEA.HI.X R9, R139, R3, R140, 0x2, P6 ;  /* 0x000000038b098211 */ /* 0x000fe400030f148c */
[----:B---3--:R-:W-:-:S03]  /*22850*/  @!P5 LEA R4, P1, R137, R2, 0x2 ;  /* 0x000000028904d211 */ /* 0x008fc600078210ff */
[----:B------:R3:W-:Y:S01]  /*22860*/  @!P0 ST.E.64 desc[UR6][R8.64], R90 ;  /* 0x0000005a08008985 */ /* 0x0007e2000c101b06 */
[----:B------:R-:W-:Y:S02]  /*22870*/  ISETP.GE.AND P0, PT, R128, UR4, PT ;  /* 0x0000000480007c0c */ /* 0x000fe4000bf06270 */
[-C--:B------:R-:W-:Y:S02]  /*22880*/  @!P5 LEA.HI.X R5, R137, R3.reuse, R138, 0x2, P1 ;  /* 0x000000038905d211 */ /* 0x080fe400008f148a */
[----:B------:R-:W-:Y:S02]  /*22890*/  ISETP.GE.AND P1, PT, R126, UR4, PT ;  /* 0x000000047e007c0c */ /* 0x000fe4000bf26270 */
[C---:B0-----:R-:W-:Y:S01]  /*228a0*/  @!P4 LEA R6, P2, R135.reuse, R2, 0x2 ;  /* 0x000000028706c211 */ /* 0x041fe200078410ff */
[----:B------:R0:W-:Y:S03]  /*228b0*/  @!P5 ST.E.64 desc[UR6][R4.64], R92 ;  /* 0x0000005c0400d985 */ /* 0x0001e6000c101b06 */
[----:B------:R-:W-:-:S02]  /*228c0*/  @!P4 LEA.HI.X R7, R135, R3, R136, 0x2, P2 ;  /* 0x000000038707c211 */ /* 0x000fc400010f1488 */
[----:B------:R-:W-:Y:S02]  /*228d0*/  ISETP.GE.AND P2, PT, R120, UR4, PT ;  /* 0x0000000478007c0c */ /* 0x000fe4000bf46270 */
[CC--:B---3--:R-:W-:Y:S01]  /*228e0*/  @!P3 LEA R8, P6, R133.reuse, R2.reuse, 0x2 ;  /* 0x000000028508b211 */ /* 0x0c8fe200078c10ff */
[----:B------:R3:W-:Y:S01]  /*228f0*/  @!P4 ST.E.64 desc[UR6][R6.64], R94 ;  /* 0x0000005e0600c985 */ /* 0x0007e2000c101b06 */
[----:B------:R-:W-:Y:S02]  /*22900*/  ISETP.GE.AND P4, PT, R124, UR4, PT ;  /* 0x000000047c007c0c */ /* 0x000fe4000bf86270 */
[----:B------:R-:W-:Y:S02]  /*22910*/  @!P3 LEA.HI.X R9, R133, R3, R134, 0x2, P6 ;  /* 0x000000038509b211 */ /* 0x000fe400030f1486 */
[----:B0-----:R-:W-:-:S03]  /*22920*/  @!P1 LEA R4, P6, R126, R2, 0x2 ;  /* 0x000000027e049211 */ /* 0x001fc600078c10ff */
[----:B------:R0:W-:Y:S01]  /*22930*/  @!P3 ST.E.64 desc[UR6][R8.64], R96 ;  /* 0x000000600800b985 */ /* 0x0001e2000c101b06 */
[----:B------:R-:W-:Y:S02]  /*22940*/  ISETP.GE.AND P3, PT, R122, UR4, PT ;  /* 0x000000047a007c0c */ /* 0x000fe4000bf66270 */
[----:B------:R-:W-:Y:S02]  /*22950*/  @!P1 LEA.HI.X R5, R126, R3, R127, 0x2, P6 ;  /* 0x000000037e059211 */ /* 0x000fe400030f147f */
[----:B---3--:R-:W-:-:S04]  /*22960*/  @!P0 LEA R6, P5, R128, R2, 0x2 ;  /* 0x0000000280068211 */ /* 0x008fc800078a10ff */
[----:B------:R-:W-:Y:S02]  /*22970*/  @!P0 LEA.HI.X R7, R128, R3, R132, 0x2, P5 ;  /* 0x0000000380078211 */ /* 0x000fe400028f1484 */
[----:B------:R-:W-:-:S03]  /*22980*/  ISETP.GE.AND P5, PT, R118, UR4, PT ;  /* 0x0000000476007c0c */ /* 0x000fc6000bfa6270 */
[----:B------:R3:W-:Y:S04]  /*22990*/  @!P0 ST.E.64 desc[UR6][R6.64], R98 ;  /* 0x0000006206008985 */ /* 0x0007e8000c101b06 */
[----:B------:R4:W-:Y:S01]  /*229a0*/  @!P1 ST.E.64 desc[UR6][R4.64], R100 ;  /* 0x0000006404009985 */ /* 0x0009e2000c101b06 */
[----:B0-----:R-:W-:-:S04]  /*229b0*/  @!P2 LEA R8, P1, R120, R2, 0x2 ;  /* 0x000000027808a211 */ /* 0x001fc800078210ff */
[----:B------:R-:W-:Y:S02]  /*229c0*/  @!P2 LEA.HI.X R9, R120, R3, R121, 0x2, P1 ;  /* 0x000000037809a211 */ /* 0x000fe400008f1479 */
[----:B---3--:R-:W-:-:S04]  /*229d0*/  @!P4 LEA R6, P0, R124, R2, 0x2 ;  /* 0x000000027c06c211 */ /* 0x008fc800078010ff */
[-C--:B------:R-:W-:Y:S02]  /*229e0*/  @!P4 LEA.HI.X R7, R124, R3.reuse, R125, 0x2, P0 ;  /* 0x000000037c07c211 */ /* 0x080fe400000f147d */
[-C--:B------:R-:W-:Y:S02]  /*229f0*/  @!P5 LEA R10, P0, R118, R2.reuse, 0x2 ;  /* 0x00000002760ad211 */ /* 0x080fe400078010ff */
[----:B----4-:R-:W-:Y:S01]  /*22a00*/  @!P3 LEA R4, P6, R122, R2, 0x2 ;  /* 0x000000027a04b211 */ /* 0x010fe200078c10ff */
[----:B------:R0:W-:Y:S01]  /*22a10*/  @!P4 ST.E.64 desc[UR6][R6.64], R102 ;  /* 0x000000660600c985 */ /* 0x0001e2000c101b06 */
[-C--:B------:R-:W-:Y:S02]  /*22a20*/  @!P5 LEA.HI.X R11, R118, R3.reuse, R119, 0x2, P0 ;  /* 0x00000003760bd211 */ /* 0x080fe400000f1477 */
[----:B------:R-:W-:Y:S02]  /*22a30*/  ISETP.GE.AND P0, PT, R116, UR4, PT ;  /* 0x0000000474007c0c */ /* 0x000fe4000bf06270 */
[----:B------:R-:W-:-:S05]  /*22a40*/  @!P3 LEA.HI.X R5, R122, R3, R123, 0x2, P6 ;  /* 0x000000037a05b211 */ /* 0x000fca00030f147b */
[----:B------:R0:W-:Y:S04]  /*22a50*/  @!P3 ST.E.64 desc[UR6][R4.64], R104 ;  /* 0x000000680400b985 */ /* 0x0001e8000c101b06 */
[----:B------:R0:W-:Y:S04]  /*22a60*/  @!P2 ST.E.64 desc[UR6][R8.64], R106 ;  /* 0x0000006a0800a985 */ /* 0x0001e8000c101b06 */
[----:B------:R0:W-:Y:S01]  /*22a70*/  @!P5 ST.E.64 desc[UR6][R10.64], R108 ;  /* 0x0000006c0a00d985 */ /* 0x0001e2000c101b06 */
[----:B------:R-:W-:Y:S05]  /*22a80*/  @P0 BRA `(.L_x_667) ;  /* 0x0000000c00cc0947 */ /* 0x000fea0003800000 */
[----:B------:R-:W-:Y:S01]  /*22a90*/  LEA R2, P0, R116, R2, 0x2 ;  /* 0x0000000274027211 */ /* 0x000fe200078010ff */
[----:B------:R-:W-:-:S03]  /*22aa0*/  ULDC.64 UR4, c[0x0][0x208] ;  /* 0x0000820000047ab9 */ /* 0x000fc60000000a00 */
[----:B------:R-:W-:-:S05]  /*22ab0*/  LEA.HI.X R3, R116, R3, R117, 0x2, P0 ;  /* 0x0000000374037211 */ /* 0x000fca00000f1475 */
[----:B------:R3:W-:Y:S01]  /*22ac0*/  ST.E.64 desc[UR4][R2.64], R110 ;  /* 0x0000006e02007985 */ /* 0x0007e2000c101b04 */
[----:B------:R-:W-:Y:S05]  /*22ad0*/  BRA `(.L_x_667) ;  /* 0x0000000c00b87947 */ /* 0x000fea0003800000 */
.L_x_658:
[----:B------:R-:W2:Y:S01]  /*22ae0*/  LDL.LU R4, [R1+0x78] ;  /* 0x0000780001047983 */ /* 0x000ea20000300800 */
[----:B------:R-:W-:Y:S01]  /*22af0*/  ULDC.64 UR6, c[0x0][0xc08] ;  /* 0x0003020000067ab9 */ /* 0x000fe20000000a00 */
[----:B------:R-:W-:Y:S02]  /*22b00*/  ULDC.64 UR4, c[0x0][0xc00] ;  /* 0x0003000000047ab9 */ /* 0x000fe40000000a00 */
[----:B0-----:R-:W3:Y:S04]  /*22b10*/  LDL.LU R0, [R1+0x7c] ;  /* 0x00007c0001007983 */ /* 0x001ee80000300800 */
[----:B------:R-:W4:Y:S01]  /*22b20*/  LDL R8, [R1+0x70] ;  /* 0x0000700001087983 */ /* 0x000f220000100800 */
[----:B------:R-:W-:Y:S01]  /*22b30*/  ISETP.NE.U32.AND P1, PT, RZ, UR6, PT ;  /* 0x00000006ff007c0c */ /* 0x000fe2000bf25070 */
[----:B------:R-:W-:Y:S01]  /*22b40*/  IMAD.MOV.U32 R15, RZ, RZ, RZ ;  /* 0x000000ffff0f7224 */ /* 0x000fe200078e00ff */
[----:B------:R-:W-:Y:S01]  /*22b50*/  ISETP.NE.U32.AND P0, PT, RZ, UR4, PT ;  /* 0x00000004ff007c0c */ /* 0x000fe2000bf05070 */
[----:B------:R-:W-:Y:S01]  /*22b60*/  ULDC.64 UR8, c[0x0][0x208] ;  /* 0x0000820000087ab9 */ /* 0x000fe20000000a00 */
[----:B------:R-:W-:Y:S01]  /*22b70*/  ISETP.NE.AND.EX P1, PT, RZ, UR7, PT, P1 ;  /* 0x00000007ff007c0c */ /* 0x000fe2000bf25310 */
[----:B------:R-:W0:Y:S01]  /*22b80*/  S2R R6, SR_TID.X ;  /* 0x0000000000067919 */ /* 0x000e220000002100 */
[----:B------:R-:W-:Y:S01]  /*22b90*/  ISETP.NE.AND.EX P0, PT, RZ, UR5, PT, P0 ;  /* 0x00000005ff007c0c */ /* 0x000fe2000bf05300 */
[----:B0-----:R-:W-:-:S05]  /*22ba0*/  VIADD R7, R6, 0xffffff80 ;  /* 0xffffff8006077836 */ /* 0x001fca0000000000 */
[----:B------:R-:W-:Y:S02]  /*22bb0*/  ISETP.GT.AND P3, PT, R7, 0x7f, PT ;  /* 0x0000007f0700780c */ /* 0x000fe40003f64270 */
[----:B--2---:R-:W-:-:S04]  /*22bc0*/  IADD3 R2, P2, R4, UR4, RZ ;  /* 0x0000000404027c10 */ /* 0x004fc8000ff5e0ff */
[----:B---3--:R-:W-:Y:S02]  /*22bd0*/  IADD3.X R3, R0, UR5, RZ, P2, !PT ;  /* 0x0000000500037c10 */ /* 0x008fe400097fe4ff */
[----:B------:R-:W-:Y:S01]  /*22be0*/  @P1 IADD3 R4, P2, R4, UR6, RZ ;  /* 0x0000000604041c10 */ /* 0x000fe2000ff5e0ff */
[----:B------:R-:W-:Y:S02]  /*22bf0*/  ULDC UR4, c[0x0][0xa88] ;  /* 0x0002a20000047ab9 */ /* 0x000fe40000000800 */
[----:B------:R0:W5:Y:S01]  /*22c00*/  @P0 LDG.E R15, desc[UR8][R2.64] ;  /* 0x00000008020f0981 */ /* 0x000162000c1e1900 */
[----:B------:R-:W-:Y:S01]  /*22c10*/  @P1 IADD3.X R5, R0, UR7, RZ, P2, !PT ;  /* 0x0000000700051c10 */ /* 0x000fe200097fe4ff */
[----:B------:R-:W-:Y:S01]  /*22c20*/  IMAD.U32 R0, RZ, RZ, UR4 ;  /* 0x00000004ff007e24 */ /* 0x000fe2000f8e00ff */
[----:B----4-:R-:W-:-:S05]  /*22c30*/  ISETP.NE.AND P2, PT, R8, RZ, PT ;  /* 0x000000ff0800720c */ /* 0x010fca0003f45270 */
[----:B------:R0:W5:Y:S08]  /*22c40*/  @P1 LDG.E R0, desc[UR8][R4.64] ;  /* 0x0000000804001981 */ /* 0x000170000c1e1900 */
[----:B------:R-:W2:Y:S02]  /*22c50*/  @!P2 LDC R8, c[0x0][0xad4] ;  /* 0x0002b500ff08ab82 */ /* 0x000ea40000000800 */
[----:B--2---:R0:W-:Y:S01]  /*22c60*/  @!P2 STL [R1+0x70], R8 ;  /* 0x000070080100a387 */ /* 0x0041e20000100800 */
[----:B------:R-:W-:Y:S01]  /*22c70*/  ISETP.GT.AND P2, PT, R8, 0x1, PT ;  /* 0x000000010800780c */ /* 0x000fe20003f44270 */
[----:B------:R-:W-:-:S12]  /*22c80*/  @P1 BRA `(.L_x_670) ;  /* 0x0000000000141947 */ /* 0x000fd80003800000 */
[----:B------:R-:W-:Y:S05]  /*22c90*/  @!P0 BRA `(.L_x_670) ;  /* 0x0000000000108947 */ /* 0x000fea0003800000 */
[----:B------:R-:W-:Y:S02]  /*22ca0*/  ULDC.64 UR4, c[0x0][0x208] ;  /* 0x0000820000047ab9 */ /* 0x000fe40000000a00 */
[----:B0-----:R-:W2:Y:S04]  /*22cb0*/  LDG.E R5, desc[UR4][R2.64] ;  /* 0x0000000402057981 */ /* 0x001ea8000c1e1900 */
[----:B-----5:R-:W2:Y:S02]  /*22cc0*/  LDG.E R0, desc[UR4][R2.64+0x4] ;  /* 0x0000040402007981 */ /* 0x020ea4000c1e1900 */
[----:B--2---:R-:W-:-:S07]  /*22cd0*/  IMAD.IADD R0, R0, 0x1, -R5 ;  /* 0x0000000100007824 */ /* 0x004fce00078e0a05 */
.L_x_670:
[----:B0-----:R-:W2:Y:S04]  /*22ce0*/  LDL.LU R3, [R1+0x74] ;  /* 0x0000740001037983 */ /* 0x001ea80000300800 */
[----:B------:R-:W3:Y:S01]  /*22cf0*/  LDL.LU R2, [R1+0x10c] ;  /* 0x00010c0001027983 */ /* 0x000ee20000300800 */
[----:B------:R-:W-:Y:S01]  /*22d00*/  BSSY B1, `(.L_x_671) ;  /* 0x0000039000017945 */ /* 0x000fe20003800000 */
[----:B-----5:R-:W-:Y:S02]  /*22d10*/  SHF.R.S32.HI R24, RZ, 0x1f, R15 ;  /* 0x0000001fff187819 */ /* 0x020fe4000001140f */
[----:B--2---:R-:W-:Y:S02]  /*22d20*/  SEL R29, R3, RZ, !P0 ;  /* 0x000000ff031d7207 */ /* 0x004fe40004000000 */
[----:B---3--:R-:W-:Y:S01]  /*22d30*/  SEL R26, R2, RZ, !P0 ;  /* 0x000000ff021a7207 */ /* 0x008fe20004000000 */
[----:B------:R-:W-:Y:S06]  /*22d40*/  @P3 BRA `(.L_x_672) ;  /* 0x0000000000d03947 */ /* 0x000fec0003800000 */
[----:B------:R-:W2:Y:S01]  /*22d50*/  LDL R2, [R1+0x84] ;  /* 0x0000840001027983 */ /* 0x000ea20000100800 */
[----:B------:R-:W0:Y:S02]  /*22d60*/  LDC R31, c[0x0][0xbe8] ;  /* 0x0002fa00ff1f7b82 */ /* 0x000e240000000800 */
[----:B0-----:R-:W-:Y:S01]  /*22d70*/  IMAD R3, R0, R31, RZ ;  /* 0x0000001f00037224 */ /* 0x001fe200078e02ff */
[----:B--2---:R-:W-:-:S05]  /*22d80*/  LEA R2, R2, R6, 0x7 ;  /* 0x0000000602027211 */ /* 0x004fca00078e38ff */
[----:B------:R-:W-:-:S05]  /*22d90*/  VIADD R28, R2, 0xffffff80 ;  /* 0xffffff80021c7836 */ /* 0x000fca0000000000 */
[----:B------:R-:W-:-:S13]  /*22da0*/  ISETP.GE.AND P0, PT, R28, R3, PT ;  /* 0x000000031c00720c */ /* 0x000fda0003f06270 */
[----:B------:R-:W-:Y:S05]  /*22db0*/  @P0 BRA `(.L_x_672) ;  /* 0x0000000000b40947 */ /* 0x000fea0003800000 */
[----:B------:R-:W2:Y:S01]  /*22dc0*/  LDL.LU R30, [R1+0x88] ;  /* 0x00008800011e7983 */ /* 0x000ea20000300800 */
[----:B------:R-:W-:Y:S01]  /*22dd0*/  IMAD.MOV.U32 R20, RZ, RZ, 0x9b8 ;  /* 0x000009b8ff147424 */ /* 0x000fe200078e00ff */
[----:B------:R-:W-:Y:S01]  /*22de0*/  ISETP.GT.AND P0, PT, R8, 0x1, PT ;  /* 0x000000010800780c */ /* 0x000fe20003f04270 */
[----:B------:R-:W-:Y:S01]  /*22df0*/  IMAD.MOV.U32 R21, RZ, RZ, R28 ;  /* 0x000000ffff157224 */ /* 0x000fe200078e001c */
[----:B------:R-:W-:Y:S01]  /*22e00*/  ISETP.NE.AND P1, PT, R31, 0x1, PT ;  /* 0x000000011f00780c */ /* 0x000fe20003f25270 */
[----:B------:R-:W0:Y:S01]  /*22e10*/  LDC.64 R8, c[0x0][0xba8] ;  /* 0x0002ea00ff087b82 */ /* 0x000e220000000a00 */
[----:B------:R-:W-:Y:S01]  /*22e20*/  SEL R20, R20, 0x978, P0 ;  /* 0x0000097814147807 */ /* 0x000fe20000000000 */
[----:B------:R-:W-:-:S06]  /*22e30*/  ULDC.64 UR4, c[0x0][0x208] ;  /* 0x0000820000047ab9 */ /* 0x000fcc0000000a00 */
[----:B------:R-:W3:Y:S08]  /*22e40*/  LDC.64 R2, c[0x0][R20+0x220] ;  /* 0x0000880014027b82 */ /* 0x000ef00000000a00 */
[----:B------:R-:W4:Y:S08]  /*22e50*/  LDC.64 R10, c[0x0][R20+0x218] ;  /* 0x00008600140a7b82 */ /* 0x000f300000000a00 */
[----:B------:R-:W5:Y:S08]  /*22e60*/  LDC.64 R4, c[0x0][R20+0x228] ;  /* 0x00008a0014047b82 */ /* 0x000f700000000a00 */
[----:B------:R-:W1:Y:S08]  /*22e70*/  @P1 LDC R13, c[0x0][0xbec] ;  /* 0x0002fb00ff0d1b82 */ /* 0x000e700000000800 */
[----:B------:R-:W5:Y:S08]  /*22e80*/  LDC.64 R6, c[0x0][R20+0x210] ;  /* 0x0000840014067b82 */ /* 0x000f700000000a00 */
[----:B------:R-:W5:Y:S01]  /*22e90*/  @P1 LDC R27, c[0x0][0xbf0] ;  /* 0x0002fc00ff1b1b82 */ /* 0x000f620000000800 */
[----:B-1----:R-:W-:-:S07]  /*22ea0*/  @P1 IMAD.HI.U32 R14, R28, R13, RZ ;  /* 0x0000000d1c0e1227 */ /* 0x002fce00078e00ff */
[----:B0-----:R-:W0:Y:S01]  /*22eb0*/  @!P0 LDC R8, c[0x0][0xb50] ;  /* 0x0002d400ff088b82 */ /* 0x001e220000000800 */
[-C--:B---3--:R-:W-:Y:S02]  /*22ec0*/  IMAD R3, R3, R29.reuse, RZ ;  /* 0x0000001d03037224 */ /* 0x088fe400078e02ff */
[----:B------:R-:W-:-:S05]  /*22ed0*/  IMAD.WIDE.U32 R12, R2, R29, RZ ;  /* 0x0000001d020c7225 */ /* 0x000fca00078e00ff */
[----:B------:R-:W1:Y:S01]  /*22ee0*/  @!P0 LDC R9, c[0x0][0xb54] ;  /* 0x0002d500ff098b82 */ /* 0x000e620000000800 */
[-C--:B----4-:R-:W-:Y:S02]  /*22ef0*/  IMAD R25, R11, R223.reuse, RZ ;  /* 0x000000df0b197224 */ /* 0x090fe400078e02ff */
[----:B------:R-:W-:Y:S01]  /*22f00*/  IMAD.WIDE.U32 R10, R10, R223, RZ ;  /* 0x000000df0a0a7225 */ /* 0x000fe200078e00ff */
[----:B-----5:R-:W-:-:S03]  /*22f10*/  @P1 SHF.R.U32.HI R21, RZ, R27, R14 ;  /* 0x0000001bff151219 */ /* 0x020fc6000001160e */
[----:B------:R-:W-:Y:S01]  /*22f20*/  IMAD R27, R2, R26, R3 ;  /* 0x0000001a021b7224 */ /* 0x000fe200078e0203 */
[----:B------:R-:W-:Y:S01]  /*22f30*/  IADD3 R10, P1, P3, R12, R10, R15 ;  /* 0x0000000a0c0a7210 */ /* 0x000fe20007b3e00f */
[----:B------:R-:W-:Y:S02]  /*22f40*/  IMAD.IADD R25, R11, 0x1, R25 ;  /* 0x000000010b197824 */ /* 0x000fe400078e0219 */
[----:B------:R-:W-:Y:S02]  /*22f50*/  IMAD.MOV R2, RZ, RZ, -R21 ;  /* 0x000000ffff027224 */ /* 0x000fe400078e0a15 */
[----:B------:R-:W-:Y:S01]  /*22f60*/  IMAD.IADD R27, R13, 0x1, R27 ;  /* 0x000000010d1b7824 */ /* 0x000fe200078e021b */
[----:B--2---:R-:W-:-:S05]  /*22f70*/  SEL R3, R30, RZ, P0 ;  /* 0x000000ff1e037207 */ /* 0x004fca0000000000 */
[-C--:B------:R-:W-:Y:S02]  /*22f80*/  IMAD R11, R5, R3.reuse, RZ ;  /* 0x00000003050b7224 */ /* 0x080fe400078e02ff */
[----:B------:R-:W-:-:S04]  /*22f90*/  IMAD.WIDE.U32 R4, R4, R3, RZ ;  /* 0x0000000304047225 */ /* 0x000fc800078e00ff */
[----:B------:R-:W-:Y:S01]  /*22fa0*/  IMAD R3, R31, R2, R28 ;  /* 0x000000021f037224 */ /* 0x000fe200078e021c */
[----:B------:R-:W-:Y:S01]  /*22fb0*/  IADD3.X R2, R27, R25, R24, P1, P3 ;  /* 0x000000191b027210 */ /* 0x000fe20000fe6418 */
[----:B------:R-:W-:Y:S01]  /*22fc0*/  IMAD.IADD R11, R5, 0x1, R11 ;  /* 0x00000001050b7824 */ /* 0x000fe200078e020b */
[----:B------:R-:W-:Y:S02]  /*22fd0*/  IADD3 R4, P0, P1, R21, R10, R4 ;  /* 0x0000000a15047210 */ /* 0x000fe4000791e004 */
[----:B------:R-:W-:-:S04]  /*22fe0*/  SHF.R.S32.HI R21, RZ, 0x1f, R21 ;  /* 0x0000001fff157819 */ /* 0x000fc80000011415 */
[----:B------:R-:W-:Y:S01]  /*22ff0*/  IADD3.X R5, R21, R2, R11, P0, P1 ;  /* 0x0000000215057210 */ /* 0x000fe200007e240b */
[-C--:B------:R-:W-:Y:S01]  /*23000*/  IMAD R2, R7, R3.reuse, RZ ;  /* 0x0000000307027224 */ /* 0x080fe200078e02ff */
[----:B------:R-:W-:Y:S01]  /*23010*/  SHF.R.S32.HI R11, RZ, 0x1f, R3 ;  /* 0x0000001fff0b7819 */ /* 0x000fe20000011403 */
[----:B------:R-:W-:-:S04]  /*23020*/  IMAD.WIDE.U32 R4, R6, R3, R4 ;  /* 0x0000000306047225 */ /* 0x000fc800078e0004 */
[----:B------:R-:W-:Y:S01]  /*23030*/  IMAD R11, R6, R11, R2 ;  /* 0x0000000b060b7224 */ /* 0x000fe200078e0202 */
[----:B0-----:R-:W-:Y:S01]  /*23040*/  LEA R8, P0, R4, R8, 0x2 ;  /* 0x0000000804087211 */ /* 0x001fe200078010ff */
[----:B------:R-:W-:Y:S02]  /*23050*/  IMAD.MOV.U32 R3, RZ, RZ, -0x800000 ;  /* 0xff800000ff037424 */ /* 0x000fe400078e00ff */
[----:B------:R-:W-:-:S05]  /*23060*/  IMAD.IADD R2, R5, 0x1, R11 ;  /* 0x0000000105027824 */ /* 0x000fca00078e020b */
[----:B-1----:R-:W-:-:S05]  /*23070*/  LEA.HI.X R9, R4, R9, R2, 0x2, P0 ;  /* 0x0000000904097211 */ /* 0x002fca00000f1402 */
[----:B------:R0:W-:Y:S02]  /*23080*/  STG.E desc[UR4][R8.64], R3 ;  /* 0x0000000308007986 */ /* 0x0001e4000c101904 */
.L_x_672:
[----:B------:R-:W-:Y:S05]  /*23090*/  BSYNC B1 ;  /* 0x0000000000017941 */ /* 0x000fea0003800000 */
.L_x_671:
[----:B------:R-:W-:Y:S05]  /*230a0*/  @P2 BRA `(.L_x_667) ;  /* 0x0000000800442947 */ /* 0x000fea0003800000 */
[----:B------:R-:W2:Y:S01]  /*230b0*/  LDL.LU R10, [R1+0x84] ;  /* 0x00008400010a7983 */ /* 0x000ea20000300800 */
[----:B0-----:R-:W0:Y:S01]  /*230c0*/  LDC R9, c[0x0][0xbe8] ;  /* 0x0002fa00ff097b82 */ /* 0x001e220000000800 */
[----:B------:R-:W-:Y:S01]  /*230d0*/  ULDC.64 UR4, c[0x0][0xaa0] ;  /* 0x0002a80000047ab9 */ /* 0x000fe20000000a00 */
[----:B------:R-:W-:Y:S01]  /*230e0*/  BSSY B1, `(.L_x_673) ;  /* 0x0000048000017945 */ /* 0x000fe20003800000 */
[----:B------:R-:W3:Y:S01]  /*230f0*/  S2R R2, SR_TID.X ;  /* 0x0000000000027919 */ /* 0x000ee20000002100 */
[----:B0-----:R-:W-:Y:S01]  /*23100*/  ISETP.NE.AND P0, PT, R9, 0x1, PT ;  /* 0x000000010900780c */ /* 0x001fe20003f05270 */
[----:B---3--:R-:W-:-:S12]  /*23110*/  VIADD R4, R2, 0xffffff80 ;  /* 0xffffff8002047836 */ /* 0x008fd80000000000 */
[----:B------:R-:W0:Y:S01]  /*23120*/  @P0 LDC R7, c[0x0][0xbec] ;  /* 0x0002fb00ff070b82 */ /* 0x000e220000000800 */
[----:B------:R-:W-:Y:S01]  /*23130*/  IMAD R2, R24, UR4, RZ ;  /* 0x0000000418027c24 */ /* 0x000fe2000f8e02ff */
[----:B------:R-:W-:-:S03]  /*23140*/  SHF.R.S32.HI R11, RZ, 0x1f, R4 ;  /* 0x0000001fff0b7819 */ /* 0x000fc60000011404 */
[----:B------:R-:W-:Y:S01]  /*23150*/  IMAD R5, R15, UR5, R2 ;  /* 0x000000050f057c24 */ /* 0x000fe2000f8e0202 */
[----:B------:R-:W-:Y:S01]  /*23160*/  LEA.HI R6, R11, R4, RZ, 0x3 ;  /* 0x000000040b067211 */ /* 0x000fe200078f18ff */
[----:B------:R-:W-:Y:S01]  /*23170*/  IMAD.WIDE.U32 R2, R15, UR4, RZ ;  /* 0x000000040f027c25 */ /* 0x000fe2000f8e00ff */
[----:B------:R-:W3:Y:S01]  /*23180*/  @P0 LDC R11, c[0x0][0xbf0] ;  /* 0x0002fc00ff0b0b82 */ /* 0x000ee20000000800 */
[----:B------:R-:W-:Y:S01]  /*23190*/  ULDC.64 UR4, c[0x0][0xae8] ;  /* 0x0002ba0000047ab9 */ /* 0x000fe20000000a00 */
[----:B------:R-:W-:Y:S01]  /*231a0*/  LOP3.LUT R13, R6, 0xfffffff8, RZ, 0xc0, !PT ;  /* 0xfffffff8060d7812 */ /* 0x000fe200078ec0ff */
[----:B------:R-:W-:Y:S02]  /*231b0*/  IMAD.IADD R3, R3, 0x1, R5 ;  /* 0x0000000103037824 */ /* 0x000fe400078e0205 */
[----:B------:R-:W-:Y:S02]  /*231c0*/  IMAD R15, R0, R9, RZ ;  /* 0x00000009000f7224 */ /* 0x000fe400078e02ff */
[----:B------:R-:W-:-:S02]  /*231d0*/  IMAD.IADD R13, R4, 0x1, -R13 ;  /* 0x00000001040d7824 */ /* 0x000fc400078e0a0d */
[----:B------:R-:W-:-:S04]  /*231e0*/  IMAD.WIDE.U32 R2, R223, UR4, R2 ;  /* 0x00000004df027c25 */ /* 0x000fc8000f8e0002 */
[----:B------:R-:W-:Y:S02]  /*231f0*/  IMAD R4, R13, 0x20, R224 ;  /* 0x000000200d047824 */ /* 0x000fe400078e02e0 */
[----:B------:R-:W-:Y:S01]  /*23200*/  IMAD R3, R223, UR5, R3 ;  /* 0x00000005df037c24 */ /* 0x000fe2000f8e0203 */
[----:B------:R-:W-:Y:S02]  /*23210*/  ULDC.64 UR4, c[0x0][0xaf0] ;  /* 0x0002bc0000047ab9 */ /* 0x000fe40000000a00 */
[----:B------:R-:W-:Y:S02]  /*23220*/  IMAD R6, R26, UR4, RZ ;  /* 0x000000041a067c24 */ /* 0x000fe4000f8e02ff */
[----:B------:R-:W-:-:S04]  /*23230*/  IMAD.WIDE.U32 R2, R29, UR4, R2 ;  /* 0x000000041d027c25 */ /* 0x000fc8000f8e0002 */
[C---:B--2---:R-:W-:Y:S02]  /*23240*/  IMAD R8, R10.reuse, 0x80, R4 ;  /* 0x000000800a087824 */ /* 0x044fe400078e0204 */
[----:B------:R-:W-:Y:S02]  /*23250*/  IMAD R12, R10, 0x80, R224 ;  /* 0x000000800a0c7824 */ /* 0x000fe400078e02e0 */
[----:B0-----:R-:W-:-:S03]  /*23260*/  @P0 IMAD.HI.U32 R4, R8, R7, RZ ;  /* 0x0000000708040227 */ /* 0x001fc600078e00ff */
[C---:B------:R-:W-:Y:S01]  /*23270*/  ISETP.GE.AND P2, PT, R12.reuse, R15, PT ;  /* 0x0000000f0c00720c */ /* 0x040fe20003f46270 */
[----:B------:R-:W-:Y:S01]  /*23280*/  IMAD.MOV.U32 R5, RZ, RZ, R8 ;  /* 0x000000ffff057224 */ /* 0x000fe200078e0008 */
[----:B---3--:R-:W-:Y:S01]  /*23290*/  @P0 SHF.R.U32.HI R5, RZ, R11, R4 ;  /* 0x0000000bff050219 */ /* 0x008fe20000011604 */
[----:B------:R-:W-:Y:S01]  /*232a0*/  IMAD R7, R29, UR5, R6 ;  /* 0x000000051d077c24 */ /* 0x000fe2000f8e0206 */
[----:B------:R-:W-:Y:S01]  /*232b0*/  ULDC.64 UR4, c[0x0][0xae0] ;  /* 0x0002b80000047ab9 */ /* 0x000fe20000000a00 */
[----:B------:R-:W-:Y:S01]  /*232c0*/  VIADD R0, R12, 0x20 ;  /* 0x000000200c007836 */ /* 0x000fe20000000000 */
[----:B------:R-:W-:Y:S01]  /*232d0*/  SHF.R.S32.HI R4, RZ, 0x1f, R5 ;  /* 0x0000001fff047819 */ /* 0x000fe20000011405 */
[----:B------:R-:W-:Y:S02]  /*232e0*/  IMAD.IADD R3, R3, 0x1, R7 ;  /* 0x0000000103037824 */ /* 0x000fe400078e0207 */
[----:B------:R-:W-:Y:S01]  /*232f0*/  IMAD.MOV R7, RZ, RZ, -R5 ;  /* 0x000000ffff077224 */ /* 0x000fe200078e0a05 */
[----:B------:R-:W-:Y:S01]  /*23300*/  ISETP.GE.AND P1, PT, R0, R15, PT ;  /* 0x0000000f0000720c */ /* 0x000fe20003f26270 */
[----:B------:R-:W-:-:S02]  /*23310*/  IMAD R4, R4, UR4, RZ ;  /* 0x0000000404047c24 */ /* 0x000fc4000f8e02ff */
[----:B------:R-:W-:Y:S02]  /*23320*/  IMAD R7, R9, R7, R8 ;  /* 0x0000000709077224 */ /* 0x000fe400078e0208 */
[----:B------:R-:W-:-:S04]  /*23330*/  IMAD.WIDE.U32 R2, R5, UR4, R2 ;  /* 0x0000000405027c25 */ /* 0x000fc8000f8e0002 */
[----:B------:R-:W-:Y:S01]  /*23340*/  IMAD R5, R5, UR5, R4 ;  /* 0x0000000505057c24 */ /* 0x000fe2000f8e0204 */
[----:B------:R-:W-:Y:S01]  /*23350*/  SHF.R.S32.HI R4, RZ, 0x1f, R7 ;  /* 0x0000001fff047819 */ /* 0x000fe20000011407 */
[----:B------:R-:W-:Y:S01]  /*23360*/  ULDC.64 UR4, c[0x0][0xad8] ;  /* 0x0002b60000047ab9 */ /* 0x000fe20000000a00 */
[----:B------:R-:W-:Y:S02]  /*23370*/  VIADD R0, R12, 0x40 ;  /* 0x000000400c007836 */ /* 0x000fe40000000000 */
[----:B------:R-:W-:Y:S02]  /*23380*/  IMAD.IADD R3, R3, 0x1, R5 ;  /* 0x0000000103037824 */ /* 0x000fe400078e0205 */
[----:B------:R-:W-:Y:S01]  /*23390*/  IMAD R4, R4, UR4, RZ ;  /* 0x0000000404047c24 */ /* 0x000fe2000f8e02ff */
[----:B------:R-:W-:Y:S01]  /*233a0*/  ISETP.GE.AND P0, PT, R0, R15, PT ;  /* 0x0000000f0000720c */ /* 0x000fe20003f06270 */
[----:B------:R-:W-:-:S04]  /*233b0*/  IMAD.WIDE.U32 R2, R7, UR4, R2 ;  /* 0x0000000407027c25 */ /* 0x000fc8000f8e0002 */
[----:B------:R-:W-:Y:S01]  /*233c0*/  IMAD R5, R7, UR5, R4 ;  /* 0x0000000507057c24 */ /* 0x000fe2000f8e0204 */
[----:B------:R-:W-:Y:S02]  /*233d0*/  ULDC.64 UR4, c[0x0][0xa80] ;  /* 0x0002a00000047ab9 */ /* 0x000fe40000000a00 */
[----:B------:R-:W-:Y:S01]  /*233e0*/  LEA R10, P3, R2, UR4, 0x1 ;  /* 0x00000004020a7c11 */ /* 0x000fe2000f8608ff */
[----:B------:R-:W-:-:S04]  /*233f0*/  IMAD.IADD R3, R3, 0x1, R5 ;  /* 0x0000000103037824 */ /* 0x000fc800078e0205 */
[----:B------:R0:W2:Y:S01]  /*23400*/  SHFL.IDX PT, R13, R10, RZ, 0x181f ;  /* 0x00181fff0a0d7589 */ /* 0x0000a200000e0000 */
[----:B------:R-:W-:-:S05]  /*23410*/  LEA.HI.X R11, R2, UR5, R3, 0x1, P3 ;  /* 0x00000005020b7c11 */ /* 0x000fca00098f0c03 */
[----:B------:R0:W3:Y:S01]  /*23420*/  SHFL.IDX PT, R9, R11, RZ, 0x181f ;  /* 0x00181fff0b097589 */ /* 0x0000e200000e0000 */
[----:B------:R-:W-:Y:S05]  /*23430*/  @P2 BRA `(.L_x_674) ;  /* 0x0000000000482947 */ /* 0x000fea0003800000 */
[----:B------:R-:W-:Y:S01]  /*23440*/  ULDC UR4, c[0x0][0xac8] ;  /* 0x0002b20000047ab9 */ /* 0x000fe20000000800 */
[----:B------:R-:W-:Y:S01]  /*23450*/  ULDC.64 UR6, c[0x0][0x208] ;  /* 0x0000820000067ab9 */ /* 0x000fe20000000a00 */
[----:B------:R-:W-:Y:S02]  /*23460*/  ISETP.GE.AND P5, PT, R16, UR4, PT ;  /* 0x0000000410007c0c */ /* 0x000fe4000bfa6270 */
[----:B------:R-:W-:Y:S02]  /*23470*/  ISETP.GE.AND P4, PT, R214, UR4, PT ;  /* 0x00000004d6007c0c */ /* 0x000fe4000bf86270 */
[----:B------:R-:W-:Y:S02]  /*23480*/  ISETP.GE.AND P3, PT, R19, UR4, PT ;  /* 0x0000000413007c0c */ /* 0x000fe4000bf66270 */
[----:B------:R-:W-:-:S07]  /*23490*/  ISETP.GE.AND P2, PT, R22, UR4, PT ;  /* 0x0000000416007c0c */ /* 0x000fce000bf46270 */
[----:B--2---:R-:W-:-:S04]  /*234a0*/  @!P5 LEA R2, P6, R16, R13, 0x1 ;  /* 0x0000000d1002d211 */ /* 0x004fc800078c08ff */
[----:B---3--:R-:W-:Y:S02]  /*234b0*/  @!P5 LEA.HI.X R3, R16, R9, R17, 0x1, P6 ;  /* 0x000000091003d211 */ /* 0x008fe400030f0c11 */
        /* <DEDUP_REMOVED lines=10> */
.L_x_674:
[----:B------:R-:W-:Y:S05]  /*23560*/  BSYNC B1 ;  /* 0x0000000000017941 */ /* 0x000fea0003800000 */
.L_x_673:
[----:B---34-:R3:W4:Y:S01]  /*23570*/  SHFL.IDX PT, R9, R11, 0x1, 0x181f ;  /* 0x00381f000b097f89 */ /* 0x01872200000e0000 */
        /* <DEDUP_REMOVED lines=21> */
.L_x_676:
[----:B------:R-:W-:Y:S05]  /*236d0*/  BSYNC B1 ;  /* 0x0000000000017941 */ /* 0x000fea0003800000 */
.L_x_675:
[----:B0---4-:R0:W4:Y:S01]  /*236e0*/  SHFL.IDX PT, R9, R11, 0x2, 0x181f ;  /* 0x00581f000b097f89 */ /* 0x01112200000e0000 */
        /* <DEDUP_REMOVED lines=12> */
[----:B----4-:R-:W-:Y:S02]  /*237b0*/  @!P3 LEA.HI.X R3, R16, R9, R17, 0x1, P6 ;  /* 0x000000091003b211 */ /* 0x010fe400030f0c11 */
        /* <DEDUP_REMOVED lines=8> */
.L_x_678:
[----:B------:R-:W-:Y:S05]  /*23840*/  BSYNC B1 ;  /* 0x0000000000017941 */ /* 0x000fea0003800000 */
.L_x_677:
[----:B------:R-:W-:Y:S01]  /*23850*/  VIADD R0, R12, 0x60 ;  /* 0x000000600c007836 */ /* 0x000fe20000000000 */
[----:B0--3--:R-:W0:Y:S04]  /*23860*/  SHFL.IDX PT, R11, R11, 0x3, 0x181f ;  /* 0x00781f000b0b7f89 */ /* 0x009e2800000e0000 */
[----:B------:R-:W-:Y:S01]  /*23870*/  ISETP.GE.AND P0, PT, R0, R15, PT ;  /* 0x0000000f0000720c */ /* 0x000fe20003f06270 */
[----:B----4-:R3:W4:-:S12]  /*23880*/  SHFL.IDX PT, R9, R10, 0x3, 0x181f ;  /* 0x00781f000a097f89 */ /* 0x01071800000e0000 */
[----:B---3--:R-:W-:Y:S05]  /*23890*/  @P0 BRA `(.L_x_667) ;  /* 0x0000000000480947 */ /* 0x008fea0003800000 */
[----:B------:R-:W-:Y:S01]  /*238a0*/  ULDC UR4, c[0x0][0xac8] ;  /* 0x0002b20000047ab9 */ /* 0x000fe20000000800 */
[----:B------:R-:W-:Y:S01]  /*238b0*/  ULDC.64 UR6, c[0x0][0x208] ;  /* 0x0000820000067ab9 */ /* 0x000fe20000000a00 */
[----:B------:R-:W-:Y:S02]  /*238c0*/  ISETP.GE.AND P3, PT, R16, UR4, PT ;  /* 0x0000000410007c0c */ /* 0x000fe4000bf66270 */
[----:B------:R-:W-:Y:S02]  /*238d0*/  ISETP.GE.AND P2, PT, R214, UR4, PT ;  /* 0x00000004d6007c0c */ /* 0x000fe4000bf46270 */
[----:B------:R-:W-:Y:S02]  /*238e0*/  ISETP.GE.AND P1, PT, R19, UR4, PT ;  /* 0x0000000413007c0c */ /* 0x000fe4000bf26270 */
[----:B------:R-:W-:-:S07]  /*238f0*/  ISETP.GE.AND P0, PT, R22, UR4, PT ;  /* 0x0000000416007c0c */ /* 0x000fce000bf06270 */
[-C--:B----4-:R-:W-:Y:S02]  /*23900*/  @!P3 LEA R2, P6, R16, R9.reuse, 0x1 ;  /* 0x000000091002b211 */ /* 0x090fe400078c08ff */
[-C--:B------:R-:W-:Y:S02]  /*23910*/  @!P2 LEA R4, P5, R212, R9.reuse, 0x1 ;  /* 0x00000009d404a211 */ /* 0x080fe400078a08ff */
[C---:B------:R-:W-:Y:S02]  /*23920*/  @!P1 LEA R6, P4, R19.reuse, R9, 0x1 ;  /* 0x0000000913069211 */ /* 0x040fe400078808ff */
        /* <DEDUP_REMOVED lines=9> */
.L_x_667:
[----:B------:R-:W-:Y:S05]  /*239c0*/  BSYNC B0 ;  /* 0x0000000000007941 */ /* 0x000fea0003800000 */
.L_x_657:
[----:B------:R-:W-:Y:S02]  /*239d0*/  ULDC UR4, c[0x0][0xc3c] ;  /* 0x00030f0000047ab9 */ /* 0x000fe40000000800 */
[----:B-1----:R-:W-:-:S13]  /*239e0*/  ISETP.GE.AND P0, PT, R131, UR4, PT ;  /* 0x0000000483007c0c */ /* 0x002fda000bf06270 */
[----:B------:R-:W-:Y:S05]  /*239f0*/  @!P0 BRA `(.L_x_679) ;  /* 0xfffffddc00b08947 */ /* 0x000fea000383ffff */
[----:B------:R-:W-:Y:S05]  /*23a00*/  BRA `(.L_x_434) ;  /* 0x0000007800807947 */ /* 0x000fea0003800000 */
.L_x_432:
[----:B------:R-:W-:-:S08]  /*23a10*/  NOP ;  /* 0x0000000000007918 */ /* 0x000fd00000000000 */
[----:B------:R-:W0:-:S00]  /*23a20*/  USETMAXREG.DEALLOC.CTAPOOL 0x28 ;  /* 0x00000028000079c8 */ /* 0x000e0000080e0500 */
[----:B0-----:R-:W-:Y:S02]  /*23a30*/  LOP3.LUT R2, R2, 0x3, RZ, 0xc0, !PT ;  /* 0x0000000302027812 */ /* 0x001fe400078ec0ff */
[----:B------:R-:W-:Y:S02]  /*23a40*/  LOP3.LUT R18, R18, 0xffffffbf, RZ, 0xc0, !PT ;  /* 0xffffffbf12127812 */ /* 0x000fe400078ec0ff */
[----:B------:R-:W-:Y:S02]  /*23a50*/  MOV R6, RZ ;  /* 0x000000ff00067202 */ /* 0x000fe40000000f00 */
        /* <DEDUP_REMOVED lines=11> */
.L_x_680:
[----:B------:R-:W-:Y:S01]  /*23b10*/  LOP3.LUT R7, R0, 0x1f, RZ, 0xc0, !PT ;  /* 0x0000001f00077812 */ /* 0x000fe200078ec0ff */
[----:B------:R-:W-:Y:S01]  /*23b20*/  ULDC UR4, c[0x0][0xc3c] ;  /* 0x00030f0000047ab9 */ /* 0x000fe20000000800 */
[----:B------:R-:W-:Y:S01]  /*23b30*/  IMAD.MOV.U32 R9, RZ, RZ, RZ ;  /* 0x000000ffff097224 */ /* 0x000fe200078e00ff */
[----:B------:R-:W-:Y:S01]  /*23b40*/  ULDC.64 UR6, c[0x0][0x208] ;  /* 0x0000820000067ab9 */ /* 0x000fe20000000a00 */
[----:B------:R-:W-:Y:S01]  /*23b50*/  ISETP.NE.AND P0, PT, R7, 0x1f, PT ;  /* 0x0000001f0700780c */ /* 0x000fe20003f05270 */
[----:B------:R-:W-:-:S03]  /*23b60*/  ULDC UR5, c[0x0][0xc38] ;  /* 0x00030e0000057ab9 */ /* 0x000fc60000000800 */
[----:B------:R-:W-:-:S13]  /*23b70*/  ISETP.GE.OR P1, PT, R7, UR4, !P0 ;  /* 0x0000000407007c0c */ /* 0x000fda000c726670 */
[----:B------:R-:W0:Y:S08]  /*23b80*/  @!P1 LDC.64 R4, c[0x0][0xc80] ;  /* 0x00032000ff049b82 */ /* 0x000e300000000a00 */
[----:B------:R-:W1:Y:S01]  /*23b90*/  @!P1 LDC.64 R2, c[0x0][0xc78] ;  /* 0x00031e00ff029b82 */ /* 0x000e620000000a00 */
[----:B0-----:R-:W-:-:S05]  /*23ba0*/  @!P1 IMAD.WIDE.U32 R4, R7, 0x4, R4 ;  /* 0x0000000407049825 */ /* 0x001fca00078e0004 */
[----:B------:R-:W2:Y:S01]  /*23bb0*/  @!P1 LDG.E R6, desc[UR6][R4.64] ;  /* 0x0000000604069981 */ /* 0x000ea2000c1e1900 */
[----:B-1----:R-:W-:-:S05]  /*23bc0*/  @!P1 IMAD.WIDE.U32 R2, R7, 0x4, R2 ;  /* 0x0000000407029825 */ /* 0x002fca00078e0002 */
[----:B------:R-:W2:Y:S01]  /*23bd0*/  @!P1 LDG.E R9, desc[UR6][R2.64] ;  /* 0x0000000602099981 */ /* 0x000ea2000c1e1900 */
[C---:B------:R-:W-:Y:S02]  /*23be0*/  ISETP.NE.AND P1, PT, R7.reuse, RZ, PT ;  /* 0x000000ff0700720c */ /* 0x040fe40003f25270 */
[C---:B------:R-:W-:Y:S02]  /*23bf0*/  ISETP.GE.U32.AND P2, PT, R7.reuse, 0x2, PT ;  /* 0x000000020700780c */ /* 0x040fe40003f46070 */
[C---:B------:R-:W-:Y:S02]  /*23c00*/  ISETP.GE.U32.AND P3, PT, R7.reuse, 0x4, PT ;  /* 0x000000040700780c */ /* 0x040fe40003f66070 */
[C---:B------:R-:W-:Y:S02]  /*23c10*/  ISETP.GE.U32.AND P4, PT, R7.reuse, 0x8, PT ;  /* 0x000000080700780c */ /* 0x040fe40003f86070 */
[----:B------:R-:W-:Y:S01]  /*23c20*/  ISETP.GE.U32.AND P5, PT, R7, 0x10, PT ;  /* 0x000000100700780c */ /* 0x000fe20003fa6070 */
[----:B------:R-:W0:Y:S01]  /*23c30*/  S2UR UR6, SR_CTAID.X ;  /* 0x00000000000679c3 */ /* 0x000e220000002500 */
[----:B------:R-:W-:Y:S01]  /*23c40*/  UMOV UR4, URZ ;  /* 0x0000003f00047c82 */ /* 0x000fe20008000000 */
[----:B--2---:R-:W-:-:S05]  /*23c50*/  IMAD R8, R6, R9, RZ ;  /* 0x0000000906087224 */ /* 0x004fca00078e02ff */
        /* <DEDUP_REMOVED lines=23> */
.L_x_684:
[----:B------:R-:W0:Y:S01]  /*23dd0*/  LDC R2, c[0x0][0xc3c] ;  /* 0x00030f00ff027b82 */ /* 0x000e220000000800 */
[----:B------:R-:W-:Y:S01]  /*23de0*/  UIADD3 UR4, UR4, 0x1f, URZ ;  /* 0x0000001f04047890 */ /* 0x000fe2000fffe03f */
[----:B------:R-:W-:Y:S02]  /*23df0*/  ULDC UR7, c[0x0][0xc3c] ;  /* 0x00030f0000077ab9 */ /* 0x000fe40000000800 */
[----:B------:R-:W-:-:S03]  /*23e00*/  IMAD.U32 R27, RZ, RZ, UR7 ;  /* 0x00000007ff1b7e24 */ /* 0x000fc6000f8e00ff */
[----:B0-----:R-:W-:-:S13]  /*23e10*/  ISETP.LE.AND P6, PT, R2, UR4, PT ;  /* 0x0000000402007c0c */ /* 0x001fda000bfc3270 */
[----:B------:R-:W-:Y:S05]  /*23e20*/  @P6 BRA `(.L_x_683) ;  /* 0x0000000400b06947 */ /* 0x000fea0003800000 */
[----:B------:R-:W-:Y:S01]  /*23e30*/  VIADD R9, R7, UR4 ;  /* 0x0000000407097c36 */ /* 0x000fe20008000000 */
[----:B------:R-:W-:Y:S01]  /*23e40*/  ULDC.64 UR8, c[0x0][0x208] ;  /* 0x0000820000087ab9 */ /* 0x000fe20000000a00 */
        /* <DEDUP_REMOVED lines=30> */
.L_x_682:
        /* <DEDUP_REMOVED lines=16> */
[----:B------:R-:W-:-:S06]  /*24130*/  VIADD R24, R27, 0xffffffff ;  /* 0xffffffff1b187836 */ /* 0x000fcc0000000000 */
[----:B------:R0:W1:Y:S02]  /*24140*/  SHFL.IDX PT, R24, R5, R24, 0x1f ;  /* 0x00001f1805187589 */ /* 0x00006400000e0000 */
.L_x_685:
[----:B-1----:R-:W-:Y:S01]  /*24150*/  IMAD R24, R24, UR5, R11 ;  /* 0x0000000518187c24 */ /* 0x002fe2000f8e020b */
[----:B------:R-:W-:Y:S01]  /*24160*/  MOV R11, R12 ;  /* 0x0000000c000b7202 */ /* 0x000fe20000000f00 */
[----:B------:R-:W-:Y:S01]  /*24170*/  IMAD.MOV.U32 R2, RZ, RZ, RZ ;  /* 0x000000ffff027224 */ /* 0x000fe200078e00ff */
[----:B------:R-:W-:Y:S01]  /*24180*/  IABS R12, R6 ;  /* 0x00000006000c7213 */ /* 0x000fe20000000000 */
[----:B------:R-:W-:Y:S01]  /*24190*/  VIADD R27, R27, UR4 ;  /* 0x000000041b1b7c36 */ /* 0x000fe20008000000 */
[----:B------:R-:W-:Y:S01]  /*241a0*/  IADD3 R25, -R24, UR6, RZ ;  /* 0x0000000618197c10 */ /* 0x000fe2000fffe1ff */
[----:B------:R-:W-:Y:S01]  /*241b0*/  IMAD R11, R11, R4, RZ ;  /* 0x000000040b0b7224 */ /* 0x000fe200078e02ff */
[----:B0-----:R-:W-:Y:S01]  /*241c0*/  IABS R5, R9 ;  /* 0x0000000900057213 */ /* 0x001fe20000000000 */
[----:B------:R-:W-:Y:S01]  /*241d0*/  IMAD.MOV R12, RZ, RZ, -R12 ;  /* 0x000000ffff0c7224 */ /* 0x000fe200078e0a0c */
[----:B------:R-:W-:Y:S01]  /*241e0*/  IABS R10, R25 ;  /* 0x00000019000a7213 */ /* 0x000fe20000000000 */
[----:B------:R-:W-:Y:S01]  /*241f0*/  IMAD.HI.U32 R2, R3, R11, R2 ;  /* 0x0000000b03027227 */ /* 0x000fe200078e0002 */
[----:B------:R-:W0:Y:S03]  /*24200*/  I2F.RP R8, R5 ;  /* 0x0000000500087306 */ /* 0x000e260000209400 */
[----:B------:R-:W-:-:S02]  /*24210*/  IMAD.MOV.U32 R3, RZ, RZ, R10 ;  /* 0x000000ffff037224 */ /* 0x000fc400078e000a */
[----:B------:R-:W-:Y:S02]  /*24220*/  IMAD.MOV.U32 R10, RZ, RZ, R12 ;  /* 0x000000ffff0a7224 */ /* 0x000fe400078e000c */
[----:B------:R-:W-:-:S04]  /*24230*/  IMAD.HI.U32 R2, R2, R3, RZ ;  /* 0x0000000302027227 */ /* 0x000fc800078e00ff */
[----:B------:R-:W-:Y:S01]  /*24240*/  IMAD R3, R2, R10, R3 ;  /* 0x0000000a02037224 */ /* 0x000fe200078e0203 */
[----:B0-----:R-:W0:Y:S04]  /*24250*/  MUFU.RCP R8, R8 ;  /* 0x0000000800087308 */ /* 0x001e280000001000 */
[----:B------:R-:W-:-:S13]  /*24260*/  ISETP.GT.U32.AND P1, PT, R4, R3, PT ;  /* 0x000000030400720c */ /* 0x000fda0003f24070 */
[----:B------:R-:W-:Y:S02]  /*24270*/  @!P1 IMAD.IADD R3, R3, 0x1, -R4 ;  /* 0x0000000103039824 */ /* 0x000fe400078e0a04 */
[----:B------:R-:W-:Y:S01]  /*24280*/  @!P1 VIADD R2, R2, 0x1 ;  /* 0x0000000102029836 */ /* 0x000fe20000000000 */
[----:B------:R-:W-:Y:S01]  /*24290*/  ISETP.NE.AND P1, PT, R6, RZ, PT ;  /* 0x000000ff0600720c */ /* 0x000fe20003f25270 */
[----:B0-----:R-:W-:Y:S01]  /*242a0*/  VIADD R10, R8, 0xffffffe ;  /* 0x0ffffffe080a7836 */ /* 0x001fe20000000000 */
[----:B------:R-:W-:Y:S02]  /*242b0*/  ISETP.GE.U32.AND P0, PT, R3, R4, PT ;  /* 0x000000040300720c */ /* 0x000fe40003f06070 */
[----:B------:R-:W-:Y:S01]  /*242c0*/  LOP3.LUT R4, R25, R6, RZ, 0x3c, !PT ;  /* 0x0000000619047212 */ /* 0x000fe200078e3cff */
[----:B------:R0:W1:Y:S03]  /*242d0*/  F2I.FTZ.U32.TRUNC.NTZ R3, R10 ;  /* 0x0000000a00037305 */ /* 0x000066000021f000 */
        /* <DEDUP_REMOVED lines=12> */
[----:B------:R-:W-:Y:S02]  /*243a0*/  IMAD.MOV.U32 R3, RZ, RZ, R4 ;  /* 0x000000ffff037224 */ /* 0x000fe400078e0004 */
[----:B------:R-:W-:Y:S02]  /*243b0*/  IMAD.MOV.U32 R4, RZ, RZ, R10 ;  /* 0x000000ffff047224 */ /* 0x000fe400078e000a */
[----:B------:R-:W-:-:S04]  /*243c0*/  IMAD.HI.U32 R2, R2, R3, RZ ;  /* 0x0000000302027227 */ /* 0x000fc800078e00ff */
[----:B------:R-:W-:Y:S01]  /*243d0*/  IMAD R4, R2, R4, R3 ;  /* 0x0000000402047224 */ /* 0x000fe200078e0203 */
[----:B------:R-:W-:Y:S01]  /*243e0*/  LOP3.LUT R3, R8, R9, RZ, 0x3c, !PT ;  /* 0x0000000908037212 */ /* 0x000fe200078e3cff */
[----:B------:R-:W-:-:S03]  /*243f0*/  IMAD R6, R6, R8, RZ ;  /* 0x0000000806067224 */ /* 0x000fc600078e02ff */
[----:B------:R-:W-:Y:S01]  /*24400*/  ISETP.GT.U32.AND P1, PT, R5, R4, PT ;  /* 0x000000040500720c */ /* 0x000fe20003f24070 */
[----:B------:R-:W-:Y:S01]  /*24410*/  IMAD.IADD R25, R25, 0x1, -R6 ;  /* 0x0000000119197824 */ /* 0x000fe200078e0a06 */
        /* <DEDUP_REMOVED lines=10> */
[----:B------:R-:W-:-:S05]  /*244c0*/  IMAD R9, R9, 0x1000000, R2 ;  /* 0x0100000009097824 */ /* 0x000fca00078e0202 */
[----:B------:R-:W-:Y:S01]  /*244d0*/  LEA R26, R26, R9, 0x10 ;  /* 0x000000091a1a7211 */ /* 0x000fe200078e80ff */
[----:B------:R-:W-:Y:S06]  /*244e0*/  BRA `(.L_x_686) ;  /* 0x00000000000c7947 */ /* 0x000fec0003800000 */
.L_x_683:
[----:B------:R-:W-:Y:S02]  /*244f0*/  IMAD.MOV.U32 R25, RZ, RZ, RZ ;  /* 0x000000ffff197224 */ /* 0x000fe400078e00ff */
[----:B------:R-:W-:Y:S02]  /*24500*/  IMAD.U32 R24, RZ, RZ, UR6 ;  /* 0x00000006ff187e24 */ /* 0x000fe4000f8e00ff */
[----:B------:R-:W-:-:S07]  /*24510*/  IMAD.MOV.U32 R26, RZ, RZ, RZ ;  /* 0x000000ffff1a7224 */ /* 0x000fce00078e00ff */
.L_x_686:
[----:B------:R-:W-:-:S13]  /*24520*/  ISETP.NE.AND P0, PT, R7, RZ, PT ;  /* 0x000000ff0700720c */ /* 0x000fda0003f05270 */
[----:B------:R-:W0:Y:S01]  /*24530*/  @!P0 S2R R3, SR_CgaCtaId ;  /* 0x0000000000038919 */ /* 0x000e220000008800 */
[----:B------:R-:W-:-:S04]  /*24540*/  @!P0 MOV R2, 0x400 ;  /* 0x0000040000028802 */ /* 0x000fc80000000f00 */
[----:B0-----:R-:W-:-:S05]  /*24550*/  @!P0 LEA R2, R3, R2, 0x18 ;  /* 0x0000000203028211 */ /* 0x001fca00078ec0ff */
[----:B------:R1:W-:Y:S01]  /*24560*/  @!P0 STS.128 [R2+0x388d0], R24 ;  /* 0x0388d01802008388 */ /* 0x0003e20000000c00 */
[----:B------:R-:W-:Y:S06]  /*24570*/  BAR.ARV 0x5, 0x180 ;  /* 0x0146000000007b1d */ /* 0x000fec0000002000 */
.L_x_681:
[----:B------:R2:W-:Y:S01]  /*24580*/  STL [R1+0x2c], RZ ;  /* 0x00002cff01007387 */ /* 0x0005e20000100800 */
[----:B------:R-:W-:Y:S01]  /*24590*/  ULDC UR4, c[0x0][0xc3c] ;  /* 0x00030f0000047ab9 */ /* 0x000fe20000000800 */
[----:B------:R-:W-:Y:S01]  /*245a0*/  IMAD.MOV.U32 R29, RZ, RZ, 0x1 ;  /* 0x00000001ff1d7424 */ /* 0x000fe200078e00ff */
[----:B0-----:R-:W-:Y:S01]  /*245b0*/  ISETP.GE.AND P0, PT, R27, UR4, PT ;  /* 0x000000041b007c0c */ /* 0x001fe2000bf06270 */
[----:B------:R-:W-:-:S12]  /*245c0*/  IMAD.MOV.U32 R23, RZ, RZ, RZ ;  /* 0x000000ffff177224 */ /* 0x000fd800078e00ff */
[----:B--2---:R-:W-:Y:S05]  /*245d0*/  @P0 BRA `(.L_x_687) ;  /* 0x0000006800b00947 */ /* 0x004fea0003800000 */
[----:B------:R-:W0:Y:S01]  /*245e0*/  S2UR UR5, SR_CgaCtaId ;  /* 0x00000000000579c3 */ /* 0x000e220000008800 */
[----:B------:R2:W-:Y:S01]  /*245f0*/  STL [R1+0x2c], RZ ;  /* 0x00002cff01007387 */ /* 0x0005e20000100800 */
[C---:B------:R-:W-:Y:S01]  /*24600*/  IMAD.SHL.U32 R34, R0.reuse, 0x8, RZ ;  /* 0x0000000800227824 */ /* 0x040fe200078e00ff */
[----:B------:R-:W-:Y:S01]  /*24610*/  LOP3.LUT R4, R0, 0x7f, RZ, 0xc0, !PT ;  /* 0x0000007f00047812 */ /* 0x000fe200078ec0ff */
[----:B------:R-:W-:Y:S01]  /*24620*/  UMOV UR4, 0x400 ;  /* 0x0000040000047882 */ /* 0x000fe20000000000 */
[----:B------:R-:W-:Y:S01]  /*24630*/  BSSY B8, `(.L_x_687) ;  /* 0x00006a6000087945 */ /* 0x000fe20003800000 */
[----:B------:R-:W-:Y:S01]  /*24640*/  IMAD.MOV.U32 R30, RZ, RZ, 0x1 ;  /* 0x00000001ff1e7424 */ /* 0x000fe200078e00ff */
[----:B------:R-:W-:Y:S01]  /*24650*/  LOP3.LUT R3, R34, 0x1f8, RZ, 0xc0, !PT ;  /* 0x000001f822037812 */ /* 0x000fe200078ec0ff */
[----:B------:R-:W-:Y:S01]  /*24660*/  IMAD.SHL.U32 R33, R4, 0x8, RZ ;  /* 0x0000000804217824 */ /* 0x000fe200078e00ff */
[----:B------:R-:W-:Y:S01]  /*24670*/  LOP3.LUT R34, R34, 0x38, RZ, 0xc0, !PT ;  /* 0x0000003822227812 */ /* 0x000fe200078ec0ff */
[----:B------:R-:W-:Y:S01]  /*24680*/  IMAD.MOV.U32 R28, RZ, RZ, RZ ;  /* 0x000000ffff1c7224 */ /* 0x000fe200078e00ff */
[----:B-1----:R-:W-:Y:S01]  /*24690*/  LOP3.LUT R2, R3, 0x38, R0, 0x78, !PT ;  /* 0x0000003803027812 */ /* 0x002fe200078e7800 */
[----:B------:R-:W-:Y:S01]  /*246a0*/  IMAD.SHL.U32 R0, R0, 0x10, RZ ;  /* 0x0000001000007824 */ /* 0x000fe200078e00ff */
[----:B------:R-:W-:Y:S01]  /*246b0*/  LOP3.LUT R37, R34, 0xc0, RZ, 0xfc, !PT ;  /* 0x000000c022257812 */ /* 0x000fe200078efcff */
[----:B------:R-:W-:Y:S01]  /*246c0*/  IMAD.MOV.U32 R23, RZ, RZ, RZ ;  /* 0x000000ffff177224 */ /* 0x000fe200078e00ff */
[----:B------:R-:W-:Y:S01]  /*246d0*/  LOP3.LUT R33, R2, 0x200, R33, 0xf8, !PT ;  /* 0x0000020002217812 */ /* 0x000fe200078ef821 */
[----:B------:R-:W-:Y:S01]  /*246e0*/  IMAD.MOV.U32 R29, RZ, RZ, 0x1 ;  /* 0x00000001ff1d7424 */ /* 0x000fe200078e00ff */
[----:B------:R-:W-:Y:S01]  /*246f0*/  SHF.R.U32.HI R2, RZ, 0x3, R4 ;  /* 0x00000003ff027819 */ /* 0x000fe20000011604 */
[----:B------:R-:W-:Y:S01]  /*24700*/  ULDC.64 UR38, c[0x0][0x198] ;  /* 0x0000660000267ab9 */ /* 0x000fe20000000a00 */
[----:B------:R-:W-:-:S02]  /*24710*/  ULOP3.LUT UR37, UR60, 0x2, URZ, 0xfc, !UPT ;  /* 0x000000023c257892 */ /* 0x000fc4000f8efc3f */
[----:B------:R-:W-:Y:S01]  /*24720*/  LOP3.LUT R0, R2, 0x70, R0, 0xf8, !PT ;  /* 0x0000007002007812 */ /* 0x000fe200078ef800 */
[----:B------:R-:W-:Y:S01]  /*24730*/  ULDC UR36, c[0x0][0xc] ;  /* 0x0000030000247ab9 */ /* 0x000fe20000000800 */
[C---:B------:R-:W-:Y:S01]  /*24740*/  LOP3.LUT R2, R34.reuse, 0x40, RZ, 0xfc, !PT ;  /* 0x0000004022027812 */ /* 0x040fe200078efcff */
[----:B0-----:R-:W-:Y:S01]  /*24750*/  ULEA UR4, UR5, UR4, 0x18 ;  /* 0x0000000405047291 */ /* 0x001fe2000f8ec03f */
[----:B------:R-:W-:-:S05]  /*24760*/  LOP3.LUT R0, R34, 0x80, RZ, 0xfc, !PT ;  /* 0x0000008022007812 */ /* 0x000fca00078efcff */
[----:B------:R-:W-:-:S04]  /*24770*/  IMAD.U32 R16, RZ, RZ, UR4 ;  /* 0x00000004ff107e24 */ /* 0x000fc8000f8e00ff */
[----:B--2---:R-:W-:-:S07]  /*24780*/  IMAD R36, R33, 0x2, R16 ;  /* 0x0000000221247824 */ /* 0x004fce00078e0210 */
.L_x_798:
[----:B0-----:R-:W0:Y:S01]  /*24790*/  LDC.64 R2, c[0x0][0xc88] ;  /* 0x00032200ff027b82 */ /* 0x001e220000000a00 */
[----:B------:R-:W-:Y:S01]  /*247a0*/  ULDC.64 UR4, c[0x0][0x208] ;  /* 0x0000820000047ab9 */ /* 0x000fe20000000a00 */
[----:B0-----:R-:W-:-:S05]  /*247b0*/  IMAD.WIDE R2, R27, 0x4, R2 ;  /* 0x000000041b027825 */ /* 0x001fca00078e0202 */
[----:B--2---:R-:W2:Y:S01]  /*247c0*/  LDG.E R31, desc[UR4][R2.64] ;  /* 0x00000004021f7981 */ /* 0x004ea2000c1e1900 */
[----:B------:R-:W-:Y:S05]  /*247d0*/  YIELD ;  /* 0x0000000000007946 */ /* 0x000fea0003800000 */
[----:B------:R-:W-:Y:S01]  /*247e0*/  ULDC.64 UR4, c[0x0][0xa28] ;  /* 0x00028a0000047ab9 */ /* 0x000fe20000000a00 */
[----:B------:R-:W-:Y:S01]  /*247f0*/  ULDC.64 UR8, c[0x0][0xa18] ;  /* 0x0002860000087ab9 */ /* 0x000fe20000000a00 */
[----:B------:R-:W-:Y:S01]  /*24800*/  ISETP.NE.U32.AND P0, PT, RZ, UR4, PT ;  /* 0x00000004ff007c0c */ /* 0x000fe2000bf05070 */
[----:B------:R-:W-:Y:S01]  /*24810*/  IMAD.MOV.U32 R11, RZ, RZ, RZ ;  /* 0x000000ffff0b7224 */ /* 0x000fe200078e00ff */
[----:B------:R-:W-:Y:S01]  /*24820*/  ULDC.64 UR10, c[0x0][0x208] ;  /* 0x00008200000a7ab9 */ /* 0x000fe20000000a00 */
[----:B------:R-:W-:Y:S01]  /*24830*/  ULDC.64 UR6, c[0x0][0xa10] ;  /* 0x0002840000067ab9 */ /* 0x000fe20000000a00 */
[----:B------:R-:W-:-:S02]  /*24840*/  ISETP.NE.AND.EX P0, PT, RZ, UR5, PT, P0 ;  /* 0x00000005ff007c0c */ /* 0x000fc4000bf05300 */
[----:B--2---:R-:W-:-:S11]  /*24850*/  SHF.R.S32.HI R0, RZ, 0x1f, R31 ;  /* 0x0000001fff007819 */ /* 0x004fd6000001141f */
[C---:B------:R-:W-:Y:S01]  /*24860*/  @P0 LEA R2, P1, R31.reuse, UR4, 0x2 ;  /* 0x000000041f020c11 */ /* 0x040fe2000f8210ff */
[C---:B------:R-:W-:Y:S01]  /*24870*/  IMAD.SHL.U32 R17, R31.reuse, 0x4, RZ ;  /* 0x000000041f117824 */ /* 0x040fe200078e00ff */
[C-C-:B------:R-:W-:Y:S01]  /*24880*/  SHF.L.U64.HI R19, R31.reuse, 0x2, R0.reuse ;  /* 0x000000021f137819 */ /* 0x140fe20000010200 */
[----:B------:R0:W-:Y:S01]  /*24890*/  STL [R1+0x20], R0 ;  /* 0x0000200001007387 */ /* 0x0001e20000100800 */
[----:B------:R-:W-:Y:S01]  /*248a0*/  @P0 LEA.HI.X R3, R31, UR5, R0, 0x2, P1 ;  /* 0x000000051f030c11 */ /* 0x000fe200088f1400 */
[----:B------:R-:W-:Y:S01]  /*248b0*/  ULDC.64 UR4, c[0x0][0xa00] ;  /* 0x0002800000047ab9 */ /* 0x000fe20000000a00 */
[----:B------:R-:W-:-:S03]  /*248c0*/  ISETP.NE.U32.AND P1, PT, RZ, UR8, PT ;  /* 0x00000008ff007c0c */ /* 0x000fc6000bf25070 */
[----:B------:R1:W2:Y:S01]  /*248d0*/  @P0 LDG.E R11, desc[UR10][R2.64] ;  /* 0x0000000a020b0981 */ /* 0x0002a2000c1e1900 */
[----:B------:R-:W-:Y:S01]  /*248e0*/  ISETP.NE.AND.EX P1, PT, RZ, UR9, PT, P1 ;  /* 0x00000009ff007c0c */ /* 0x000fe2000bf25310 */
[----:B------:R-:W-:Y:S01]  /*248f0*/  IMAD.MOV.U32 R35, RZ, RZ, RZ ;  /* 0x000000ffff237224 */ /* 0x000fe200078e00ff */
[----:B------:R-:W-:Y:S01]  /*24900*/  ISETP.NE.U32.AND P0, PT, RZ, UR4, PT ;  /* 0x00000004ff007c0c */ /* 0x000fe2000bf05070 */
[----:B0-----:R-:W-:Y:S01]  /*24910*/  IMAD.MOV.U32 R0, RZ, RZ, RZ ;  /* 0x000000ffff007224 */ /* 0x001fe200078e00ff */
[----:B------:R-:W-:Y:S02]  /*24920*/  ISETP.NE.U32.AND P2, PT, RZ, UR6, PT ;  /* 0x00000006ff007c0c */ /* 0x000fe4000bf45070 */
[----:B------:R-:W-:Y:S02]  /*24930*/  ISETP.NE.AND.EX P0, PT, RZ, UR5, PT, P0 ;  /* 0x00000005ff007c0c */ /* 0x000fe4000bf05300 */
[----:B------:R-:W-:Y:S02]  /*24940*/  ISETP.NE.AND.EX P2, PT, RZ, UR7, PT, P2 ;  /* 0x00000007ff007c0c */ /* 0x000fe4000bf45320 */
[C---:B-1----:R-:W-:Y:S01]  /*24950*/  IADD3 R2, P3, R17.reuse, UR4, RZ ;  /* 0x0000000411027c10 */ /* 0x042fe2000ff7e0ff */
[----:B------:R-:W-:Y:S01]  /*24960*/  ULDC UR4, c[0x0][0x288] ;  /* 0x0000a20000047ab9 */ /* 0x000fe20000000800 */
[----:B------:R-:W-:-:S02]  /*24970*/  IADD3 R4, P4, R17, UR6, RZ ;  /* 0x0000000611047c10 */ /* 0x000fc4000ff9e0ff */
[----:B------:R-:W-:Y:S02]  /*24980*/  IADD3.X R3, R19, UR5, RZ, P3, !PT ;  /* 0x0000000513037c10 */ /* 0x000fe40009ffe4ff */
[----:B------:R-:W-:Y:S01]  /*24990*/  @P1 IADD3 R6, P3, R17, UR8, RZ ;  /* 0x0000000811061c10 */ /* 0x000fe2000ff7e0ff */
[----:B------:R-:W-:Y:S01]  /*249a0*/  IMAD.U32 R8, RZ, RZ, UR4 ;  /* 0x00000004ff087e24 */ /* 0x000fe2000f8e00ff */
[----:B------:R-:W-:Y:S01]  /*249b0*/  ULDC.64 UR4, c[0x0][0x418] ;  /* 0x0001060000047ab9 */ /* 0x000fe20000000a00 */
[C---:B------:R-:W-:Y:S01]  /*249c0*/  IADD3.X R5, R19.reuse, UR7, RZ, P4, !PT ;  /* 0x0000000713057c10 */ /* 0x040fe2000a7fe4ff */
[----:B------:R-:W5:Y:S01]  /*249d0*/  @P0 LDG.E R35, desc[UR10][R2.64] ;  /* 0x0000000a02230981 */ /* 0x000f62000c1e1900 */
[----:B------:R-:W-:Y:S01]  /*249e0*/  @P1 IADD3.X R7, R19, UR9, RZ, P3, !PT ;  /* 0x0000000913071c10 */ /* 0x000fe20009ffe4ff */
[----:B------:R-:W-:Y:S02]  /*249f0*/  UISETP.NE.U32.AND UP0, UPT, UR4, URZ, UPT ;  /* 0x0000003f0400728c */ /* 0x000fe4000bf05070 */
[----:B------:R-:W5:Y:S01]  /*24a00*/  @P2 LDG.E R0, desc[UR10][R4.64] ;  /* 0x0000000a04002981 */ /* 0x000f62000c1e1900 */
[----:B------:R-:W-:-:S03]  /*24a10*/  ULDC UR4, c[0x0][0x424] ;  /* 0x0001090000047ab9 */ /* 0x000fc60000000800 */
[----:B------:R0:W3:Y:S01]  /*24a20*/  @P1 LDG.E R8, desc[UR10][R6.64] ;  /* 0x0000000a06081981 */ /* 0x0000e2000c1e1900 */
[----:B------:R-:W-:-:S03]  /*24a30*/  UISETP.NE.AND.EX UP0, UPT, UR5, URZ, UPT, UP0 ;  /* 0x0000003f0500728c */ /* 0x000fc6000bf05300 */
[----:B------:R-:W-:Y:S01]  /*24a40*/  ULDC UR5, c[0x0][0x2f0] ;  /* 0x0000bc0000057ab9 */ /* 0x000fe20000000800 */
[----:B------:R-:W-:-:S04]  /*24a50*/  USEL UR4, UR4, 0x1, UP0 ;  /* 0x0000000104047887 */ /* 0x000fc80008000000 */
[----:B------:R-:W-:-:S03]  /*24a60*/  UIMAD UR4, UR4, UR5, URZ ;  /* 0x00000005040472a4 */ /* 0x000fc6000f8e023f */
[----:B------:R-:W-:Y:S02]  /*24a70*/  ULDC UR5, c[0x0][0x348] ;  /* 0x0000d20000057ab9 */ /* 0x000fe40000000800 */
[----:B0-----:R-:W-:Y:S02]  /*24a80*/  IMAD.U32 R6, RZ, RZ, UR5 ;  /* 0x00000005ff067e24 */ /* 0x001fe4000f8e00ff */
[----:B------:R-:W-:Y:S01]  /*24a90*/  IMAD.U32 R9, RZ, RZ, UR4 ;  /* 0x00000004ff097e24 */ /* 0x000fe2000f8e00ff */
[----:B--2---:R0:W-:Y:S04]  /*24aa0*/  STL [R1+0x10], R11 ;  /* 0x0000100b01007387 */ /* 0x0041e80000100800 */
[----:B---3--:R0:W-:Y:S01]  /*24ab0*/  STL [R1+0x28], R8 ;  /* 0x0000280801007387 */ /* 0x0081e20000100800 */
[----:B------:R-:W-:Y:S05]  /*24ac0*/  @P1 BRA `(.L_x_688) ;  /* 0x0000000000181947 */ /* 0x000fea0003800000 */
[----:B------:R-:W-:Y:S05]  /*24ad0*/  @!P0 BRA `(.L_x_688) ;  /* 0x0000000000148947 */ /* 0x000fea0003800000 */
[----:B------:R-:W-:Y:S02]  /*24ae0*/  ULDC.64 UR4, c[0x0][0x208] ;  /* 0x0000820000047ab9 */ /* 0x000fe40000000a00 */
[----:B0-----:R-:W2:Y:S04]  /*24af0*/  LDG.E R8, desc[UR4][R2.64] ;  /* 0x0000000402087981 */ /* 0x001ea8000c1e1900 */
[----:B------:R-:W2:Y:S02]  /*24b00*/  LDG.E R7, desc[UR4][R2.64+0x4] ;  /* 0x0000040402077981 */ /* 0x000ea4000c1e1900 */
[----:B--2---:R-:W-:-:S05]  /*24b10*/  IMAD.IADD R2, R7, 0x1, -R8 ;  /* 0x0000000107027824 */ /* 0x004fca00078e0a08 */
[----:B------:R1:W-:Y:S02]  /*24b20*/  STL [R1+0x28], R2 ;  /* 0x0000280201007387 */ /* 0x0003e40000100800 */
.L_x_688:
[----:B------:R-:W-:Y:S01]  /*24b30*/  ULDC.64 UR4, c[0x0][0xa20] ;  /* 0x0002880000047ab9 */ /* 0x000fe20000000a00 */
[C---:B-1----:R-:W-:Y:S01]  /*24b40*/  LOP3.LUT R2, R26.reuse, 0xff000000, RZ, 0xc0, !PT ;  /* 0xff0000001a027812 */ /* 0x042fe200078ec0ff */
[----:B------:R-:W-:Y:S01]  /*24b50*/  IMAD.MOV.U32 R32, RZ, RZ, R31 ;  /* 0x000000ffff207224 */ /* 0x000fe200078e001f */
[----:B------:R-:W-:Y:S02]  /*24b60*/  ISETP.NE.U32.AND P0, PT, RZ, UR4, PT ;  /* 0x00000004ff007c0c */ /* 0x000fe4000bf05070 */
[----:B------:R-:W-:Y:S02]  /*24b70*/  SHF.R.U32.HI R3, RZ, 0x8, R2 ;  /* 0x00000008ff037819 */ /* 0x000fe40000011602 */
[----:B------:R-:W-:Y:S02]  /*24b80*/  ISETP.NE.AND.EX P0, PT, RZ, UR5, PT, P0 ;  /* 0x00000005ff007c0c */ /* 0x000fe4000bf05300 */
[C---:B0-----:R-:W-:Y:S02]  /*24b90*/  LOP3.LUT R8, R26.reuse, 0xff0000, RZ, 0xc0, !PT ;  /* 0x00ff00001a087812 */ /* 0x041fe400078ec0ff */
[----:B------:R-:W-:-:S02]  /*24ba0*/  LOP3.LUT R26, R26, 0xffff, RZ, 0xc0, !PT ;  /* 0x0000ffff1a1a7812 */ /* 0x000fc400078ec0ff */
[----:B------:R-:W-:-:S07]  /*24bb0*/  LEA.HI R8, R8, R3, RZ, 0x10 ;  /* 0x0000000308087211 */ /* 0x000fce00078f80ff */
[----:B------:R-:W-:Y:S05]  /*24bc0*/  @!P0 BRA `(.L_x_689) ;  /* 0x0000000000148947 */ /* 0x000fea0003800000 */
[----:B------:R-:W-:Y:S01]  /*24bd0*/  IADD3 R2, P0, R17, UR4, RZ ;  /* 0x0000000411027c10 */ /* 0x000fe2000ff1e0ff */
[----:B------:R-:W-:-:S03]  /*24be0*/  ULDC.64 UR6, c[0x0][0x208] ;  /* 0x0000820000067ab9 */ /* 0x000fc60000000a00 */
[----:B------:R-:W-:-:S05]  /*24bf0*/  IADD3.X R3, R19, UR5, RZ, P0, !PT ;  /* 0x0000000513037c10 */ /* 0x000fca00087fe4ff */
[----:B------:R0:W5:Y:S01]  /*24c00*/  LDG.E R9, desc[UR6][R2.64] ;  /* 0x0000000602097981 */ /* 0x000162000c1e1900 */
[----:B------:R-:W-:Y:S05]  /*24c10*/  BRA `(.L_x_690) ;  /* 0x0000000000287947 */ /* 0x000fea0003800000 */
.L_x_689:
[----:B------:R-:W-:Y:S02]  /*24c20*/  ULDC.64 UR4, c[0x0][0xa08] ;  /* 0x0002820000047ab9 */ /* 0x000fe40000000a00 */
[----:B------:R-:W-:-:S04]  /*24c30*/  ISETP.NE.U32.AND P0, PT, RZ, UR4, PT ;  /* 0x00000004ff007c0c */ /* 0x000fc8000bf05070 */
[----:B------:R-:W-:-:S13]  /*24c40*/  ISETP.NE.AND.EX P0, PT, RZ, UR5, PT, P0 ;  /* 0x00000005ff007c0c */ /* 0x000fda000bf05300 */
[----:B------:R-:W-:Y:S05]  /*24c50*/  @!P0 BRA `(.L_x_690) ;  /* 0x0000000000188947 */ /* 0x000fea0003800000 */
[----:B------:R-:W0:Y:S01]  /*24c60*/  LDC.64 R2, c[0x0][0xa08] ;  /* 0x00028200ff027b82 */ /* 0x000e220000000a00 */
[----:B------:R-:W-:Y:S01]  /*24c70*/  ULDC.64 UR4, c[0x0][0x208] ;  /* 0x0000820000047ab9 */ /* 0x000fe20000000a00 */
[----:B0-----:R-:W-:-:S05]  /*24c80*/  IMAD.WIDE R2, R32, 0x4, R2 ;  /* 0x0000000420027825 */ /* 0x001fca00078e0202 */
[----:B------:R-:W2:Y:S04]  /*24c90*/  LDG.E R9, desc[UR4][R2.64] ;  /* 0x0000000402097981 */ /* 0x000ea8000c1e1900 */
[----:B------:R-:W2:Y:S02]  /*24ca0*/  LDG.E R10, desc[UR4][R2.64+0x4] ;  /* 0x00000404020a7981 */ /* 0x000ea4000c1e1900 */
[----:B--2---:R-:W-:-:S07]  /*24cb0*/  IADD3 R9, -R9, R10, RZ ;  /* 0x0000000a09097210 */ /* 0x004fce0007ffe1ff */
.L_x_690:
[----:B------:R-:W-:Y:S02]  /*24cc0*/  ULDC.64 UR4, c[0x0][0x208] ;  /* 0x0000820000047ab9 */ /* 0x000fe40000000a00 */
[----:B0-----:R-:W2:Y:S04]  /*24cd0*/  @P2 LDG.E R2, desc[UR4][R4.64] ;  /* 0x0000000404022981 */ /* 0x001ea8000c1e1900 */
[----:B------:R0:W2:Y:S01]  /*24ce0*/  @P2 LDG.E R3, desc[UR4][R4.64+0x4] ;  /* 0x0000040404032981 */ /* 0x0000a2000c1e1900 */
[----:B-----5:R-:W-:Y:S01]  /*24cf0*/  IMAD.IADD R9, R9, 0x1, -R11 ;  /* 0x0000000109097824 */ /* 0x020fe200078e0a0b */
[----:B------:R-:W-:Y:S01]  /*24d00*/  BSSY B0, `(.L_x_691) ;  /* 0x000002a000007945 */ /* 0x000fe20003800000 */
[----:B------:R-:W-:Y:S02]  /*24d10*/  LOP3.LUT R7, R8, 0xff, RZ, 0xc0, !PT ;  /* 0x000000ff08077812 */ /* 0x000fe400078ec0ff */
[----:B0-----:R-:W-:Y:S01]  /*24d20*/  SHF.R.U32.HI R5, RZ, 0x10, R8 ;  /* 0x00000010ff057819 */ /* 0x001fe20000011608 */
[----:B--2---:R-:W-:-:S04]  /*24d30*/  @P2 IMAD.IADD R6, R3, 0x1, -R2 ;  /* 0x0000000103062824 */ /* 0x004fc800078e0a02 */
[----:B------:R-:W-:-:S04]  /*24d40*/  IMAD.IADD R3, R9, 0x1, R6 ;  /* 0x0000000109037824 */ /* 0x000fc800078e0206 */
[C---:B------:R-:W-:Y:S01]  /*24d50*/  VIADD R2, R3.reuse, 0x4f ;  /* 0x0000004f03027836 */ /* 0x040fe20000000000 */
[----:B------:R-:W-:Y:S01]  /*24d60*/  ISETP.GE.AND P1, PT, R3, 0x1, PT ;  /* 0x000000010300780c */ /* 0x000fe20003f26270 */
[----:B------:R0:W-:Y:S02]  /*24d70*/  STL [R1+0x8], R3 ;  /* 0x0000080301007387 */ /* 0x0001e40000100800 */
[----:B------:R-:W-:-:S05]  /*24d80*/  IMAD.HI R2, R2, 0x66666667, RZ ;  /* 0x6666666702027827 */ /* 0x000fca00078e02ff */
[----:B0-----:R-:W-:-:S04]  /*24d90*/  SHF.R.U32.HI R3, RZ, 0x1f, R2 ;  /* 0x0000001fff037819 */ /* 0x001fc80000011602 */
[----:B------:R-:W-:Y:S01]  /*24da0*/  LEA.HI.SX32 R4, R2, R3, 0x1b ;  /* 0x0000000302047211 */ /* 0x000fe200078fdaff */
[----:B------:R-:W-:Y:S01]  /*24db0*/  IMAD.MOV.U32 R3, RZ, RZ, RZ ;  /* 0x000000ffff037224 */ /* 0x000fe200078e00ff */
[----:B------:R-:W-:Y:S06]  /*24dc0*/  @!P1 BRA `(.L_x_692) ;  /* 0x0000000000749947 */ /* 0x000fec0003800000 */
[----:B------:R-:W-:Y:S01]  /*24dd0*/  ISETP.NE.AND P0, PT, R5, RZ, PT ;  /* 0x000000ff0500720c */ /* 0x000fe20003f05270 */
[----:B------:R-:W-:-:S03]  /*24de0*/  ULDC UR4, c[0x0][0x9f0] ;  /* 0x00027c0000047ab9 */ /* 0x000fc60000000800 */
[----:B------:R-:W-:-:S04]  /*24df0*/  SEL R8, R5, UR4, P0 ;  /* 0x0000000405087c07 */ /* 0x000fc80008000000 */
[----:B------:R-:W-:Y:S02]  /*24e00*/  IABS R10, R8 ;  /* 0x00000008000a7213 */ /* 0x000fe40000000000 */
[----:B------:R-:W-:Y:S02]  /*24e10*/  IADD3 R11, R8, -0x1, R4 ;  /* 0xffffffff080b7810 */ /* 0x000fe40007ffe004 */
[----:B------:R-:W0:Y:S08]  /*24e20*/  I2F.RP R2, R10 ;  /* 0x0000000a00027306 */ /* 0x000e300000209400 */
[----:B0-----:R-:W0:Y:S02]  /*24e30*/  MUFU.RCP R2, R2 ;  /* 0x0000000200027308 */ /* 0x001e240000001000 */
[----:B0-----:R-:W-:-:S06]  /*24e40*/  VIADD R2, R2, 0xffffffe ;  /* 0x0ffffffe02027836 */ /* 0x001fcc0000000000 */
[----:B------:R0:W1:Y:S02]  /*24e50*/  F2I.FTZ.U32.TRUNC.NTZ R3, R2 ;  /* 0x0000000200037305 */ /* 0x000064000021f000 */
[----:B0-----:R-:W-:-:S04]  /*24e60*/  LOP3.LUT R2, R11, R8, RZ, 0x3c, !PT ;  /* 0x000000080b027212 */ /* 0x001fc800078e3cff */
[----:B------:R-:W-:Y:S01]  /*24e70*/  ISETP.GE.AND P4, PT, R2, RZ, PT ;  /* 0x000000ff0200720c */ /* 0x000fe20003f86270 */
[----:B-1----:R-:W-:-:S04]  /*24e80*/  IMAD.MOV R2, RZ, RZ, -R3 ;  /* 0x000000ffff027224 */ /* 0x002fc800078e0a03 */
[----:B------:R-:W-:Y:S02]  /*24e90*/  IMAD R12, R2, R10, RZ ;  /* 0x0000000a020c7224 */ /* 0x000fe400078e02ff */
[----:B------:R-:W-:-:S04]  /*24ea0*/  IMAD.MOV.U32 R2, RZ, RZ, RZ ;  /* 0x000000ffff027224 */ /* 0x000fc800078e00ff */
        /* <DEDUP_REMOVED lines=13> */
[----:B------:R-:W-:-:S05]  /*24f80*/  @!P3 LOP3.LUT R2, RZ, R8, RZ, 0x33, !PT ;  /* 0x00000008ff02b212 */ /* 0x000fca00078e33ff */
[----:B------:R-:W-:-:S07]  /*24f90*/  IMAD.MOV.U32 R3, RZ, RZ, R2 ;  /* 0x000000ffff037224 */ /* 0x000fce00078e0002 */
.L_x_692:
[----:B------:R-:W-:Y:S05]  /*24fa0*/  BSYNC B0 ;  /* 0x0000000000007941 */ /* 0x000fea0003800000 */
.L_x_691:
[-C--:B------:R-:W-:Y:S01]  /*24fb0*/  IMAD R2, R7, R3.reuse, RZ ;  /* 0x0000000307027224 */ /* 0x080fe200078e02ff */
[----:B------:R-:W-:Y:S04]  /*24fc0*/  BSSY B0, `(.L_x_693) ;  /* 0x0000191000007945 */ /* 0x000fe80003800000 */
[C---:B------:R-:W-:Y:S01]  /*24fd0*/  VIADDMNMX R3, R2.reuse, R3, R4, PT ;  /* 0x0000000302037246 */ /* 0x040fe20003800104 */
[----:B------:R-:W-:-:S04]  /*24fe0*/  IMAD R2, R2, 0x50, -R9 ;  /* 0x0000005002027824 */ /* 0x000fc800078e0a09 */
[----:B------:R-:W-:Y:S01]  /*24ff0*/  IMAD R3, R3, 0x50, -R9 ;  /* 0x0000005003037824 */ /* 0x000fe200078e0a09 */
[----:B------:R-:W-:-:S04]  /*25000*/  VIMNMX R2, RZ, R2, !PT ;  /* 0x00000002ff027248 */ /* 0x000fc80007fe0100 */
[----:B------:R-:W-:-:S04]  /*25010*/  VIMNMX R3, R3, R6, PT ;  /* 0x0000000603037248 */ /* 0x000fc80003fe0100 */
[----:B------:R-:W-:-:S13]  /*25020*/  ISETP.GT.AND P0, PT, R3, R2, PT ;  /* 0x000000020300720c */ /* 0x000fda0003f04270 */
[----:B------:R-:W-:Y:S02]  /*25030*/  @P0 VIADD R8, R3, 0x4f ;  /* 0x0000004f03080836 */ /* 0x000fe40000000000 */
[----:B------:R-:W-:-:S04]  /*25040*/  IMAD.WIDE.U32 R2, R2, -0x33333333, RZ ;  /* 0xcccccccd02027825 */ /* 0x000fc800078e00ff */
[----:B------:R-:W-:Y:S01]  /*25050*/  @P0 IMAD.HI R8, R8, 0x66666667, RZ ;  /* 0x6666666708080827 */ /* 0x000fe200078e02ff */
[----:B------:R-:W-:-:S04]  /*25060*/  SHF.R.U32.HI R6, RZ, 0x6, R3 ;  /* 0x00000006ff067819 */ /* 0x000fc80000011603 */
[----:B------:R-:W-:Y:S01]  /*25070*/  @P0 SHF.R.U32.HI R2, RZ, 0x1f, R8 ;  /* 0x0000001fff020819 */ /* 0x000fe20000011608 */
[----:B------:R-:W-:-:S03]  /*25080*/  IMAD.MOV.U32 R3, RZ, RZ, R6 ;  /* 0x000000ffff037224 */ /* 0x000fc600078e0006 */
[----:B------:R-:W-:Y:S02]  /*25090*/  @P0 LEA.HI.SX32 R3, R8, R2, 0x1b ;  /* 0x0000000208030211 */ /* 0x000fe400078fdaff */
[----:B------:R-:W-:Y:S02]  /*250a0*/  PLOP3.LUT P0, PT, PT, PT, PT, 0x80, 0x0 ;  /* 0x000000000000781c */ /* 0x000fe40003f0f070 */
[----:B------:R-:W-:-:S13]  /*250b0*/  ISETP.GT.AND P3, PT, R3, R6, PT ;  /* 0x000000060300720c */ /* 0x000fda0003f64270 */
[----:B------:R-:W-:Y:S05]  /*250c0*/  @!P3 BRA `(.L_x_694) ;  /* 0x000000180000b947 */ /* 0x000fea0003800000 */
[----:B------:R-:W-:Y:S01]  /*250d0*/  UMOV UR4, 0xffffffff ;  /* 0xffffffff00047882 */ /* 0x000fe20000000000 */
[----:B------:R-:W-:Y:S02]  /*250e0*/  SEL R2, R32, RZ, !P2 ;  /* 0x000000ff20027207 */ /* 0x000fe40005000000 */
[----:B------:R-:W-:Y:S05]  /*250f0*/  BRA.DIV UR4, `(.L_x_695) ;  /* 0x0000007604287947 */ /* 0x000fea000b800000 */
[----:B------:R-:W0:Y:S02]  /*25100*/  S2R R8, SR_TID.X ;  /* 0x0000000000087919 */ /* 0x000e240000002100 */
[----:B0-----:R-:W-:-:S04]  /*25110*/  SHF.R.U32.HI R8, RZ, 0x5, R8 ;  /* 0x00000005ff087819 */ /* 0x001fc80000011608 */
[----:B------:R-:W-:-:S05]  /*25120*/  LOP3.LUT R8, R8, 0x3, RZ, 0xc0, !PT ;  /* 0x0000000308087812 */ /* 0x000fca00078ec0ff */
[----:B------:R0:W1:Y:S02]  /*25130*/  SHFL.IDX PT, R14, R8, RZ, 0x1f ;  /* 0x00001fff080e7589 */ /* 0x00006400000e0000 */
.L_x_866:
[----:B-1----:R-:W-:Y:S02]  /*25140*/  ISETP.NE.AND P0, PT, R14, RZ, PT ;  /* 0x000000ff0e00720c */ /* 0x002fe40003f05270 */
[----:B------:R-:W-:-:S11]  /*25150*/  PLOP3.LUT P6, PT, PT, PT, PT, 0x8, 0x0 ;  /* 0x000000000000781c */ /* 0x000fd60003fce170 */
[----:B------:R-:W-:Y:S05]  /*25160*/  @P0 BRA `(.L_x_696) ;  /* 0x00000000000c0947 */ /* 0x000fea0003800000 */
[----:B------:R-:W-:-:S03]  /*25170*/  UMOV UR4, 0xffffffff ;  /* 0xffffffff00047882 */ /* 0x000fc60000000000 */
[----:B------:R-:W-:Y:S05]  /*25180*/  BRA.DIV UR4, `(.L_x_697) ;  /* 0x0000007604387947 */ /* 0x000fea000b800000 */
[----:B------:R-:W-:-:S13]  /*25190*/  ELECT P6, URZ, PT ;  /* 0x00000000003f782f */ /* 0x000fda00038c0000 */
.L_x_696:
[----:B0-----:R-:W2:Y:S01]  /*251a0*/  LDL R8, [R1+0x2c] ;  /* 0x00002c0001087983 */ /* 0x001ea20000100800 */
[----:B------:R-:W-:Y:S01]  /*251b0*/  BSSY B1, `(.L_x_698) ;  /* 0x0000008000017945 */ /* 0x000fe20003800000 */
[----:B--2---:R-:W-:-:S05]  /*251c0*/  VIADD R8, R8, 0x1 ;  /* 0x0000000108087836 */ /* 0x004fca0000000000 */
[----:B------:R-:W-:-:S04]  /*251d0*/  LEA.HI R9, R8, R8, RZ, 0x1 ;  /* 0x0000000808097211 */ /* 0x000fc800078f08ff */
[----:B------:R-:W-:-:S05]  /*251e0*/  LOP3.LUT R9, R9, 0xfffffffe, RZ, 0xc0, !PT ;  /* 0xfffffffe09097812 */ /* 0x000fca00078ec0ff */
[----:B------:R-:W-:-:S05]  /*251f0*/  IMAD.IADD R8, R8, 0x1, -R9 ;  /* 0x0000000108087824 */ /* 0x000fca00078e0a09 */
[----:B------:R-:W-:-:S04]  /*25200*/  SHF.L.U32 R8, R8, 0x1f, RZ ;  /* 0x0000001f08087819 */ /* 0x000fc800000006ff */
[----:B------:R-:W0:Y:S02]  /*25210*/  SYNCS.PHASECHK.TRANS64.TRYWAIT P0, [R16+URZ+0x38820], R8 ;  /* 0x03882008100075a7 */ /* 0x000e24000800017f */
[----:B0-----:R-:W-:Y:S05]  /*25220*/  @!P0 BRA `(.L_x_699) ;  /* 0x0000007400308947 */ /* 0x001fea0003800000 */
.L_x_869:
[----:B------:R-:W-:Y:S05]  /*25230*/  BSYNC B1 ;  /* 0x0000000000017941 */ /* 0x000fea0003800000 */
.L_x_698:
[----:B------:R-:W-:Y:S04]  /*25240*/  BSSY B1, `(.L_x_700) ;  /* 0x00000ab000017945 */ /* 0x000fe80003800000 */
[----:B------:R-:W-:Y:S05]  /*25250*/  @!P6 BRA `(.L_x_701) ;  /* 0x0000000800a4e947 */ /* 0x000fea0003800000 */
[----:B------:R-:W-:Y:S01]  /*25260*/  IMAD R12, R28, 0x8, R16 ;  /* 0x000000081c0c7824 */ /* 0x000fe200078e0210 */
[----:B------:R-:W-:Y:S01]  /*25270*/  SHF.L.U32 R11, R30, 0x1f, RZ ;  /* 0x0000001f1e0b7819 */ /* 0x000fe200000006ff */
[----:B------:R-:W1:Y:S01]  /*25280*/  S2R R9, SR_TID.X ;  /* 0x0000000000097919 */ /* 0x000e620000002100 */
[----:B------:R-:W-:Y:S02]  /*25290*/  BSSY B2, `(.L_x_702) ;  /* 0x0000005000027945 */ /* 0x000fe40003800000 */
[----:B------:R-:W2:Y:S01]  /*252a0*/  SYNCS.PHASECHK.TRANS64.TRYWAIT P0, [R12+URZ+0x388a0], R11 ;  /* 0x0388a00b0c0075a7 */ /* 0x000ea2000800017f */
[----:B-1----:R-:W-:-:S04]  /*252b0*/  LOP3.LUT R9, R9, 0x7f, RZ, 0xc0, !PT ;  /* 0x0000007f09097812 */ /* 0x002fc800078ec0ff */
[----:B------:R-:W-:Y:S01]  /*252c0*/  ISETP.NE.AND P2, PT, R9, RZ, PT ;  /* 0x000000ff0900720c */ /* 0x000fe20003f45270 */
[----:B--2---:R-:W-:-:S12]  /*252d0*/  @!P0 BRA `(.L_x_703) ;  /* 0x0000007400188947 */ /* 0x004fd80003800000 */
.L_x_870:
[----:B------:R-:W-:Y:S05]  /*252e0*/  BSYNC B2 ;  /* 0x0000000000027941 */ /* 0x000fea0003800000 */
.L_x_702:
[----:B------:R-:W-:Y:S04]  /*252f0*/  BSSY B2, `(.L_x_704) ;  /* 0x0000009000027945 */ /* 0x000fe80003800000 */
[----:B------:R-:W-:Y:S05]  /*25300*/  @P2 BRA `(.L_x_705) ;  /* 0x00000000001c2947 */ /* 0x000fea0003800000 */
[----:B------:R-:W2:Y:S01]  /*25310*/  S2R R9, SR_TID.X ;  /* 0x0000000000097919 */ /* 0x000ea20000002100 */
[----:B0-----:R-:W-:-:S04]  /*25320*/  IMAD.MOV.U32 R8, RZ, RZ, 0xa000 ;  /* 0x0000a000ff087424 */ /* 0x001fc800078e00ff */
[----:B------:R3:W-:Y:S01]  /*25330*/  SYNCS.ARRIVE.TRANS64 RZ, [R12+URZ+0x38890], R8 ;  /* 0x038890080cff79a7 */ /* 0x0007e2000800003f */
[----:B--2---:R-:W-:-:S04]  /*25340*/  LOP3.LUT R9, R9, 0x1f, RZ, 0xc0, !PT ;  /* 0x0000001f09097812 */ /* 0x004fc800078ec0ff */
[----:B------:R-:W-:-:S13]  /*25350*/  ISETP.NE.AND P0, PT, R9, RZ, PT ;  /* 0x000000ff0900720c */ /* 0x000fda0003f05270 */
[----:B---3--:R-:W-:Y:S05]  /*25360*/  @!P0 BRA `(.L_x_705) ;  /* 0x0000000000048947 */ /* 0x008fea0003800000 */
[----:B------:R-:W-:Y:S01]  /*25370*/  BPT.TRAP 0x1 ;  /* 0x000000040000795c */ /* 0x000fe20000300000 */
.L_x_705:
[----:B------:R-:W-:Y:S05]  /*25380*/  BSYNC B2 ;  /* 0x0000000000027941 */ /* 0x000fea0003800000 */
.L_x_704:
[----:B0-----:R-:W-:Y:S01]  /*25390*/  IMAD.MOV.U32 R8, RZ, RZ, RZ ;  /* 0x000000ffff087224 */ /* 0x001fe200078e00ff */
[----:B------:R-:W-:Y:S01]  /*253a0*/  UIADD3 UR4, UP0, UR38, 0x570, URZ ;  /* 0x0000057026047890 */ /* 0x000fe2000ff1e03f */
[----:B------:R-:W-:Y:S01]  /*253b0*/  IMAD R10, R28, 0xa000, R16 ;  /* 0x0000a0001c0a7824 */ /* 0x000fe200078e0210 */
[----:B------:R-:W-:Y:S01]  /*253c0*/  PLOP3.LUT P0, PT, PT, PT, PT, 0x80, 0x0 ;  /* 0x000000000000781c */ /* 0x000fe20003f0f070 */
[----:B------:R-:W-:Y:S01]  /*253d0*/  IMAD R9, R3, 0x50, R0 ;  /* 0x0000005003097824 */ /* 0x000fe200078e0200 */
[----:B------:R-:W-:Y:S01]  /*253e0*/  R2UR UR10, R8 ;  /* 0x00000000080a72ca */ /* 0x000fe200000e0000 */
[----:B------:R-:W-:Y:S01]  /*253f0*/  VIADD R8, R12, 0x38890 ;  /* 0x000388900c087836 */ /* 0x000fe20000000000 */
[----:B------:R-:W-:Y:S01]  /*25400*/  IADD3 R13, R10, 0x24400, RZ ;  /* 0x000244000a0d7810 */ /* 0x000fe20007ffe0ff */
[----:B------:R-:W-:Y:S01]  /*25410*/  VIADD R9, R9, 0xffffffb0 ;  /* 0xffffffb009097836 */ /* 0x000fe20000000000 */
[----:B------:R-:W-:Y:S01]  /*25420*/  UIADD3.X UR5, URZ, UR39, URZ, UP0, !UPT ;  /* 0x000000273f057290 */ /* 0x000fe200087fe43f */
[----:B------:R-:W-:Y:S01]  /*25430*/  UMOV UR6, 0x0 ;  /* 0x0000000000067882 */ /* 0x000fe20000000000 */
[----:B------:R-:W-:-:S10]  /*25440*/  UMOV UR7, 0x12f00000 ;  /* 0x12f0000000077882 */ /* 0x000fd40000000000 */
.L_x_706:
[----:B------:R-:W-:-:S13]  /*25450*/  @P0 ELECT P3, URZ, PT ;  /* 0x00000000003f082f */ /* 0x000fda0003860000 */
[----:B------:R-:W-:Y:S02]  /*25460*/  @P3 R2UR UR13, R2 ;  /* 0x00000000020d32ca */ /* 0x000fe400000e0000 */
[----:B------:R-:W-:Y:S02]  /*25470*/  @P3 R2UR UR12, R26 ;  /* 0x000000001a0c32ca */ /* 0x000fe400000e0000 */
[----:B------:R-:W-:Y:S02]  /*25480*/  @P3 R2UR UR11, R9 ;  /* 0x00000000090b32ca */ /* 0x000fe400000e0000 */
[----:B------:R-:W-:Y:S02]  /*25490*/  @P3 R2UR UR9, R8 ;  /* 0x00000000080932ca */ /* 0x000fe400000e0000 */
[----:B------:R-:W-:Y:S02]  /*254a0*/  @P3 R2UR UR8, R13 ;  /* 0x000000000d0832ca */ /* 0x000fe400000e0000 */
[----:B------:R-:W-:-:S02]  /*254b0*/  @P3 PLOP3.LUT P0, PT, P3, PT, PT, 0x8, 0x0 ;  /* 0x000000000000381c */ /* 0x000fc40001f0e170 */
[----:B------:R-:W-:-:S09]  /*254c0*/  PLOP3.LUT P3, PT, PT, PT, PT, 0x8, 0x0 ;  /* 0x000000000000781c */ /* 0x000fd20003f6e170 */
[----:B------:R0:W-:Y:S02]  /*254d0*/  UTMALDG.4D [UR8], [UR4], desc[UR6] ;  /* 0x00000608040075b4 */ /* 0x0001e40008019000 */
[----:B0-----:R-:W-:Y:S05]  /*254e0*/  @P0 BRA.U.ANY `(.L_x_706) ;  /* 0xfffffffd00d80947 */ /* 0x001fea000393ffff */
[----:B------:R-:W-:Y:S01]  /*254f0*/  IMAD.MOV.U32 R22, RZ, RZ, 0x40 ;  /* 0x00000040ff167424 */ /* 0x000fe200078e00ff */
[----:B------:R-:W-:Y:S01]  /*25500*/  PLOP3.LUT P0, PT, PT, PT, PT, 0x80, 0x0 ;  /* 0x000000000000781c */ /* 0x000fe20003f0f070 */
[----:B------:R-:W-:Y:S01]  /*25510*/  VIADD R13, R10, 0x26c00 ;  /* 0x00026c000a0d7836 */ /* 0x000fe20000000000 */
[----:B------:R-:W-:Y:S01]  /*25520*/  UMOV UR6, 0x0 ;  /* 0x0000000000067882 */ /* 0x000fe20000000000 */
[----:B------:R-:W-:Y:S01]  /*25530*/  UMOV UR7, 0x12f00000 ;  /* 0x12f0000000077882 */ /* 0x000fe20000000000 */
[----:B------:R-:W-:-:S15]  /*25540*/  R2UR UR10, R22 ;  /* 0x00000000160a72ca */ /* 0x000fde00000e0000 */
.L_x_707:
        /* <DEDUP_REMOVED lines=16> */
.L_x_708:
        /* <DEDUP_REMOVED lines=16> */
.L_x_709:
        /* <DEDUP_REMOVED lines=10> */
[----:B------:R-:W0:Y:S01]  /*257f0*/  SYNCS.PHASECHK.TRANS64.TRYWAIT P0, [R12+URZ+0x388c0], R11 ;  /* 0x0388c00b0c0075a7 */ /* 0x000e22000800017f */
[----:B------:R-:W-:Y:S04]  /*25800*/  BSSY B2, `(.L_x_710) ;  /* 0x0000002000027945 */ /* 0x000fe80003800000 */
[----:B0-----:R-:W-:Y:S05]  /*25810*/  @!P0 BRA `(.L_x_711) ;  /* 0x0000006c00dc8947 */ /* 0x001fea0003800000 */
.L_x_871:
[----:B------:R-:W-:Y:S05]  /*25820*/  BSYNC B2 ;  /* 0x0000000000027941 */ /* 0x000fea0003800000 */
.L_x_710:
[----:B------:R-:W-:Y:S01]  /*25830*/  BSSY B2, `(.L_x_712) ;  /* 0x000000b000027945 */ /* 0x000fe20003800000 */
[----:B------:R-:W-:Y:S02]  /*25840*/  IMAD.MOV.U32 R14, RZ, RZ, 0x0 ;  /* 0x00000000ff0e7424 */ /* 0x000fe400078e00ff */
[----:B------:R-:W-:Y:S01]  /*25850*/  IMAD.MOV.U32 R15, RZ, RZ, 0x12f00000 ;  /* 0x12f00000ff0f7424 */ /* 0x000fe200078e00ff */
[----:B------:R-:W-:Y:S06]  /*25860*/  @P2 BRA `(.L_x_713) ;  /* 0x00000000001c2947 */ /* 0x000fec0003800000 */
[----:B------:R-:W2:Y:S01]  /*25870*/  S2R R13, SR_TID.X ;  /* 0x00000000000d7919 */ /* 0x000ea20000002100 */
[----:B------:R-:W-:-:S04]  /*25880*/  IMAD.MOV.U32 R8, RZ, RZ, 0xa000 ;  /* 0x0000a000ff087424 */ /* 0x000fc800078e00ff */
[----:B------:R3:W-:Y:S01]  /*25890*/  SYNCS.ARRIVE.TRANS64 RZ, [R12+URZ+0x388b0], R8 ;  /* 0x0388b0080cff79a7 */ /* 0x0007e2000800003f */
[----:B--2---:R-:W-:-:S04]  /*258a0*/  LOP3.LUT R13, R13, 0x1f, RZ, 0xc0, !PT ;  /* 0x0000001f0d0d7812 */ /* 0x004fc800078ec0ff */
[----:B------:R-:W-:-:S13]  /*258b0*/  ISETP.NE.AND P0, PT, R13, RZ, PT ;  /* 0x000000ff0d00720c */ /* 0x000fda0003f05270 */
[----:B---3--:R-:W-:Y:S05]  /*258c0*/  @!P0 BRA `(.L_x_713) ;  /* 0x0000000000048947 */ /* 0x008fea0003800000 */
[----:B------:R-:W-:Y:S01]  /*258d0*/  BPT.TRAP 0x1 ;  /* 0x000000040000795c */ /* 0x000fe20000300000 */
.L_x_713:
[----:B------:R-:W-:Y:S05]  /*258e0*/  BSYNC B2 ;  /* 0x0000000000027941 */ /* 0x000fea0003800000 */
.L_x_712:
[----:B------:R-:W-:Y:S01]  /*258f0*/  R2UR UR6, R14 ;  /* 0x000000000e0672ca */ /* 0x000fe200000e0000 */
[----:B------:R-:W-:Y:S01]  /*25900*/  IMAD.MOV.U32 R8, RZ, RZ, RZ ;  /* 0x000000ffff087224 */ /* 0x000fe200078e00ff */
[----:B------:R-:W-:Y:S01]  /*25910*/  R2UR UR7, R15 ;  /* 0x000000000f0772ca */ /* 0x000fe200000e0000 */
[----:B------:R-:W-:Y:S01]  /*25920*/  UIADD3 UR4, UP0, UR38, 0x670, URZ ;  /* 0x0000067026047890 */ /* 0x000fe2000ff1e03f */
[----:B------:R-:W-:Y:S01]  /*25930*/  PLOP3.LUT P0, PT, PT, PT, PT, 0x80, 0x0 ;  /* 0x000000000000781c */ /* 0x000fe20003f0f070 */
[----:B01----:R-:W-:Y:S01]  /*25940*/  VIADD R12, R12, 0x388b0 ;  /* 0x000388b00c0c7836 */ /* 0x003fe20000000000 */
[----:B------:R-:W-:Y:S01]  /*25950*/  R2UR UR10, R8 ;  /* 0x00000000080a72ca */ /* 0x000fe200000e0000 */
[----:B------:R-:W-:Y:S01]  /*25960*/  VIADD R8, R10, 0x400 ;  /* 0x000004000a087836 */ /* 0x000fe20000000000 */
[----:B------:R-:W-:-:S13]  /*25970*/  UIADD3.X UR5, URZ, UR39, URZ, UP0, !UPT ;  /* 0x000000273f057290 */ /* 0x000fda00087fe43f */
.L_x_714:
        /* <DEDUP_REMOVED lines=10> */
[----:B------:R-:W-:Y:S01]  /*25a20*/  R2UR UR10, R22 ;  /* 0x00000000160a72ca */ /* 0x000fe200000e0000 */
[----:B------:R-:W-:Y:S01]  /*25a30*/  VIADD R8, R10, 0x2c00 ;  /* 0x00002c000a087836 */ /* 0x000fe20000000000 */
[----:B------:R-:W-:Y:S02]  /*25a40*/  R2UR UR6, R14 ;  /* 0x000000000e0672ca */ /* 0x000fe400000e0000 */
[----:B------:R-:W-:Y:S02]  /*25a50*/  R2UR UR7, R15 ;  /* 0x000000000f0772ca */ /* 0x000fe400000e0000 */
[----:B------:R-:W-:-:S13]  /*25a60*/  PLOP3.LUT P0, PT, PT, PT, PT, 0x80, 0x0 ;  /* 0x000000000000781c */ /* 0x000fda0003f0f070 */
.L_x_715:
        /* <DEDUP_REMOVED lines=15> */
.L_x_716:
        /* <DEDUP_REMOVED lines=15> */
.L_x_717:
        /* <DEDUP_REMOVED lines=9> */
[----:B-1----:R-:W-:Y:S05]  /*25ce0*/  @P0 BRA.U.ANY `(.L_x_717) ;  /* 0xfffffffd00d80947 */ /* 0x002fea000393ffff */
.L_x_701:
[----:B------:R-:W-:Y:S05]  /*25cf0*/  BSYNC B1 ;  /* 0x0000000000017941 */ /* 0x000fea0003800000 */
.L_x_700:
[----:B------:R-:W-:Y:S01]  /*25d00*/  VIADD R12, R3, 0xfffffffe ;  /* 0xfffffffe030c7836 */ /* 0x000fe20000000000 */
[----:B------:R-:W-:Y:S01]  /*25d10*/  PLOP3.LUT P0, PT, PT, PT, PT, 0x8, 0x0 ;  /* 0x000000000000781c */ /* 0x000fe20003f0e170 */
[----:B------:R-:W-:-:S03]  /*25d20*/  VIADD R28, R28, 0x1 ;  /* 0x000000011c1c7836 */ /* 0x000fc60000000000 */
[----:B------:R-:W-:Y:S02]  /*25d30*/  ISETP.GE.AND P3, PT, R12, R6, PT ;  /* 0x000000060c00720c */ /* 0x000fe40003f66270 */
[----:B------:R-:W-:-:S04]  /*25d40*/  ISETP.NE.AND P2, PT, R28, 0x2, PT ;  /* 0x000000021c00780c */ /* 0x000fc80003f45270 */
[----:B------:R-:W-:Y:S02]  /*25d50*/  SEL R3, RZ, 0x1, P2 ;  /* 0x00000001ff037807 */ /* 0x000fe40001000000 */
[----:B------:R-:W-:Y:S02]  /*25d60*/  SEL R28, R28, RZ, P2 ;  /* 0x000000ff1c1c7207 */ /* 0x000fe40001000000 */
[----:B------:R-:W-:-:S03]  /*25d70*/  LOP3.LUT R30, R30, R3, RZ, 0x3c, !PT ;  /* 0x000000031e1e7212 */ /* 0x000fc600078e3cff */
[----:B------:R-:W-:Y:S05]  /*25d80*/  @!P3 BRA `(.L_x_694) ;  /* 0x0000000800d0b947 */ /* 0x000fea0003800000 */
.L_x_736:
[----:B------:R-:W-:Y:S05]  /*25d90*/  YIELD ;  /* 0x0000000000007946 */ /* 0x000fea0003800000 */
        /* <DEDUP_REMOVED lines=10> */
.L_x_872:
[----:B------:R-:W-:Y:S05]  /*25e40*/  BSYNC B2 ;  /* 0x0000000000027941 */ /* 0x000fea0003800000 */
.L_x_720:
[----:B------:R-:W-:Y:S04]  /*25e50*/  BSSY B2, `(.L_x_722) ;  /* 0x0000009000027945 */ /* 0x000fe80003800000 */
[----:B------:R-:W-:Y:S05]  /*25e60*/  @P3 BRA `(.L_x_723) ;  /* 0x00000000001c3947 */ /* 0x000fea0003800000 */
[----:B0-----:R-:W0:Y:S01]  /*25e70*/  S2R R8, SR_TID.X ;  /* 0x0000000000087919 */ /* 0x001e220000002100 */
[----:B------:R-:W-:-:S04]  /*25e80*/  IMAD.MOV.U32 R3, RZ, RZ, 0xa000 ;  /* 0x0000a000ff037424 */ /* 0x000fc800078e00ff */
[----:B------:R2:W-:Y:S01]  /*25e90*/  SYNCS.ARRIVE.TRANS64 RZ, [R11+URZ+0x38890], R3 ;  /* 0x038890030bff79a7 */ /* 0x0005e2000800003f */
[----:B0-----:R-:W-:-:S04]  /*25ea0*/  LOP3.LUT R8, R8, 0x1f, RZ, 0xc0, !PT ;  /* 0x0000001f08087812 */ /* 0x001fc800078ec0ff */
[----:B------:R-:W-:-:S13]  /*25eb0*/  ISETP.NE.AND P2, PT, R8, RZ, PT ;  /* 0x000000ff0800720c */ /* 0x000fda0003f45270 */
[----:B--2---:R-:W-:Y:S05]  /*25ec0*/  @!P2 BRA `(.L_x_723) ;  /* 0x000000000004a947 */ /* 0x004fea0003800000 */
[----:B------:R-:W-:Y:S01]  /*25ed0*/  BPT.TRAP 0x1 ;  /* 0x000000040000795c */ /* 0x000fe20000300000 */
.L_x_723:
[----:B------:R-:W-:Y:S05]  /*25ee0*/  BSYNC B2 ;  /* 0x0000000000027941 */ /* 0x000fea0003800000 */
.L_x_722:
[----:B------:R-:W-:Y:S01]  /*25ef0*/  IMAD.MOV.U32 R20, RZ, RZ, RZ ;  /* 0x000000ffff147224 */ /* 0x000fe200078e00ff */
[----:B------:R-:W-:Y:S01]  /*25f00*/  UIADD3 UR4, UP0, UR38, 0x570, URZ ;  /* 0x0000057026047890 */ /* 0x000fe2000ff1e03f */
[----:B------:R-:W-:Y:S01]  /*25f10*/  IMAD R9, R28, 0xa000, R16 ;  /* 0x0000a0001c097824 */ /* 0x000fe200078e0210 */
[----:B------:R-:W-:Y:S01]  /*25f20*/  PLOP3.LUT P2, PT, PT, PT, PT, 0x80, 0x0 ;  /* 0x000000000000781c */ /* 0x000fe20003f4f070 */
[----:B0-----:R-:W-:Y:S01]  /*25f30*/  IMAD R8, R12, 0x50, R0 ;  /* 0x000000500c087824 */ /* 0x001fe200078e0200 */
[----:B------:R-:W-:Y:S01]  /*25f40*/  R2UR UR10, R20 ;  /* 0x00000000140a72ca */ /* 0x000fe200000e0000 */
[----:B------:R-:W-:Y:S01]  /*25f50*/  VIADD R3, R11, 0x38890 ;  /* 0x000388900b037836 */ /* 0x000fe20000000000 */
[----:B------:R-:W-:Y:S01]  /*25f60*/  UIADD3.X UR5, URZ, UR39, URZ, UP0, !UPT ;  /* 0x000000273f057290 */ /* 0x000fe200087fe43f */
[----:B------:R-:W-:Y:S01]  /*25f70*/  VIADD R13, R9, 0x24400 ;  /* 0x00024400090d7836 */ /* 0x000fe20000000000 */
[----:B------:R-:W-:Y:S01]  /*25f80*/  UMOV UR6, 0x0 ;  /* 0x0000000000067882 */ /* 0x000fe20000000000 */
[----:B------:R-:W-:-:S10]  /*25f90*/  UMOV UR7, 0x12f00000 ;  /* 0x12f0000000077882 */ /* 0x000fd40000000000 */
.L_x_724:
        /* <DEDUP_REMOVED lines=12> */
[----:B------:R-:W-:Y:S01]  /*26060*/  UMOV UR6, 0x0 ;  /* 0x0000000000067882 */ /* 0x000fe20000000000 */
[----:B------:R-:W-:Y:S02]  /*26070*/  UMOV UR7, 0x12f00000 ;  /* 0x12f0000000077882 */ /* 0x000fe40000000000 */
[----:B------:R-:W-:Y:S02]  /*26080*/  R2UR UR10, R13 ;  /* 0x000000000d0a72ca */ /* 0x000fe400000e0000 */
[----:B------:R-:W-:-:S13]  /*26090*/  IADD3 R13, R9, 0x26c00, RZ ;  /* 0x00026c00090d7810 */ /* 0x000fda0007ffe0ff */
.L_x_725:
        /* <DEDUP_REMOVED lines=16> */
.L_x_726:
        /* <DEDUP_REMOVED lines=16> */
.L_x_727:
        /* <DEDUP_REMOVED lines=13> */
.L_x_873:
[----:B------:R-:W-:Y:S05]  /*26370*/  BSYNC B2 ;  /* 0x0000000000027941 */ /* 0x000fea0003800000 */
.L_x_728:
        /* <DEDUP_REMOVED lines=11> */
.L_x_731:
[----:B------:R-:W-:Y:S05]  /*26430*/  BSYNC B2 ;  /* 0x0000000000027941 */ /* 0x000fea0003800000 */
.L_x_730:
[----:B------:R-:W-:Y:S01]  /*26440*/  R2UR UR10, R20 ;  /* 0x00000000140a72ca */ /* 0x000fe200000e0000 */
[----:B------:R-:W-:Y:S01]  /*26450*/  UIADD3 UR4, UP0, UR38, 0x670, URZ ;  /* 0x0000067026047890 */ /* 0x000fe2000ff1e03f */
[----:B------:R-:W-:Y:S01]  /*26460*/  R2UR UR6, R14 ;  /* 0x000000000e0672ca */ /* 0x000fe200000e0000 */
[----:B01----:R-:W-:Y:S01]  /*26470*/  VIADD R11, R11, 0x388b0 ;  /* 0x000388b00b0b7836 */ /* 0x003fe20000000000 */
[----:B------:R-:W-:Y:S01]  /*26480*/  R2UR UR7, R15 ;  /* 0x000000000f0772ca */ /* 0x000fe200000e0000 */
[----:B------:R-:W-:Y:S01]  /*26490*/  VIADD R3, R9, 0x400 ;  /* 0x0000040009037836 */ /* 0x000fe20000000000 */
[----:B------:R-:W-:Y:S01]  /*264a0*/  PLOP3.LUT P2, PT, PT, PT, PT, 0x80, 0x0 ;  /* 0x000000000000781c */ /* 0x000fe20003f4f070 */
[----:B------:R-:W-:-:S12]  /*264b0*/  UIADD3.X UR5, URZ, UR39, URZ, UP0, !UPT ;  /* 0x000000273f057290 */ /* 0x000fd800087fe43f */
.L_x_732:
        /* <DEDUP_REMOVED lines=11> */
[----:B------:R-:W-:Y:S01]  /*26570*/  R2UR UR6, R14 ;  /* 0x000000000e0672ca */ /* 0x000fe200000e0000 */
[----:B------:R-:W-:Y:S01]  /*26580*/  VIADD R3, R9, 0x2c00 ;  /* 0x00002c0009037836 */ /* 0x000fe20000000000 */
[----:B------:R-:W-:Y:S02]  /*26590*/  R2UR UR7, R15 ;  /* 0x000000000f0772ca */ /* 0x000fe400000e0000 */
[----:B------:R-:W-:Y:S02]  /*265a0*/  R2UR UR10, R10 ;  /* 0x000000000a0a72ca */ /* 0x000fe400000e0000 */
[----:B------:R-:W-:-:S13]  /*265b0*/  PLOP3.LUT P2, PT, PT, PT, PT, 0x80, 0x0 ;  /* 0x000000000000781c */ /* 0x000fda0003f4f070 */
.L_x_733:
        /* <DEDUP_REMOVED lines=15> */
.L_x_734:
        /* <DEDUP_REMOVED lines=15> */
.L_x_735:
        /* <DEDUP_REMOVED lines=10> */
.L_x_719:
[----:B------:R-:W-:Y:S05]  /*26840*/  BSYNC B1 ;  /* 0x0000000000017941 */ /* 0x000fea0003800000 */
.L_x_718:
[----:B------:R-:W-:Y:S01]  /*26850*/  ISETP.GT.AND P3, PT, R12, R6, PT ;  /* 0x000000060c00720c */ /* 0x000fe20003f64270 */
[----:B------:R-:W-:Y:S02]  /*26860*/  VIADD R28, R28, 0x1 ;  /* 0x000000011c1c7836 */ /* 0x000fe40000000000 */
[----:B------:R-:W-:-:S03]  /*26870*/  VIADD R12, R12, 0xffffffff ;  /* 0xffffffff0c0c7836 */ /* 0x000fc60000000000 */
[----:B------:R-:W-:-:S04]  /*26880*/  ISETP.NE.AND P2, PT, R28, 0x2, PT ;  /* 0x000000021c00780c */ /* 0x000fc80003f45270 */
[----:B------:R-:W-:Y:S02]  /*26890*/  SEL R3, RZ, 0x1, P2 ;  /* 0x00000001ff037807 */ /* 0x000fe40001000000 */
[----:B------:R-:W-:Y:S02]  /*268a0*/  SEL R28, R28, RZ, P2 ;  /* 0x000000ff1c1c7207 */ /* 0x000fe40001000000 */
[----:B------:R-:W-:Y:S01]  /*268b0*/  LOP3.LUT R30, R30, R3, RZ, 0x3c, !PT ;  /* 0x000000031e1e7212 */ /* 0x000fe200078e3cff */
[----:B------:R-:W-:Y:S06]  /*268c0*/  @P3 BRA `(.L_x_736) ;  /* 0xfffffff400303947 */ /* 0x000fec000383ffff */
.L_x_694:
[----:B------:R-:W-:Y:S05]  /*268d0*/  BSYNC B0 ;  /* 0x0000000000007941 */ /* 0x000fea0003800000 */
.L_x_693:
[----:B------:R-:W-:Y:S05]  /*268e0*/  @!P0 WARPSYNC.ALL ;  /* 0x0000000000008948 */ /* 0x000fea0003800000 */
[----:B------:R-:W-:Y:S01]  /*268f0*/  @!P0 BAR.SYNC.DEFER_BLOCKING 0xc, 0x180 ;  /* 0x0306000000008b1d */ /* 0x000fe20000010000 */
[----:B------:R-:W-:-:S05]  /*26900*/  IMAD.MOV.U32 R0, RZ, RZ, RZ ;  /* 0x000000ffff007224 */ /* 0x000fca00078e00ff */
[----:B------:R-:W-:Y:S04]  /*26910*/  BSSY B0, `(.L_x_737) ;  /* 0x000001e000007945 */ /* 0x000fe80003800000 */
[----:B------:R-:W-:Y:S05]  /*26920*/  @!P1 BRA `(.L_x_738) ;  /* 0x0000000000709947 */ /* 0x000fea0003800000 */
[----:B------:R-:W-:-:S13]  /*26930*/  ISETP.NE.AND P0, PT, R5, RZ, PT ;  /* 0x000000ff0500720c */ /* 0x000fda0003f05270 */
[----:B------:R-:W1:Y:S02]  /*26940*/  @!P0 LDC R5, c[0x0][0x9f0] ;  /* 0x00027c00ff058b82 */ /* 0x000e640000000800 */
[-C--:B-1----:R-:W-:Y:S02]  /*26950*/  IABS R0, R5.reuse ;  /* 0x0000000500007213 */ /* 0x082fe40000000000 */
[----:B0-----:R-:W-:Y:S02]  /*26960*/  IABS R8, R5 ;  /* 0x0000000500087213 */ /* 0x001fe40000000000 */
[----:B------:R-:W0:Y:S03]  /*26970*/  I2F.RP R9, R0 ;  /* 0x0000000000097306 */ /* 0x000e260000209400 */
[----:B------:R-:W-:-:S05]  /*26980*/  IMAD.MOV R8, RZ, RZ, -R8 ;  /* 0x000000ffff087224 */ /* 0x000fca00078e0a08 */
[----:B0-----:R-:W0:Y:S02]  /*26990*/  MUFU.RCP R9, R9 ;  /* 0x0000000900097308 */ /* 0x001e240000001000 */
[----:B0-----:R-:W-:-:S06]  /*269a0*/  VIADD R10, R9, 0xffffffe ;  /* 0x0ffffffe090a7836 */ /* 0x001fcc0000000000 */
[----:B------:R-:W0:Y:S02]  /*269b0*/  F2I.FTZ.U32.TRUNC.NTZ R3, R10 ;  /* 0x0000000a00037305 */ /* 0x000e24000021f000 */
[----:B0-----:R-:W-:-:S04]  /*269c0*/  IMAD.MOV R2, RZ, RZ, -R3 ;  /* 0x000000ffff027224 */ /* 0x001fc800078e0a03 */
[----:B------:R-:W-:Y:S02]  /*269d0*/  IMAD R6, R2, R0, RZ ;  /* 0x0000000002067224 */ /* 0x000fe400078e02ff */
[----:B------:R-:W-:-:S04]  /*269e0*/  IMAD.MOV.U32 R2, RZ, RZ, RZ ;  /* 0x000000ffff027224 */ /* 0x000fc800078e00ff */
[----:B------:R-:W-:Y:S01]  /*269f0*/  IMAD.HI.U32 R6, R3, R6, R2 ;  /* 0x0000000603067227 */ /* 0x000fe200078e0002 */
[----:B------:R-:W-:-:S04]  /*26a00*/  IADD3 R3, R4, -0x1, R5 ;  /* 0xffffffff04037810 */ /* 0x000fc80007ffe005 */
[----:B------:R-:W-:Y:S02]  /*26a10*/  IABS R2, R3 ;  /* 0x0000000300027213 */ /* 0x000fe40000000000 */
[----:B------:R-:W-:-:S03]  /*26a20*/  LOP3.LUT R3, R3, R5, RZ, 0x3c, !PT ;  /* 0x0000000503037212 */ /* 0x000fc600078e3cff */
[----:B------:R-:W-:Y:S01]  /*26a30*/  IMAD.HI.U32 R6, R6, R2, RZ ;  /* 0x0000000206067227 */ /* 0x000fe200078e00ff */
[----:B------:R-:W-:-:S03]  /*26a40*/  ISETP.GE.AND P2, PT, R3, RZ, PT ;  /* 0x000000ff0300720c */ /* 0x000fc60003f46270 */
[----:B------:R-:W-:-:S05]  /*26a50*/  IMAD R2, R6, R8, R2 ;  /* 0x0000000806027224 */ /* 0x000fca00078e0202 */
[----:B------:R-:W-:-:S13]  /*26a60*/  ISETP.GT.U32.AND P1, PT, R0, R2, PT ;  /* 0x000000020000720c */ /* 0x000fda0003f24070 */
[----:B------:R-:W-:Y:S02]  /*26a70*/  @!P1 IMAD.IADD R2, R2, 0x1, -R0 ;  /* 0x0000000102029824 */ /* 0x000fe400078e0a00 */
[----:B------:R-:W-:Y:S01]  /*26a80*/  @!P1 VIADD R6, R6, 0x1 ;  /* 0x0000000106069836 */ /* 0x000fe20000000000 */
[----:B------:R-:W-:Y:S02]  /*26a90*/  ISETP.NE.AND P1, PT, R5, RZ, PT ;  /* 0x000000ff0500720c */ /* 0x000fe40003f25270 */
[----:B------:R-:W-:-:S13]  /*26aa0*/  ISETP.GE.U32.AND P0, PT, R2, R0, PT ;  /* 0x000000000200720c */ /* 0x000fda0003f06070 */
[----:B------:R-:W-:-:S05]  /*26ab0*/  @P0 VIADD R6, R6, 0x1 ;  /* 0x0000000106060836 */ /* 0x000fca0000000000 */
[----:B------:R-:W-:-:S05]  /*26ac0*/  MOV R0, R6 ;  /* 0x0000000600007202 */ /* 0x000fca0000000f00 */
[----:B------:R-:W-:Y:S01]  /*26ad0*/  @!P2 IMAD.MOV R0, RZ, RZ, -R0 ;  /* 0x000000ffff00a224 */ /* 0x000fe200078e0a00 */
[----:B------:R-:W-:-:S07]  /*26ae0*/  @!P1 LOP3.LUT R0, RZ, R5, RZ, 0x33, !PT ;  /* 0x00000005ff009212 */ /* 0x000fce00078e33ff */
.L_x_738:
[----:B------:R-:W-:Y:S05]  /*26af0*/  BSYNC B0 ;  /* 0x0000000000007941 */ /* 0x000fea0003800000 */
.L_x_737:
[-C--:B------:R-:W-:Y:S01]  /*26b00*/  IMAD R3, R7, R0.reuse, RZ ;  /* 0x0000000007037224 */ /* 0x080fe200078e02ff */
[----:B------:R-:W-:Y:S04]  /*26b10*/  BSSY B7, `(.L_x_739) ;  /* 0x0000393000077945 */ /* 0x000fe80003800000 */
[----:B------:R-:W-:Y:S01]  /*26b20*/  VIADDMNMX R2, R3, R0, R4, PT ;  /* 0x0000000003027246 */ /* 0x000fe20003800104 */
[----:B------:R1:W-:Y:S03]  /*26b30*/  STL [R1+0xc], R3 ;  /* 0x00000c0301007387 */ /* 0x0003e60000100800 */
[----:B------:R-:W-:Y:S01]  /*26b40*/  ISETP.GT.AND P0, PT, R2, R3, PT ;  /* 0x000000030200720c */ /* 0x000fe20003f04270 */
[----:B------:R1:W-:-:S12]  /*26b50*/  STL [R1+0x1c], R2 ;  /* 0x00001c0201007387 */ /* 0x0003d80000100800 */
[----:B-1----:R-:W-:Y:S05]  /*26b60*/  @P0 BRA `(.L_x_740) ;  /* 0x0000000000480947 */ /* 0x002fea0003800000 */
[----:B------:R-:W1:Y:S02]  /*26b70*/  S2R R2, SR_TID.X ;  /* 0x0000000000027919 */ /* 0x000e640000002100 */
[----:B-1----:R-:W-:-:S04]  /*26b80*/  LOP3.LUT R2, R2, 0x7f, RZ, 0xc0, !PT ;  /* 0x0000007f02027812 */ /* 0x002fc800078ec0ff */
[----:B------:R-:W-:-:S13]  /*26b90*/  ISETP.NE.AND P0, PT, R2, RZ, PT ;  /* 0x000000ff0200720c */ /* 0x000fda0003f05270 */
[----:B------:R-:W-:Y:S05]  /*26ba0*/  @P0 BRA `(.L_x_741) ;  /* 0x0000003800240947 */ /* 0x000fea0003800000 */
[----:B------:R-:W1:Y:S01]  /*26bb0*/  S2R R5, SR_LANEID ;  /* 0x0000000000057919 */ /* 0x000e620000000000 */
[----:B------:R-:W-:Y:S01]  /*26bc0*/  VOTEU.ANY UR4, UPT, PT ;  /* 0x0000000000047886 */ /* 0x000fe200038e0100 */
[----:B------:R-:W2:Y:S01]  /*26bd0*/  LDC.64 R2, c[0x0][0xc60] ;  /* 0x00031800ff027b82 */ /* 0x000ea20000000a00 */
[----:B------:R-:W1:Y:S01]  /*26be0*/  FLO.U32 R0, UR4 ;  /* 0x0000000400007d00 */ /* 0x000e6200080e0000 */
[----:B------:R-:W-:Y:S01]  /*26bf0*/  ULDC.64 UR6, c[0x0][0x208] ;  /* 0x0000820000067ab9 */ /* 0x000fe20000000a00 */
[----:B-1----:R-:W-:-:S06]  /*26c00*/  ISETP.EQ.U32.AND P0, PT, R0, R5, PT ;  /* 0x000000050000720c */ /* 0x002fcc0003f02070 */
[----:B------:R-:W2:Y:S07]  /*26c10*/  POPC R5, UR4 ;  /* 0x0000000400057d09 */ /* 0x000eae0008000000 */
[----:B--2---:R-:W2:Y:S01]  /*26c20*/  @P0 ATOMG.E.ADD.STRONG.GPU PT, R3, desc[UR6][R2.64], R5 ;  /* 0x00000005020309a8 */ /* 0x004ea200081ee1c6 */
[----:B------:R-:W1:Y:S02]  /*26c30*/  S2R R4, SR_LTMASK ;  /* 0x0000000000047919 */ /* 0x000e640000003900 */
[----:B-1----:R-:W-:-:S04]  /*26c40*/  LOP3.LUT R4, R4, UR4, RZ, 0xc0, !PT ;  /* 0x0000000404047c12 */ /* 0x002fc8000f8ec0ff */
[----:B------:R-:W1:Y:S01]  /*26c50*/  POPC R7, R4 ;  /* 0x0000000400077309 */ /* 0x000e620000000000 */
[----:B--2---:R-:W1:Y:S02]  /*26c60*/  SHFL.IDX PT, R0, R3, R0, 0x1f ;  /* 0x00001f0003007589 */ /* 0x004e6400000e0000 */
[----:B-1----:R-:W-:Y:S01]  /*26c70*/  IADD3 R24, R0, UR36, R7 ;  /* 0x0000002400187c10 */ /* 0x002fe2000fffe007 */
[----:B------:R-:W-:Y:S06]  /*26c80*/  BRA `(.L_x_741) ;  /* 0x0000003400ec7947 */ /* 0x000fec0003800000 */
.L_x_740:
        /* <DEDUP_REMOVED lines=8> */
[----:B------:R-:W-:Y:S02]  /*26d10*/  IMAD.U32 R4, RZ, RZ, UR6 ;  /* 0x00000006ff047e24 */ /* 0x000fe4000f8e00ff */
[----:B------:R-:W1:Y:S01]  /*26d20*/  LDC.64 R2, c[0x4][R2] ;  /* 0x0100000002027b82 */ /* 0x000e620000000a00 */
[----:B------:R-:W-:Y:S02]  /*26d30*/  IMAD.U32 R5, RZ, RZ, UR7 ;  /* 0x00000007ff057e24 */ /* 0x000fe4000f8e00ff */
[----:B------:R-:W-:Y:S02]  /*26d40*/  IMAD.U32 R6, RZ, RZ, UR8 ;  /* 0x00000008ff067e24 */ /* 0x000fe4000f8e00ff */
[----:B------:R-:W-:-:S02]  /*26d50*/  IMAD.U32 R7, RZ, RZ, UR9 ;  /* 0x00000009ff077e24 */ /* 0x000fc4000f8e00ff */
[----:B------:R-:W-:Y:S02]  /*26d60*/  IMAD.U32 R10, RZ, RZ, UR4 ;  /* 0x00000004ff0a7e24 */ /* 0x000fe4000f8e00ff */
[----:B------:R-:W-:Y:S02]  /*26d70*/  IMAD.U32 R11, RZ, RZ, UR5 ;  /* 0x00000005ff0b7e24 */ /* 0x000fe4000f8e00ff */
[----:B0-----:R-:W-:Y:S02]  /*26d80*/  IMAD.MOV.U32 R8, RZ, RZ, 0x70 ;  /* 0x00000070ff087424 */ /* 0x001fe400078e00ff */
[----:B------:R-:W-:Y:S02]  /*26d90*/  IMAD.MOV.U32 R12, RZ, RZ, 0x1 ;  /* 0x00000001ff0c7424 */ /* 0x000fe400078e00ff */
[----:B------:R-:W-:-:S07]  /*26da0*/  IMAD.MOV.U32 R13, RZ, RZ, RZ ;  /* 0x000000ffff0d7224 */ /* 0x000fce00078e00ff */
[----:B------:R-:W-:-:S07]  /*26db0*/  LEPC R20, `(.L_x_743) ;  /* 0x000000001014794e */ /* 0x000fce0000000000 */
[----:B-1----:R-:W-:Y:S05]  /*26dc0*/  CALL.ABS.NOINC R2 ;  /* 0x0000000002007343 */ /* 0x002fea0003c00000 */
.L_x_743:
[----:B------:R-:W-:Y:S05]  /*26dd0*/  BSYNC B6 ;  /* 0x0000000000067941 */ /* 0x000fea0003800000 */
.L_x_742:
        /* <DEDUP_REMOVED lines=8> */
[----:B------:R1:W2:Y:S01]  /*26e60*/  LDC.64 R2, c[0x4][R22] ;  /* 0x0100000016027b82 */ /* 0x0002a20000000a00 */
[----:B------:R-:W-:Y:S02]  /*26e70*/  IMAD.U32 R4, RZ, RZ, UR6 ;  /* 0x00000006ff047e24 */ /* 0x000fe4000f8e00ff */
[----:B------:R-:W-:Y:S02]  /*26e80*/  IMAD.U32 R5, RZ, RZ, UR7 ;  /* 0x00000007ff057e24 */ /* 0x000fe4000f8e00ff */
[----:B------:R-:W-:Y:S02]  /*26e90*/  IMAD.U32 R6, RZ, RZ, UR8 ;  /* 0x00000008ff067e24 */ /* 0x000fe4000f8e00ff */
[----:B------:R-:W-:-:S02]  /*26ea0*/  IMAD.U32 R7, RZ, RZ, UR9 ;  /* 0x00000009ff077e24 */ /* 0x000fc4000f8e00ff */
[----:B------:R-:W-:Y:S02]  /*26eb0*/  IMAD.U32 R10, RZ, RZ, UR4 ;  /* 0x00000004ff0a7e24 */ /* 0x000fe4000f8e00ff */
[----:B------:R-:W-:Y:S02]  /*26ec0*/  IMAD.U32 R11, RZ, RZ, UR5 ;  /* 0x00000005ff0b7e24 */ /* 0x000fe4000f8e00ff */
[----:B0-----:R-:W-:Y:S02]  /*26ed0*/  IMAD.MOV.U32 R8, RZ, RZ, 0x70 ;  /* 0x00000070ff087424 */ /* 0x001fe400078e00ff */
[----:B------:R-:W-:Y:S02]  /*26ee0*/  IMAD.MOV.U32 R12, RZ, RZ, 0x1 ;  /* 0x00000001ff0c7424 */ /* 0x000fe400078e00ff */
[----:B-1----:R-:W-:-:S07]  /*26ef0*/  IMAD.MOV.U32 R13, RZ, RZ, RZ ;  /* 0x000000ffff0d7224 */ /* 0x002fce00078e00ff */
[----:B------:R-:W-:-:S07]  /*26f00*/  LEPC R20, `(.L_x_746) ;  /* 0x000000001014794e */ /* 0x000fce0000000000 */
[----:B--2---:R-:W-:Y:S05]  /*26f10*/  CALL.ABS.NOINC R2 ;  /* 0x0000000002007343 */ /* 0x004fea0003c00000 */
.L_x_746:
        /* <DEDUP_REMOVED lines=15> */
.L_x_745:
[----:B------:R-:W-:Y:S05]  /*27010*/  BSYNC B6 ;  /* 0x0000000000067941 */ /* 0x000fea0003800000 */
.L_x_744:
[----:B------:R-:W2:Y:S01]  /*27020*/  LDL R22, [R1+0x1c] ;  /* 0x00001c0001167983 */ /* 0x000ea20000100800 */
[----:B------:R-:W-:-:S03]  /*27030*/  ULDC.64 UR4, c[0x0][0x9f8] ;  /* 0x00027e0000047ab9 */ /* 0x000fc60000000a00 */
[----:B------:R-:W3:Y:S01]  /*27040*/  LDL R7, [R1+0x8] ;  /* 0x0000080001077983 */ /* 0x000ee20000100800 */
[----:B------:R-:W-:-:S03]  /*27050*/  ISETP.NE.U32.AND P0, PT, RZ, UR4, PT ;  /* 0x00000004ff007c0c */ /* 0x000fc6000bf05070 */
[----:B------:R-:W4:Y:S01]  /*27060*/  LDL R21, [R1+0x10] ;  /* 0x0000100001157983 */ /* 0x000f220000100800 */
[----:B------:R-:W-:Y:S01]  /*27070*/  ISETP.NE.AND.EX P0, PT, RZ, UR5, PT, P0 ;  /* 0x00000005ff007c0c */ /* 0x000fe2000bf05300 */
[----:B------:R-:W-:Y:S01]  /*27080*/  ULDC.64 UR6, c[0x0][0x208] ;  /* 0x0000820000067ab9 */ /* 0x000fe20000000a00 */
[----:B------:R-:W1:Y:S01]  /*27090*/  LDC R0, c[0x0][0x430] ;  /* 0x00010c00ff007b82 */ /* 0x000e620000000800 */
[----:B------:R-:W0:Y:S10]  /*270a0*/  S2R R20, SR_TID.X ;  /* 0x0000000000147919 */ /* 0x000e340000002100 */
[----:B------:R-:W-:Y:S01]  /*270b0*/  @P0 IADD3 R2, P1, R17, UR4, RZ ;  /* 0x0000000411020c10 */ /* 0x000fe2000ff3e0ff */
[----:B------:R-:W-:-:S03]  /*270c0*/  ULDC UR4, c[0x0][0x2f4] ;  /* 0x0000bd0000047ab9 */ /* 0x000fc60000000800 */
[----:B------:R-:W-:-:S05]  /*270d0*/  @P0 IADD3.X R3, R19, UR5, RZ, P1, !PT ;  /* 0x0000000513030c10 */ /* 0x000fca0008ffe4ff */
[----:B------:R4:W4:Y:S01]  /*270e0*/  @P0 LDG.E R32, desc[UR6][R2.64] ;  /* 0x0000000602200981 */ /* 0x000922000c1e1900 */
[----:B0-----:R-:W-:-:S04]  /*270f0*/  LOP3.LUT R20, R20, 0x7f, RZ, 0xc0, !PT ;  /* 0x0000007f14147812 */ /* 0x001fc800078ec0ff */
[----:B------:R-:W-:Y:S02]  /*27100*/  SHF.R.U32.HI R4, RZ, 0x3, R20 ;  /* 0x00000003ff047819 */ /* 0x000fe40000011614 */
[----:B------:R-:W0:Y:S01]  /*27110*/  S2R R20, SR_TID.X ;  /* 0x0000000000147919 */ /* 0x000e220000002100 */
[----:B-1----:R-:W-:-:S13]  /*27120*/  ISETP.NE.AND P1, PT, R0, 0x1, PT ;  /* 0x000000010000780c */ /* 0x002fda0003f25270 */
[----:B------:R-:W1:Y:S01]  /*27130*/  @P1 LDC R6, c[0x0][0x438] ;  /* 0x00010e00ff061b82 */ /* 0x000e620000000800 */
[----:B0-----:R-:W-:-:S05]  /*27140*/  IMAD.SHL.U32 R20, R20, 0x10, RZ ;  /* 0x0000001014147824 */ /* 0x001fca00078e00ff */
[----:B------:R-:W-:Y:S02]  /*27150*/  LOP3.LUT R20, R4, 0x70, R20, 0xf8, !PT ;  /* 0x0000007004147812 */ /* 0x000fe400078ef814 */
[----:B------:R-:W0:Y:S01]  /*27160*/  @P1 LDC R4, c[0x0][0x434] ;  /* 0x00010d00ff041b82 */ /* 0x000e220000000800 */
[----:B------:R-:W-:Y:S02]  /*27170*/  LOP3.LUT R18, R18, 0xfffffffe, RZ, 0xc0, !PT ;  /* 0xfffffffe12127812 */ /* 0x000fe400078ec0ff */
[----:B------:R-:W-:-:S04]  /*27180*/  LOP3.LUT R9, R34, 0x40, RZ, 0xfc, !PT ;  /* 0x0000004022097812 */ /* 0x000fc800078efcff */
[----:B------:R-:W-:Y:S01]  /*27190*/  ISETP.GE.AND P3, PT, R9, UR4, PT ;  /* 0x0000000409007c0c */ /* 0x000fe2000bf66270 */
[----:B------:R-:W-:Y:S01]  /*271a0*/  UMOV UR5, 0xffffffff ;  /* 0xffffffff00057882 */ /* 0x000fe20000000000 */
[----:B--2---:R-:W-:-:S04]  /*271b0*/  VIADD R22, R22, 0xffffffff ;  /* 0xffffffff16167836 */ /* 0x004fc80000000000 */
[----:B------:R-:W-:-:S05]  /*271c0*/  IMAD R5, R22, 0x50, R20 ;  /* 0x0000005016057824 */ /* 0x000fca00078e0214 */
[----:B---3--:R-:W-:-:S04]  /*271d0*/  ISETP.GE.AND P0, PT, R5, R7, PT ;  /* 0x000000070500720c */ /* 0x008fc80003f06270 */
[----:B------:R-:W-:Y:S01]  /*271e0*/  ISETP.GT.U32.OR P0, PT, R20, 0x4f, P0 ;  /* 0x0000004f1400780c */ /* 0x000fe20000704470 */
[----:B----4-:R-:W-:-:S04]  /*271f0*/  IMAD.IADD R5, R5, 0x1, R21 ;  /* 0x0000000105057824 */ /* 0x010fc800078e0215 */
[----:B0-----:R-:W-:-:S08]  /*27200*/  @P1 IMAD.HI.U32 R7, R5, R4, RZ ;  /* 0x0000000405071227 */ /* 0x001fd000078e00ff */
[----:B------:R-:W0:Y:S01]  /*27210*/  @!P0 LDC.64 R2, c[0x0][0x428] ;  /* 0x00010a00ff028b82 */ /* 0x000e220000000a00 */
[----:B------:R-:W-:Y:S01]  /*27220*/  IMAD.MOV.U32 R4, RZ, RZ, R5 ;  /* 0x000000ffff047224 */ /* 0x000fe200078e0005 */
[----:B-1----:R-:W-:Y:S02]  /*27230*/  @P1 SHF.R.U32.HI R4, RZ, R6, R7 ;  /* 0x00000006ff041219 */ /* 0x002fe40000011607 */
[----:B------:R-:W-:-:S03]  /*27240*/  SHF.R.S32.HI R8, RZ, 0x1f, R32 ;  /* 0x0000001fff087819 */ /* 0x000fc60000011420 */
[----:B------:R-:W-:-:S04]  /*27250*/  IMAD.MOV R6, RZ, RZ, -R4 ;  /* 0x000000ffff067224 */ /* 0x000fc800078e0a04 */
[----:B------:R-:W-:Y:S01]  /*27260*/  IMAD R0, R0, R6, R5 ;  /* 0x0000000600007224 */ /* 0x000fe200078e0205 */
[--C-:B------:R-:W-:Y:S01]  /*27270*/  @!P0 SHF.R.S32.HI R5, RZ, 0x1f, R4.reuse ;  /* 0x0000001fff058819 */ /* 0x100fe20000011404 */
[-C--:B0-----:R-:W-:Y:S02]  /*27280*/  @!P0 IMAD R6, R8, R2.reuse, RZ ;  /* 0x0000000208068224 */ /* 0x081fe400078e02ff */
[----:B------:R-:W-:-:S04]  /*27290*/  @!P0 IMAD.WIDE.U32 R4, R32, R2, R4 ;  /* 0x0000000220048225 */ /* 0x000fc800078e0004 */
[----:B------:R-:W-:Y:S02]  /*272a0*/  @!P0 IMAD R6, R32, R3, R6 ;  /* 0x0000000320068224 */ /* 0x000fe400078e0206 */
[----:B------:R-:W0:Y:S02]  /*272b0*/  @!P0 LDC.64 R2, c[0x0][0x418] ;  /* 0x00010600ff028b82 */ /* 0x000e240000000a00 */
[----:B------:R-:W-:Y:S02]  /*272c0*/  @!P0 IMAD.IADD R6, R5, 0x1, R6 ;  /* 0x0000000105068824 */ /* 0x000fe400078e0206 */
[----:B------:R-:W-:Y:S01]  /*272d0*/  IMAD.U32 R7, RZ, RZ, UR37 ;  /* 0x00000025ff077e24 */ /* 0x000fe2000f8e00ff */
[----:B0-----:R-:W-:-:S04]  /*272e0*/  @!P0 LEA R2, P1, R4, R2, 0x2 ;  /* 0x0000000204028211 */ /* 0x001fc800078210ff */
[----:B------:R-:W-:Y:S01]  /*272f0*/  @!P0 LEA.HI.X R3, R4, R3, R6, 0x2, P1 ;  /* 0x0000000304038211 */ /* 0x000fe200008f1406 */
[----:B------:R-:W-:-:S06]  /*27300*/  IMAD.MOV.U32 R4, RZ, RZ, RZ ;  /* 0x000000ffff047224 */ /* 0x000fcc00078e00ff */
[----:B------:R0:W5:Y:S01]  /*27310*/  @!P0 LDG.E R4, desc[UR6][R2.64] ;  /* 0x0000000602048981 */ /* 0x000162000c1e1900 */
[----:B------:R-:W-:Y:S02]  /*27320*/  ISETP.GT.U32.AND P0, PT, R20, 0x4f, PT ;  /* 0x0000004f1400780c */ /* 0x000fe40003f04070 */
[----:B------:R-:W-:-:S11]  /*27330*/  ISETP.NE.AND P2, PT, R7, 0x3, PT ;  /* 0x000000030700780c */ /* 0x000fd60003f45270 */
[----:B------:R-:W-:Y:S02]  /*27340*/  @P0 LOP3.LUT R18, R18, 0x1, RZ, 0xfc, !PT ;  /* 0x0000000112120812 */ /* 0x000fe400078efcff */
[----:B------:R-:W-:Y:S02]  /*27350*/  ISETP.GE.AND P0, PT, R34, UR4, PT ;  /* 0x0000000422007c0c */ /* 0x000fe4000bf06270 */
[----:B------:R-:W-:-:S04]  /*27360*/  LOP3.LUT R18, R18, 0xffffffdf, RZ, 0xc0, !PT ;  /* 0xffffffdf12127812 */ /* 0x000fc800078ec0ff */
[----:B------:R-:W-:-:S04]  /*27370*/  @P2 LOP3.LUT R18, R18, 0x20, RZ, 0xfc, !PT ;  /* 0x0000002012122812 */ /* 0x000fc800078efcff */
[----:B------:R-:W-:Y:S01]  /*27380*/  LOP3.LUT R18, R18, 0xffffffef, RZ, 0xc0, !PT ;  /* 0xffffffef12127812 */ /* 0x000fe200078ec0ff */
[----:B------:R1:W-:Y:S03]  /*27390*/  STL [R1+0x14], R8 ;  /* 0x0000140801007387 */ /* 0x0003e60000100800 */
[----:B------:R-:W-:-:S04]  /*273a0*/  @P0 LOP3.LUT R18, R18, 0x10, RZ, 0xfc, !PT ;  /* 0x0000001012120812 */ /* 0x000fc800078efcff */
[----:B------:R-:W-:Y:S02]  /*273b0*/  LOP3.LUT R18, R18, 0xfffffff7, RZ, 0xc0, !PT ;  /* 0xfffffff712127812 */ /* 0x000fe400078ec0ff */
[----:B-1----:R-:W-:Y:S02]  /*273c0*/  LOP3.LUT R8, R34, 0x80, RZ, 0xfc, !PT ;  /* 0x0000008022087812 */ /* 0x002fe400078efcff */
[----:B------:R-:W-:Y:S02]  /*273d0*/  @P3 LOP3.LUT R18, R18, 0x8, RZ, 0xfc, !PT ;  /* 0x0000000812123812 */ /* 0x000fe400078efcff */
[----:B------:R-:W-:Y:S02]  /*273e0*/  ISETP.GE.AND P1, PT, R8, UR4, PT ;  /* 0x0000000408007c0c */ /* 0x000fe4000bf26270 */
[----:B------:R-:W-:Y:S02]  /*273f0*/  ISETP.GE.AND P0, PT, R37, UR4, PT ;  /* 0x0000000425007c0c */ /* 0x000fe4000bf06270 */
[----:B------:R-:W-:-:S04]  /*27400*/  LOP3.LUT R18, R18, 0xfffffffd, RZ, 0xc0, !PT ;  /* 0xfffffffd12127812 */ /* 0x000fc800078ec0ff */
[----:B------:R-:W-:-:S05]  /*27410*/  LOP3.LUT R18, R18, 0xfffffffb, RZ, 0xc0, !PT ;  /* 0xfffffffb12127812 */ /* 0x000fca00078ec0ff */
[----:B------:R-:W-:-:S04]  /*27420*/  @P1 LOP3.LUT R18, R18, 0x4, RZ, 0xfc, !PT ;  /* 0x0000000412121812 */ /* 0x000fc800078efcff */
[----:B------:R-:W-:Y:S01]  /*27430*/  @P0 LOP3.LUT R18, R18, 0x2, RZ, 0xfc, !PT ;  /* 0x0000000212120812 */ /* 0x000fe200078efcff */
[----:B0-----:R-:W-:Y:S06]  /*27440*/  BRA.DIV UR5, `(.L_x_747) ;  /* 0x00000056050c7947 */ /* 0x001fec000b800000 */
.L_x_876:
[----:B------:R-:W-:Y:S05]  /*27450*/  @!P2 BRA `(.L_x_748) ;  /* 0x000000000004a947 */ /* 0x000fea0003800000 */
[----:B------:R-:W-:Y:S01]  /*27460*/  BPT.TRAP 0x1 ;  /* 0x000000040000795c */ /* 0x000fe20000300000 */
.L_x_748:
        /* <DEDUP_REMOVED lines=15> */
[----:B------:R-:W-:Y:S02]  /*27560*/  IMAD R5, R23, 0x8, R16 ;  /* 0x0000000817057824 */ /* 0x000fe400078e0210 */
[----:B------:R-:W-:-:S04]  /*27570*/  IMAD.WIDE.U32 R2, R26, UR4, R2 ;  /* 0x000000041a027c25 */ /* 0x000fc8000f8e0002 */
[----:B------:R-:W-:Y:S01]  /*27580*/  IMAD R19, R26, UR5, R3 ;  /* 0x000000051a137c24 */ /* 0x000fe2000f8e0203 */
[----:B------:R-:W-:-:S04]  /*27590*/  LEA R17, P0, R2, UR6, 0x1 ;  /* 0x0000000602117c11 */ /* 0x000fc8000f8008ff */
[----:B------:R-:W-:Y:S02]  /*275a0*/  LEA.HI.X R19, R2, UR7, R19, 0x1, P0 ;  /* 0x0000000702137c11 */ /* 0x000fe400080f0c13 */
[----:B------:R-:W-:-:S06]  /*275b0*/  SHF.L.U32 R2, R29, 0x1f, RZ ;  /* 0x0000001f1d027819 */ /* 0x000fcc00000006ff */
[----:B------:R-:W0:Y:S02]  /*275c0*/  SYNCS.PHASECHK.TRANS64.TRYWAIT P0, [R5+URZ+0x38840], R2 ;  /* 0x03884002050075a7 */ /* 0x000e24000800017f */
[----:B0-----:R-:W-:Y:S05]  /*275d0*/  @!P0 BRA `(.L_x_750) ;  /* 0x0000005000dc8947 */ /* 0x001fea0003800000 */
.L_x_877:
[----:B------:R-:W-:Y:S05]  /*275e0*/  BSYNC B0 ;  /* 0x0000000000007941 */ /* 0x000fea0003800000 */
.L_x_749:
[----:B------:R-:W2:Y:S01]  /*275f0*/  LDL R9, [R1+0x8] ;  /* 0x0000080001097983 */ /* 0x000ea20000100800 */
        /* <DEDUP_REMOVED lines=26> */
[C---:B------:R-:W-:Y:S01]  /*277a0*/  LOP3.LUT P5, RZ, R18.reuse, 0x10, RZ, 0xc0, !PT ;  /* 0x0000001012ff7812 */ /* 0x040fe200078ac0ff */
[----:B------:R-:W-:Y:S01]  /*277b0*/  @P0 IMAD R9, R7, 0x2, R16 ;  /* 0x0000000207090824 */ /* 0x000fe200078e0210 */
[C---:B------:R-:W-:Y:S01]  /*277c0*/  LOP3.LUT P4, RZ, R18.reuse, 0x8, RZ, 0xc0, !PT ;  /* 0x0000000812ff7812 */ /* 0x040fe2000788c0ff */
[----:B------:R-:W1:Y:S01]  /*277d0*/  SHFL.IDX PT, R2, R6, RZ, 0x181f ;  /* 0x00181fff06027589 */ /* 0x000e6200000e0000 */
[C---:B------:R-:W-:Y:S01]  /*277e0*/  LOP3.LUT P3, RZ, R18.reuse, 0x4, RZ, 0xc0, !PT ;  /* 0x0000000412ff7812 */ /* 0x040fe2000786c0ff */
[----:B------:R-:W-:Y:S01]  /*277f0*/  ULDC.64 UR4, c[0x0][0x208] ;  /* 0x0000820000047ab9 */ /* 0x000fe20000000a00 */
[----:B------:R-:W-:Y:S01]  /*27800*/  LOP3.LUT P2, RZ, R18, 0x2, RZ, 0xc0, !PT ;  /* 0x0000000212ff7812 */ /* 0x000fe2000784c0ff */
[----:B------:R-:W-:Y:S01]  /*27810*/  SHFL.IDX PT, R8, R6, 0x1, 0x181f ;  /* 0x00381f0006087f89 */ /* 0x000fe200000e0000 */
[----:B0-----:R-:W-:-:S05]  /*27820*/  @P0 LEA R3, P1, R34, R3, 0x1 ;  /* 0x0000000322030211 */ /* 0x001fca00078208ff */
[----:B-1----:R-:W-:Y:S01]  /*27830*/  @P0 IMAD.X R2, RZ, RZ, R2, P1 ;  /* 0x000000ffff020224 */ /* 0x002fe200008e0602 */
[----:B------:R-:W-:-:S04]  /*27840*/  ISETP.GE.AND P1, PT, R4, 0x11, PT ;  /* 0x000000110400780c */ /* 0x000fc80003f26270 */
[----:B------:R-:W-:-:S04]  /*27850*/  @P0 LOP3.LUT R3, R3, R2, RZ, 0x3c, !PT ;  /* 0x0000000203030212 */ /* 0x000fc800078e3cff */
[----:B------:R-:W-:-:S04]  /*27860*/  @P0 LOP3.LUT R2, R3, R2, RZ, 0x3c, !PT ;  /* 0x0000000203020212 */ /* 0x000fc800078e3cff */
[----:B------:R-:W-:Y:S02]  /*27870*/  @P0 LOP3.LUT R3, R3, R2, RZ, 0x3c, !PT ;  /* 0x0000000203030212 */ /* 0x000fe400078e3cff */
[----:B------:R-:W-:-:S03]  /*27880*/  @P1 LEA R21, R7, R16, 0x1 ;  /* 0x0000001007151211 */ /* 0x000fc600078e08ff */
[----:B------:R-:W-:Y:S04]  /*27890*/  @P0 LDGSTS.E.BYPASS.LTC128B.128 [R9+0x24400], desc[UR4][R2.64], !P5 ;  /* 0x2440000002090fae */ /* 0x000fe8000e901d44 */
[----:B------:R-:W-:Y:S04]  /*278a0*/  @P0 LDGSTS.E.BYPASS.LTC128B.128 [R9+0x26c00], desc[UR4][R2.64+0x80], !P4 ;  /* 0x26c0008002090fae */ /* 0x000fe8000e101d44 */
[----:B------:R-:W-:Y:S04]  /*278b0*/  @P0 LDGSTS.E.BYPASS.LTC128B.128 [R9+0x29400], desc[UR4][R2.64+0x100], !P3 ;  /* 0x2940010002090fae */ /* 0x000fe8000d901d44 */
[----:B------:R0:W-:Y:S04]  /*278c0*/  @P0 LDGSTS.E.BYPASS.LTC128B.128 [R9+0x2bc00], desc[UR4][R2.64+0x180], !P2 ;  /* 0x2bc0018002090fae */ /* 0x0001e8000d101d44 */
[----:B0-----:R-:W0:Y:S02]  /*278d0*/  SHFL.IDX PT, R2, R0, 0x1, 0x181f ;  /* 0x00381f0000027f89 */ /* 0x001e2400000e0000 */
        /* <DEDUP_REMOVED lines=28> */
.L_x_889:
[----:B------:R-:W-:Y:S01]  /*27aa0*/  ISETP.GE.AND P0, PT, R4, 0x41, PT ;  /* 0x000000410400780c */ /* 0x000fe20003f06270 */
[----:B------:R-:W-:-:S12]  /*27ab0*/  BSSY B0, `(.L_x_752) ;  /* 0x0000011000007945 */ /* 0x000fd80003800000 */
[----:B------:R-:W-:Y:S05]  /*27ac0*/  @!P0 BRA `(.L_x_753) ;  /* 0x00000000003c8947 */ /* 0x000fea0003800000 */
[C---:B------:R-:W-:Y:S01]  /*27ad0*/  LOP3.LUT P4, RZ, R18.reuse, 0x10, RZ, 0xc0, !PT ;  /* 0x0000001012ff7812 */ /* 0x040fe2000788c0ff */
[----:B------:R-:W-:Y:S01]  /*27ae0*/  IMAD R7, R7, 0x2, R16 ;  /* 0x0000000207077824 */ /* 0x000fe200078e0210 */
[C---:B------:R-:W-:Y:S01]  /*27af0*/  LOP3.LUT P3, RZ, R18.reuse, 0x8, RZ, 0xc0, !PT ;  /* 0x0000000812ff7812 */ /* 0x040fe2000786c0ff */
[----:B------:R-:W-:Y:S01]  /*27b00*/  ULDC.64 UR4, c[0x0][0x208] ;  /* 0x0000820000047ab9 */ /* 0x000fe20000000a00 */
        /* <DEDUP_REMOVED lines=11> */
.L_x_753:
[----:B------:R-:W-:Y:S05]  /*27bc0*/  BSYNC B0 ;  /* 0x0000000000007941 */ /* 0x000fea0003800000 */
.L_x_752:
[----:B------:R-:W-:Y:S01]  /*27bd0*/  NOP ;  /* 0x0000000000007918 */ /* 0x000fe20000000000 */
[----:B------:R-:W-:-:S13]  /*27be0*/  PLOP3.LUT P0, PT, PT, PT, PT, 0x80, 0x0 ;  /* 0x000000000000781c */ /* 0x000fda0003f0f070 */
.L_x_754:
[----:B------:R-:W-:Y:S02]  /*27bf0*/  PLOP3.LUT P1, PT, P1, P0, PT, 0xa2, 0x0 ;  /* 0x000000000000781c */ /* 0x000fe40000f21472 */
[----:B------:R-:W-:-:S08]  /*27c00*/  @P0 R2UR P1, UR4, R5 ;  /* 0x00000000050402ca */ /* 0x000fd00000020000 */
[----:B------:R-:W-:-:S05]  /*27c10*/  @P0 PLOP3.LUT P0, PT, P1, PT, PT, 0x80, 0x0 ;  /* 0x000000000000081c */ /* 0x000fca0000f0f070 */
[----:B------:R-:W-:Y:S01]  /*27c20*/  @!P1 SYNCS.ARRIVE.TRANS64.RED.A0T1 RZ, [UR4+0x38830], RZ ;  /* 0x038830ffffff99a7 */ /* 0x000fe20008200404 */
[----:B------:R-:W-:Y:S07]  /*27c30*/  @!P1 ARRIVES.LDGSTSBAR.64.TRANSCNT [UR4+0x38830] ;  /* 0x03883000ff0099b0 */ /* 0x000fee0008000a84 */
[----:B------:R-:W-:Y:S05]  /*27c40*/  @P0 BRA.U.ANY `(.L_x_754) ;  /* 0xfffffffd00e80947 */ /* 0x000fea000393ffff */
[----:B------:R-:W-:Y:S01]  /*27c50*/  NOP ;  /* 0x0000000000007918 */ /* 0x000fe20000000000 */
[----:B------:R-:W-:-:S05]  /*27c60*/  IMAD.U32 R0, RZ, RZ, UR37 ;  /* 0x00000025ff007e24 */ /* 0x000fca000f8e00ff */
[----:B------:R-:W-:-:S13]  /*27c70*/  ISETP.NE.AND P2, PT, R0, 0x3, PT ;  /* 0x000000030000780c */ /* 0x000fda0003f45270 */
[----:B------:R-:W-:Y:S05]  /*27c80*/  @!P2 BRA `(.L_x_755) ;  /* 0x000000000004a947 */ /* 0x000fea0003800000 */
[----:B------:R-:W-:Y:S01]  /*27c90*/  BPT.TRAP 0x1 ;  /* 0x000000040000795c */ /* 0x000fe20000300000 */
.L_x_755:
[----:B------:R3:W5:Y:S01]  /*27ca0*/  LDL.LU R0, [R1+0x20] ;  /* 0x0000200001007983 */ /* 0x0007620000300800 */
[----:B------:R3:W-:Y:S02]  /*27cb0*/  SYNCS.ARRIVE.TRANS64.A1T0 RZ, [R5+URZ+0x38830], RZ ;  /* 0x038830ff05ff79a7 */ /* 0x0007e4000810003f */
[----:B------:R-:W-:Y:S05]  /*27cc0*/  WARPSYNC.ALL ;  /* 0x0000000000007948 */ /* 0x000fea0003800000 */
[----:B------:R-:W-:Y:S01]  /*27cd0*/  ULDC.64 UR4, c[0x0][0xa00] ;  /* 0x0002800000047ab9 */ /* 0x000fe20000000a00 */
[----:B------:R-:W-:Y:S01]  /*27ce0*/  BSSY B6, `(.L_x_756) ;  /* 0x0000021000067945 */ /* 0x000fe20003800000 */
[----:B------:R-:W-:Y:S01]  /*27cf0*/  BAR.SYNC.DEFER_BLOCKING 0x8, 0x180 ;  /* 0x0206000000007b1d */ /* 0x000fe20000010000 */
[----:B------:R-:W-:-:S04]  /*27d00*/  ISETP.NE.U32.AND P0, PT, RZ, UR4, PT ;  /* 0x00000004ff007c0c */ /* 0x000fc8000bf05070 */
[----:B------:R-:W-:Y:S01]  /*27d10*/  ISETP.NE.AND.EX P0, PT, RZ, UR5, PT, P0 ;  /* 0x00000005ff007c0c */ /* 0x000fe2000bf05300 */
[----:B------:R-:W-:Y:S02]  /*27d20*/  ULDC.64 UR4, c[0x0][0x298] ;  /* 0x0000a60000047ab9 */ /* 0x000fe40000000a00 */
[----:B---3--:R-:W-:Y:S01]  /*27d30*/  IMAD.WIDE.U32 R4, R35, UR4, RZ ;  /* 0x0000000423047c25 */ /* 0x008fe2000f8e00ff */
[----:B------:R-:W-:Y:S02]  /*27d40*/  SEL R31, R31, RZ, !P0 ;  /* 0x000000ff1f1f7207 */ /* 0x000fe40004000000 */
[----:B01---5:R-:W-:Y:S02]  /*27d50*/  SEL R2, R0, RZ, !P0 ;  /* 0x000000ff00027207 */ /* 0x023fe40004000000 */
[----:B------:R-:W-:-:S03]  /*27d60*/  SHF.R.S32.HI R0, RZ, 0x1f, R35 ;  /* 0x0000001fff007819 */ /* 0x000fc60000011423 */
[----:B------:R0:W-:Y:S02]  /*27d70*/  STL [R1+0x30], R2 ;  /* 0x0000300201007387 */ /* 0x0001e40000100800 */
[----:B------:R-:W-:Y:S02]  /*27d80*/  IMAD R0, R0, UR4, RZ ;  /* 0x0000000400007c24 */ /* 0x000fe4000f8e02ff */
[----:B------:R1:W-:Y:S02]  /*27d90*/  STL.64 [R1+0x20], R4 ;  /* 0x0000200401007387 */ /* 0x0003e40000100a00 */
[----:B------:R-:W-:Y:S02]  /*27da0*/  IMAD R0, R35, UR5, R0 ;  /* 0x0000000523007c24 */ /* 0x000fe4000f8e0200 */
[----:B0-----:R-:W-:Y:S02]  /*27db0*/  VIADD R2, R16, 0x14400 ;  /* 0x0001440010027836 */ /* 0x001fe40000000000 */
[----:B------:R-:W-:-:S03]  /*27dc0*/  IMAD.IADD R35, R5, 0x1, R0 ;  /* 0x0000000105237824 */ /* 0x000fc600078e0200 */
[----:B------:R-:W-:-:S13]  /*27dd0*/  LOP3.LUT P0, RZ, R2, 0x3ff, RZ, 0xc0, !PT ;  /* 0x000003ff02ff7812 */ /* 0x000fda000780c0ff */
[----:B-1----:R-:W-:Y:S05]  /*27de0*/  @!P0 BRA `(.L_x_757) ;  /* 0x0000000000408947 */ /* 0x002fea0003800000 */
[----:B------:R-:W-:Y:S01]  /*27df0*/  MOV R2, 0x0 ;  /* 0x0000000000027802 */ /* 0x000fe20000000f00 */
[----:B------:R-:W-:Y:S01]  /*27e00*/  ULDC.64 UR4, c[0x4][0xa8] ;  /* 0x01002a0000047ab9 */ /* 0x000fe20000000a00 */
[----:B------:R-:W-:Y:S01]  /*27e10*/  ULDC.64 UR6, c[0x4][0xb0] ;  /* 0x01002c0000067ab9 */ /* 0x000fe20000000a00 */
[----:B------:R-:W-:Y:S01]  /*27e20*/  ULDC.64 UR8, c[0x4][0x20] ;  /* 0x0100080000087ab9 */ /* 0x000fe20000000a00 */
[----:B------:R-:W-:Y:S02]  /*27e30*/  IMAD.U32 R4, RZ, RZ, UR4 ;  /* 0x00000004ff047e24 */ /* 0x000fe4000f8e00ff */
[----:B------:R-:W0:Y:S01]  /*27e40*/  LDC.64 R2, c[0x4][R2] ;  /* 0x0100000002027b82 */ /* 0x000e220000000a00 */
[----:B------:R-:W-:Y:S02]  /*27e50*/  IMAD.U32 R5, RZ, RZ, UR5 ;  /* 0x00000005ff057e24 */ /* 0x000fe4000f8e00ff */
[----:B------:R-:W-:Y:S02]  /*27e60*/  IMAD.U32 R6, RZ, RZ, UR6 ;  /* 0x00000006ff067e24 */ /* 0x000fe4000f8e00ff */
[----:B------:R-:W-:-:S02]  /*27e70*/  IMAD.U32 R7, RZ, RZ, UR7 ;  /* 0x00000007ff077e24 */ /* 0x000fc4000f8e00ff */
[----:B------:R-:W-:Y:S02]  /*27e80*/  IMAD.U32 R10, RZ, RZ, UR8 ;  /* 0x00000008ff0a7e24 */ /* 0x000fe4000f8e00ff */
[----:B------:R-:W-:Y:S02]  /*27e90*/  IMAD.U32 R11, RZ, RZ, UR9 ;  /* 0x00000009ff0b7e24 */ /* 0x000fe4000f8e00ff */
[----:B--2---:R-:W-:Y:S02]  /*27ea0*/  IMAD.MOV.U32 R8, RZ, RZ, 0x70 ;  /* 0x00000070ff087424 */ /* 0x004fe400078e00ff */
[----:B------:R-:W-:Y:S02]  /*27eb0*/  IMAD.MOV.U32 R12, RZ, RZ, 0x1 ;  /* 0x00000001ff0c7424 */ /* 0x000fe400078e00ff */
[----:B------:R-:W-:-:S07]  /*27ec0*/  IMAD.MOV.U32 R13, RZ, RZ, RZ ;  /* 0x000000ffff0d7224 */ /* 0x000fce00078e00ff */
[----:B------:R-:W-:-:S07]  /*27ed0*/  LEPC R20, `(.L_x_757) ;  /* 0x000000001014794e */ /* 0x000fce0000000000 */
[----:B0-----:R-:W-:Y:S05]  /*27ee0*/  CALL.ABS.NOINC R2 ;  /* 0x0000000002007343 */ /* 0x001fea0003c00000 */
.L_x_757:
[----:B------:R-:W-:Y:S05]  /*27ef0*/  BSYNC B6 ;  /* 0x0000000000067941 */ /* 0x000fea0003800000 */
.L_x_756:
[----:B------:R-:W3:Y:S01]  /*27f00*/  LDL.LU R20, [R1+0x30] ;  /* 0x0000300001147983 */ /* 0x000ee20000300800 */
[----:B------:R-:W-:Y:S01]  /*27f10*/  ULDC.64 UR4, c[0x0][0x2d8] ;  /* 0x0000b60000047ab9 */ /* 0x000fe20000000a00 */
[----:B--2---:R-:W0:Y:S02]  /*27f20*/  LDC R8, c[0x0][0x448] ;  /* 0x00011200ff087b82 */ /* 0x004e240000000800 */
[----:B------:R-:W2:Y:S04]  /*27f30*/  LDL.LU.64 R2, [R1+0x20] ;  /* 0x0000200001027983 */ /* 0x000ea80000300a00 */
[----:B------:R1:W5:Y:S01]  /*27f40*/  LDL R10, [R1+0x28] ;  /* 0x00002800010a7983 */ /* 0x0003620000100800 */
[----:B0-----:R-:W-:-:S13]  /*27f50*/  ISETP.NE.AND P0, PT, R8, 0x1, PT ;  /* 0x000000010800780c */ /* 0x001fda0003f05270 */
[----:B------:R-:W0:Y:S08]  /*27f60*/  @P0 LDC R5, c[0x0][0x44c] ;  /* 0x00011300ff050b82 */ /* 0x000e300000000800 */
[----:B------:R-:W4:Y:S01]  /*27f70*/  @P0 LDC R4, c[0x0][0x450] ;  /* 0x00011400ff040b82 */ /* 0x000f220000000800 */
[C---:B------:R-:W-:Y:S02]  /*27f80*/  LOP3.LUT R11, R34.reuse, 0x40, RZ, 0xfc, !PT ;  /* 0x00000040220b7812 */ /* 0x040fe400078efcff */
[----:B------:R-:W-:Y:S01]  /*27f90*/  LOP3.LUT R9, R34, 0x80, RZ, 0xfc, !PT ;  /* 0x0000008022097812 */ /* 0x000fe200078efcff */
[----:B--2---:R-:W-:-:S02]  /*27fa0*/  IMAD.MOV.U32 R3, RZ, RZ, R35 ;  /* 0x000000ffff037224 */ /* 0x004fc400078e0023 */
[----:B------:R-:W-:-:S04]  /*27fb0*/  IMAD.WIDE.U32 R2, R26, UR4, R2 ;  /* 0x000000041a027c25 */ /* 0x000fc8000f8e0002 */
[----:B------:R-:W-:Y:S01]  /*27fc0*/  IMAD R3, R26, UR5, R3 ;  /* 0x000000051a037c24 */ /* 0x000fe2000f8e0203 */
[----:B------:R-:W-:Y:S02]  /*27fd0*/  ULDC.64 UR4, c[0x0][0x2e0] ;  /* 0x0000b80000047ab9 */ /* 0x000fe40000000a00 */
[----:B---3--:R-:W-:Y:S02]  /*27fe0*/  IMAD R0, R20, UR4, RZ ;  /* 0x0000000414007c24 */ /* 0x008fe4000f8e02ff */
        /* <DEDUP_REMOVED lines=14> */
[----:B----4-:R-:W-:-:S04]  /*280d0*/  @P0 SHF.R.U32.HI R5, RZ, R4, R7 ;  /* 0x00000004ff050219 */ /* 0x010fc80000011607 */
[C---:B------:R-:W-:Y:S01]  /*280e0*/  IADD3 R4, -R5.reuse, RZ, RZ ;  /* 0x000000ff05047210 */ /* 0x040fe20007ffe1ff */
[----:B------:R-:W0:Y:S04]  /*280f0*/  S2R R20, SR_TID.X ;  /* 0x0000000000147919 */ /* 0x000e280000002100 */
        /* <DEDUP_REMOVED lines=14> */
[----:B------:R-:W-:Y:S01]  /*281e0*/  ULDC UR4, c[0x0][0x2b8] ;  /* 0x0000ae0000047ab9 */ /* 0x000fe20000000800 */
[----:B0-----:R-:W-:Y:S02]  /*281f0*/  LOP3.LUT R20, R20, 0x7f, RZ, 0xc0, !PT ;  /* 0x0000007f14147812 */ /* 0x001fe400078ec0ff */
[----:B------:R-:W-:Y:S01]  /*28200*/  LEA.HI.X R4, R2, UR5, R4, 0x1, P0 ;  /* 0x0000000502047c11 */ /* 0x000fe200080f0c04 */
[----:B------:R-:W-:Y:S01]  /*28210*/  UMOV UR5, 0xffffffff ;  /* 0xffffffff00057882 */ /* 0x000fe20000000000 */
[----:B------:R-:W-:Y:S02]  /*28220*/  ISETP.GE.AND P4, PT, R34, UR4, PT ;  /* 0x0000000422007c0c */ /* 0x000fe4000bf86270 */
[----:B------:R-:W-:Y:S02]  /*28230*/  ISETP.GE.AND P3, PT, R11, UR4, PT ;  /* 0x000000040b007c0c */ /* 0x000fe4000bf66270 */
[----:B------:R-:W-:-:S02]  /*28240*/  ISETP.GE.AND P2, PT, R9, UR4, PT ;  /* 0x0000000409007c0c */ /* 0x000fc4000bf46270 */
[----:B------:R-:W-:Y:S02]  /*28250*/  ISETP.GE.AND P0, PT, R37, UR4, PT ;  /* 0x0000000425007c0c */ /* 0x000fe4000bf06270 */
[----:B------:R-:W-:Y:S01]  /*28260*/  SHF.R.U32.HI R9, RZ, 0x3, R20 ;  /* 0x00000003ff097819 */ /* 0x000fe20000011614 */
[----:B-1----:R-:W-:Y:S10]  /*28270*/  BRA.DIV UR5, `(.L_x_758) ;  /* 0x0000004e059c7947 */ /* 0x002ff4000b800000 */
[----:B------:R-:W0:Y:S01]  /*28280*/  SHFL.IDX PT, R3, R5, RZ, 0x181f ;  /* 0x00181fff05037589 */ /* 0x000e2200000e0000 */
[----:B-----5:R-:W-:Y:S01]  /*28290*/  IMAD R6, R10, R8, RZ ;  /* 0x000000080a067224 */ /* 0x020fe200078e02ff */
[----:B------:R-:W-:Y:S01]  /*282a0*/  ULDC.64 UR4, c[0x0][0x208] ;  /* 0x0000820000047ab9 */ /* 0x000fe20000000a00 */
[----:B------:R-:W-:Y:S01]  /*282b0*/  IMAD.IADD R0, R9, 0x1, R0 ;  /* 0x0000000109007824 */ /* 0x000fe200078e0200 */
[----:B------:R-:W1:Y:S04]  /*282c0*/  SHFL.IDX PT, R2, R4, RZ, 0x181f ;  /* 0x00181fff04027589 */ /* 0x000e6800000e0000 */
[----:B------:R-:W-:Y:S01]  /*282d0*/  ISETP.GE.AND P1, PT, R0, R6, PT ;  /* 0x000000060000720c */ /* 0x000fe20003f26270 */
[----:B------:R-:W-:-:S12]  /*282e0*/  SHFL.IDX PT, R14, R5, 0x7, 0x181f ;  /* 0x00f81f00050e7f89 */ /* 0x000fd800000e0000 */
[----:B0-----:R-:W-:-:S05]  /*282f0*/  @!P1 LEA R7, P5, R34, R3, 0x1 ;  /* 0x0000000322079211 */ /* 0x001fca00078a08ff */
[----:B-1----:R-:W-:Y:S02]  /*28300*/  @!P1 IMAD.X R3, RZ, RZ, R2, P5 ;  /* 0x000000ffff039224 */ /* 0x002fe400028e0602 */
[----:B------:R-:W-:Y:S02]  /*28310*/  @!P1 IMAD.MOV.U32 R2, RZ, RZ, R7 ;  /* 0x000000ffff029224 */ /* 0x000fe400078e0007 */
[----:B------:R-:W-:-:S03]  /*28320*/  VIADD R7, R0, 0x10 ;  /* 0x0000001000077836 */ /* 0x000fc60000000000 */
[----:B------:R-:W-:Y:S04]  /*28330*/  @!P1 LDGSTS.E.BYPASS.LTC128B.128 [R36+0x14400], desc[UR4][R2.64], !P4 ;  /* 0x1440000002249fae */ /* 0x000fe8000e101d44 */
[----:B------:R-:W-:Y:S04]  /*28340*/  @!P1 LDGSTS.E.BYPASS.LTC128B.128 [R36+0x18400], desc[UR4][R2.64+0x80], !P3 ;  /* 0x1840008002249fae */ /* 0x000fe8000d901d44 */
[----:B------:R-:W-:Y:S04]  /*28350*/  @!P1 LDGSTS.E.BYPASS.LTC128B.128 [R36+0x1c400], desc[UR4][R2.64+0x100], !P2 ;  /* 0x1c40010002249fae */ /* 0x000fe8000d101d44 */
[----:B------:R0:W-:Y:S01]  /*28360*/  @!P1 LDGSTS.E.BYPASS.LTC128B.128 [R36+0x20400], desc[UR4][R2.64+0x180], !P0 ;  /* 0x2040018002249fae */ /* 0x0001e2000c101d44 */
[----:B------:R-:W-:-:S03]  /*28370*/  ISETP.GE.AND P1, PT, R7, R6, PT ;  /* 0x000000060700720c */ /* 0x000fc60003f26270 */
[----:B0-----:R-:W0:Y:S04]  /*28380*/  SHFL.IDX PT, R3, R5, 0x1, 0x181f ;  /* 0x00381f0005037f89 */ /* 0x001e2800000e0000 */
[----:B------:R-:W1:Y:S06]  /*28390*/  SHFL.IDX PT, R2, R4, 0x1, 0x181f ;  /* 0x00381f0004027f89 */ /* 0x000e6c00000e0000 */
[----:B0-----:R-:W-:-:S05]  /*283a0*/  @!P1 LEA R7, P5, R34, R3, 0x1 ;  /* 0x0000000322079211 */ /* 0x001fca00078a08ff */
[----:B-1----:R-:W-:Y:S02]  /*283b0*/  @!P1 IMAD.X R8, RZ, RZ, R2, P5 ;  /* 0x000000ffff089224 */ /* 0x002fe400028e0602 */
[----:B------:R-:W-:Y:S02]  /*283c0*/  @!P1 IMAD.MOV.U32 R2, RZ, RZ, R7 ;  /* 0x000000ffff029224 */ /* 0x000fe400078e0007 */
        /* <DEDUP_REMOVED lines=46> */
[----:B-1----:R-:W-:Y:S01]  /*286b0*/  @!P1 IMAD.X R8, RZ, RZ, R2, P5 ;  /* 0x000000ffff089224 */ /* 0x002fe200028e0602 */
[----:B------:R-:W-:Y:S01]  /*286c0*/  @!P1 MOV R2, R7 ;  /* 0x0000000700029202 */ /* 0x000fe20000000f00 */
[----:B------:R-:W-:Y:S02]  /*286d0*/  VIADD R7, R0, 0x60 ;  /* 0x0000006000077836 */ /* 0x000fe40000000000 */
[----:B------:R-:W-:-:S05]  /*286e0*/  @!P1 IMAD.MOV.U32 R3, RZ, RZ, R8 ;  /* 0x000000ffff039224 */ /* 0x000fca00078e0008 */
        /* <DEDUP_REMOVED lines=15> */
[----:B------:R0:W-:Y:S02]  /*287e0*/  @!P1 LDGSTS.E.BYPASS.LTC128B.128 [R36+0x23400], desc[UR4][R2.64+0x180], !P0 ;  /* 0x2340018002249fae */ /* 0x0001e4000c101d44 */
.L_x_906:
[----:B0-----:R-:W-:Y:S01]  /*287f0*/  VIADD R3, R0, 0x70 ;  /* 0x0000007000037836 */ /* 0x001fe20000000000 */
[----:B------:R-:W-:Y:S04]  /*28800*/  BSSY B0, `(.L_x_759) ;  /* 0x000000d000007945 */ /* 0x000fe80003800000 */
[----:B------:R-:W-:-:S13]  /*28810*/  ISETP.GE.AND P1, PT, R3, R6, PT ;  /* 0x000000060300720c */ /* 0x000fda0003f26270 */
[----:B------:R-:W-:Y:S05]  /*28820*/  @P1 BRA `(.L_x_760) ;  /* 0x0000000000281947 */ /* 0x000fea0003800000 */
[----:B------:R-:W-:Y:S01]  /*28830*/  LEA R2, P1, R34, R14, 0x1 ;  /* 0x0000000e22027211 */ /* 0x000fe200078208ff */
[----:B------:R-:W-:-:S04]  /*28840*/  ULDC.64 UR4, c[0x0][0x208] ;  /* 0x0000820000047ab9 */ /* 0x000fc80000000a00 */
[----:B-1----:R-:W-:-:S05]  /*28850*/  IMAD.X R3, RZ, RZ, R7, P1 ;  /* 0x000000ffff037224 */ /* 0x002fca00008e0607 */
[----:B------:R-:W-:Y:S01]  /*28860*/  @!PT LDS RZ, [RZ] ;  /* 0x00000000fffff984 */ /* 0x000fe20000000800 */
[----:B------:R-:W-:Y:S01]  /*28870*/  @!PT LDS RZ, [RZ] ;  /* 0x00000000fffff984 */ /* 0x000fe20000000800 */
[----:B------:R-:W-:Y:S01]  /*28880*/  @!PT LDS RZ, [RZ] ;  /* 0x00000000fffff984 */ /* 0x000fe20000000800 */
[----:B------:R0:W-:Y:S04]  /*28890*/  LDGSTS.E.BYPASS.LTC128B.128 [R36+0x17c00], desc[UR4][R2.64], !P4 ;  /* 0x17c0000002247fae */ /* 0x0001e8000e101d44 */
[----:B------:R0:W-:Y:S04]  /*288a0*/  LDGSTS.E.BYPASS.LTC128B.128 [R36+0x1bc00], desc[UR4][R2.64+0x80], !P3 ;  /* 0x1bc0008002247fae */ /* 0x0001e8000d901d44 */
[----:B------:R0:W-:Y:S04]  /*288b0*/  LDGSTS.E.BYPASS.LTC128B.128 [R36+0x1fc00], desc[UR4][R2.64+0x100], !P2 ;  /* 0x1fc0010002247fae */ /* 0x0001e8000d101d44 */
[----:B------:R0:W-:Y:S02]  /*288c0*/  LDGSTS.E.BYPASS.LTC128B.128 [R36+0x23c00], desc[UR4][R2.64+0x180], !P0 ;  /* 0x23c0018002247fae */ /* 0x0001e4000c101d44 */
.L_x_760:
[----:B------:R-:W-:Y:S05]  /*288d0*/  BSYNC B0 ;  /* 0x0000000000007941 */ /* 0x000fea0003800000 */
.L_x_759:
[----:B------:R-:W-:Y:S01]  /*288e0*/  NOP ;  /* 0x0000000000007918 */ /* 0x000fe20000000000 */
[----:B------:R-:W-:-:S13]  /*288f0*/  PLOP3.LUT P0, PT, PT, PT, PT, 0x80, 0x0 ;  /* 0x000000000000781c */ /* 0x000fda0003f0f070 */
.L_x_761:
[----:B------:R-:W-:Y:S02]  /*28900*/  PLOP3.LUT P1, PT, P1, P0, PT, 0xa2, 0x0 ;  /* 0x000000000000781c */ /* 0x000fe40000f21472 */
[----:B------:R-:W-:-:S08]  /*28910*/  @P0 R2UR P1, UR4, R16 ;  /* 0x00000000100402ca */ /* 0x000fd00000020000 */
[----:B------:R-:W-:-:S05]  /*28920*/  @P0 PLOP3.LUT P0, PT, P1, PT, PT, 0x80, 0x0 ;  /* 0x000000000000081c */ /* 0x000fca0000f0f070 */
[----:B------:R-:W-:Y:S01]  /*28930*/  @!P1 SYNCS.ARRIVE.TRANS64.RED.A0T1 RZ, [UR4+0x38800], RZ ;  /* 0x038800ffffff99a7 */ /* 0x000fe20008200404 */
[----:B------:R-:W-:Y:S07]  /*28940*/  @!P1 ARRIVES.LDGSTSBAR.64.TRANSCNT [UR4+0x38800] ;  /* 0x03880000ff0099b0 */ /* 0x000fee0008000a84 */
[----:B------:R-:W-:Y:S05]  /*28950*/  @P0 BRA.U.ANY `(.L_x_761) ;  /* 0xfffffffd00e80947 */ /* 0x000fea000393ffff */
[----:B0-----:R-:W2:Y:S04]  /*28960*/  LDL.LU R3, [R1+0x2c] ;  /* 0x00002c0001037983 */ /* 0x001ea80000300800 */
[----:B------:R-:W3:Y:S01]  /*28970*/  LDL.LU R2, [R1+0x1c] ;  /* 0x00001c0001027983 */ /* 0x000ee20000300800 */
[----:B--2---:R-:W-:-:S05]  /*28980*/  VIADD R3, R3, 0x1 ;  /* 0x0000000103037836 */ /* 0x004fca0000000000 */
[----:B------:R-:W-:Y:S01]  /*28990*/  LEA.HI R0, R3, R3, RZ, 0x1 ;  /* 0x0000000303007211 */ /* 0x000fe200078f08ff */
[----:B------:R0:W-:Y:S03]  /*289a0*/  STL [R1+0x2c], R3 ;  /* 0x00002c0301007387 */ /* 0x0001e60000100800 */
[----:B------:R-:W-:-:S05]  /*289b0*/  LOP3.LUT R0, R0, 0xfffffffe, RZ, 0xc0, !PT ;  /* 0xfffffffe00007812 */ /* 0x000fca00078ec0ff */
[----:B0-----:R-:W-:Y:S02]  /*289c0*/  IMAD.IADD R3, R3, 0x1, -R0 ;  /* 0x0000000103037824 */ /* 0x001fe400078e0a00 */
[----:B---3--:R-:W-:-:S03]  /*289d0*/  VIADD R0, R2, 0xfffffffe ;  /* 0xfffffffe02007836 */ /* 0x008fc60000000000 */
[----:B------:R-:W-:Y:S01]  /*289e0*/  SHF.L.U32 R3, R3, 0x1f, RZ ;  /* 0x0000001f03037819 */ /* 0x000fe200000006ff */
[----:B------:R-:W-:Y:S01]  /*289f0*/  NOP ;  /* 0x0000000000007918 */ /* 0x000fe20000000000 */
[----:B------:R0:W-:Y:S01]  /*28a00*/  SYNCS.ARRIVE.TRANS64.A1T0 RZ, [R16+URZ+0x38800], RZ ;  /* 0x038800ff10ff79a7 */ /* 0x0001e2000810003f */
[----:B------:R-:W-:Y:S01]  /*28a10*/  BSSY B0, `(.L_x_762) ;  /* 0x0000003000007945 */ /* 0x000fe20003800000 */
[----:B------:R-:W2:Y:S03]  /*28a20*/  SYNCS.PHASECHK.TRANS64.TRYWAIT P0, [R16+URZ+0x38820], R3 ;  /* 0x03882003100075a7 */ /* 0x000ea6000800017f */
[----:B0-2---:R-:W-:Y:S05]  /*28a30*/  @!P0 BRA `(.L_x_763) ;  /* 0x00000050009c8947 */ /* 0x005fea0003800000 */
.L_x_907:
[----:B------:R-:W-:Y:S05]  /*28a40*/  BSYNC B0 ;  /* 0x0000000000007941 */ /* 0x000fea0003800000 */
.L_x_762:
[----:B------:R-:W2:Y:S01]  /*28a50*/  LDL R2, [R1+0xc] ;  /* 0x00000c0001027983 */ /* 0x000ea20000100800 */
[----:B------:R-:W-:Y:S01]  /*28a60*/  BSSY B0, `(.L_x_764) ;  /* 0x000011a000007945 */ /* 0x000fe20003800000 */
[----:B--2---:R-:W-:-:S13]  /*28a70*/  ISETP.GE.AND P0, PT, R0, R2, PT ;  /* 0x000000020000720c */ /* 0x004fda0003f06270 */
[----:B------:R-:W-:Y:S05]  /*28a80*/  @!P0 BRA `(.L_x_765) ;  /* 0x00000010005c8947 */ /* 0x000fea0003800000 */
[C---:B------:R-:W-:Y:S01]  /*28a90*/  LOP3.LUT R4, R34.reuse, 0x40, RZ, 0xfc, !PT ;  /* 0x0000004022047812 */ /* 0x040fe200078efcff */
[----:B------:R-:W-:Y:S01]  /*28aa0*/  ULDC UR4, c[0x0][0x2f4] ;  /* 0x0000bd0000047ab9 */ /* 0x000fe20000000800 */
[C---:B------:R-:W-:Y:S01]  /*28ab0*/  LOP3.LUT R2, R34.reuse, 0x80, RZ, 0xfc, !PT ;  /* 0x0000008022027812 */ /* 0x040fe200078efcff */
[----:B-1----:R-:W-:Y:S01]  /*28ac0*/  IMAD.MOV.U32 R7, RZ, RZ, R23 ;  /* 0x000000ffff077224 */ /* 0x002fe200078e0017 */
[----:B------:R-:W-:Y:S01]  /*28ad0*/  ISETP.GE.AND P4, PT, R34, UR4, PT ;  /* 0x0000000422007c0c */ /* 0x000fe2000bf86270 */
[----:B------:R-:W-:Y:S01]  /*28ae0*/  IMAD.MOV.U32 R20, RZ, RZ, R29 ;  /* 0x000000ffff147224 */ /* 0x000fe200078e001d */
[----:B------:R-:W-:Y:S01]  /*28af0*/  ISETP.GE.AND P3, PT, R4, UR4, PT ;  /* 0x0000000404007c0c */ /* 0x000fe2000bf66270 */
[----:B------:R-:W-:Y:S01]  /*28b00*/  IMAD.MOV.U32 R31, RZ, RZ, R22 ;  /* 0x000000ffff1f7224 */ /* 0x000fe200078e0016 */
[----:B------:R-:W-:Y:S02]  /*28b10*/  ISETP.GE.AND P2, PT, R2, UR4, PT ;  /* 0x0000000402007c0c */ /* 0x000fe4000bf46270 */
[----:B------:R-:W-:-:S13]  /*28b20*/  ISETP.GE.AND P1, PT, R37, UR4, PT ;  /* 0x0000000425007c0c */ /* 0x000fda000bf26270 */
.L_x_778:
[----:B------:R-:W2:Y:S01]  /*28b30*/  LDL R5, [R1+0x10] ;  /* 0x0000100001057983 */ /* 0x000ea20000100800 */
[----:B------:R-:W1:Y:S03]  /*28b40*/  LDC R11, c[0x0][0x430] ;  /* 0x00010c00ff0b7b82 */ /* 0x000e660000000800 */
[----:B------:R-:W3:Y:S01]  /*28b50*/  LDL R8, [R1+0x14] ;  /* 0x0000140001087983 */ /* 0x000ee20000100800 */
[----:B------:R-:W4:Y:S01]  /*28b60*/  S2R R2, SR_TID.X ;  /* 0x0000000000027919 */ /* 0x000f220000002100 */
[----:B------:R-:W4:Y:S01]  /*28b70*/  S2R R4, SR_TID.X ;  /* 0x0000000000047919 */ /* 0x000f220000002100 */
[----:B-1----:R-:W-:-:S13]  /*28b80*/  ISETP.NE.AND P0, PT, R11, 0x1, PT ;  /* 0x000000010b00780c */ /* 0x002fda0003f05270 */
[----:B0-----:R-:W0:Y:S01]  /*28b90*/  @P0 LDC R3, c[0x0][0x434] ;  /* 0x00010d00ff030b82 */ /* 0x001e220000000800 */
[----:B----4-:R-:W-:Y:S01]  /*28ba0*/  LOP3.LUT R2, R2, 0x7f, RZ, 0xc0, !PT ;  /* 0x0000007f02027812 */ /* 0x010fe200078ec0ff */
[----:B------:R-:W-:-:S03]  /*28bb0*/  IMAD.SHL.U32 R4, R4, 0x10, RZ ;  /* 0x0000001004047824 */ /* 0x000fc600078e00ff */
[----:B------:R-:W-:-:S04]  /*28bc0*/  SHF.R.U32.HI R2, RZ, 0x3, R2 ;  /* 0x00000003ff027819 */ /* 0x000fc80000011602 */
[----:B------:R-:W-:Y:S02]  /*28bd0*/  LOP3.LUT R4, R2, 0x70, R4, 0xf8, !PT ;  /* 0x0000007002047812 */ /* 0x000fe400078ef804 */
[----:B------:R-:W1:Y:S02]  /*28be0*/  @P0 LDC R2, c[0x0][0x438] ;  /* 0x00010e00ff020b82 */ /* 0x000e640000000800 */
[----:B------:R-:W-:Y:S01]  /*28bf0*/  ISETP.GT.U32.AND P5, PT, R4, 0x4f, PT ;  /* 0x0000004f0400780c */ /* 0x000fe20003fa4070 */
[----:B------:R-:W-:Y:S01]  /*28c00*/  IMAD.U32 R12, RZ, RZ, UR37 ;  /* 0x00000025ff0c7e24 */ /* 0x000fe2000f8e00ff */
[----:B------:R-:W-:Y:S01]  /*28c10*/  ULDC.64 UR4, c[0x0][0x208] ;  /* 0x0000820000047ab9 */ /* 0x000fe20000000a00 */
[----:B------:R-:W-:Y:S02]  /*28c20*/  VIADD R23, R7, 0x1 ;  /* 0x0000000107177836 */ /* 0x000fe40000000000 */
[----:B------:R-:W-:Y:S02]  /*28c30*/  IMAD.MOV.U32 R22, RZ, RZ, R0 ;  /* 0x000000ffff167224 */ /* 0x000fe400078e0000 */
[----:B--2---:R-:W-:-:S04]  /*28c40*/  IMAD R6, R0, 0x50, R5 ;  /* 0x0000005000067824 */ /* 0x004fc800078e0205 */
[----:B------:R-:W-:Y:S02]  /*28c50*/  IMAD.IADD R6, R4, 0x1, R6 ;  /* 0x0000000104067824 */ /* 0x000fe400078e0206 */
[----:B------:R-:W2:Y:S02]  /*28c60*/  @!P5 LDC.64 R4, c[0x0][0x428] ;  /* 0x00010a00ff04db82 */ /* 0x000ea40000000a00 */
[----:B0-----:R-:W-:-:S04]  /*28c70*/  @P0 IMAD.HI.U32 R3, R6, R3, RZ ;  /* 0x0000000306030227 */ /* 0x001fc800078e00ff */
[----:B------:R-:W-:Y:S01]  /*28c80*/  IMAD.MOV.U32 R10, RZ, RZ, R6 ;  /* 0x000000ffff0a7224 */ /* 0x000fe200078e0006 */
[----:B-1----:R-:W-:-:S04]  /*28c90*/  @P0 SHF.R.U32.HI R10, RZ, R2, R3 ;  /* 0x00000002ff0a0219 */ /* 0x002fc80000011603 */
[--C-:B------:R-:W-:Y:S01]  /*28ca0*/  @!P5 SHF.R.S32.HI R3, RZ, 0x1f, R10.reuse ;  /* 0x0000001fff03d819 */ /* 0x100fe2000001140a */
[----:B------:R-:W-:-:S04]  /*28cb0*/  @!P5 IMAD.MOV.U32 R2, RZ, RZ, R10 ;  /* 0x000000ffff02d224 */ /* 0x000fc800078e000a */
[----:B--2---:R-:W-:-:S04]  /*28cc0*/  @!P5 IMAD.WIDE.U32 R2, R32, R4, R2 ;  /* 0x000000042002d225 */ /* 0x004fc800078e0002 */
[----:B---3--:R-:W-:Y:S02]  /*28cd0*/  @!P5 IMAD R4, R8, R4, RZ ;  /* 0x000000040804d224 */ /* 0x008fe400078e02ff */
[----:B------:R-:W0:Y:S02]  /*28ce0*/  @!P5 LDC.64 R8, c[0x0][0x418] ;  /* 0x00010600ff08db82 */ /* 0x000e240000000a00 */
[----:B------:R-:W-:-:S04]  /*28cf0*/  @!P5 IMAD R5, R32, R5, R4 ;  /* 0x000000052005d224 */ /* 0x000fc800078e0204 */
[----:B------:R-:W-:Y:S02]  /*28d00*/  @!P5 IMAD.IADD R3, R5, 0x1, R3 ;  /* 0x000000010503d824 */ /* 0x000fe400078e0203 */
[----:B------:R-:W-:Y:S01]  /*28d10*/  IMAD.MOV.U32 R4, RZ, RZ, RZ ;  /* 0x000000ffff047224 */ /* 0x000fe200078e00ff */
[----:B0-----:R-:W-:-:S04]  /*28d20*/  @!P5 LEA R8, P0, R2, R8, 0x2 ;  /* 0x000000080208d211 */ /* 0x001fc800078010ff */
[----:B------:R-:W-:-:S05]  /*28d30*/  @!P5 LEA.HI.X R9, R2, R9, R3, 0x2, P0 ;  /* 0x000000090209d211 */ /* 0x000fca00000f1403 */
[----:B------:R0:W5:Y:S01]  /*28d40*/  @!P5 LDG.E R4, desc[UR4][R8.64] ;  /* 0x000000040804d981 */ /* 0x000162000c1e1900 */
[----:B------:R-:W-:Y:S02]  /*28d50*/  ISETP.NE.AND P5, PT, R12, 0x3, PT ;  /* 0x000000030c00780c */ /* 0x000fe40003fa5270 */
[----:B------:R-:W-:Y:S01]  /*28d60*/  ISETP.NE.AND P0, PT, R23, 0x2, PT ;  /* 0x000000021700780c */ /* 0x000fe20003f05270 */
[----:B------:R-:W-:Y:S01]  /*28d70*/  IMAD.MOV R5, RZ, RZ, -R10 ;  /* 0x000000ffff057224 */ /* 0x000fe200078e0a0a */
[----:B------:R-:W-:Y:S05]  /*28d80*/  YIELD ;  /* 0x0000000000007946 */ /* 0x000fea0003800000 */
[----:B------:R-:W-:Y:S01]  /*28d90*/  SEL R29, RZ, 0x1, P0 ;  /* 0x00000001ff1d7807 */ /* 0x000fe20000000000 */
[----:B------:R-:W-:Y:S01]  /*28da0*/  IMAD R5, R11, R5, R6 ;  /* 0x000000050b057224 */ /* 0x000fe200078e0206 */
[----:B------:R-:W-:-:S02]  /*28db0*/  SEL R23, R23, RZ, P0 ;  /* 0x000000ff17177207 */ /* 0x000fc40000000000 */
[----:B------:R-:W-:Y:S01]  /*28dc0*/  LOP3.LUT R29, R20, R29, RZ, 0x3c, !PT ;  /* 0x0000001d141d7212 */ /* 0x000fe200078e3cff */
[----:B0-----:R-:W-:Y:S06]  /*28dd0*/  @!P5 BRA `(.L_x_766) ;  /* 0x000000000004d947 */ /* 0x001fec0003800000 */
[----:B------:R-:W-:Y:S01]  /*28de0*/  BPT.TRAP 0x1 ;  /* 0x000000040000795c */ /* 0x000fe20000300000 */
.L_x_766:
[----:B------:R-:W-:Y:S01]  /*28df0*/  LEA R6, R23, R16, 0x3 ;  /* 0x0000001017067211 */ /* 0x000fe200078e18ff */
[----:B------:R-:W-:Y:S01]  /*28e00*/  BSSY B1, `(.L_x_767) ;  /* 0x0000004000017945 */ /* 0x000fe20003800000 */
[----:B------:R-:W-:-:S04]  /*28e10*/  SHF.L.U32 R3, R29, 0x1f, RZ ;  /* 0x0000001f1d037819 */ /* 0x000fc800000006ff */
[----:B------:R-:W0:Y:S02]  /*28e20*/  SYNCS.PHASECHK.TRANS64.TRYWAIT P0, [R6+URZ+0x38840], R3 ;  /* 0x03884003060075a7 */ /* 0x000e24000800017f */
[----:B0-----:R-:W-:Y:S05]  /*28e30*/  @!P0 BRA `(.L_x_768) ;  /* 0x0000004c00b08947 */ /* 0x001fea0003800000 */
.L_x_908:
[----:B------:R-:W-:Y:S05]  /*28e40*/  BSYNC B1 ;  /* 0x0000000000017941 */ /* 0x000fea0003800000 */
.L_x_767:
        /* <DEDUP_REMOVED lines=24> */
[----:B------:R-:W-:Y:S01]  /*28fd0*/  IMAD.SHL.U32 R0, R34, 0x2, RZ ;  /* 0x0000000222007824 */ /* 0x000fe200078e00ff */
[----:B------:R-:W-:Y:S01]  /*28fe0*/  ULDC.64 UR4, c[0x0][0x208] ;  /* 0x0000820000047ab9 */ /* 0x000fe20000000a00 */
[----:B------:R-:W1:Y:S01]  /*28ff0*/  SHFL.IDX PT, R3, R10, RZ, 0x181f ;  /* 0x00181fff0a037589 */ /* 0x000e6200000e0000 */
[----:B------:R-:W-:Y:S01]  /*29000*/  @P2 LOP3.LUT R18, R18, 0x100, RZ, 0xfc, !PT ;  /* 0x0000010012122812 */ /* 0x000fe200078efcff */
[----:B------:R-:W-:Y:S02]  /*29010*/  IMAD R9, R9, 0x2, R16 ;  /* 0x0000000209097824 */ /* 0x000fe400078e0210 */
        /* <DEDUP_REMOVED lines=39> */
.L_x_920:
[----:B------:R-:W-:Y:S01]  /*29290*/  LOP3.LUT R18, R18, 0xffffff7f, RZ, 0xc0, !PT ;  /* 0xffffff7f12127812 */ /* 0x000fe200078ec0ff */
[----:B------:R-:W-:Y:S01]  /*292a0*/  ULDC.64 UR4, c[0x0][0x208] ;  /* 0x0000820000047ab9 */ /* 0x000fe20000000a00 */
        /* <DEDUP_REMOVED lines=16> */
.L_x_770:
[----:B------:R-:W-:Y:S02]  /*293b0*/  PLOP3.LUT P5, PT, P5, P0, PT, 0xa2, 0x0 ;  /* 0x000000000000781c */ /* 0x000fe40002fa1472 */
[----:B------:R-:W-:-:S08]  /*293c0*/  @P0 R2UR P5, UR4, R6 ;  /* 0x00000000060402ca */ /* 0x000fd000000a0000 */
[----:B------:R-:W-:-:S05]  /*293d0*/  @P0 PLOP3.LUT P0, PT, P5, PT, PT, 0x80, 0x0 ;  /* 0x000000000000081c */ /* 0x000fca0002f0f070 */
[----:B------:R-:W-:Y:S01]  /*293e0*/  @!P5 SYNCS.ARRIVE.TRANS64.RED.A0T1 RZ, [UR4+0x38830], RZ ;  /* 0x038830ffffffd9a7 */ /* 0x000fe20008200404 */
[----:B------:R-:W-:Y:S07]  /*293f0*/  @!P5 ARRIVES.LDGSTSBAR.64.TRANSCNT [UR4+0x38830] ;  /* 0x03883000ff00d9b0 */ /* 0x000fee0008000a84 */
[----:B------:R-:W-:Y:S05]  /*29400*/  @P0 BRA.U.ANY `(.L_x_770) ;  /* 0xfffffffd00e80947 */ /* 0x000fea000393ffff */
[----:B------:R-:W-:Y:S01]  /*29410*/  NOP ;  /* 0x0000000000007918 */ /* 0x000fe20000000000 */
[----:B-1----:R-:W-:-:S05]  /*29420*/  IMAD.U32 R2, RZ, RZ, UR37 ;  /* 0x00000025ff027e24 */ /* 0x002fca000f8e00ff */
[----:B------:R-:W-:-:S13]  /*29430*/  ISETP.NE.AND P6, PT, R2, 0x3, PT ;  /* 0x000000030200780c */ /* 0x000fda0003fc5270 */
[----:B------:R-:W-:Y:S05]  /*29440*/  @!P6 BRA `(.L_x_771) ;  /* 0x000000000004e947 */ /* 0x000fea0003800000 */
[----:B------:R-:W-:Y:S01]  /*29450*/  BPT.TRAP 0x1 ;  /* 0x000000040000795c */ /* 0x000fe20000300000 */
.L_x_771:
[----:B------:R1:W-:Y:S01]  /*29460*/  SYNCS.ARRIVE.TRANS64.A1T0 RZ, [R6+URZ+0x38830], RZ ;  /* 0x038830ff06ff79a7 */ /* 0x0003e2000810003f */
[----:B------:R-:W-:Y:S05]  /*29470*/  @!P6 BRA `(.L_x_772) ;  /* 0x000000000004e947 */ /* 0x000fea0003800000 */
[----:B------:R-:W-:Y:S01]  /*29480*/  BPT.TRAP 0x1 ;  /* 0x000000040000795c */ /* 0x000fe20000300000 */
.L_x_772:
[----:B------:R-:W-:Y:S01]  /*29490*/  SHF.L.U32 R2, R20, 0x1f, RZ ;  /* 0x0000001f14027819 */ /* 0x000fe200000006ff */
[----:B-1----:R-:W-:Y:S01]  /*294a0*/  IMAD R6, R7, 0x8, R16 ;  /* 0x0000000807067824 */ /* 0x002fe200078e0210 */
[----:B------:R-:W-:Y:S03]  /*294b0*/  BSSY B1, `(.L_x_773) ;  /* 0x0000003000017945 */ /* 0x000fe60003800000 */
[----:B------:R-:W1:Y:S02]  /*294c0*/  SYNCS.PHASECHK.TRANS64.TRYWAIT P0, [R6+URZ+0x38860], R2 ;  /* 0x03886002060075a7 */ /* 0x000e64000800017f */
[----:B-1----:R-:W-:Y:S05]  /*294d0*/  @!P0 BRA `(.L_x_774) ;  /* 0x0000004c00f08947 */ /* 0x002fea0003800000 */
.L_x_921:
[----:B------:R-:W-:Y:S05]  /*294e0*/  BSYNC B1 ;  /* 0x0000000000017941 */ /* 0x000fea0003800000 */
.L_x_773:
[----:B0-----:R-:W2:Y:S01]  /*294f0*/  LDL R8, [R1+0x8] ;  /* 0x0000080001087983 */ /* 0x001ea20000100800 */
        /* <DEDUP_REMOVED lines=9> */
[----:B------:R-:W-:Y:S01]  /*29590*/  IMAD R7, R7, 0x2, R16 ;  /* 0x0000000207077824 */ /* 0x000fe200078e0210 */
[----:B------:R-:W-:Y:S02]  /*295a0*/  ULDC.64 UR4, c[0x0][0x208] ;  /* 0x0000820000047ab9 */ /* 0x000fe40000000a00 */
[----:B------:R-:W1:Y:S01]  /*295b0*/  SHFL.IDX PT, R3, R19, RZ, 0x181f ;  /* 0x00181fff13037589 */ /* 0x000e6200000e0000 */
[----:B0-----:R-:W-:-:S05]  /*295c0*/  IADD3 R2, P0, R2, R0, RZ ;  /* 0x0000000002027210 */ /* 0x001fca0007f1e0ff */
[----:B-1----:R-:W-:Y:S01]  /*295d0*/  IMAD.X R3, RZ, RZ, R3, P0 ;  /* 0x000000ffff037224 */ /* 0x002fe200000e0603 */
[----:B------:R-:W-:-:S13]  /*295e0*/  ISETP.LT.OR P0, PT, R8, 0x1, P4 ;  /* 0x000000010800780c */ /* 0x000fda0002701670 */
[----:B------:R-:W-:Y:S01]  /*295f0*/  @!PT LDS RZ, [RZ] ;  /* 0x00000000fffff984 */ /* 0x000fe20000000800 */
        /* <DEDUP_REMOVED lines=44> */
[----:B0-2---:R0:W1:Y:S02]  /*298c0*/  SHFL.IDX PT, R2, R17, 0x4, 0x181f ;  /* 0x00981f0011027f89 */ /* 0x00506400000e0000 */
.L_x_933:
[----:B-1----:R-:W-:Y:S01]  /*298d0*/  IADD3 R2, P0, R2, R0, RZ ;  /* 0x0000000002027210 */ /* 0x002fe20007f1e0ff */
[----:B------:R-:W-:Y:S01]  /*298e0*/  ULDC.64 UR4, c[0x0][0x208] ;  /* 0x0000820000047ab9 */ /* 0x000fe20000000a00 */
[----:B------:R-:W-:-:S03]  /*298f0*/  ULDC.64 UR6, c[0x0][0x318] ;  /* 0x0000c60000067ab9 */ /* 0x000fc60000000a00 */
[----:B------:R-:W-:Y:S01]  /*29900*/  IMAD.X R3, RZ, RZ, R19, P0 ;  /* 0x000000ffff037224 */ /* 0x000fe200000e0613 */
        /* <DEDUP_REMOVED lines=11> */
[----:B------:R-:W-:Y:S02]  /*299c0*/  ULDC.64 UR4, c[0x0][0x328] ;  /* 0x0000ca0000047ab9 */ /* 0x000fe40000000a00 */
[----:B------:R-:W-:-:S04]  /*299d0*/  IMAD R0, R21, UR4, RZ ;  /* 0x0000000415007c24 */ /* 0x000fc8000f8e02ff */
[C---:B------:R-:W-:Y:S01]  /*299e0*/  IMAD R9, R5.reuse, UR5, R0 ;  /* 0x0000000505097c24 */ /* 0x040fe2000f8e0200 */
[----:B------:R-:W-:Y:S01]  /*299f0*/  NOP ;  /* 0x0000000000007918 */ /* 0x000fe20000000000 */
[----:B-1----:R-:W-:Y:S01]  /*29a00*/  IMAD.WIDE.U32 R2, R5, UR4, RZ ;  /* 0x0000000405027c25 */ /* 0x002fe2000f8e00ff */
[----:B------:R-:W-:-:S03]  /*29a10*/  ULDC.64 UR4, c[0x0][0x338] ;  /* 0x0000ce0000047ab9 */ /* 0x000fc60000000a00 */
[----:B------:R-:W-:Y:S02]  /*29a20*/  IMAD.IADD R3, R3, 0x1, R9 ;  /* 0x0000000103037824 */ /* 0x000fe400078e0209 */
[----:B------:R-:W-:Y:S02]  /*29a30*/  IMAD R25, R25, UR4, RZ ;  /* 0x0000000419197c24 */ /* 0x000fe4000f8e02ff */
[----:B------:R-:W-:-:S04]  /*29a40*/  IMAD.WIDE.U32 R2, R4, UR4, R2 ;  /* 0x0000000404027c25 */ /* 0x000fc8000f8e0002 */
[----:B------:R-:W-:Y:S01]  /*29a50*/  IMAD R25, R4, UR5, R25 ;  /* 0x0000000504197c24 */ /* 0x000fe2000f8e0219 */
[----:B------:R-:W-:-:S03]  /*29a60*/  ULDC.64 UR4, c[0x0][0x330] ;  /* 0x0000cc0000047ab9 */ /* 0x000fc60000000a00 */
[----:B------:R-:W-:Y:S02]  /*29a70*/  IMAD.IADD R3, R3, 0x1, R25 ;  /* 0x0000000103037824 */ /* 0x000fe400078e0219 */
[----:B------:R-:W-:-:S04]  /*29a80*/  IMAD.WIDE.U32 R2, R26, UR4, R2 ;  /* 0x000000041a027c25 */ /* 0x000fc8000f8e0002 */
[----:B------:R-:W-:Y:S01]  /*29a90*/  IMAD R3, R26, UR5, R3 ;  /* 0x000000051a037c24 */ /* 0x000fe2000f8e0203 */
[----:B0-----:R-:W-:-:S04]  /*29aa0*/  LEA R17, P0, R2, UR6, 0x1 ;  /* 0x0000000602117c11 */ /* 0x001fc8000f8008ff */
[----:B------:R-:W-:Y:S02]  /*29ab0*/  LEA.HI.X R19, R2, UR7, R3, 0x1, P0 ;  /* 0x0000000702137c11 */ /* 0x000fe400080f0c03 */
[----:B------:R-:W-:-:S13]  /*29ac0*/  PLOP3.LUT P0, PT, PT, PT, PT, 0x80, 0x0 ;  /* 0x000000000000781c */ /* 0x000fda0003f0f070 */
.L_x_776:
        /* <DEDUP_REMOVED lines=11> */
.L_x_777:
[----:B------:R-:W2:Y:S01]  /*29b80*/  LDL R2, [R1+0xc] ;  /* 0x00000c0001027983 */ /* 0x000ea20000100800 */
[----:B------:R3:W-:Y:S01]  /*29b90*/  SYNCS.ARRIVE.TRANS64.A1T0 RZ, [R6+URZ+0x38850], RZ ;  /* 0x038850ff06ff79a7 */ /* 0x0007e2000810003f */
[C---:B------:R-:W-:Y:S01]  /*29ba0*/  VIADD R0, R22.reuse, 0xffffffff ;  /* 0xffffffff16007836 */ /* 0x040fe20000000000 */
[----:B------:R-:W-:Y:S01]  /*29bb0*/  MOV R20, R29 ;  /* 0x0000001d00147202 */ /* 0x000fe20000000f00 */
[----:B------:R-:W-:Y:S02]  /*29bc0*/  IMAD.MOV.U32 R7, RZ, RZ, R23 ;  /* 0x000000ffff077224 */ /* 0x000fe400078e0017 */
[----:B------:R-:W-:Y:S01]  /*29bd0*/  IMAD.MOV.U32 R31, RZ, RZ, R22 ;  /* 0x000000ffff1f7224 */ /* 0x000fe200078e0016 */
[----:B--2---:R-:W-:-:S13]  /*29be0*/  ISETP.GT.AND P0, PT, R22, R2, PT ;  /* 0x000000021600720c */ /* 0x004fda0003f04270 */
[----:B---3--:R-:W-:Y:S05]  /*29bf0*/  @P0 BRA `(.L_x_778) ;  /* 0xffffffec00cc0947 */ /* 0x008fea000383ffff */
.L_x_765:
[----:B------:R-:W-:Y:S05]  /*29c00*/  BSYNC B0 ;  /* 0x0000000000007941 */ /* 0x000fea0003800000 */
.L_x_764:
[----:B------:R-:W2:Y:S01]  /*29c10*/  S2R R2, SR_TID.X ;  /* 0x0000000000027919 */ /* 0x000ea20000002100 */
[----:B------:R-:W-:Y:S01]  /*29c20*/  BSSY B0, `(.L_x_779) ;  /* 0x0000011000007945 */ /* 0x000fe20003800000 */
[----:B--2---:R-:W-:-:S04]  /*29c30*/  LOP3.LUT R2, R2, 0x7f, RZ, 0xc0, !PT ;  /* 0x0000007f02027812 */ /* 0x004fc800078ec0ff */
[----:B------:R-:W-:-:S13]  /*29c40*/  ISETP.NE.AND P0, PT, R2, RZ, PT ;  /* 0x000000ff0200720c */ /* 0x000fda0003f05270 */
[----:B------:R-:W-:Y:S05]  /*29c50*/  @P0 BRA `(.L_x_780) ;  /* 0x0000000000340947 */ /* 0x000fea0003800000 */
[----:B------:R-:W2:Y:S01]  /*29c60*/  S2R R5, SR_LANEID ;  /* 0x0000000000057919 */ /* 0x000ea20000000000 */
[----:B------:R-:W-:Y:S01]  /*29c70*/  VOTEU.ANY UR4, UPT, PT ;  /* 0x0000000000047886 */ /* 0x000fe200038e0100 */
[----:B0-----:R-:W0:Y:S01]  /*29c80*/  LDC.64 R2, c[0x0][0xc60] ;  /* 0x00031800ff027b82 */ /* 0x001e220000000a00 */
[----:B------:R-:W2:Y:S01]  /*29c90*/  FLO.U32 R0, UR4 ;  /* 0x0000000400007d00 */ /* 0x000ea200080e0000 */
[----:B------:R-:W-:Y:S01]  /*29ca0*/  ULDC.64 UR6, c[0x0][0x208] ;  /* 0x0000820000067ab9 */ /* 0x000fe20000000a00 */
[----:B--2---:R-:W-:-:S06]  /*29cb0*/  ISETP.EQ.U32.AND P0, PT, R0, R5, PT ;  /* 0x000000050000720c */ /* 0x004fcc0003f02070 */
[----:B------:R-:W0:Y:S07]  /*29cc0*/  POPC R5, UR4 ;  /* 0x0000000400057d09 */ /* 0x000e2e0008000000 */
[----:B0-----:R-:W2:Y:S01]  /*29cd0*/  @P0 ATOMG.E.ADD.STRONG.GPU PT, R3, desc[UR6][R2.64], R5 ;  /* 0x00000005020309a8 */ /* 0x001ea200081ee1c6 */
[----:B------:R-:W0:Y:S02]  /*29ce0*/  S2R R4, SR_LTMASK ;  /* 0x0000000000047919 */ /* 0x000e240000003900 */
[----:B0-----:R-:W-:-:S04]  /*29cf0*/  LOP3.LUT R4, R4, UR4, RZ, 0xc0, !PT ;  /* 0x0000000404047c12 */ /* 0x001fc8000f8ec0ff */
[----:B-1----:R-:W0:Y:S01]  /*29d00*/  POPC R7, R4 ;  /* 0x0000000400077309 */ /* 0x002e220000000000 */
[----:B--2---:R-:W0:Y:S02]  /*29d10*/  SHFL.IDX PT, R0, R3, R0, 0x1f ;  /* 0x00001f0003007589 */ /* 0x004e2400000e0000 */
[----:B0-----:R-:W-:-:S07]  /*29d20*/  IADD3 R24, R0, UR36, R7 ;  /* 0x0000002400187c10 */ /* 0x001fce000fffe007 */
.L_x_780:
[----:B------:R-:W-:Y:S05]  /*29d30*/  BSYNC B0 ;  /* 0x0000000000007941 */ /* 0x000fea0003800000 */
.L_x_779:
[----:B------:R-:W-:-:S05]  /*29d40*/  IMAD.U32 R0, RZ, RZ, UR37 ;  /* 0x00000025ff007e24 */ /* 0x000fca000f8e00ff */
[----:B------:R-:W-:-:S13]  /*29d50*/  ISETP.NE.AND P0, PT, R0, 0x3, PT ;  /* 0x000000030000780c */ /* 0x000fda0003f05270 */
[----:B------:R-:W-:Y:S05]  /*29d60*/  @!P0 BRA `(.L_x_781) ;  /* 0x0000000000048947 */ /* 0x000fea0003800000 */
[----:B------:R-:W-:Y:S01]  /*29d70*/  BPT.TRAP 0x1 ;  /* 0x000000040000795c */ /* 0x000fe20000300000 */
.L_x_781:
[----:B------:R-:W2:Y:S01]  /*29d80*/  LDL.LU R0, [R1+0x8] ;  /* 0x0000080001007983 */ /* 0x000ea20000300800 */
[----:B------:R-:W-:Y:S01]  /*29d90*/  IMAD R4, R23, 0x8, R16 ;  /* 0x0000000817047824 */ /* 0x000fe200078e0210 */
[----:B0-----:R-:W-:Y:S01]  /*29da0*/  SHF.L.U32 R3, R29, 0x1f, RZ ;  /* 0x0000001f1d037819 */ /* 0x001fe200000006ff */
[----:B------:R-:W-:Y:S03]  /*29db0*/  BSSY B0, `(.L_x_782) ;  /* 0x0000004000007945 */ /* 0x000fe60003800000 */
[----:B------:R-:W0:Y:S01]  /*29dc0*/  SYNCS.PHASECHK.TRANS64.TRYWAIT P0, [R4+URZ+0x38860], R3 ;  /* 0x03886003040075a7 */ /* 0x000e22000800017f */
[----:B--2---:R-:W-:Y:S01]  /*29dd0*/  IMAD R5, R22, -0x50, R0 ;  /* 0xffffffb016057824 */ /* 0x004fe200078e0200 */
[----:B0-----:R-:W-:Y:S06]  /*29de0*/  @!P0 BRA `(.L_x_783) ;  /* 0x0000004c00a08947 */ /* 0x001fec0003800000 */
.L_x_934:
[----:B------:R-:W-:Y:S05]  /*29df0*/  BSYNC B0 ;  /* 0x0000000000007941 */ /* 0x000fea0003800000 */
.L_x_782:
[----:B------:R-:W2:Y:S01]  /*29e00*/  S2R R0, SR_TID.X ;  /* 0x0000000000007919 */ /* 0x000ea20000002100 */
[----:B------:R-:W-:Y:S01]  /*29e10*/  UMOV UR4, 0xffffffff ;  /* 0xffffffff00047882 */ /* 0x000fe20000000000 */
[----:B-1----:R-:W-:Y:S01]  /*29e20*/  IMAD R7, R23, 0x5000, R33 ;  /* 0x0000500017077824 */ /* 0x002fe200078e0221 */
[----:B--2---:R-:W-:-:S04]  /*29e30*/  LOP3.LUT R0, R0, 0x7f, RZ, 0xc0, !PT ;  /* 0x0000007f00007812 */ /* 0x004fc800078ec0ff */
[----:B------:R-:W-:-:S05]  /*29e40*/  SHF.R.U32.HI R0, RZ, 0x3, R0 ;  /* 0x00000003ff007819 */ /* 0x000fca0000011600 */
[----:B------:R-:W-:Y:S01]  /*29e50*/  IMAD.IADD R5, R5, 0x1, -R0 ;  /* 0x0000000105057824 */ /* 0x000fe200078e0a00 */
[----:B------:R-:W-:Y:S06]  /*29e60*/  BRA.DIV UR4, `(.L_x_784) ;  /* 0x0000004e04947947 */ /* 0x000fec000b800000 */
[----:B------:R-:W1:Y:S01]  /*29e70*/  SHFL.IDX PT, R14, R17, RZ, 0x181f ;  /* 0x00181fff110e7589 */ /* 0x000e6200000e0000 */
[----:B------:R-:W-:Y:S01]  /*29e80*/  ULDC UR4, c[0x0][0x2f4] ;  /* 0x0000bd0000047ab9 */ /* 0x000fe20000000800 */
[C---:B------:R-:W-:Y:S01]  /*29e90*/  IMAD.SHL.U32 R8, R34.reuse, 0x2, RZ ;  /* 0x0000000222087824 */ /* 0x040fe200078e00ff */
[C---:B------:R-:W-:Y:S01]  /*29ea0*/  ISETP.GE.AND P3, PT, R34.reuse, UR4, PT ;  /* 0x0000000422007c0c */ /* 0x040fe2000bf66270 */
[----:B0-----:R-:W0:Y:S01]  /*29eb0*/  SHFL.IDX PT, R3, R19, RZ, 0x181f ;  /* 0x00181fff13037589 */ /* 0x001e2200000e0000 */
[----:B------:R-:W-:Y:S01]  /*29ec0*/  LOP3.LUT R2, R34, 0x40, RZ, 0xfc, !PT ;  /* 0x0000004022027812 */ /* 0x000fe200078efcff */
[----:B------:R-:W-:Y:S01]  /*29ed0*/  IMAD R0, R7, 0x2, R16 ;  /* 0x0000000207007824 */ /* 0x000fe200078e0210 */
[----:B------:R-:W-:Y:S01]  /*29ee0*/  ISETP.LT.OR P4, PT, R5, 0x1, P3 ;  /* 0x000000010500780c */ /* 0x000fe20001f81670 */
[----:B------:R-:W-:Y:S01]  /*29ef0*/  ULDC.64 UR6, c[0x0][0x208] ;  /* 0x0000820000067ab9 */ /* 0x000fe20000000a00 */
[----:B------:R-:W-:Y:S02]  /*29f00*/  ISETP.GE.AND P2, PT, R2, UR4, PT ;  /* 0x0000000402007c0c */ /* 0x000fe4000bf46270 */
[----:B------:R-:W-:-:S04]  /*29f10*/  LOP3.LUT R2, R34, 0x80, RZ, 0xfc, !PT ;  /* 0x0000008022027812 */ /* 0x000fc800078efcff */
[----:B------:R-:W-:Y:S02]  /*29f20*/  ISETP.GE.AND P1, PT, R2, UR4, PT ;  /* 0x0000000402007c0c */ /* 0x000fe4000bf26270 */
[----:B-1----:R-:W-:Y:S02]  /*29f30*/  IADD3 R6, P0, R14, R8, RZ ;  /* 0x000000080e067210 */ /* 0x002fe40007f1e0ff */
[----:B------:R-:W1:Y:S03]  /*29f40*/  SHFL.IDX PT, R14, R17, 0x1, 0x181f ;  /* 0x00381f00110e7f89 */ /* 0x000e6600000e0000 */
[----:B0-----:R-:W-:Y:S01]  /*29f50*/  IMAD.X R7, RZ, RZ, R3, P0 ;  /* 0x000000ffff077224 */ /* 0x001fe200000e0603 */
[C---:B------:R-:W-:Y:S01]  /*29f60*/  ISETP.LT.OR P0, PT, R5.reuse, 0x1, P2 ;  /* 0x000000010500780c */ /* 0x040fe20001701670 */
[----:B------:R-:W0:Y:S04]  /*29f70*/  SHFL.IDX PT, R3, R19, 0x1, 0x181f ;  /* 0x00381f0013037f89 */ /* 0x000e2800000e0000 */
[----:B------:R-:W-:Y:S01]  /*29f80*/  LDGSTS.E.BYPASS.LTC128B.128 [R0+0x400], desc[UR6][R6.64], !P4 ;  /* 0x0040000006007fae */ /* 0x000fe2000e101d46 */
[----:B------:R-:W-:-:S07]  /*29f90*/  ISETP.LT.OR P4, PT, R5, 0x1, P1 ;  /* 0x000000010500780c */ /* 0x000fce0000f81670 */
[----:B------:R-:W-:Y:S01]  /*29fa0*/  LDGSTS.E.BYPASS.LTC128B.128 [R0+0x2c00], desc[UR6][R6.64+0x80], !P0 ;  /* 0x02c0008006007fae */ /* 0x000fe2000c101d46 */
[----:B------:R-:W-:-:S05]  /*29fb0*/  ISETP.GE.AND P0, PT, R37, UR4, PT ;  /* 0x0000000425007c0c */ /* 0x000fca000bf06270 */
[----:B------:R-:W-:Y:S01]  /*29fc0*/  LDGSTS.E.BYPASS.LTC128B.128 [R0+0x5400], desc[UR6][R6.64+0x100], !P4 ;  /* 0x0540010006007fae */ /* 0x000fe2000e101d46 */
[----:B------:R-:W-:-:S13]  /*29fd0*/  ISETP.LT.OR P4, PT, R5, 0x1, P0 ;  /* 0x000000010500780c */ /* 0x000fda0000781670 */
[----:B------:R2:W-:Y:S01]  /*29fe0*/  LDGSTS.E.BYPASS.LTC128B.128 [R0+0x7c00], desc[UR6][R6.64+0x180], !P4 ;  /* 0x07c0018006007fae */ /* 0x0005e2000e101d46 */
[----:B-1----:R-:W-:-:S03]  /*29ff0*/  IADD3 R2, P4, R14, R8, RZ ;  /* 0x000000080e027210 */ /* 0x002fc60007f9e0ff */
[----:B------:R-:W1:Y:S02]  /*2a000*/  SHFL.IDX PT, R14, R17, 0x2, 0x181f ;  /* 0x00581f00110e7f89 */ /* 0x000e6400000e0000 */
[----:B0-----:R-:W-:Y:S01]  /*2a010*/  IMAD.X R3, RZ, RZ, R3, P4 ;  /* 0x000000ffff037224 */ /* 0x001fe200020e0603 */
[----:B------:R-:W-:Y:S01]  /*2a020*/  ISETP.LT.OR P4, PT, R5, 0x11, P3 ;  /* 0x000000110500780c */ /* 0x000fe20001f81670 */
[----:B--2---:R-:W0:-:S12]  /*2a030*/  SHFL.IDX PT, R7, R19, 0x2, 0x181f ;  /* 0x00581f0013077f89 */ /* 0x004e1800000e0000 */
[----:B------:R-:W-:Y:S01]  /*2a040*/  LDGSTS.E.BYPASS.LTC128B.128 [R0+0xc00], desc[UR6][R2.64], !P4 ;  /* 0x00c0000002007fae */ /* 0x000fe2000e101d46 */
[----:B------:R-:W-:-:S13]  /*2a050*/  ISETP.LT.OR P4, PT, R5, 0x11, P2 ;  /* 0x000000110500780c */ /* 0x000fda0001781670 */
[----:B------:R-:W-:Y:S01]  /*2a060*/  LDGSTS.E.BYPASS.LTC128B.128 [R0+0x3400], desc[UR6][R2.64+0x80], !P4 ;  /* 0x0340008002007fae */ /* 0x000fe2000e101d46 */
[----:B------:R-:W-:-:S13]  /*2a070*/  ISETP.LT.OR P4, PT, R5, 0x11, P1 ;  /* 0x000000110500780c */ /* 0x000fda0000f81670 */
[----:B------:R-:W-:Y:S01]  /*2a080*/  LDGSTS.E.BYPASS.LTC128B.128 [R0+0x5c00], desc[UR6][R2.64+0x100], !P4 ;  /* 0x05c0010002007fae */ /* 0x000fe2000e101d46 */
[----:B------:R-:W-:-:S13]  /*2a090*/  ISETP.LT.OR P4, PT, R5, 0x11, P0 ;  /* 0x000000110500780c */ /* 0x000fda0000781670 */
[----:B------:R2:W-:Y:S01]  /*2a0a0*/  LDGSTS.E.BYPASS.LTC128B.128 [R0+0x8400], desc[UR6][R2.64+0x180], !P4 ;  /* 0x0840018002007fae */ /* 0x0005e2000e101d46 */
[----:B-1----:R-:W-:-:S03]  /*2a0b0*/  IADD3 R6, P4, R14, R8, RZ ;  /* 0x000000080e067210 */ /* 0x002fc60007f9e0ff */
[----:B------:R-:W1:Y:S02]  /*2a0c0*/  SHFL.IDX PT, R14, R17, 0x3, 0x181f ;  /* 0x00781f00110e7f89 */ /* 0x000e6400000e0000 */
[----:B0-----:R-:W-:Y:S01]  /*2a0d0*/  IMAD.X R7, RZ, RZ, R7, P4 ;  /* 0x000000ffff077224 */ /* 0x001fe200020e0607 */
[C---:B------:R-:W-:Y:S01]  /*2a0e0*/  ISETP.LT.OR P4, PT, R5.reuse, 0x21, P3 ;  /* 0x000000210500780c */ /* 0x040fe20001f81670 */
[----:B--2---:R-:W0:Y:S04]  /*2a0f0*/  SHFL.IDX PT, R3, R19, 0x3, 0x181f ;  /* 0x00781f0013037f89 */ /* 0x004e2800000e0000 */
[----:B------:R-:W2:Y:S08]  /*2a100*/  SHFL.IDX PT, R19, R19, 0x4, 0x181f ;  /* 0x00981f0013137f89 */ /* 0x000eb000000e0000 */
[----:B------:R3:W-:Y:S01]  /*2a110*/  LDGSTS.E.BYPASS.LTC128B.128 [R0+0x1400], desc[UR6][R6.64], !P4 ;  /* 0x0140000006007fae */ /* 0x0007e2000e101d46 */
[----:B------:R-:W-:-:S13]  /*2a120*/  ISETP.LT.OR P4, PT, R5, 0x21, P2 ;  /* 0x000000210500780c */ /* 0x000fda0001781670 */
[----:B------:R3:W-:Y:S01]  /*2a130*/  LDGSTS.E.BYPASS.LTC128B.128 [R0+0x3c00], desc[UR6][R6.64+0x80], !P4 ;  /* 0x03c0008006007fae */ /* 0x0007e2000e101d46 */
[----:B------:R-:W-:-:S13]  /*2a140*/  ISETP.LT.OR P4, PT, R5, 0x21, P1 ;  /* 0x000000210500780c */ /* 0x000fda0000f81670 */
[----:B------:R3:W-:Y:S01]  /*2a150*/  LDGSTS.E.BYPASS.LTC128B.128 [R0+0x6400], desc[UR6][R6.64+0x100], !P4 ;  /* 0x0640010006007fae */ /* 0x0007e2000e101d46 */
[----:B------:R-:W-:-:S13]  /*2a160*/  ISETP.LT.OR P4, PT, R5, 0x21, P0 ;  /* 0x000000210500780c */ /* 0x000fda0000781670 */
[----:B------:R3:W-:Y:S01]  /*2a170*/  LDGSTS.E.BYPASS.LTC128B.128 [R0+0x8c00], desc[UR6][R6.64+0x180], !P4 ;  /* 0x08c0018006007fae */ /* 0x0007e2000e101d46 */
[----:B-1----:R-:W-:-:S03]  /*2a180*/  IADD3 R2, P4, R14, R8, RZ ;  /* 0x000000080e027210 */ /* 0x002fc60007f9e0ff */
[----:B------:R3:W1:Y:S02]  /*2a190*/  SHFL.IDX PT, R14, R17, 0x4, 0x181f ;  /* 0x00981f00110e7f89 */ /* 0x00066400000e0000 */
        /* <DEDUP_REMOVED lines=8> */
[----:B-12---:R3:W-:Y:S02]  /*2a220*/  LDGSTS.E.BYPASS.LTC128B.128 [R0+0x9400], desc[UR6][R2.64+0x180], !P4 ;  /* 0x0940018002007fae */ /* 0x0067e4000e101d46 */
.L_x_946:
[C---:B------:R-:W-:Y:S01]  /*2a230*/  ISETP.LT.OR P3, PT, R5.reuse, 0x41, P3 ;  /* 0x000000410500780c */ /* 0x040fe20001f61670 */
[----:B------:R-:W-:Y:S01]  /*2a240*/  ULDC.64 UR4, c[0x0][0x208] ;  /* 0x0000820000047ab9 */ /* 0x000fe20000000a00 */
[C---:B------:R-:W-:Y:S02]  /*2a250*/  ISETP.LT.OR P2, PT, R5.reuse, 0x41, P2 ;  /* 0x000000410500780c */ /* 0x040fe40001741670 */
[C---:B------:R-:W-:Y:S02]  /*2a260*/  ISETP.LT.OR P1, PT, R5.reuse, 0x41, P1 ;  /* 0x000000410500780c */ /* 0x040fe40000f21670 */
[----:B---3--:R-:W-:Y:S02]  /*2a270*/  IADD3 R2, P4, R14, R8, RZ ;  /* 0x000000080e027210 */ /* 0x008fe40007f9e0ff */
        /* <DEDUP_REMOVED lines=11> */
.L_x_785:
[----:B------:R-:W-:Y:S02]  /*2a330*/  PLOP3.LUT P1, PT, P1, P0, PT, 0xa2, 0x0 ;  /* 0x000000000000781c */ /* 0x000fe40000f21472 */
[----:B------:R-:W-:-:S08]  /*2a340*/  @P0 R2UR P1, UR4, R4 ;  /* 0x00000000040402ca */ /* 0x000fd00000020000 */
[----:B------:R-:W-:-:S05]  /*2a350*/  @P0 PLOP3.LUT P0, PT, P1, PT, PT, 0x80, 0x0 ;  /* 0x000000000000081c */ /* 0x000fca0000f0f070 */
[----:B------:R-:W-:Y:S01]  /*2a360*/  @!P1 SYNCS.ARRIVE.TRANS64.RED.A0T1 RZ, [UR4+0x38850], RZ ;  /* 0x038850ffffff99a7 */ /* 0x000fe20008200404 */
[----:B------:R-:W-:Y:S07]  /*2a370*/  @!P1 ARRIVES.LDGSTSBAR.64.TRANSCNT [UR4+0x38850] ;  /* 0x03885000ff0099b0 */ /* 0x000fee0008000a84 */
[----:B------:R-:W-:Y:S05]  /*2a380*/  @P0 BRA.U.ANY `(.L_x_785) ;  /* 0xfffffffd00e80947 */ /* 0x000fea000393ffff */
[----:B------:R-:W-:Y:S01]  /*2a390*/  NOP ;  /* 0x0000000000007918 */ /* 0x000fe20000000000 */
[----:B0-----:R-:W-:-:S05]  /*2a3a0*/  IMAD.U32 R0, RZ, RZ, UR37 ;  /* 0x00000025ff007e24 */ /* 0x001fca000f8e00ff */
[----:B------:R-:W-:-:S13]  /*2a3b0*/  ISETP.NE.AND P2, PT, R0, 0x3, PT ;  /* 0x000000030000780c */ /* 0x000fda0003f45270 */
[----:B------:R-:W-:Y:S05]  /*2a3c0*/  @!P2 BRA `(.L_x_786) ;  /* 0x000000000004a947 */ /* 0x000fea0003800000 */
[----:B------:R-:W-:Y:S01]  /*2a3d0*/  BPT.TRAP 0x1 ;  /* 0x000000040000795c */ /* 0x000fe20000300000 */
.L_x_786:
[----:B------:R0:W-:Y:S01]  /*2a3e0*/  SYNCS.ARRIVE.TRANS64.A1T0 RZ, [R4+URZ+0x38850], RZ ;  /* 0x038850ff04ff79a7 */ /* 0x0001e2000810003f */
[----:B------:R-:W-:-:S05]  /*2a3f0*/  VIADD R23, R23, 0x1 ;  /* 0x0000000117177836 */ /* 0x000fca0000000000 */
[----:B------:R-:W-:-:S04]  /*2a400*/  ISETP.NE.AND P0, PT, R23, 0x2, PT ;  /* 0x000000021700780c */ /* 0x000fc80003f05270 */
[----:B------:R-:W-:Y:S02]  /*2a410*/  SEL R0, RZ, 0x1, P0 ;  /* 0x00000001ff007807 */ /* 0x000fe40000000000 */
[----:B------:R-:W-:Y:S02]  /*2a420*/  SEL R23, R23, RZ, P0 ;  /* 0x000000ff17177207 */ /* 0x000fe40000000000 */
[----:B0-----:R-:W-:-:S07]  /*2a430*/  LOP3.LUT R29, R29, R0, RZ, 0x3c, !PT ;  /* 0x000000001d1d7212 */ /* 0x001fce00078e3cff */
.L_x_741:
[----:B------:R-:W-:Y:S05]  /*2a440*/  BSYNC B7 ;  /* 0x0000000000077941 */ /* 0x000fea0003800000 */
.L_x_739:
[----:B------:R-:W-:-:S13]  /*2a450*/  LOP3.LUT P0, RZ, R18, 0x40, RZ, 0xc0, !PT ;  /* 0x0000004012ff7812 */ /* 0x000fda000780c0ff */
[----:B------:R-:W-:Y:S05]  /*2a460*/  @!P0 BRA `(.L_x_787) ;  /* 0x0000000000248947 */ /* 0x000fea0003800000 */
[----:B------:R-:W-:Y:S05]  /*2a470*/  WARPSYNC.ALL ;  /* 0x0000000000007948 */ /* 0x000fea0003800000 */
[----:B------:R-:W1:Y:S08]  /*2a480*/  S2UR UR5, SR_CgaCtaId ;  /* 0x00000000000579c3 */ /* 0x000e700000008800 */
[----:B------:R-:W-:Y:S06]  /*2a490*/  BAR.SYNC.DEFER_BLOCKING 0x5, 0x180 ;  /* 0x0146000000007b1d */ /* 0x000fec0000010000 */
[----:B------:R-:W-:-:S02]  /*2a4a0*/  UMOV UR4, 0x400 ;  /* 0x0000040000047882 */ /* 0x000fc40000000000 */
[----:B-1----:R-:W-:-:S06]  /*2a4b0*/  ULEA UR4, UR5, UR4, 0x18 ;  /* 0x0000000405047291 */ /* 0x002fcc000f8ec03f */
[----:B0-----:R-:W-:-:S05]  /*2a4c0*/  IMAD.U32 R16, RZ, RZ, UR4 ;  /* 0x00000004ff107e24 */ /* 0x001fca000f8e00ff */
[----:B------:R0:W1:Y:S01]  /*2a4d0*/  LDS.128 R24, [R16+0x388d0] ;  /* 0x0388d00010187984 */ /* 0x0000620000000c00 */
[----:B------:R-:W-:Y:S06]  /*2a4e0*/  BAR.ARV 0x4, 0x180 ;  /* 0x0106000000007b1d */ /* 0x000fec0000002000 */
[----:B------:R-:W-:Y:S05]  /*2a4f0*/  BRA `(.L_x_788) ;  /* 0x0000000800d87947 */ /* 0x000fea0003800000 */
.L_x_787:
[----:B------:R-:W1:Y:S01]  /*2a500*/  S2R R9, SR_TID.X ;  /* 0x0000000000097919 */ /* 0x000e620000002100 */
[----:B------:R-:W-:Y:S01]  /*2a510*/  UMOV UR4, 0xffffffff ;  /* 0xffffffff00047882 */ /* 0x000fe20000000000 */
[----:B-1----:R-:W-:-:S04]  /*2a520*/  LOP3.LUT R9, R9, 0x1f, RZ, 0xc0, !PT ;  /* 0x0000001f09097812 */ /* 0x002fc800078ec0ff */
[----:B------:R-:W-:Y:S01]  /*2a530*/  ISETP.NE.AND P0, PT, R9, 0x1f, PT ;  /* 0x0000001f0900780c */ /* 0x000fe20003f05270 */
[----:B------:R-:W-:-:S12]  /*2a540*/  BRA.DIV UR4, `(.L_x_789) ;  /* 0x0000004e04c87947 */ /* 0x000fd8000b800000 */
[----:B------:R-:W-:Y:S01]  /*2a550*/  IMAD.IADD R7, R27, 0x1, R9 ;  /* 0x000000011b077824 */ /* 0x000fe200078e0209 */
[----:B------:R-:W-:Y:S01]  /*2a560*/  ULDC UR4, c[0x0][0xc3c] ;  /* 0x00030f0000047ab9 */ /* 0x000fe20000000800 */
[----:B------:R-:W-:-:S03]  /*2a570*/  ULDC.64 UR6, c[0x0][0x208] ;  /* 0x0000820000067ab9 */ /* 0x000fc60000000a00 */
[----:B------:R-:W-:-:S13]  /*2a580*/  ISETP.GE.OR P1, PT, R7, UR4, !P0 ;  /* 0x0000000407007c0c */ /* 0x000fda000c726670 */
[----:B------:R-:W1:Y:S08]  /*2a590*/  @!P1 LDC.64 R2, c[0x0][0xc80] ;  /* 0x00032000ff029b82 */ /* 0x000e700000000a00 */
[----:B------:R-:W2:Y:S01]  /*2a5a0*/  @!P1 LDC.64 R4, c[0x0][0xc78] ;  /* 0x00031e00ff049b82 */ /* 0x000ea20000000a00 */
[----:B-1----:R-:W-:-:S05]  /*2a5b0*/  @!P1 IMAD.WIDE R2, R7, 0x4, R2 ;  /* 0x0000000407029825 */ /* 0x002fca00078e0202 */
[----:B------:R2:W3:Y:S02]  /*2a5c0*/  @!P1 LDG.E R6, desc[UR6][R2.64] ;  /* 0x0000000602069981 */ /* 0x0004e4000c1e1900 */
[----:B--2---:R-:W-:-:S05]  /*2a5d0*/  @!P1 IMAD.WIDE R2, R7, 0x4, R4 ;  /* 0x0000000407029825 */ /* 0x004fca00078e0204 */
[----:B------:R-:W2:Y:S01]  /*2a5e0*/  @!P1 LDG.E R5, desc[UR6][R2.64] ;  /* 0x0000000602059981 */ /* 0x000ea2000c1e1900 */
[----:B------:R-:W-:Y:S01]  /*2a5f0*/  IMAD.MOV.U32 R7, RZ, RZ, RZ ;  /* 0x000000ffff077224 */ /* 0x000fe200078e00ff */
[C---:B------:R-:W-:Y:S01]  /*2a600*/  ISETP.GE.U32.AND P2, PT, R9.reuse, 0x2, PT ;  /* 0x000000020900780c */ /* 0x040fe20003f46070 */
[----:B------:R-:W-:Y:S01]  /*2a610*/  IMAD.MOV.U32 R4, RZ, RZ, RZ ;  /* 0x000000ffff047224 */ /* 0x000fe200078e00ff */
[C---:B------:R-:W-:Y:S01]  /*2a620*/  ISETP.GE.U32.AND P3, PT, R9.reuse, 0x4, PT ;  /* 0x000000040900780c */ /* 0x040fe20003f66070 */
[----:B------:R-:W-:Y:S01]  /*2a630*/  SHFL.IDX PT, R0, R24, RZ, 0x1f ;  /* 0x00001fff18007589 */ /* 0x000fe200000e0000 */
[C---:B------:R-:W-:Y:S02]  /*2a640*/  ISETP.GE.U32.AND P4, PT, R9.reuse, 0x8, PT ;  /* 0x000000080900780c */ /* 0x040fe40003f86070 */
[----:B------:R-:W-:Y:S01]  /*2a650*/  ISETP.GE.U32.AND P5, PT, R9, 0x10, PT ;  /* 0x000000100900780c */ /* 0x000fe20003fa6070 */
[----:B0-----:R-:W-:Y:S01]  /*2a660*/  SHFL.IDX PT, R8, R24, 0x1, 0x1f ;  /* 0x00201f0018087f89 */ /* 0x001fe200000e0000 */
[----:B---3--:R-:W-:-:S02]  /*2a670*/  @!P1 IMAD.MOV.U32 R7, RZ, RZ, R6 ;  /* 0x000000ffff079224 */ /* 0x008fc400078e0006 */
[----:B------:R-:W-:Y:S02]  /*2a680*/  IMAD.MOV.U32 R6, RZ, RZ, RZ ;  /* 0x000000ffff067224 */ /* 0x000fe400078e00ff */
[----:B--2---:R-:W-:Y:S01]  /*2a690*/  @!P1 IMAD.MOV.U32 R4, RZ, RZ, R5 ;  /* 0x000000ffff049224 */ /* 0x004fe200078e0005 */
        /* <DEDUP_REMOVED lines=15> */
[----:B0-----:R-:W-:-:S04]  /*2a790*/  SEL R14, R14, RZ, P5 ;  /* 0x000000ff0e0e7207 */ /* 0x001fc80002800000 */
[----:B------:R-:W-:-:S05]  /*2a7a0*/  IADD3 R2, R5, R14, RZ ;  /* 0x0000000e05027210 */ /* 0x000fca0007ffe0ff */
[----:B------:R0:W1:Y:S02]  /*2a7b0*/  SHFL.IDX PT, R14, R2, 0x1f, 0x1f ;  /* 0x03e01f00020e7f89 */ /* 0x00006400000e0000 */
.L_x_956:
[----:B------:R-:W-:Y:S02]  /*2a7c0*/  ULDC UR4, c[0x0][0xc38] ;  /* 0x00030e0000047ab9 */ /* 0x000fe40000000800 */
[----:B------:R-:W-:-:S04]  /*2a7d0*/  IMAD.U32 R5, RZ, RZ, UR4 ;  /* 0x00000004ff057e24 */ /* 0x000fc8000f8e00ff */
[----:B-1----:R-:W-:-:S04]  /*2a7e0*/  IMAD R14, R14, R5, RZ ;  /* 0x000000050e0e7224 */ /* 0x002fc800078e02ff */
[----:B------:R-:W-:-:S05]  /*2a7f0*/  IMAD.IADD R9, R8, 0x1, R14 ;  /* 0x0000000108097824 */ /* 0x000fca00078e020e */
[----:B------:R-:W-:-:S13]  /*2a800*/  ISETP.GT.AND P6, PT, R9, R0, PT ;  /* 0x000000000900720c */ /* 0x000fda0003fc4270 */
[----:B------:R-:W-:Y:S05]  /*2a810*/  @P6 BRA `(.L_x_790) ;  /* 0x0000000000a86947 */ /* 0x000fea0003800000 */
.L_x_793:
[----:B0-----:R-:W0:Y:S01]  /*2a820*/  LDC R2, c[0x0][0xc3c] ;  /* 0x00030f00ff027b82 */ /* 0x001e220000000800 */
[----:B------:R-:W-:-:S05]  /*2a830*/  VIADD R27, R27, 0x1f ;  /* 0x0000001f1b1b7836 */ /* 0x000fca0000000000 */
[----:B0-----:R-:W-:-:S13]  /*2a840*/  ISETP.GE.AND P6, PT, R27, R2, PT ;  /* 0x000000021b00720c */ /* 0x001fda0003fc6270 */
[----:B------:R-:W-:Y:S05]  /*2a850*/  @P6 BRA `(.L_x_791) ;  /* 0x0000000400bc6947 */ /* 0x000fea0003800000 */
[----:B------:R-:W0:Y:S01]  /*2a860*/  S2R R3, SR_TID.X ;  /* 0x0000000000037919 */ /* 0x000e220000002100 */
[----:B------:R-:W-:Y:S01]  /*2a870*/  IMAD.MOV.U32 R7, RZ, RZ, RZ ;  /* 0x000000ffff077224 */ /* 0x000fe200078e00ff */
[----:B------:R-:W-:Y:S01]  /*2a880*/  ULDC.64 UR4, c[0x0][0x208] ;  /* 0x0000820000047ab9 */ /* 0x000fe20000000a00 */
[----:B0-----:R-:W-:-:S05]  /*2a890*/  LOP3.LUT R3, R3, 0x1f, RZ, 0xc0, !PT ;  /* 0x0000001f03037812 */ /* 0x001fca00078ec0ff */
[----:B------:R-:W-:-:S05]  /*2a8a0*/  IMAD.IADD R11, R27, 0x1, R3 ;  /* 0x000000011b0b7824 */ /* 0x000fca00078e0203 */
[----:B------:R-:W-:-:S13]  /*2a8b0*/  ISETP.GE.OR P6, PT, R11, R2, !P0 ;  /* 0x000000020b00720c */ /* 0x000fda00047c6670 */
[----:B------:R-:W0:Y:S08]  /*2a8c0*/  @!P6 LDC.64 R2, c[0x0][0xc80] ;  /* 0x00032000ff02eb82 */ /* 0x000e300000000a00 */
[----:B------:R-:W1:Y:S01]  /*2a8d0*/  @!P6 LDC.64 R4, c[0x0][0xc78] ;  /* 0x00031e00ff04eb82 */ /* 0x000e620000000a00 */
[----:B0-----:R-:W-:-:S05]  /*2a8e0*/  @!P6 IMAD.WIDE R2, R11, 0x4, R2 ;  /* 0x000000040b02e825 */ /* 0x001fca00078e0202 */
[----:B------:R1:W2:Y:S02]  /*2a8f0*/  @!P6 LDG.E R7, desc[UR4][R2.64] ;  /* 0x000000040207e981 */ /* 0x0002a4000c1e1900 */
[----:B-1----:R-:W-:-:S04]  /*2a900*/  @!P6 IMAD.WIDE R2, R11, 0x4, R4 ;  /* 0x000000040b02e825 */ /* 0x002fc800078e0204 */
[----:B------:R-:W-:-:S06]  /*2a910*/  IMAD.MOV.U32 R4, RZ, RZ, RZ ;  /* 0x000000ffff047224 */ /* 0x000fcc00078e00ff */
        /* <DEDUP_REMOVED lines=20> */
.L_x_964:
[----:B------:R-:W-:Y:S02]  /*2aa60*/  ULDC UR4, c[0x0][0xc38] ;  /* 0x00030e0000047ab9 */ /* 0x000fe40000000800 */
[----:B------:R-:W-:-:S04]  /*2aa70*/  IMAD.U32 R5, RZ, RZ, UR4 ;  /* 0x00000004ff057e24 */ /* 0x000fc8000f8e00ff */
[----:B-1----:R-:W-:-:S04]  /*2aa80*/  IMAD R14, R14, R5, RZ ;  /* 0x000000050e0e7224 */ /* 0x002fc800078e02ff */
[----:B------:R-:W-:-:S05]  /*2aa90*/  IMAD.IADD R9, R14, 0x1, R9 ;  /* 0x000000010e097824 */ /* 0x000fca00078e0209 */
[----:B------:R-:W-:-:S13]  /*2aaa0*/  ISETP.GT.AND P6, PT, R9, R0, PT ;  /* 0x000000000900720c */ /* 0x000fda0003fc4270 */
[----:B------:R-:W-:Y:S05]  /*2aab0*/  @!P6 BRA `(.L_x_793) ;  /* 0xfffffffc0058e947 */ /* 0x000fea000383ffff */
.L_x_790:
        /* <DEDUP_REMOVED lines=9> */
.L_x_969:
[----:B------:R-:W-:-:S13]  /*2ab50*/  ISETP.NE.AND P0, PT, R3, RZ, PT ;  /* 0x000000ff0300720c */ /* 0x000fda0003f05270 */
[----:B------:R-:W-:Y:S05]  /*2ab60*/  @!P0 BRA `(.L_x_795) ;  /* 0x0000000000108947 */ /* 0x000fea0003800000 */
[----:B------:R-:W-:Y:S01]  /*2ab70*/  UMOV UR4, 0xffffffff ;  /* 0xffffffff00047882 */ /* 0x000fe20000000000 */
[----:B------:R-:W-:Y:S02]  /*2ab80*/  VIADD R12, R8, 0xffffffff ;  /* 0xffffffff080c7836 */ /* 0x000fe40000000000 */
[----:B------:R-:W-:Y:S05]  /*2ab90*/  BRA.DIV UR4, `(.L_x_796) ;  /* 0x0000005204887947 */ /* 0x000fea000b800000 */
[----:B------:R4:W0:Y:S02]  /*2aba0*/  SHFL.IDX PT, R6, R2, R12, 0x1f ;  /* 0x00001f0c02067589 */ /* 0x00082400000e0000 */
.L_x_795:
        /* <DEDUP_REMOVED lines=23> */
[----:B------:R-:W-:Y:S01]  /*2ad20*/  @!P1 IMAD.IADD R9, R9, 0x1, -R10 ;  /* 0x0000000109099824 */ /* 0x000fe200078e0a0a */
[----:B0-----:R-:W-:Y:S01]  /*2ad30*/  IADD3 R2, RZ, -R3, RZ ;  /* 0x80000003ff027210 */ /* 0x001fe20007ffe0ff */
[----:B------:R-:W-:Y:S01]  /*2ad40*/  @!P1 VIADD R6, R6, 0x1 ;  /* 0x0000000106069836 */ /* 0x000fe20000000000 */
[----:B------:R-:W-:Y:S02]  /*2ad50*/  ISETP.NE.AND P1, PT, R7, RZ, PT ;  /* 0x000000ff0700720c */ /* 0x000fe40003f25270 */
[----:B------:R-:W-:Y:S01]  /*2ad60*/  ISETP.GE.U32.AND P0, PT, R9, R10, PT ;  /* 0x0000000a0900720c */ /* 0x000fe20003f06070 */
[----:B------:R-:W-:Y:S02]  /*2ad70*/  IMAD R9, R2, R5, RZ ;  /* 0x0000000502097224 */ /* 0x000fe400078e02ff */
        /* <DEDUP_REMOVED lines=29> */
.L_x_791:
[----:B------:R-:W-:Y:S01]  /*2af50*/  UMOV UR4, URZ ;  /* 0x0000003f00047c82 */ /* 0x000fe20008000000 */
[----:B------:R-:W-:Y:S01]  /*2af60*/  UMOV UR5, URZ ;  /* 0x0000003f00057c82 */ /* 0x000fe20008000000 */
[----:B------:R-:W-:Y:S01]  /*2af70*/  ULDC UR6, c[0x0][0xc3c] ;  /* 0x00030f0000067ab9 */ /* 0x000fe20000000800 */
[----:B------:R-:W-:Y:S02]  /*2af80*/  IMAD.MOV.U32 R24, RZ, RZ, R0 ;  /* 0x000000ffff187224 */ /* 0x000fe400078e0000 */
[----:B------:R-:W-:Y:S02]  /*2af90*/  IMAD.U32 R25, RZ, RZ, UR4 ;  /* 0x00000004ff197e24 */ /* 0x000fe4000f8e00ff */
[----:B------:R-:W-:Y:S02]  /*2afa0*/  IMAD.U32 R26, RZ, RZ, UR5 ;  /* 0x00000005ff1a7e24 */ /* 0x000fe4000f8e00ff */
[----:B------:R-:W-:-:S07]  /*2afb0*/  IMAD.U32 R27, RZ, RZ, UR6 ;  /* 0x00000006ff1b7e24 */ /* 0x000fce000f8e00ff */
.L_x_797:
        /* <DEDUP_REMOVED lines=10> */
.L_x_788:
[----:B------:R-:W-:Y:S02]  /*2b060*/  ULDC UR4, c[0x0][0xc3c] ;  /* 0x00030f0000047ab9 */ /* 0x000fe40000000800 */
[----:B-1----:R-:W-:-:S13]  /*2b070*/  ISETP.GE.AND P0, PT, R27, UR4, PT ;  /* 0x000000041b007c0c */ /* 0x002fda000bf06270 */
[----:B------:R-:W-:Y:S05]  /*2b080*/  @!P0 BRA `(.L_x_798) ;  /* 0xffffff9400c08947 */ /* 0x000fea000383ffff */
[----:B------:R-:W-:Y:S05]  /*2b090*/  BSYNC B8 ;  /* 0x0000000000087941 */ /* 0x000fea0003800000 */
.L_x_687:
        /* <DEDUP_REMOVED lines=12> */
.L_x_972:
[----:B------:R-:W-:Y:S05]  /*2b160*/  BSYNC B0 ;  /* 0x0000000000007941 */ /* 0x000fea0003800000 */
.L_x_799:
[----:B------:R-:W-:-:S03]  /*2b170*/  UMOV UR4, 0xffffffff ;  /* 0xffffffff00047882 */ /* 0x000fc60000000000 */
[----:B------:R-:W-:Y:S05]  /*2b180*/  BRA.DIV UR4, `(.L_x_801) ;  /* 0x0000004e04487947 */ /* 0x000fea000b800000 */
[----:B-1----:R-:W1:Y:S02]  /*2b190*/  S2R R0, SR_TID.X ;  /* 0x0000000000007919 */ /* 0x002e640000002100 */
[----:B-1----:R-:W-:-:S04]  /*2b1a0*/  SHF.R.U32.HI R0, RZ, 0x5, R0 ;  /* 0x00000005ff007819 */ /* 0x002fc80000011600 */
[----:B------:R-:W-:-:S05]  /*2b1b0*/  LOP3.LUT R0, R0, 0x3, RZ, 0xc0, !PT ;  /* 0x0000000300007812 */ /* 0x000fca00078ec0ff */
[----:B------:R1:W3:Y:S02]  /*2b1c0*/  SHFL.IDX PT, R14, R0, RZ, 0x1f ;  /* 0x00001fff000e7589 */ /* 0x0002e400000e0000 */
.L_x_975:
[----:B---3--:R-:W-:-:S13]  /*2b1d0*/  ISETP.NE.AND P0, PT, R14, RZ, PT ;  /* 0x000000ff0e00720c */ /* 0x008fda0003f05270 */
[----:B------:R-:W-:Y:S05]  /*2b1e0*/  @P0 BRA `(.L_x_434) ;  /* 0x0000000000880947 */ /* 0x000fea0003800000 */
[----:B------:R-:W-:-:S03]  /*2b1f0*/  UMOV UR4, 0xffffffff ;  /* 0xffffffff00047882 */ /* 0x000fc60000000000 */
[----:B------:R-:W-:Y:S05]  /*2b200*/  BRA.DIV UR4, `(.L_x_802) ;  /* 0x0000004e045c7947 */ /* 0x000fea000b800000 */
[----:B------:R-:W-:-:S13]  /*2b210*/  ELECT P6, URZ, PT ;  /* 0x00000000003f782f */ /* 0x000fda00038c0000 */
.L_x_978:
[----:B------:R-:W-:Y:S05]  /*2b220*/  @!P6 BRA `(.L_x_434) ;  /* 0x000000000078e947 */ /* 0x000fea0003800000 */
[----:B------:R-:W-:-:S06]  /*2b230*/  ULOP3.LUT UR4, UR60, 0x2, URZ, 0xfc, !UPT ;  /* 0x000000023c047892 */ /* 0x000fcc000f8efc3f */
[----:B-1----:R-:W-:-:S05]  /*2b240*/  IMAD.U32 R0, RZ, RZ, UR4 ;  /* 0x00000004ff007e24 */ /* 0x002fca000f8e00ff */
[----:B------:R-:W-:-:S13]  /*2b250*/  ISETP.NE.AND P0, PT, R0, 0x3, PT ;  /* 0x000000030000780c */ /* 0x000fda0003f05270 */
[----:B------:R-:W-:Y:S05]  /*2b260*/  @!P0 BRA `(.L_x_803) ;  /* 0x0000000000048947 */ /* 0x000fea0003800000 */
[----:B------:R-:W-:Y:S01]  /*2b270*/  BPT.TRAP 0x1 ;  /* 0x000000040000795c */ /* 0x000fe20000300000 */
.L_x_803:
[----:B------:R-:W-:Y:S01]  /*2b280*/  IMAD R3, R23, 0x8, R5 ;  /* 0x0000000817037824 */ /* 0x000fe200078e0205 */
[----:B------:R-:W-:Y:S01]  /*2b290*/  SHF.L.U32 R2, R29, 0x1f, RZ ;  /* 0x0000001f1d027819 */ /* 0x000fe200000006ff */
[----:B------:R-:W-:-:S03]  /*2b2a0*/  VIADD R23, R23, 0x1 ;  /* 0x0000000117177836 */ /* 0x000fc60000000000 */
[----:B------:R-:W1:Y:S02]  /*2b2b0*/  SYNCS.PHASECHK.TRANS64.TRYWAIT P1, [R3+URZ+0x38840], R2 ;  /* 0x03884002030075a7 */ /* 0x000e64000802017f */
[----:B------:R-:W-:-:S04]  /*2b2c0*/  ISETP.NE.AND P2, PT, R23, 0x2, PT ;  /* 0x000000021700780c */ /* 0x000fc80003f45270 */
[----:B------:R-:W-:Y:S01]  /*2b2d0*/  SEL R0, RZ, 0x1, P2 ;  /* 0x00000001ff007807 */ /* 0x000fe20001000000 */
[----:B-1----:R-:W-:Y:S08]  /*2b2e0*/  @!P1 BRA `(.L_x_804) ;  /* 0x0000004c00449947 */ /* 0x002ff00003800000 */
.L_x_979:
[----:B------:R-:W-:Y:S02]  /*2b2f0*/  SEL R23, R23, RZ, P2 ;  /* 0x000000ff17177207 */ /* 0x000fe40001000000 */
[----:B------:R-:W-:Y:S01]  /*2b300*/  LOP3.LUT R0, R29, R0, RZ, 0x3c, !PT ;  /* 0x000000001d007212 */ /* 0x000fe200078e3cff */
[----:B------:R-:W-:Y:S06]  /*2b310*/  @!P0 BRA `(.L_x_805) ;  /* 0x0000000000048947 */ /* 0x000fec0003800000 */
[----:B------:R-:W-:Y:S01]  /*2b320*/  BPT.TRAP 0x1 ;  /* 0x000000040000795c */ /* 0x000fe20000300000 */
.L_x_805:
[----:B------:R-:W-:Y:S02]  /*2b330*/  LEA R23, R23, R5, 0x3 ;  /* 0x0000000517177211 */ /* 0x000fe400078e18ff */
[----:B------:R-:W-:-:S04]  /*2b340*/  SHF.L.U32 R0, R0, 0x1f, RZ ;  /* 0x0000001f00007819 */ /* 0x000fc800000006ff */
[----:B------:R-:W3:Y:S02]  /*2b350*/  SYNCS.PHASECHK.TRANS64.TRYWAIT P1, [R23+URZ+0x38840], R0 ;  /* 0x03884000170075a7 */ /* 0x000ee4000802017f */
[----:B---3--:R-:W-:Y:S05]  /*2b360*/  @!P1 BRA `(.L_x_806) ;  /* 0x0000004c00389947 */ /* 0x008fea0003800000 */
.L_x_980:
[----:B------:R-:W-:Y:S05]  /*2b370*/  @!P0 BRA `(.L_x_807) ;  /* 0x0000000000048947 */ /* 0x000fea0003800000 */
[----:B------:R-:W-:Y:S01]  /*2b380*/  BPT.TRAP 0x1 ;  /* 0x000000040000795c */ /* 0x000fe20000300000 */
.L_x_807:
[----:B------:R-:W4:Y:S02]  /*2b390*/  SYNCS.PHASECHK.TRANS64.TRYWAIT P1, [R3+URZ+0x38860], R2 ;  /* 0x03886002030075a7 */ /* 0x000f24000802017f */
[----:B----4-:R-:W-:Y:S05]  /*2b3a0*/  @!P1 BRA `(.L_x_808) ;  /* 0x0000004c003c9947 */ /* 0x010fea0003800000 */
.L_x_981:
[----:B------:R-:W-:Y:S05]  /*2b3b0*/  @!P0 BRA `(.L_x_809) ;  /* 0x0000000000048947 */ /* 0x000fea0003800000 */
[----:B------:R-:W-:Y:S01]  /*2b3c0*/  BPT.TRAP 0x1 ;  /* 0x000000040000795c */ /* 0x000fe20000300000 */
.L_x_809:
[----:B------:R0:W0:Y:S02]  /*2b3d0*/  SYNCS.PHASECHK.TRANS64.TRYWAIT P0, [R23+URZ+0x38860], R0 ;  /* 0x03886000170075a7 */ /* 0x000024000800017f */
[----:B0-----:R-:W-:Y:S05]  /*2b3e0*/  @!P0 NANOSLEEP.SYNCS 0x989680 ;  /* 0x009896800000895d */ /* 0x001fea0003900000 */
[----:B------:R-:W0:Y:S02]  /*2b3f0*/  @!P0 SYNCS.PHASECHK.TRANS64 P0, [R23+URZ+0x38860], R0 ;  /* 0x03886000170085a7 */ /* 0x000e24000800007f */
[----:B0-----:R-:W-:Y:S05]  /*2b400*/  @!P0 BRA `(.L_x_809) ;  /* 0xfffffffc00f08947 */ /* 0x001fea000383ffff */
.L_x_434:
[----:B------:R-:W-:Y:S05]  /*2b410*/  BSYNC B9 ;  /* 0x0000000000097941 */ /* 0x000fea0003800000 */
.L_x_431:
[----:B------:R-:W-:Y:S05]  /*2b420*/  EXIT ;  /* 0x000000000000794d */ /* 0x000fea0003800000 */
.L_x_456:
[----:B0-----:R0:W1:Y:S02]  /*2b430*/  SYNCS.PHASECHK.TRANS64.TRYWAIT P6, [R86+URZ+0x38890], R87 ;  /* 0x03889057560075a7 */ /* 0x00106400080c017f */
[----:B-1----:R-:W-:Y:S05]  /*2b440*/  @!P6 NANOSLEEP.SYNCS 0x989680 ;  /* 0x009896800000e95d */ /* 0x002fea0003900000 */
[----:B------:R-:W1:Y:S02]  /*2b450*/  @!P6 SYNCS.PHASECHK.TRANS64 P6, [R86+URZ+0x38890], R87 ;  /* 0x038890575600e5a7 */ /* 0x000e6400080c007f */
[----:B-1----:R-:W-:Y:S05]  /*2b460*/  @!P6 BRA `(.L_x_456) ;  /* 0xfffffffc00f0e947 */ /* 0x002fea000383ffff */
[----:B------:R-:W-:Y:S05]  /*2b470*/  BRA `(.L_x_810) ;  /* 0xfffffd8800e87947 */ /* 0x000fea000383ffff */
.L_x_457:
[----:B------:R-:W-:Y:S01]  /*2b480*/  BSSY B1, `(.L_x_811) ;  /* 0x0000008000017945 */ /* 0x000fe20003800000 */
[----:B------:R-:W-:Y:S02]  /*2b490*/  IMAD.MOV.U32 R13, RZ, RZ, R116 ;  /* 0x000000ffff0d7224 */ /* 0x000fe400078e0074 */
[----:B------:R-:W-:Y:S02]  /*2b4a0*/  IMAD.MOV.U32 R12, RZ, RZ, RZ ;  /* 0x000000ffff0c7224 */ /* 0x000fe400078e00ff */
[----:B------:R-:W-:Y:S02]  /*2b4b0*/  IMAD.MOV.U32 R11, RZ, RZ, 0x181f ;  /* 0x0000181fff0b7424 */ /* 0x000fe400078e00ff */
[----:B------:R-:W-:-:S07]  /*2b4c0*/  IMAD.MOV.U32 R15, RZ, RZ, -0x1 ;  /* 0xffffffffff0f7424 */ /* 0x000fce00078e00ff */
[----:B0-----:R-:W-:Y:S05]  /*2b4d0*/  WARPSYNC.COLLECTIVE R15, `(.L_x_812) ;  /* 0x000000000f087348 */ /* 0x001fea0003c00000 */
[----:B------:R1:W2:Y:S02]  /*2b4e0*/  SHFL.IDX P6, R14, R13, R12, R11 ;  /* 0x0000000c0d0e7389 */ /* 0x0002a400000c000b */
[----:B012---:R-:W-:Y:S01]  /*2b4f0*/  ENDCOLLECTIVE ;  /* 0x000000000000791b */ /* 0x007fe20003800000 */
.L_x_812:
[----:B------:R-:W-:Y:S05]  /*2b500*/  BSYNC B1 ;  /* 0x0000000000017941 */ /* 0x000fea0003800000 */
.L_x_811:
[----:B------:R-:W-:Y:S02]  /*2b510*/  IMAD.MOV.U32 R13, RZ, RZ, R117 ;  /* 0x000000ffff0d7224 */ /* 0x000fe400078e0075 */
[----:B------:R-:W-:Y:S02]  /*2b520*/  IMAD.MOV.U32 R12, RZ, RZ, RZ ;  /* 0x000000ffff0c7224 */ /* 0x000fe400078e00ff */
[----:B------:R-:W-:Y:S02]  /*2b530*/  IMAD.MOV.U32 R11, RZ, RZ, 0x181f ;  /* 0x0000181fff0b7424 */ /* 0x000fe400078e00ff */
[----:B------:R-:W-:Y:S02]  /*2b540*/  IMAD.MOV.U32 R15, RZ, RZ, -0x1 ;  /* 0xffffffffff0f7424 */ /* 0x000fe400078e00ff */
[----:B------:R-:W-:-:S07]  /*2b550*/  IMAD.MOV.U32 R80, RZ, RZ, R14 ;  /* 0x000000ffff507224 */ /* 0x000fce00078e000e */
[----:B------:R-:W-:Y:S05]  /*2b560*/  WARPSYNC.COLLECTIVE R15, `(.L_x_813) ;  /* 0x000000000f087348 */ /* 0x000fea0003c00000 */
[----:B------:R0:W1:Y:S02]  /*2b570*/  SHFL.IDX P6, R14, R13, R12, R11 ;  /* 0x0000000c0d0e7389 */ /* 0x00006400000c000b */
[----:B01----:R-:W-:Y:S01]  /*2b580*/  ENDCOLLECTIVE ;  /* 0x000000000000791b */ /* 0x003fe20003800000 */
.L_x_813:
[----:B------:R-:W-:Y:S01]  /*2b590*/  IMAD.MOV.U32 R11, RZ, RZ, R14 ;  /* 0x000000ffff0b7224 */ /* 0x000fe200078e000e */
[----:B------:R-:W-:Y:S06]  /*2b5a0*/  BRA `(.L_x_814) ;  /* 0xfffffd8800b07947 */ /* 0x000fec000383ffff */
.L_x_474:
[----:B------:R-:W-:Y:S01]  /*2b5b0*/  BSSY B1, `(.L_x_815) ;  /* 0x0000008000017945 */ /* 0x000fe20003800000 */
[----:B0---4-:R-:W-:Y:S02]  /*2b5c0*/  IMAD.MOV.U32 R13, RZ, RZ, R116 ;  /* 0x000000ffff0d7224 */ /* 0x011fe400078e0074 */
[----:B------:R-:W-:Y:S02]  /*2b5d0*/  IMAD.MOV.U32 R12, RZ, RZ, 0x1 ;  /* 0x00000001ff0c7424 */ /* 0x000fe400078e00ff */
[----:B---3--:R-:W-:Y:S02]  /*2b5e0*/  IMAD.MOV.U32 R11, RZ, RZ, 0x181f ;  /* 0x0000181fff0b7424 */ /* 0x008fe400078e00ff */
[----:B------:R-:W-:-:S07]  /*2b5f0*/  IMAD.MOV.U32 R15, RZ, RZ, -0x1 ;  /* 0xffffffffff0f7424 */ /* 0x000fce00078e00ff */
[----:B-12---:R-:W-:Y:S05]  /*2b600*/  WARPSYNC.COLLECTIVE R15, `(.L_x_816) ;  /* 0x000000000f087348 */ /* 0x006fea0003c00000 */
[----:B------:R0:W3:Y:S02]  /*2b610*/  SHFL.IDX P6, R14, R13, R12, R11 ;  /* 0x0000000c0d0e7389 */ /* 0x0000e400000c000b */
[----:B0123--:R-:W-:Y:S01]  /*2b620*/  ENDCOLLECTIVE ;  /* 0x000000000000791b */ /* 0x00ffe20003800000 */
.L_x_816:
[----:B------:R-:W-:Y:S05]  /*2b630*/  BSYNC B1 ;  /* 0x0000000000017941 */ /* 0x000fea0003800000 */
.L_x_815:
[----:B------:R-:W-:Y:S02]  /*2b640*/  IMAD.MOV.U32 R13, RZ, RZ, R117 ;  /* 0x000000ffff0d7224 */ /* 0x000fe400078e0075 */
[----:B------:R-:W-:Y:S02]  /*2b650*/  IMAD.MOV.U32 R12, RZ, RZ, 0x1 ;  /* 0x00000001ff0c7424 */ /* 0x000fe400078e00ff */
[----:B------:R-:W-:Y:S02]  /*2b660*/  IMAD.MOV.U32 R11, RZ, RZ, 0x181f ;  /* 0x0000181fff0b7424 */ /* 0x000fe400078e00ff */
[----:B------:R-:W-:Y:S02]  /*2b670*/  IMAD.MOV.U32 R15, RZ, RZ, -0x1 ;  /* 0xffffffffff0f7424 */ /* 0x000fe400078e00ff */
[----:B------:R-:W-:-:S07]  /*2b680*/  IMAD.MOV.U32 R60, RZ, RZ, R14 ;  /* 0x000000ffff3c7224 */ /* 0x000fce00078e000e */
[----:B------:R-:W-:Y:S05]  /*2b690*/  WARPSYNC.COLLECTIVE R15, `(.L_x_817) ;  /* 0x000000000f087348 */ /* 0x000fea0003c00000 */
[----:B------:R0:W1:Y:S02]  /*2b6a0*/  SHFL.IDX P6, R14, R13, R12, R11 ;  /* 0x0000000c0d0e7389 */ /* 0x00006400000c000b */
[----:B01----:R-:W-:Y:S01]  /*2b6b0*/  ENDCOLLECTIVE ;  /* 0x000000000000791b */ /* 0x003fe20003800000 */
.L_x_817:
[----:B------:R-:W-:Y:S01]  /*2b6c0*/  IMAD.MOV.U32 R11, RZ, RZ, R14 ;  /* 0x000000ffff0b7224 */ /* 0x000fe200078e000e */
[----:B------:R-:W-:Y:S06]  /*2b6d0*/  BRA `(.L_x_818) ;  /* 0xfffffd9800307947 */ /* 0x000fec000383ffff */
.L_x_491:
[----:B------:R-:W-:Y:S01]  /*2b6e0*/  BSSY B1, `(.L_x_819) ;  /* 0x0000008000017945 */ /* 0x000fe20003800000 */
[----:B0---4-:R-:W-:Y:S01]  /*2b6f0*/  IMAD.MOV.U32 R13, RZ, RZ, R116 ;  /* 0x000000ffff0d7224 */ /* 0x011fe200078e0074 */
[----:B------:R-:W-:Y:S01]  /*2b700*/  MOV R15, 0xffffffff ;  /* 0xffffffff000f7802 */ /* 0x000fe20000000f00 */
[----:B------:R-:W-:Y:S02]  /*2b710*/  IMAD.MOV.U32 R12, RZ, RZ, 0x2 ;  /* 0x00000002ff0c7424 */ /* 0x000fe400078e00ff */
[----:B------:R-:W-:-:S07]  /*2b720*/  IMAD.MOV.U32 R11, RZ, RZ, 0x181f ;  /* 0x0000181fff0b7424 */ /* 0x000fce00078e00ff */
[----:B-123--:R-:W-:Y:S05]  /*2b730*/  WARPSYNC.COLLECTIVE R15, `(.L_x_820) ;  /* 0x000000000f087348 */ /* 0x00efea0003c00000 */
[----:B------:R0:W4:Y:S02]  /*2b740*/  SHFL.IDX P6, R14, R13, R12, R11 ;  /* 0x0000000c0d0e7389 */ /* 0x00012400000c000b */
[----:B01234-:R-:W-:Y:S01]  /*2b750*/  ENDCOLLECTIVE ;  /* 0x000000000000791b */ /* 0x01ffe20003800000 */
.L_x_820:
[----:B------:R-:W-:Y:S05]  /*2b760*/  BSYNC B1 ;  /* 0x0000000000017941 */ /* 0x000fea0003800000 */
.L_x_819:
        /* <DEDUP_REMOVED lines=8> */
.L_x_821:
[----:B------:R-:W-:Y:S01]  /*2b7f0*/  IMAD.MOV.U32 R117, RZ, RZ, R14 ;  /* 0x000000ffff757224 */ /* 0x000fe200078e000e */
[----:B------:R-:W-:Y:S06]  /*2b800*/  BRA `(.L_x_822) ;  /* 0xfffffda400b87947 */ /* 0x000fec000383ffff */
.L_x_515:
[----:B0-----:R0:W1:Y:S02]  /*2b810*/  SYNCS.PHASECHK.TRANS64.TRYWAIT P6, [R86+URZ+0x38890], R87 ;  /* 0x03889057560075a7 */ /* 0x00106400080c017f */
[----:B-1----:R-:W-:Y:S05]  /*2b820*/  @!P6 NANOSLEEP.SYNCS 0x989680 ;  /* 0x009896800000e95d */ /* 0x002fea0003900000 */
[----:B------:R-:W1:Y:S02]  /*2b830*/  @!P6 SYNCS.PHASECHK.TRANS64 P6, [R86+URZ+0x38890], R87 ;  /* 0x038890575600e5a7 */ /* 0x000e6400080c007f */
[----:B-1----:R-:W-:Y:S05]  /*2b840*/  @!P6 BRA `(.L_x_515) ;  /* 0xfffffffc00f0e947 */ /* 0x002fea000383ffff */
[----:B------:R-:W-:Y:S05]  /*2b850*/  BRA `(.L_x_823) ;  /* 0xfffffdc0004c7947 */ /* 0x000fea000383ffff */
.L_x_516:
        /* <DEDUP_REMOVED lines=8> */
.L_x_825:
[----:B------:R-:W-:Y:S05]  /*2b8e0*/  BSYNC B1 ;  /* 0x0000000000017941 */ /* 0x000fea0003800000 */
.L_x_824:
        /* <DEDUP_REMOVED lines=8> */
.L_x_826:
[----:B------:R-:W-:Y:S01]  /*2b970*/  IMAD.MOV.U32 R11, RZ, RZ, R14 ;  /* 0x000000ffff0b7224 */ /* 0x000fe200078e000e */
[----:B------:R-:W-:Y:S06]  /*2b980*/  BRA `(.L_x_827) ;  /* 0xfffffdc0001c7947 */ /* 0x000fec000383ffff */
.L_x_525:
[----:B------:R-:W-:Y:S01]  /*2b990*/  BSSY B1, `(.L_x_828) ;  /* 0x0000008000017945 */ /* 0x000fe20003800000 */
[----:B---34-:R-:W-:Y:S02]  /*2b9a0*/  IMAD.MOV.U32 R13, RZ, RZ, R116 ;  /* 0x000000ffff0d7224 */ /* 0x018fe400078e0074 */
[----:B------:R-:W-:Y:S02]  /*2b9b0*/  IMAD.MOV.U32 R12, RZ, RZ, 0x1 ;  /* 0x00000001ff0c7424 */ /* 0x000fe400078e00ff */
[----:B------:R-:W-:Y:S02]  /*2b9c0*/  IMAD.MOV.U32 R11, RZ, RZ, 0x181f ;  /* 0x0000181fff0b7424 */ /* 0x000fe400078e00ff */
[----:B------:R-:W-:-:S07]  /*2b9d0*/  IMAD.MOV.U32 R15, RZ, RZ, -0x1 ;  /* 0xffffffffff0f7424 */ /* 0x000fce00078e00ff */
[----:B012---:R-:W-:Y:S05]  /*2b9e0*/  WARPSYNC.COLLECTIVE R15, `(.L_x_829) ;  /* 0x000000000f087348 */ /* 0x007fea0003c00000 */
[----:B------:R3:W4:Y:S02]  /*2b9f0*/  SHFL.IDX P6, R14, R13, R12, R11 ;  /* 0x0000000c0d0e7389 */ /* 0x00072400000c000b */
[----:B01234-:R-:W-:Y:S01]  /*2ba00*/  ENDCOLLECTIVE ;  /* 0x000000000000791b */ /* 0x01ffe20003800000 */
.L_x_829:
[----:B------:R-:W-:Y:S05]  /*2ba10*/  BSYNC B1 ;  /* 0x0000000000017941 */ /* 0x000fea0003800000 */
.L_x_828:
[----:B------:R-:W-:Y:S01]  /*2ba20*/  IMAD.MOV.U32 R13, RZ, RZ, R117 ;  /* 0x000000ffff0d7224 */ /* 0x000fe200078e0075 */
[----:B------:R-:W-:Y:S01]  /*2ba30*/  MOV R11, 0x181f ;  /* 0x0000181f000b7802 */ /* 0x000fe20000000f00 */
[----:B------:R-:W-:Y:S02]  /*2ba40*/  IMAD.MOV.U32 R12, RZ, RZ, 0x1 ;  /* 0x00000001ff0c7424 */ /* 0x000fe400078e00ff */
[----:B------:R-:W-:Y:S02]  /*2ba50*/  IMAD.MOV.U32 R15, RZ, RZ, -0x1 ;  /* 0xffffffffff0f7424 */ /* 0x000fe400078e00ff */
[----:B------:R-:W-:-:S07]  /*2ba60*/  IMAD.MOV.U32 R33, RZ, RZ, R14 ;  /* 0x000000ffff217224 */ /* 0x000fce00078e000e */
[----:B------:R-:W-:Y:S05]  /*2ba70*/  WARPSYNC.COLLECTIVE R15, `(.L_x_830) ;  /* 0x000000000f087348 */ /* 0x000fea0003c00000 */
[----:B------:R0:W1:Y:S02]  /*2ba80*/  SHFL.IDX P6, R14, R13, R12, R11 ;  /* 0x0000000c0d0e7389 */ /* 0x00006400000c000b */
[----:B01----:R-:W-:Y:S01]  /*2ba90*/  ENDCOLLECTIVE ;  /* 0x000000000000791b */ /* 0x003fe20003800000 */
.L_x_830:
[----:B------:R-:W-:Y:S01]  /*2baa0*/  IMAD.MOV.U32 R11, RZ, RZ, R14 ;  /* 0x000000ffff0b7224 */ /* 0x000fe200078e000e */
[----:B------:R-:W-:Y:S06]  /*2bab0*/  BRA `(.L_x_831) ;  /* 0xfffffdd0000c7947 */ /* 0x000fec000383ffff */
.L_x_534:
[----:B------:R-:W-:Y:S01]  /*2bac0*/  BSSY B1, `(.L_x_832) ;  /* 0x0000008000017945 */ /* 0x000fe20003800000 */
[----:B0--3--:R-:W-:Y:S02]  /*2bad0*/  IMAD.MOV.U32 R13, RZ, RZ, R116 ;  /* 0x000000ffff0d7224 */ /* 0x009fe400078e0074 */
[----:B------:R-:W-:Y:S02]  /*2bae0*/  IMAD.MOV.U32 R12, RZ, RZ, 0x2 ;  /* 0x00000002ff0c7424 */ /* 0x000fe400078e00ff */
[----:B------:R-:W-:Y:S02]  /*2baf0*/  IMAD.MOV.U32 R11, RZ, RZ, 0x181f ;  /* 0x0000181fff0b7424 */ /* 0x000fe400078e00ff */
[----:B------:R-:W-:-:S07]  /*2bb00*/  IMAD.MOV.U32 R15, RZ, RZ, -0x1 ;  /* 0xffffffffff0f7424 */ /* 0x000fce00078e00ff */
[----:B-12-4-:R-:W-:Y:S05]  /*2bb10*/  WARPSYNC.COLLECTIVE R15, `(.L_x_833) ;  /* 0x000000000f087348 */ /* 0x016fea0003c00000 */
[----:B------:R0:W3:Y:S02]  /*2bb20*/  SHFL.IDX P6, R14, R13, R12, R11 ;  /* 0x0000000c0d0e7389 */ /* 0x0000e400000c000b */
[----:B01234-:R-:W-:Y:S01]  /*2bb30*/  ENDCOLLECTIVE ;  /* 0x000000000000791b */ /* 0x01ffe20003800000 */
.L_x_833:
[----:B------:R-:W-:Y:S05]  /*2bb40*/  BSYNC B1 ;  /* 0x0000000000017941 */ /* 0x000fea0003800000 */
.L_x_832:
        /* <DEDUP_REMOVED lines=8> */
.L_x_834:
[----:B------:R-:W-:Y:S01]  /*2bbd0*/  IMAD.MOV.U32 R117, RZ, RZ, R14 ;  /* 0x000000ffff757224 */ /* 0x000fe200078e000e */
[----:B------:R-:W-:Y:S06]  /*2bbe0*/  BRA `(.L_x_835) ;  /* 0xfffffde000007947 */ /* 0x000fec000383ffff */
.L_x_543:
[----:B0-----:R0:W1:Y:S02]  /*2bbf0*/  SYNCS.PHASECHK.TRANS64.TRYWAIT P3, [R86+URZ+0x38890], R87 ;  /* 0x03889057560075a7 */ /* 0x001064000806017f */
[----:B-1----:R-:W-:Y:S05]  /*2bc00*/  @!P3 NANOSLEEP.SYNCS 0x989680 ;  /* 0x009896800000b95d */ /* 0x002fea0003900000 */
[----:B------:R-:W1:Y:S02]  /*2bc10*/  @!P3 SYNCS.PHASECHK.TRANS64 P3, [R86+URZ+0x38890], R87 ;  /* 0x038890575600b5a7 */ /* 0x000e64000806007f */
[----:B-1----:R-:W-:Y:S05]  /*2bc20*/  @!P3 BRA `(.L_x_543) ;  /* 0xfffffffc00f0b947 */ /* 0x002fea000383ffff */
[----:B------:R-:W-:Y:S05]  /*2bc30*/  BRA `(.L_x_836) ;  /* 0xfffffdf0005c7947 */ /* 0x000fea000383ffff */
.L_x_544:
        /* <DEDUP_REMOVED lines=8> */
.L_x_838:
[----:B------:R-:W-:Y:S05]  /*2bcc0*/  BSYNC B1 ;  /* 0x0000000000017941 */ /* 0x000fea0003800000 */
.L_x_837:
        /* <DEDUP_REMOVED lines=8> */
.L_x_839:
[----:B------:R-:W-:Y:S01]  /*2bd50*/  IMAD.MOV.U32 R35, RZ, RZ, R14 ;  /* 0x000000ffff237224 */ /* 0x000fe200078e000e */
[----:B------:R-:W-:Y:S06]  /*2bd60*/  BRA `(.L_x_840) ;  /* 0xfffffdf000787947 */ /* 0x000fec000383ffff */
.L_x_547:
[----:B------:R-:W-:Y:S01]  /*2bd70*/  BSSY B1, `(.L_x_841) ;  /* 0x0000008000017945 */ /* 0x000fe20003800000 */
[----:B----4-:R-:W-:Y:S01]  /*2bd80*/  IMAD.MOV.U32 R13, RZ, RZ, R31 ;  /* 0x000000ffff0d7224 */ /* 0x010fe200078e001f */
[----:B------:R-:W-:Y:S01]  /*2bd90*/  MOV R12, 0x1 ;  /* 0x00000001000c7802 */ /* 0x000fe20000000f00 */
[----:B------:R-:W-:Y:S02]  /*2bda0*/  IMAD.MOV.U32 R11, RZ, RZ, 0x181f ;  /* 0x0000181fff0b7424 */ /* 0x000fe400078e00ff */
[----:B------:R-:W-:-:S07]  /*2bdb0*/  IMAD.MOV.U32 R15, RZ, RZ, -0x1 ;  /* 0xffffffffff0f7424 */ /* 0x000fce00078e00ff */
[----:B0123--:R-:W-:Y:S05]  /*2bdc0*/  WARPSYNC.COLLECTIVE R15, `(.L_x_842) ;  /* 0x000000000f087348 */ /* 0x00ffea0003c00000 */
[----:B------:R4:W0:Y:S02]  /*2bdd0*/  SHFL.IDX P6, R14, R13, R12, R11 ;  /* 0x0000000c0d0e7389 */ /* 0x00082400000c000b */
[----:B01234-:R-:W-:Y:S01]  /*2bde0*/  ENDCOLLECTIVE ;  /* 0x000000000000791b */ /* 0x01ffe20003800000 */
.L_x_842:
[----:B------:R-:W-:Y:S05]  /*2bdf0*/  BSYNC B1 ;  /* 0x0000000000017941 */ /* 0x000fea0003800000 */
.L_x_841:
        /* <DEDUP_REMOVED lines=8> */
.L_x_843:
[----:B------:R-:W-:Y:S01]  /*2be80*/  IMAD.MOV.U32 R35, RZ, RZ, R14 ;  /* 0x000000ffff237224 */ /* 0x000fe200078e000e */
[----:B------:R-:W-:Y:S06]  /*2be90*/  BRA `(.L_x_844) ;  /* 0xfffffdf000a07947 */ /* 0x000fec000383ffff */
.L_x_550:
[----:B------:R-:W-:Y:S01]  /*2bea0*/  BSSY B1, `(.L_x_845) ;  /* 0x0000008000017945 */ /* 0x000fe20003800000 */
[----:B0---4-:R-:W-:Y:S02]  /*2beb0*/  IMAD.MOV.U32 R13, RZ, RZ, R31 ;  /* 0x000000ffff0d7224 */ /* 0x011fe400078e001f */
[----:B------:R-:W-:Y:S02]  /*2bec0*/  IMAD.MOV.U32 R12, RZ, RZ, 0x2 ;  /* 0x00000002ff0c7424 */ /* 0x000fe400078e00ff */
[----:B------:R-:W-:Y:S02]  /*2bed0*/  IMAD.MOV.U32 R11, RZ, RZ, 0x181f ;  /* 0x0000181fff0b7424 */ /* 0x000fe400078e00ff */
[----:B------:R-:W-:-:S07]  /*2bee0*/  IMAD.MOV.U32 R15, RZ, RZ, -0x1 ;  /* 0xffffffffff0f7424 */ /* 0x000fce00078e00ff */
[----:B-123--:R-:W-:Y:S05]  /*2bef0*/  WARPSYNC.COLLECTIVE R15, `(.L_x_846) ;  /* 0x000000000f087348 */ /* 0x00efea0003c00000 */
[----:B------:R0:W4:Y:S02]  /*2bf00*/  SHFL.IDX P6, R14, R13, R12, R11 ;  /* 0x0000000c0d0e7389 */ /* 0x00012400000c000b */
[----:B01234-:R-:W-:Y:S01]  /*2bf10*/  ENDCOLLECTIVE ;  /* 0x000000000000791b */ /* 0x01ffe20003800000 */
.L_x_846:
[----:B------:R-:W-:Y:S05]  /*2bf20*/  BSYNC B1 ;  /* 0x0000000000017941 */ /* 0x000fea0003800000 */
.L_x_845:
        /* <DEDUP_REMOVED lines=8> */
.L_x_847:
[----:B------:R-:W-:Y:S01]  /*2bfb0*/  IMAD.MOV.U32 R33, RZ, RZ, R14 ;  /* 0x000000ffff217224 */ /* 0x000fe200078e000e */
[----:B------:R-:W-:Y:S06]  /*2bfc0*/  BRA `(.L_x_848) ;  /* 0xfffffdf000cc7947 */ /* 0x000fec000383ffff */
.L_x_554:
[----:B------:R0:W0:Y:S02]  /*2bfd0*/  SYNCS.PHASECHK.TRANS64.TRYWAIT P0, [R86+URZ+0x388b0], R87 ;  /* 0x0388b057560075a7 */ /* 0x000024000800017f */
[----:B0-----:R-:W-:Y:S05]  /*2bfe0*/  @!P0 NANOSLEEP.SYNCS 0x989680 ;  /* 0x009896800000895d */ /* 0x001fea0003900000 */
[----:B------:R-:W0:Y:S02]  /*2bff0*/  @!P0 SYNCS.PHASECHK.TRANS64 P0, [R86+URZ+0x388b0], R87 ;  /* 0x0388b057560085a7 */ /* 0x000e24000800007f */
[----:B0-----:R-:W-:Y:S05]  /*2c000*/  @!P0 BRA `(.L_x_554) ;  /* 0xfffffffc00f08947 */ /* 0x001fea000383ffff */
[----:B------:R-:W-:Y:S05]  /*2c010*/  BRA `(.L_x_849) ;  /* 0xfffffdf400747947 */ /* 0x000fea000383ffff */
.L_x_576:
        /* <DEDUP_REMOVED lines=8> */
.L_x_851:
[----:B------:R-:W-:Y:S05]  /*2c0a0*/  BSYNC B1 ;  /* 0x0000000000017941 */ /* 0x000fea0003800000 */
.L_x_850:
[----:B------:R-:W-:Y:S01]  /*2c0b0*/  MOV R13, R30 ;  /* 0x0000001e000d7202 */ /* 0x000fe20000000f00 */
[----:B------:R-:W-:Y:S02]  /*2c0c0*/  IMAD.MOV.U32 R12, RZ, RZ, RZ ;  /* 0x000000ffff0c7224 */ /* 0x000fe400078e00ff */
[----:B------:R-:W-:Y:S02]  /*2c0d0*/  IMAD.MOV.U32 R11, RZ, RZ, 0x181f ;  /* 0x0000181fff0b7424 */ /* 0x000fe400078e00ff */
[----:B------:R-:W-:Y:S02]  /*2c0e0*/  IMAD.MOV.U32 R15, RZ, RZ, -0x1 ;  /* 0xffffffffff0f7424 */ /* 0x000fe400078e00ff */
[----:B------:R-:W-:-:S07]  /*2c0f0*/  IMAD.MOV.U32 R0, RZ, RZ, R14 ;  /* 0x000000ffff007224 */ /* 0x000fce00078e000e */
[----:B------:R-:W-:Y:S05]  /*2c100*/  WARPSYNC.COLLECTIVE R15, `(.L_x_852) ;  /* 0x000000000f087348 */ /* 0x000fea0003c00000 */
[----:B------:R0:W1:Y:S02]  /*2c110*/  SHFL.IDX P6, R14, R13, R12, R11 ;  /* 0x0000000c0d0e7389 */ /* 0x00006400000c000b */
[----:B01----:R-:W-:Y:S01]  /*2c120*/  ENDCOLLECTIVE ;  /* 0x000000000000791b */ /* 0x003fe20003800000 */
.L_x_852:
[----:B------:R-:W-:Y:S02]  /*2c130*/  IMAD.MOV.U32 R13, RZ, RZ, R27 ;  /* 0x000000ffff0d7224 */ /* 0x000fe400078e001b */
[----:B------:R-:W-:-:S07]  /*2c140*/  IMAD.MOV.U32 R3, RZ, RZ, R14 ;  /* 0x000000ffff037224 */ /* 0x000fce00078e000e */
[----:B------:R-:W-:Y:S05]  /*2c150*/  WARPSYNC.COLLECTIVE R15, `(.L_x_853) ;  /* 0x000000000f087348 */ /* 0x000fea0003c00000 */
[----:B------:R0:W1:Y:S02]  /*2c160*/  SHFL.IDX P6, R14, R13, R12, R11 ;  /* 0x0000000c0d0e7389 */ /* 0x00006400000c000b */
[----:B01----:R-:W-:Y:S01]  /*2c170*/  ENDCOLLECTIVE ;  /* 0x000000000000791b */ /* 0x003fe20003800000 */
.L_x_853:
[----:B------:R-:W-:Y:S02]  /*2c180*/  IMAD.MOV.U32 R13, RZ, RZ, R32 ;  /* 0x000000ffff0d7224 */ /* 0x000fe400078e0020 */
[----:B------:R-:W-:-:S07]  /*2c190*/  IMAD.MOV.U32 R27, RZ, RZ, R14 ;  /* 0x000000ffff1b7224 */ /* 0x000fce00078e000e */
[----:B------:R-:W-:Y:S05]  /*2c1a0*/  WARPSYNC.COLLECTIVE R15, `(.L_x_854) ;  /* 0x000000000f087348 */ /* 0x000fea0003c00000 */
[----:B------:R0:W1:Y:S02]  /*2c1b0*/  SHFL.IDX P6, R14, R13, R12, R11 ;  /* 0x0000000c0d0e7389 */ /* 0x00006400000c000b */
[----:B01----:R-:W-:Y:S01]  /*2c1c0*/  ENDCOLLECTIVE ;  /* 0x000000000000791b */ /* 0x003fe20003800000 */
.L_x_854:
[----:B------:R-:W-:Y:S01]  /*2c1d0*/  IMAD.MOV.U32 R32, RZ, RZ, R14 ;  /* 0x000000ffff207224 */ /* 0x000fe200078e000e */
[----:B------:R-:W-:Y:S06]  /*2c1e0*/  BRA `(.L_x_855) ;  /* 0xfffffe0800287947 */ /* 0x000fec000383ffff */
.L_x_580:
[----:B0-----:R0:W1:Y:S02]  /*2c1f0*/  SYNCS.PHASECHK.TRANS64.TRYWAIT P0, [R23+URZ+0x38800], R32 ;  /* 0x03880020170075a7 */ /* 0x001064000800017f */
[----:B-1----:R-:W-:Y:S05]  /*2c200*/  @!P0 NANOSLEEP.SYNCS 0x989680 ;  /* 0x009896800000895d */ /* 0x002fea0003900000 */
[----:B------:R-:W1:Y:S02]  /*2c210*/  @!P0 SYNCS.PHASECHK.TRANS64 P0, [R23+URZ+0x38800], R32 ;  /* 0x03880020170085a7 */ /* 0x000e64000800007f */
[----:B-1----:R-:W-:Y:S05]  /*2c220*/  @!P0 BRA `(.L_x_580) ;  /* 0xfffffffc00f08947 */ /* 0x002fea000383ffff */
[----:B------:R-:W-:Y:S05]  /*2c230*/  BRA `(.L_x_856) ;  /* 0xfffffe0c00ec7947 */ /* 0x000fea000383ffff */
.L_x_612:
        /* <DEDUP_REMOVED lines=8> */
.L_x_858:
[----:B------:R-:W-:Y:S05]  /*2c2c0*/  BSYNC B1 ;  /* 0x0000000000017941 */ /* 0x000fea0003800000 */
.L_x_857:
        /* <DEDUP_REMOVED lines=8> */
.L_x_859:
[----:B------:R-:W-:Y:S02]  /*2c350*/  IMAD.MOV.U32 R13, RZ, RZ, R27 ;  /* 0x000000ffff0d7224 */ /* 0x000fe400078e001b */
[----:B------:R-:W-:-:S07]  /*2c360*/  IMAD.MOV.U32 R30, RZ, RZ, R14 ;  /* 0x000000ffff1e7224 */ /* 0x000fce00078e000e */
[----:B------:R-:W-:Y:S05]  /*2c370*/  WARPSYNC.COLLECTIVE R15, `(.L_x_860) ;  /* 0x000000000f087348 */ /* 0x000fea0003c00000 */
[----:B------:R0:W1:Y:S02]  /*2c380*/  SHFL.IDX P6, R14, R13, R12, R11 ;  /* 0x0000000c0d0e7389 */ /* 0x00006400000c000b */
[----:B01----:R-:W-:Y:S01]  /*2c390*/  ENDCOLLECTIVE ;  /* 0x000000000000791b */ /* 0x003fe20003800000 */
.L_x_860:
[----:B------:R-:W-:Y:S02]  /*2c3a0*/  IMAD.MOV.U32 R13, RZ, RZ, R32 ;  /* 0x000000ffff0d7224 */ /* 0x000fe400078e0020 */
[----:B------:R-:W-:-:S07]  /*2c3b0*/  IMAD.MOV.U32 R3, RZ, RZ, R14 ;  /* 0x000000ffff037224 */ /* 0x000fce00078e000e */
[----:B------:R-:W-:Y:S05]  /*2c3c0*/  WARPSYNC.COLLECTIVE R15, `(.L_x_861) ;  /* 0x000000000f087348 */ /* 0x000fea0003c00000 */
[----:B------:R0:W1:Y:S02]  /*2c3d0*/  SHFL.IDX P6, R14, R13, R12, R11 ;  /* 0x0000000c0d0e7389 */ /* 0x00006400000c000b */
[----:B01----:R-:W-:Y:S01]  /*2c3e0*/  ENDCOLLECTIVE ;  /* 0x000000000000791b */ /* 0x003fe20003800000 */
.L_x_861:
[----:B------:R-:W-:Y:S01]  /*2c3f0*/  IMAD.MOV.U32 R32, RZ, RZ, R14 ;  /* 0x000000ffff207224 */ /* 0x000fe200078e000e */
[----:B------:R-:W-:Y:S06]  /*2c400*/  BRA `(.L_x_862) ;  /* 0xfffffe3800e07947 */ /* 0x000fec000383ffff */
.L_x_616:
[----:B0-----:R0:W1:Y:S02]  /*2c410*/  SYNCS.PHASECHK.TRANS64.TRYWAIT P0, [R23+URZ+0x38800], R20 ;  /* 0x03880014170075a7 */ /* 0x001064000800017f */
[----:B-1----:R-:W-:Y:S05]  /*2c420*/  @!P0 NANOSLEEP.SYNCS 0x989680 ;  /* 0x009896800000895d */ /* 0x002fea0003900000 */
[----:B------:R-:W1:Y:S02]  /*2c430*/  @!P0 SYNCS.PHASECHK.TRANS64 P0, [R23+URZ+0x38800], R20 ;  /* 0x03880014170085a7 */ /* 0x000e64000800007f */
[----:B-1----:R-:W-:Y:S05]  /*2c440*/  @!P0 BRA `(.L_x_616) ;  /* 0xfffffffc00f08947 */ /* 0x002fea000383ffff */
[----:B------:R-:W-:Y:S05]  /*2c450*/  BRA `(.L_x_863) ;  /* 0xfffffe4000507947 */ /* 0x000fea000383ffff */
.L_x_634:
[----:B-1----:R1:W0:Y:S02]  /*2c460*/  SYNCS.PHASECHK.TRANS64.TRYWAIT P1, [R0+URZ+0x38830], R3 ;  /* 0x03883003000075a7 */ /* 0x002224000802017f */
[----:B0-----:R-:W-:Y:S05]  /*2c470*/  @!P1 NANOSLEEP.SYNCS 0x989680 ;  /* 0x009896800000995d */ /* 0x001fea0003900000 */
[----:B------:R-:W0:Y:S02]  /*2c480*/  @!P1 SYNCS.PHASECHK.TRANS64 P1, [R0+URZ+0x38830], R3 ;  /* 0x03883003000095a7 */ /* 0x000e24000802007f */
[----:B0-----:R-:W-:Y:S05]  /*2c490*/  @!P1 BRA `(.L_x_634) ;  /* 0xfffffffc00f09947 */ /* 0x001fea000383ffff */
[----:B------:R-:W-:Y:S05]  /*2c4a0*/  BRA `(.L_x_633) ;  /* 0xfffffe7400bc7947 */ /* 0x000fea000383ffff */
.L_x_642:
[----:B-1----:R1:W2:Y:S02]  /*2c4b0*/  SYNCS.PHASECHK.TRANS64.TRYWAIT P1, [R9+URZ+0x38830], R3 ;  /* 0x03883003090075a7 */ /* 0x0022a4000802017f */
[----:B--2---:R-:W-:Y:S05]  /*2c4c0*/  @!P1 NANOSLEEP.SYNCS 0x989680 ;  /* 0x009896800000995d */ /* 0x004fea0003900000 */
[----:B------:R-:W2:Y:S02]  /*2c4d0*/  @!P1 SYNCS.PHASECHK.TRANS64 P1, [R9+URZ+0x38830], R3 ;  /* 0x03883003090095a7 */ /* 0x000ea4000802007f */
[----:B--2---:R-:W-:Y:S05]  /*2c4e0*/  @!P1 BRA `(.L_x_642) ;  /* 0xfffffffc00f09947 */ /* 0x004fea000383ffff */
[----:B------:R-:W-:Y:S05]  /*2c4f0*/  BRA `(.L_x_641) ;  /* 0xfffffec800847947 */ /* 0x000fea000383ffff */
.L_x_647:
[----:B---3--:R3:W4:Y:S02]  /*2c500*/  SYNCS.PHASECHK.TRANS64.TRYWAIT P1, [R6+URZ+0x38850], R0 ;  /* 0x03885000060075a7 */ /* 0x008724000802017f */
[----:B----4-:R-:W-:Y:S05]  /*2c510*/  @!P1 NANOSLEEP.SYNCS 0x989680 ;  /* 0x009896800000995d */ /* 0x010fea0003900000 */
[----:B------:R-:W4:Y:S02]  /*2c520*/  @!P1 SYNCS.PHASECHK.TRANS64 P1, [R6+URZ+0x38850], R0 ;  /* 0x03885000060095a7 */ /* 0x000f24000802007f */
[----:B----4-:R-:W-:Y:S05]  /*2c530*/  @!P1 BRA `(.L_x_647) ;  /* 0xfffffffc00f09947 */ /* 0x010fea000383ffff */
[----:B------:R-:W-:Y:S05]  /*2c540*/  BRA `(.L_x_646) ;  /* 0xffffff0000447947 */ /* 0x000fea000383ffff */
.L_x_655:
[----:B-1----:R1:W2:Y:S02]  /*2c550*/  SYNCS.PHASECHK.TRANS64.TRYWAIT P1, [R2+URZ+0x38850], R0 ;  /* 0x03885000020075a7 */ /* 0x0022a4000802017f */
[----:B--2---:R-:W-:Y:S05]  /*2c560*/  @!P1 NANOSLEEP.SYNCS 0x989680 ;  /* 0x009896800000995d */ /* 0x004fea0003900000 */
[----:B------:R-:W2:Y:S02]  /*2c570*/  @!P1 SYNCS.PHASECHK.TRANS64 P1, [R2+URZ+0x38850], R0 ;  /* 0x03885000020095a7 */ /* 0x000ea4000802007f */
[----:B--2---:R-:W-:Y:S05]  /*2c580*/  @!P1 BRA `(.L_x_655) ;  /* 0xfffffffc00f09947 */ /* 0x004fea000383ffff */
[----:B------:R-:W-:Y:S05]  /*2c590*/  BRA `(.L_x_654) ;  /* 0xffffff1c00b47947 */ /* 0x000fea000383ffff */
.L_x_695:
[----:B------:R-:W0:Y:S01]  /*2c5a0*/  S2R R10, SR_TID.X ;  /* 0x00000000000a7919 */ /* 0x000e220000002100 */
[----:B------:R-:W-:Y:S01]  /*2c5b0*/  BSSY B1, `(.L_x_864) ;  /* 0x000000a000017945 */ /* 0x000fe20003800000 */
[----:B------:R-:W-:Y:S01]  /*2c5c0*/  MOV R12, RZ ;  /* 0x000000ff000c7202 */ /* 0x000fe20000000f00 */
[----:B------:R-:W-:Y:S02]  /*2c5d0*/  IMAD.MOV.U32 R11, RZ, RZ, 0x1f ;  /* 0x0000001fff0b7424 */ /* 0x000fe400078e00ff */
[----:B------:R-:W-:Y:S01]  /*2c5e0*/  IMAD.MOV.U32 R15, RZ, RZ, -0x1 ;  /* 0xffffffffff0f7424 */ /* 0x000fe200078e00ff */
[----:B0-----:R-:W-:-:S04]  /*2c5f0*/  SHF.R.U32.HI R10, RZ, 0x5, R10 ;  /* 0x00000005ff0a7819 */ /* 0x001fc8000001160a */
[----:B------:R-:W-:-:S05]  /*2c600*/  LOP3.LUT R10, R10, 0x3, RZ, 0xc0, !PT ;  /* 0x000000030a0a7812 */ /* 0x000fca00078ec0ff */
[----:B------:R-:W-:-:S07]  /*2c610*/  IMAD.MOV.U32 R13, RZ, RZ, R10 ;  /* 0x000000ffff0d7224 */ /* 0x000fce00078e000a */
[----:B------:R-:W-:Y:S05]  /*2c620*/  WARPSYNC.COLLECTIVE R15, `(.L_x_865) ;  /* 0x000000000f087348 */ /* 0x000fea0003c00000 */
[----:B------:R0:W1:Y:S02]  /*2c630*/  SHFL.IDX P6, R14, R13, R12, R11 ;  /* 0x0000000c0d0e7389 */ /* 0x00006400000c000b */
[----:B01----:R-:W-:Y:S01]  /*2c640*/  ENDCOLLECTIVE ;  /* 0x000000000000791b */ /* 0x003fe20003800000 */
.L_x_865:
[----:B------:R-:W-:Y:S05]  /*2c650*/  BSYNC B1 ;  /* 0x0000000000017941 */ /* 0x000fea0003800000 */
.L_x_864:
[----:B------:R-:W-:Y:S05]  /*2c660*/  BRA `(.L_x_866) ;  /* 0xffffff8800b47947 */ /* 0x000fea000383ffff */
.L_x_697:
[----:B------:R-:W-:Y:S01]  /*2c670*/  BSSY B1, `(.L_x_867) ;  /* 0x0000006000017945 */ /* 0x000fe20003800000 */
[----:B------:R-:W-:-:S07]  /*2c680*/  IMAD.MOV.U32 R15, RZ, RZ, -0x1 ;  /* 0xffffffffff0f7424 */ /* 0x000fce00078e00ff */
[----:B0-----:R-:W-:Y:S05]  /*2c690*/  WARPSYNC.COLLECTIVE R15, `(.L_x_868) ;  /* 0x000000000f0c7348 */ /* 0x001fea0003c00000 */
[----:B------:R-:W-:Y:S02]  /*2c6a0*/  ELECT P6, UR62, PT ;  /* 0x00000000003e782f */ /* 0x000fe400038c0000 */
[----:B------:R-:W-:Y:S01]  /*2c6b0*/  MOV R14, UR62 ;  /* 0x0000003e000e7c02 */ /* 0x000fe20008000f00 */
[----:B0-----:R-:W-:Y:S10]  /*2c6c0*/  ENDCOLLECTIVE ;  /* 0x000000000000791b */ /* 0x001ff40003800000 */
.L_x_868:
[----:B------:R-:W-:Y:S05]  /*2c6d0*/  BSYNC B1 ;  /* 0x0000000000017941 */ /* 0x000fea0003800000 */
.L_x_867:
[----:B------:R-:W-:Y:S05]  /*2c6e0*/  BRA `(.L_x_696) ;  /* 0xffffff8800ac7947 */ /* 0x000fea000383ffff */
.L_x_699:
[----:B0-----:R0:W1:Y:S02]  /*2c6f0*/  SYNCS.PHASECHK.TRANS64.TRYWAIT P0, [R16+URZ+0x38820], R8 ;  /* 0x03882008100075a7 */ /* 0x001064000800017f */
[----:B-1----:R-:W-:Y:S05]  /*2c700*/  @!P0 NANOSLEEP.SYNCS 0x989680 ;  /* 0x009896800000895d */ /* 0x002fea0003900000 */
[----:B------:R-:W1:Y:S02]  /*2c710*/  @!P0 SYNCS.PHASECHK.TRANS64 P0, [R16+URZ+0x38820], R8 ;  /* 0x03882008100085a7 */ /* 0x000e64000800007f */
[----:B-1----:R-:W-:Y:S05]  /*2c720*/  @!P0 BRA `(.L_x_699) ;  /* 0xfffffffc00f08947 */ /* 0x002fea000383ffff */
[----:B------:R-:W-:Y:S05]  /*2c730*/  BRA `(.L_x_869) ;  /* 0xffffff8800bc7947 */ /* 0x000fea000383ffff */
.L_x_703:
[----:B-1----:R1:W2:Y:S02]  /*2c740*/  SYNCS.PHASECHK.TRANS64.TRYWAIT P0, [R12+URZ+0x388a0], R11 ;  /* 0x0388a00b0c0075a7 */ /* 0x0022a4000800017f */
[----:B--2---:R-:W-:Y:S05]  /*2c750*/  @!P0 NANOSLEEP.SYNCS 0x989680 ;  /* 0x009896800000895d */ /* 0x004fea0003900000 */
[----:B------:R-:W2:Y:S02]  /*2c760*/  @!P0 SYNCS.PHASECHK.TRANS64 P0, [R12+URZ+0x388a0], R11 ;  /* 0x0388a00b0c0085a7 */ /* 0x000ea4000800007f */
[----:B--2---:R-:W-:Y:S05]  /*2c770*/  @!P0 BRA `(.L_x_703) ;  /* 0xfffffffc00f08947 */ /* 0x004fea000383ffff */
[----:B------:R-:W-:Y:S05]  /*2c780*/  BRA `(.L_x_870) ;  /* 0xffffff8800d47947 */ /* 0x000fea000383ffff */
.L_x_711:
[----:B0-----:R0:W2:Y:S02]  /*2c790*/  SYNCS.PHASECHK.TRANS64.TRYWAIT P0, [R12+URZ+0x388c0], R11 ;  /* 0x0388c00b0c0075a7 */ /* 0x0010a4000800017f */
[----:B--2---:R-:W-:Y:S05]  /*2c7a0*/  @!P0 NANOSLEEP.SYNCS 0x989680 ;  /* 0x009896800000895d */ /* 0x004fea0003900000 */
[----:B------:R-:W2:Y:S02]  /*2c7b0*/  @!P0 SYNCS.PHASECHK.TRANS64 P0, [R12+URZ+0x388c0], R11 ;  /* 0x0388c00b0c0085a7 */ /* 0x000ea4000800007f */
[----:B--2---:R-:W-:Y:S05]  /*2c7c0*/  @!P0 BRA `(.L_x_711) ;  /* 0xfffffffc00f08947 */ /* 0x004fea000383ffff */
[----:B------:R-:W-:Y:S05]  /*2c7d0*/  BRA `(.L_x_871) ;  /* 0xffffff9000107947 */ /* 0x000fea000383ffff */
.L_x_721:
[----:B-1----:R1:W2:Y:S02]  /*2c7e0*/  SYNCS.PHASECHK.TRANS64.TRYWAIT P2, [R11+URZ+0x388a0], R10 ;  /* 0x0388a00a0b0075a7 */ /* 0x0022a4000804017f */
[----:B--2---:R-:W-:Y:S05]  /*2c7f0*/  @!P2 NANOSLEEP.SYNCS 0x989680 ;  /* 0x009896800000a95d */ /* 0x004fea0003900000 */
[----:B------:R-:W2:Y:S02]  /*2c800*/  @!P2 SYNCS.PHASECHK.TRANS64 P2, [R11+URZ+0x388a0], R10 ;  /* 0x0388a00a0b00a5a7 */ /* 0x000ea4000804007f */
[----:B--2---:R-:W-:Y:S05]  /*2c810*/  @!P2 BRA `(.L_x_721) ;  /* 0xfffffffc00f0a947 */ /* 0x004fea000383ffff */
[----:B------:R-:W-:Y:S05]  /*2c820*/  BRA `(.L_x_872) ;  /* 0xffffff9400847947 */ /* 0x000fea000383ffff */
.L_x_729:
[----:B0-----:R0:W2:Y:S02]  /*2c830*/  SYNCS.PHASECHK.TRANS64.TRYWAIT P2, [R11+URZ+0x388c0], R10 ;  /* 0x0388c00a0b0075a7 */ /* 0x0010a4000804017f */
[----:B--2---:R-:W-:Y:S05]  /*2c840*/  @!P2 NANOSLEEP.SYNCS 0x989680 ;  /* 0x009896800000a95d */ /* 0x004fea0003900000 */
[----:B------:R-:W2:Y:S02]  /*2c850*/  @!P2 SYNCS.PHASECHK.TRANS64 P2, [R11+URZ+0x388c0], R10 ;  /* 0x0388c00a0b00a5a7 */ /* 0x000ea4000804007f */
[----:B--2---:R-:W-:Y:S05]  /*2c860*/  @!P2 BRA `(.L_x_729) ;  /* 0xfffffffc00f0a947 */ /* 0x004fea000383ffff */
[----:B------:R-:W-:Y:S05]  /*2c870*/  BRA `(.L_x_873) ;  /* 0xffffff9800bc7947 */ /* 0x000fea000383ffff */
.L_x_747:
        /* <DEDUP_REMOVED lines=11> */
.L_x_875:
[----:B------:R-:W-:Y:S05]  /*2c930*/  BSYNC B0 ;  /* 0x0000000000007941 */ /* 0x000fea0003800000 */
.L_x_874:
[----:B------:R-:W-:Y:S05]  /*2c940*/  BRA `(.L_x_876) ;  /* 0xffffffa800c07947 */ /* 0x000fea000383ffff */
.L_x_750:
[----:B0-----:R0:W1:Y:S02]  /*2c950*/  SYNCS.PHASECHK.TRANS64.TRYWAIT P0, [R5+URZ+0x38840], R2 ;  /* 0x03884002050075a7 */ /* 0x001064000800017f */
[----:B-1----:R-:W-:Y:S05]  /*2c960*/  @!P0 NANOSLEEP.SYNCS 0x989680 ;  /* 0x009896800000895d */ /* 0x002fea0003900000 */
[----:B------:R-:W1:Y:S02]  /*2c970*/  @!P0 SYNCS.PHASECHK.TRANS64 P0, [R5+URZ+0x38840], R2 ;  /* 0x03884002050085a7 */ /* 0x000e64000800007f */
[----:B-1----:R-:W-:Y:S05]  /*2c980*/  @!P0 BRA `(.L_x_750) ;  /* 0xfffffffc00f08947 */ /* 0x002fea000383ffff */
[----:B------:R-:W-:Y:S05]  /*2c990*/  BRA `(.L_x_877) ;  /* 0xffffffac00107947 */ /* 0x000fea000383ffff */
.L_x_751:
        /* <DEDUP_REMOVED lines=8> */
.L_x_879:
[----:B------:R-:W-:Y:S05]  /*2ca20*/  BSYNC B0 ;  /* 0x0000000000007941 */ /* 0x000fea0003800000 */
.L_x_878:
        /* <DEDUP_REMOVED lines=13> */
.L_x_880:
[----:B------:R-:W-:Y:S01]  /*2cb00*/  ULDC.64 UR4, c[0x0][0x208] ;  /* 0x0000820000047ab9 */ /* 0x000fe20000000a00 */
[----:B------:R-:W-:Y:S02]  /*2cb10*/  IMAD.MOV.U32 R13, RZ, RZ, R6 ;  /* 0x000000ffff0d7224 */ /* 0x000fe400078e0006 */
[----:B------:R-:W-:Y:S02]  /*2cb20*/  IMAD.MOV.U32 R12, RZ, RZ, 0x1 ;  /* 0x00000001ff0c7424 */ /* 0x000fe400078e00ff */
[----:B------:R-:W-:-:S05]  /*2cb30*/  IMAD.MOV.U32 R3, RZ, RZ, R14 ;  /* 0x000000ffff037224 */ /* 0x000fca00078e000e */
[----:B------:R-:W-:-:S05]  /*2cb40*/  @P0 LEA R3, P1, R34, R3, 0x1 ;  /* 0x0000000322030211 */ /* 0x000fca00078208ff */
[----:B------:R-:W-:Y:S01]  /*2cb50*/  @P0 IMAD.X R2, RZ, RZ, R2, P1 ;  /* 0x000000ffff020224 */ /* 0x000fe200008e0602 */
[----:B------:R-:W-:-:S04]  /*2cb60*/  ISETP.GE.AND P1, PT, R4, 0x11, PT ;  /* 0x000000110400780c */ /* 0x000fc80003f26270 */
[----:B------:R-:W-:-:S04]  /*2cb70*/  @P0 LOP3.LUT R3, R3, R2, RZ, 0x3c, !PT ;  /* 0x0000000203030212 */ /* 0x000fc800078e3cff */
[----:B------:R-:W-:-:S04]  /*2cb80*/  @P0 LOP3.LUT R2, R3, R2, RZ, 0x3c, !PT ;  /* 0x0000000203020212 */ /* 0x000fc800078e3cff */
[----:B------:R-:W-:Y:S01]  /*2cb90*/  @P0 LOP3.LUT R3, R3, R2, RZ, 0x3c, !PT ;  /* 0x0000000203030212 */ /* 0x000fe200078e3cff */
[----:B------:R-:W-:-:S04]  /*2cba0*/  @P1 IMAD R21, R7, 0x2, R16 ;  /* 0x0000000207151824 */ /* 0x000fc800078e0210 */
        /* <DEDUP_REMOVED lines=10> */
.L_x_881:
[----:B------:R-:W-:Y:S02]  /*2cc50*/  IMAD.MOV.U32 R13, RZ, RZ, R0 ;  /* 0x000000ffff0d7224 */ /* 0x000fe400078e0000 */
[----:B------:R-:W-:-:S07]  /*2cc60*/  IMAD.MOV.U32 R8, RZ, RZ, R14 ;  /* 0x000000ffff087224 */ /* 0x000fce00078e000e */
[----:B------:R-:W-:Y:S05]  /*2cc70*/  WARPSYNC.COLLECTIVE R15, `(.L_x_882) ;  /* 0x000000000f087348 */ /* 0x000fea0003c00000 */
[----:B------:R0:W1:Y:S02]  /*2cc80*/  SHFL.IDX P6, R14, R13, R12, R11 ;  /* 0x0000000c0d0e7389 */ /* 0x00006400000c000b */
[----:B01----:R-:W-:Y:S01]  /*2cc90*/  ENDCOLLECTIVE ;  /* 0x000000000000791b */ /* 0x003fe20003800000 */
.L_x_882:
[----:B------:R-:W-:Y:S01]  /*2cca0*/  ULDC.64 UR4, c[0x0][0x208] ;  /* 0x0000820000047ab9 */ /* 0x000fe20000000a00 */
[----:B------:R-:W-:Y:S02]  /*2ccb0*/  IMAD.MOV.U32 R13, RZ, RZ, R6 ;  /* 0x000000ffff0d7224 */ /* 0x000fe400078e0006 */
[----:B------:R-:W-:Y:S01]  /*2ccc0*/  IMAD.MOV.U32 R12, RZ, RZ, 0x2 ;  /* 0x00000002ff0c7424 */ /* 0x000fe200078e00ff */
[----:B------:R-:W-:-:S04]  /*2ccd0*/  MOV R2, R14 ;  /* 0x0000000e00027202 */ /* 0x000fc80000000f00 */
[----:B------:R-:W-:-:S05]  /*2cce0*/  @P1 LEA R2, P0, R34, R2, 0x1 ;  /* 0x0000000222021211 */ /* 0x000fca00078008ff */
[----:B------:R-:W-:-:S05]  /*2ccf0*/  @P1 IMAD.X R3, RZ, RZ, R8, P0 ;  /* 0x000000ffff031224 */ /* 0x000fca00000e0608 */
        /* <DEDUP_REMOVED lines=11> */
.L_x_883:
[----:B------:R-:W-:Y:S02]  /*2cdb0*/  @P1 IMAD R9, R7, 0x2, R16 ;  /* 0x0000000207091824 */ /* 0x000fe400078e0210 */
[----:B------:R-:W-:Y:S02]  /*2cdc0*/  IMAD.MOV.U32 R13, RZ, RZ, R0 ;  /* 0x000000ffff0d7224 */ /* 0x000fe400078e0000 */
[----:B------:R-:W-:-:S07]  /*2cdd0*/  IMAD.MOV.U32 R8, RZ, RZ, R14 ;  /* 0x000000ffff087224 */ /* 0x000fce00078e000e */
[----:B------:R-:W-:Y:S05]  /*2cde0*/  WARPSYNC.COLLECTIVE R15, `(.L_x_884) ;  /* 0x000000000f087348 */ /* 0x000fea0003c00000 */
[----:B------:R0:W1:Y:S02]  /*2cdf0*/  SHFL.IDX P6, R14, R13, R12, R11 ;  /* 0x0000000c0d0e7389 */ /* 0x00006400000c000b */
[----:B01----:R-:W-:Y:S01]  /*2ce00*/  ENDCOLLECTIVE ;  /* 0x000000000000791b */ /* 0x003fe20003800000 */
.L_x_884:
[----:B------:R-:W-:Y:S01]  /*2ce10*/  ULDC.64 UR4, c[0x0][0x208] ;  /* 0x0000820000047ab9 */ /* 0x000fe20000000a00 */
[----:B------:R-:W-:Y:S02]  /*2ce20*/  IMAD.MOV.U32 R13, RZ, RZ, R6 ;  /* 0x000000ffff0d7224 */ /* 0x000fe400078e0006 */
[----:B------:R-:W-:Y:S02]  /*2ce30*/  IMAD.MOV.U32 R12, RZ, RZ, 0x3 ;  /* 0x00000003ff0c7424 */ /* 0x000fe400078e00ff */
[----:B------:R-:W-:-:S05]  /*2ce40*/  IMAD.MOV.U32 R2, RZ, RZ, R14 ;  /* 0x000000ffff027224 */ /* 0x000fca00078e000e */
        /* <DEDUP_REMOVED lines=13> */
.L_x_885:
[----:B------:R-:W-:Y:S02]  /*2cf20*/  @P1 IMAD R21, R7, 0x2, R16 ;  /* 0x0000000207151824 */ /* 0x000fe400078e0210 */
[----:B------:R-:W-:Y:S02]  /*2cf30*/  IMAD.MOV.U32 R13, RZ, RZ, R0 ;  /* 0x000000ffff0d7224 */ /* 0x000fe400078e0000 */
[----:B------:R-:W-:-:S07]  /*2cf40*/  IMAD.MOV.U32 R8, RZ, RZ, R14 ;  /* 0x000000ffff087224 */ /* 0x000fce00078e000e */
[----:B------:R-:W-:Y:S05]  /*2cf50*/  WARPSYNC.COLLECTIVE R15, `(.L_x_886) ;  /* 0x000000000f087348 */ /* 0x000fea0003c00000 */
[----:B------:R0:W1:Y:S02]  /*2cf60*/  SHFL.IDX P6, R14, R13, R12, R11 ;  /* 0x0000000c0d0e7389 */ /* 0x00006400000c000b */
[----:B01----:R-:W-:Y:S01]  /*2cf70*/  ENDCOLLECTIVE ;  /* 0x000000000000791b */ /* 0x003fe20003800000 */
.L_x_886:
        /* <DEDUP_REMOVED lines=16> */
.L_x_887:
[----:B------:R-:W-:Y:S02]  /*2d080*/  IMAD.MOV.U32 R13, RZ, RZ, R0 ;  /* 0x000000ffff0d7224 */ /* 0x000fe400078e0000 */
[----:B------:R-:W-:-:S07]  /*2d090*/  IMAD.MOV.U32 R8, RZ, RZ, R14 ;  /* 0x000000ffff087224 */ /* 0x000fce00078e000e */
[----:B------:R-:W-:Y:S05]  /*2d0a0*/  WARPSYNC.COLLECTIVE R15, `(.L_x_888) ;  /* 0x000000000f087348 */ /* 0x000fea0003c00000 */
[----:B------:R0:W1:Y:S02]  /*2d0b0*/  SHFL.IDX P6, R14, R13, R12, R11 ;  /* 0x0000000c0d0e7389 */ /* 0x00006400000c000b */
[----:B01----:R-:W-:Y:S01]  /*2d0c0*/  ENDCOLLECTIVE ;  /* 0x000000000000791b */ /* 0x003fe20003800000 */
.L_x_888:
[----:B------:R-:W-:Y:S01]  /*2d0d0*/  IMAD.MOV.U32 R0, RZ, RZ, R14 ;  /* 0x000000ffff007224 */ /* 0x000fe200078e000e */
[----:B------:R-:W-:Y:S06]  /*2d0e0*/  BRA `(.L_x_889) ;  /* 0xffffffa8006c7947 */ /* 0x000fec000383ffff */
.L_x_758:
[----:B------:R-:W-:Y:S01]  /*2d0f0*/  IMAD.MOV.U32 R13, RZ, RZ, R4 ;  /* 0x000000ffff0d7224 */ /* 0x000fe200078e0004 */
[----:B------:R-:W-:Y:S01]  /*2d100*/  MOV R11, 0x181f ;  /* 0x0000181f000b7802 */ /* 0x000fe20000000f00 */
[----:B------:R-:W-:Y:S02]  /*2d110*/  IMAD.MOV.U32 R12, RZ, RZ, RZ ;  /* 0x000000ffff0c7224 */ /* 0x000fe400078e00ff */
[----:B------:R-:W-:Y:S02]  /*2d120*/  IMAD.MOV.U32 R15, RZ, RZ, -0x1 ;  /* 0xffffffffff0f7424 */ /* 0x000fe400078e00ff */
[----:B-----5:R-:W-:Y:S02]  /*2d130*/  IMAD R6, R10, R8, RZ ;  /* 0x000000080a067224 */ /* 0x020fe400078e02ff */
[----:B------:R-:W-:-:S07]  /*2d140*/  IMAD.IADD R0, R9, 0x1, R0 ;  /* 0x0000000109007824 */ /* 0x000fce00078e0200 */
[----:B------:R-:W-:Y:S05]  /*2d150*/  WARPSYNC.COLLECTIVE R15, `(.L_x_890) ;  /* 0x000000000f087348 */ /* 0x000fea0003c00000 */
[----:B------:R0:W1:Y:S02]  /*2d160*/  SHFL.IDX P6, R14, R13, R12, R11 ;  /* 0x0000000c0d0e7389 */ /* 0x00006400000c000b */
[----:B01----:R-:W-:Y:S01]  /*2d170*/  ENDCOLLECTIVE ;  /* 0x000000000000791b */ /* 0x003fe20003800000 */
.L_x_890:
[----:B------:R-:W-:Y:S01]  /*2d180*/  ISETP.GE.AND P1, PT, R0, R6, PT ;  /* 0x000000060000720c */ /* 0x000fe20003f26270 */
[----:B------:R-:W-:Y:S02]  /*2d190*/  IMAD.MOV.U32 R13, RZ, RZ, R5 ;  /* 0x000000ffff0d7224 */ /* 0x000fe400078e0005 */
[----:B------:R-:W-:-:S10]  /*2d1a0*/  IMAD.MOV.U32 R2, RZ, RZ, R14 ;  /* 0x000000ffff027224 */ /* 0x000fd400078e000e */
[----:B------:R-:W-:Y:S05]  /*2d1b0*/  WARPSYNC.COLLECTIVE R15, `(.L_x_891) ;  /* 0x000000000f087348 */ /* 0x000fea0003c00000 */
[----:B------:R0:W1:Y:S02]  /*2d1c0*/  SHFL.IDX P6, R14, R13, R12, R11 ;  /* 0x0000000c0d0e7389 */ /* 0x00006400000c000b */
[----:B01----:R-:W-:Y:S01]  /*2d1d0*/  ENDCOLLECTIVE ;  /* 0x000000000000791b */ /* 0x003fe20003800000 */
.L_x_891:
[----:B------:R-:W-:Y:S01]  /*2d1e0*/  ULDC.64 UR4, c[0x0][0x208] ;  /* 0x0000820000047ab9 */ /* 0x000fe20000000a00 */
[----:B------:R-:W-:Y:S02]  /*2d1f0*/  IMAD.MOV.U32 R13, RZ, RZ, R4 ;  /* 0x000000ffff0d7224 */ /* 0x000fe400078e0004 */
[----:B------:R-:W-:Y:S02]  /*2d200*/  IMAD.MOV.U32 R12, RZ, RZ, 0x1 ;  /* 0x00000001ff0c7424 */ /* 0x000fe400078e00ff */
[----:B------:R-:W-:-:S05]  /*2d210*/  IMAD.MOV.U32 R3, RZ, RZ, R14 ;  /* 0x000000ffff037224 */ /* 0x000fca00078e000e */
[----:B------:R-:W-:-:S05]  /*2d220*/  @!P1 LEA R7, P5, R34, R3, 0x1 ;  /* 0x0000000322079211 */ /* 0x000fca00078a08ff */
[----:B------:R-:W-:Y:S02]  /*2d230*/  @!P1 IMAD.X R3, RZ, RZ, R2, P5 ;  /* 0x000000ffff039224 */ /* 0x000fe400028e0602 */
[----:B------:R-:W-:Y:S02]  /*2d240*/  @!P1 IMAD.MOV.U32 R2, RZ, RZ, R7 ;  /* 0x000000ffff029224 */ /* 0x000fe400078e0007 */
[----:B------:R-:W-:-:S03]  /*2d250*/  VIADD R7, R0, 0x10 ;  /* 0x0000001000077836 */ /* 0x000fc60000000000 */
        /* <DEDUP_REMOVED lines=11> */
.L_x_892:
[----:B------:R-:W-:Y:S02]  /*2d310*/  IMAD.MOV.U32 R13, RZ, RZ, R5 ;  /* 0x000000ffff0d7224 */ /* 0x000fe400078e0005 */
[----:B------:R-:W-:-:S07]  /*2d320*/  IMAD.MOV.U32 R2, RZ, RZ, R14 ;  /* 0x000000ffff027224 */ /* 0x000fce00078e000e */
[----:B------:R-:W-:Y:S05]  /*2d330*/  WARPSYNC.COLLECTIVE R15, `(.L_x_893) ;  /* 0x000000000f087348 */ /* 0x000fea0003c00000 */
[----:B------:R0:W1:Y:S02]  /*2d340*/  SHFL.IDX P6, R14, R13, R12, R11 ;  /* 0x0000000c0d0e7389 */ /* 0x00006400000c000b */
[----:B01----:R-:W-:Y:S01]  /*2d350*/  ENDCOLLECTIVE ;  /* 0x000000000000791b */ /* 0x003fe20003800000 */
.L_x_893:
[----:B------:R-:W-:Y:S01]  /*2d360*/  ULDC.64 UR4, c[0x0][0x208] ;  /* 0x0000820000047ab9 */ /* 0x000fe20000000a00 */
[----:B------:R-:W-:Y:S02]  /*2d370*/  IMAD.MOV.U32 R13, RZ, RZ, R4 ;  /* 0x000000ffff0d7224 */ /* 0x000fe400078e0004 */
[----:B------:R-:W-:Y:S02]  /*2d380*/  IMAD.MOV.U32 R12, RZ, RZ, 0x2 ;  /* 0x00000002ff0c7424 */ /* 0x000fe400078e00ff */
[----:B------:R-:W-:-:S05]  /*2d390*/  IMAD.MOV.U32 R3, RZ, RZ, R14 ;  /* 0x000000ffff037224 */ /* 0x000fca00078e000e */
[----:B------:R-:W-:-:S05]  /*2d3a0*/  @!P1 LEA R7, P5, R34, R3, 0x1 ;  /* 0x0000000322079211 */ /* 0x000fca00078a08ff */
[----:B------:R-:W-:Y:S02]  /*2d3b0*/  @!P1 IMAD.X R8, RZ, RZ, R2, P5 ;  /* 0x000000ffff089224 */ /* 0x000fe400028e0602 */
[----:B------:R-:W-:Y:S02]  /*2d3c0*/  @!P1 IMAD.MOV.U32 R2, RZ, RZ, R7 ;  /* 0x000000ffff029224 */ /* 0x000fe400078e0007 */
        /* <DEDUP_REMOVED lines=13> */
.L_x_894:
[----:B------:R-:W-:Y:S02]  /*2d4a0*/  IMAD.MOV.U32 R13, RZ, RZ, R5 ;  /* 0x000000ffff0d7224 */ /* 0x000fe400078e0005 */
[----:B------:R-:W-:-:S07]  /*2d4b0*/  IMAD.MOV.U32 R2, RZ, RZ, R14 ;  /* 0x000000ffff027224 */ /* 0x000fce00078e000e */
[----:B------:R-:W-:Y:S05]  /*2d4c0*/  WARPSYNC.COLLECTIVE R15, `(.L_x_895) ;  /* 0x000000000f087348 */ /* 0x000fea0003c00000 */
[----:B------:R0:W1:Y:S02]  /*2d4d0*/  SHFL.IDX P6, R14, R13, R12, R11 ;  /* 0x0000000c0d0e7389 */ /* 0x00006400000c000b */
[----:B01----:R-:W-:Y:S01]  /*2d4e0*/  ENDCOLLECTIVE ;  /* 0x000000000000791b */ /* 0x003fe20003800000 */
.L_x_895:
[----:B------:R-:W-:Y:S01]  /*2d4f0*/  ULDC.64 UR4, c[0x0][0x208] ;  /* 0x0000820000047ab9 */ /* 0x000fe20000000a00 */
[----:B------:R-:W-:Y:S02]  /*2d500*/  IMAD.MOV.U32 R13, RZ, RZ, R4 ;  /* 0x000000ffff0d7224 */ /* 0x000fe400078e0004 */
[----:B------:R-:W-:Y:S02]  /*2d510*/  IMAD.MOV.U32 R12, RZ, RZ, 0x3 ;  /* 0x00000003ff0c7424 */ /* 0x000fe400078e00ff */
[----:B------:R-:W-:-:S05]  /*2d520*/  IMAD.MOV.U32 R3, RZ, RZ, R14 ;  /* 0x000000ffff037224 */ /* 0x000fca00078e000e */
[----:B------:R-:W-:-:S05]  /*2d530*/  @!P1 LEA R7, P5, R34, R3, 0x1 ;  /* 0x0000000322079211 */ /* 0x000fca00078a08ff */
[----:B------:R-:W-:Y:S01]  /*2d540*/  @!P1 IMAD.X R8, RZ, RZ, R2, P5 ;  /* 0x000000ffff089224 */ /* 0x000fe200028e0602 */
[----:B------:R-:W-:Y:S01]  /*2d550*/  @!P1 MOV R2, R7 ;  /* 0x0000000700029202 */ /* 0x000fe20000000f00 */
[----:B------:R-:W-:Y:S02]  /*2d560*/  VIADD R7, R0, 0x30 ;  /* 0x0000003000077836 */ /* 0x000fe40000000000 */
[----:B------:R-:W-:-:S05]  /*2d570*/  @!P1 IMAD.MOV.U32 R3, RZ, RZ, R8 ;  /* 0x000000ffff039224 */ /* 0x000fca00078e0008 */
        /* <DEDUP_REMOVED lines=11> */
.L_x_896:
[----:B------:R-:W-:Y:S02]  /*2d630*/  IMAD.MOV.U32 R13, RZ, RZ, R5 ;  /* 0x000000ffff0d7224 */ /* 0x000fe400078e0005 */
[----:B------:R-:W-:-:S07]  /*2d640*/  IMAD.MOV.U32 R2, RZ, RZ, R14 ;  /* 0x000000ffff027224 */ /* 0x000fce00078e000e */
[----:B------:R-:W-:Y:S05]  /*2d650*/  WARPSYNC.COLLECTIVE R15, `(.L_x_897) ;  /* 0x000000000f087348 */ /* 0x000fea0003c00000 */
[----:B------:R0:W1:Y:S02]  /*2d660*/  SHFL.IDX P6, R14, R13, R12, R11 ;  /* 0x0000000c0d0e7389 */ /* 0x00006400000c000b */
[----:B01----:R-:W-:Y:S01]  /*2d670*/  ENDCOLLECTIVE ;  /* 0x000000000000791b */ /* 0x003fe20003800000 */
.L_x_897:
        /* <DEDUP_REMOVED lines=20> */
.L_x_898:
[----:B------:R-:W-:Y:S02]  /*2d7c0*/  IMAD.MOV.U32 R13, RZ, RZ, R5 ;  /* 0x000000ffff0d7224 */ /* 0x000fe400078e0005 */
[----:B------:R-:W-:-:S07]  /*2d7d0*/  IMAD.MOV.U32 R2, RZ, RZ, R14 ;  /* 0x000000ffff027224 */ /* 0x000fce00078e000e */
[----:B------:R-:W-:Y:S05]  /*2d7e0*/  WARPSYNC.COLLECTIVE R15, `(.L_x_899) ;  /* 0x000000000f087348 */ /* 0x000fea0003c00000 */
[----:B------:R0:W1:Y:S02]  /*2d7f0*/  SHFL.IDX P6, R14, R13, R12, R11 ;  /* 0x0000000c0d0e7389 */ /* 0x00006400000c000b */
[----:B01----:R-:W-:Y:S01]  /*2d800*/  ENDCOLLECTIVE ;  /* 0x000000000000791b */ /* 0x003fe20003800000 */
.L_x_899:
        /* <DEDUP_REMOVED lines=20> */
.L_x_900:
[----:B------:R-:W-:Y:S01]  /*2d950*/  MOV R13, R5 ;  /* 0x00000005000d7202 */ /* 0x000fe20000000f00 */
[----:B------:R-:W-:-:S07]  /*2d960*/  IMAD.MOV.U32 R2, RZ, RZ, R14 ;  /* 0x000000ffff027224 */ /* 0x000fce00078e000e */
[----:B------:R-:W-:Y:S05]  /*2d970*/  WARPSYNC.COLLECTIVE R15, `(.L_x_901) ;  /* 0x000000000f087348 */ /* 0x000fea0003c00000 */
[----:B------:R0:W1:Y:S02]  /*2d980*/  SHFL.IDX P6, R14, R13, R12, R11 ;  /* 0x0000000c0d0e7389 */ /* 0x00006400000c000b */
[----:B01----:R-:W-:Y:S01]  /*2d990*/  ENDCOLLECTIVE ;  /* 0x000000000000791b */ /* 0x003fe20003800000 */
.L_x_901:
        /* <DEDUP_REMOVED lines=20> */
.L_x_902:
[----:B------:R-:W-:Y:S02]  /*2dae0*/  IMAD.MOV.U32 R13, RZ, RZ, R5 ;  /* 0x000000ffff0d7224 */ /* 0x000fe400078e0005 */
[----:B------:R-:W-:-:S07]  /*2daf0*/  IMAD.MOV.U32 R2, RZ, RZ, R14 ;  /* 0x000000ffff027224 */ /* 0x000fce00078e000e */
[----:B------:R-:W-:Y:S05]  /*2db00*/  WARPSYNC.COLLECTIVE R15, `(.L_x_903) ;  /* 0x000000000f087348 */ /* 0x000fea0003c00000 */
[----:B------:R0:W1:Y:S02]  /*2db10*/  SHFL.IDX P6, R14, R13, R12, R11 ;  /* 0x0000000c0d0e7389 */ /* 0x00006400000c000b */
[----:B01----:R-:W-:Y:S01]  /*2db20*/  ENDCOLLECTIVE ;  /* 0x000000000000791b */ /* 0x003fe20003800000 */
.L_x_903:
[----:B------:R-:W-:Y:S01]  /*2db30*/  ULDC.64 UR4, c[0x0][0x208] ;  /* 0x0000820000047ab9 */ /* 0x000fe20000000a00 */
[----:B------:R-:W-:Y:S02]  /*2db40*/  IMAD.MOV.U32 R13, RZ, RZ, R4 ;  /* 0x000000ffff0d7224 */ /* 0x000fe400078e0004 */
[----:B------:R-:W-:Y:S02]  /*2db50*/  IMAD.MOV.U32 R12, RZ, RZ, 0x7 ;  /* 0x00000007ff0c7424 */ /* 0x000fe400078e00ff */
[----:B------:R-:W-:-:S05]  /*2db60*/  IMAD.MOV.U32 R3, RZ, RZ, R14 ;  /* 0x000000ffff037224 */ /* 0x000fca00078e000e */
[----:B------:R-:W-:-:S05]  /*2db70*/  @!P1 LEA R7, P5, R34, R3, 0x1 ;  /* 0x0000000322079211 */ /* 0x000fca00078a08ff */
[----:B------:R-:W-:Y:S02]  /*2db80*/  @!P1 IMAD.X R8, RZ, RZ, R2, P5 ;  /* 0x000000ffff089224 */ /* 0x000fe400028e0602 */
[----:B------:R-:W-:Y:S02]  /*2db90*/  @!P1 IMAD.MOV.U32 R2, RZ, RZ, R7 ;  /* 0x000000ffff029224 */ /* 0x000fe400078e0007 */
[----:B------:R-:W-:-:S05]  /*2dba0*/  @!P1 IMAD.MOV.U32 R3, RZ, RZ, R8 ;  /* 0x000000ffff039224 */ /* 0x000fca00078e0008 */
        /* <DEDUP_REMOVED lines=10> */
.L_x_904:
[----:B------:R-:W-:Y:S02]  /*2dc50*/  IMAD.MOV.U32 R13, RZ, RZ, R5 ;  /* 0x000000ffff0d7224 */ /* 0x000fe400078e0005 */
[----:B------:R-:W-:-:S07]  /*2dc60*/  IMAD.MOV.U32 R7, RZ, RZ, R14 ;  /* 0x000000ffff077224 */ /* 0x000fce00078e000e */
[----:B------:R-:W-:Y:S05]  /*2dc70*/  WARPSYNC.COLLECTIVE R15, `(.L_x_905) ;  /* 0x000000000f087348 */ /* 0x000fea0003c00000 */
[----:B------:R0:W1:Y:S02]  /*2dc80*/  SHFL.IDX P6, R14, R13, R12, R11 ;  /* 0x0000000c0d0e7389 */ /* 0x00006400000c000b */
[----:B01----:R-:W-:Y:S01]  /*2dc90*/  ENDCOLLECTIVE ;  /* 0x000000000000791b */ /* 0x003fe20003800000 */
.L_x_905:
[----:B------:R-:W-:Y:S05]  /*2dca0*/  BRA `(.L_x_906) ;  /* 0xffffffa800d07947 */ /* 0x000fea000383ffff */
.L_x_763:
[----:B0-----:R0:W2:Y:S02]  /*2dcb0*/  SYNCS.PHASECHK.TRANS64.TRYWAIT P0, [R16+URZ+0x38820], R3 ;  /* 0x03882003100075a7 */ /* 0x0010a4000800017f */
[----:B--2---:R-:W-:Y:S05]  /*2dcc0*/  @!P0 NANOSLEEP.SYNCS 0x989680 ;  /* 0x009896800000895d */ /* 0x004fea0003900000 */
[----:B------:R-:W2:Y:S02]  /*2dcd0*/  @!P0 SYNCS.PHASECHK.TRANS64 P0, [R16+URZ+0x38820], R3 ;  /* 0x03882003100085a7 */ /* 0x000ea4000800007f */
[----:B--2---:R-:W-:Y:S05]  /*2dce0*/  @!P0 BRA `(.L_x_763) ;  /* 0xfffffffc00f08947 */ /* 0x004fea000383ffff */
[----:B------:R-:W-:Y:S05]  /*2dcf0*/  BRA `(.L_x_907) ;  /* 0xffffffac00507947 */ /* 0x000fea000383ffff */
.L_x_768:
[----:B0-----:R0:W1:Y:S02]  /*2dd00*/  SYNCS.PHASECHK.TRANS64.TRYWAIT P0, [R6+URZ+0x38840], R3 ;  /* 0x03884003060075a7 */ /* 0x001064000800017f */
[----:B-1----:R-:W-:Y:S05]  /*2dd10*/  @!P0 NANOSLEEP.SYNCS 0x989680 ;  /* 0x009896800000895d */ /* 0x002fea0003900000 */
[----:B------:R-:W1:Y:S02]  /*2dd20*/  @!P0 SYNCS.PHASECHK.TRANS64 P0, [R6+URZ+0x38840], R3 ;  /* 0x03884003060085a7 */ /* 0x000e64000800007f */
[----:B-1----:R-:W-:Y:S05]  /*2dd30*/  @!P0 BRA `(.L_x_768) ;  /* 0xfffffffc00f08947 */ /* 0x002fea000383ffff */
[----:B------:R-:W-:Y:S05]  /*2dd40*/  BRA `(.L_x_908) ;  /* 0xffffffb0003c7947 */ /* 0x000fea000383ffff */
.L_x_769:
        /* <DEDUP_REMOVED lines=8> */
.L_x_910:
[----:B------:R-:W-:Y:S05]  /*2ddd0*/  BSYNC B1 ;  /* 0x0000000000017941 */ /* 0x000fea0003800000 */
.L_x_909:
[----:B------:R-:W-:Y:S01]  /*2dde0*/  IMAD.MOV.U32 R13, RZ, RZ, R8 ;  /* 0x000000ffff0d7224 */ /* 0x000fe200078e0008 */
[----:B------:R-:W-:Y:S01]  /*2ddf0*/  MOV R12, RZ ;  /* 0x000000ff000c7202 */ /* 0x000fe20000000f00 */
[----:B------:R-:W-:Y:S01]  /*2de00*/  IMAD.MOV.U32 R11, RZ, RZ, 0x181f ;  /* 0x0000181fff0b7424 */ /* 0x000fe200078e00ff */
[----:B------:R-:W-:Y:S01]  /*2de10*/  LOP3.LUT R18, R18, 0xfffffdff, RZ, 0xc0, !PT ;  /* 0xfffffdff12127812 */ /* 0x000fe200078ec0ff */
[----:B------:R-:W-:Y:S02]  /*2de20*/  IMAD.MOV.U32 R15, RZ, RZ, -0x1 ;  /* 0xffffffffff0f7424 */ /* 0x000fe400078e00ff */
[----:B------:R-:W-:Y:S01]  /*2de30*/  IMAD.MOV.U32 R3, RZ, RZ, R14 ;  /* 0x000000ffff037224 */ /* 0x000fe200078e000e */
[----:B------:R-:W-:Y:S01]  /*2de40*/  @P3 LOP3.LUT R18, R18, 0x200, RZ, 0xfc, !PT ;  /* 0x0000020012123812 */ /* 0x000fe200078efcff */
[----:B------:R-:W-:-:S07]  /*2de50*/  IMAD.SHL.U32 R0, R34, 0x2, RZ ;  /* 0x0000000222007824 */ /* 0x000fce00078e00ff */
[----:B------:R-:W-:Y:S05]  /*2de60*/  WARPSYNC.COLLECTIVE R15, `(.L_x_911) ;  /* 0x000000000f087348 */ /* 0x000fea0003c00000 */
[----:B------:R0:W1:Y:S02]  /*2de70*/  SHFL.IDX P6, R14, R13, R12, R11 ;  /* 0x0000000c0d0e7389 */ /* 0x00006400000c000b */
[----:B01----:R-:W-:Y:S01]  /*2de80*/  ENDCOLLECTIVE ;  /* 0x000000000000791b */ /* 0x003fe20003800000 */
.L_x_911:
[----:B------:R-:W-:Y:S01]  /*2de90*/  IMAD R9, R9, 0x2, R16 ;  /* 0x0000000209097824 */ /* 0x000fe200078e0210 */
[C---:B------:R-:W-:Y:S01]  /*2dea0*/  LOP3.LUT P3, RZ, R18.reuse, 0x10, RZ, 0xc0, !PT ;  /* 0x0000001012ff7812 */ /* 0x040fe2000786c0ff */
[----:B------:R-:W-:Y:S01]  /*2deb0*/  ULDC.64 UR4, c[0x0][0x208] ;  /* 0x0000820000047ab9 */ /* 0x000fe20000000a00 */
[----:B------:R-:W-:-:S04]  /*2dec0*/  LOP3.LUT R18, R18, 0xfffffeff, RZ, 0xc0, !PT ;  /* 0xfffffeff12127812 */ /* 0x000fc800078ec0ff */
[----:B------:R-:W-:-:S04]  /*2ded0*/  @P2 LOP3.LUT R18, R18, 0x100, RZ, 0xfc, !PT ;  /* 0x0000010012122812 */ /* 0x000fc800078efcff */
[C---:B------:R-:W-:Y:S02]  /*2dee0*/  LOP3.LUT P2, RZ, R18.reuse, 0x8, RZ, 0xc0, !PT ;  /* 0x0000000812ff7812 */ /* 0x040fe4000784c0ff */
[----:B------:R-:W-:Y:S01]  /*2def0*/  LOP3.LUT R18, R18, 0xffffff7f, RZ, 0xc0, !PT ;  /* 0xffffff7f12127812 */ /* 0x000fe200078ec0ff */
[----:B------:R-:W-:Y:S02]  /*2df00*/  IMAD.MOV.U32 R13, RZ, RZ, R10 ;  /* 0x000000ffff0d7224 */ /* 0x000fe400078e000a */
[----:B------:R-:W-:Y:S01]  /*2df10*/  IMAD.MOV.U32 R12, RZ, RZ, 0x1 ;  /* 0x00000001ff0c7424 */ /* 0x000fe200078e00ff */
[----:B------:R-:W-:-:S04]  /*2df20*/  @P1 LOP3.LUT R18, R18, 0x80, RZ, 0xfc, !PT ;  /* 0x0000008012121812 */ /* 0x000fc800078efcff */
[----:B------:R-:W-:Y:S01]  /*2df30*/  LOP3.LUT P1, RZ, R18, 0x4, RZ, 0xc0, !PT ;  /* 0x0000000412ff7812 */ /* 0x000fe2000782c0ff */
[----:B------:R-:W-:-:S05]  /*2df40*/  IMAD.MOV.U32 R2, RZ, RZ, R14 ;  /* 0x000000ffff027224 */ /* 0x000fca00078e000e */
        /* <DEDUP_REMOVED lines=12> */
.L_x_912:
[----:B------:R-:W-:Y:S02]  /*2e010*/  IMAD.MOV.U32 R13, RZ, RZ, R8 ;  /* 0x000000ffff0d7224 */ /* 0x000fe400078e0008 */
[----:B------:R-:W-:-:S07]  /*2e020*/  IMAD.MOV.U32 R35, RZ, RZ, R14 ;  /* 0x000000ffff237224 */ /* 0x000fce00078e000e */
[----:B------:R-:W-:Y:S05]  /*2e030*/  WARPSYNC.COLLECTIVE R15, `(.L_x_913) ;  /* 0x000000000f087348 */ /* 0x000fea0003c00000 */
[----:B------:R0:W1:Y:S02]  /*2e040*/  SHFL.IDX P6, R14, R13, R12, R11 ;  /* 0x0000000c0d0e7389 */ /* 0x00006400000c000b */
[----:B01----:R-:W-:Y:S01]  /*2e050*/  ENDCOLLECTIVE ;  /* 0x000000000000791b */ /* 0x003fe20003800000 */
.L_x_913:
[----:B------:R-:W-:Y:S01]  /*2e060*/  ULDC.64 UR4, c[0x0][0x208] ;  /* 0x0000820000047ab9 */ /* 0x000fe20000000a00 */
[----:B------:R-:W-:Y:S02]  /*2e070*/  IMAD.MOV.U32 R13, RZ, RZ, R10 ;  /* 0x000000ffff0d7224 */ /* 0x000fe400078e000a */
[----:B------:R-:W-:Y:S02]  /*2e080*/  IMAD.MOV.U32 R12, RZ, RZ, 0x2 ;  /* 0x00000002ff0c7424 */ /* 0x000fe400078e00ff */
        /* <DEDUP_REMOVED lines=13> */
.L_x_914:
[----:B------:R-:W-:Y:S02]  /*2e160*/  IMAD.MOV.U32 R13, RZ, RZ, R8 ;  /* 0x000000ffff0d7224 */ /* 0x000fe400078e0008 */
[----:B------:R-:W-:-:S07]  /*2e170*/  IMAD.MOV.U32 R35, RZ, RZ, R14 ;  /* 0x000000ffff237224 */ /* 0x000fce00078e000e */
[----:B------:R-:W-:Y:S05]  /*2e180*/  WARPSYNC.COLLECTIVE R15, `(.L_x_915) ;  /* 0x000000000f087348 */ /* 0x000fea0003c00000 */
[----:B------:R0:W1:Y:S02]  /*2e190*/  SHFL.IDX P6, R14, R13, R12, R11 ;  /* 0x0000000c0d0e7389 */ /* 0x00006400000c000b */
[----:B01----:R-:W-:Y:S01]  /*2e1a0*/  ENDCOLLECTIVE ;  /* 0x000000000000791b */ /* 0x003fe20003800000 */
.L_x_915:
        /* <DEDUP_REMOVED lines=16> */
.L_x_916:
[----:B------:R-:W-:Y:S02]  /*2e2b0*/  IMAD.MOV.U32 R13, RZ, RZ, R8 ;  /* 0x000000ffff0d7224 */ /* 0x000fe400078e0008 */
[----:B------:R-:W-:-:S07]  /*2e2c0*/  IMAD.MOV.U32 R35, RZ, RZ, R14 ;  /* 0x000000ffff237224 */ /* 0x000fce00078e000e */
[----:B------:R-:W-:Y:S05]  /*2e2d0*/  WARPSYNC.COLLECTIVE R15, `(.L_x_917) ;  /* 0x000000000f087348 */ /* 0x000fea0003c00000 */
[----:B------:R0:W1:Y:S02]  /*2e2e0*/  SHFL.IDX P6, R14, R13, R12, R11 ;  /* 0x0000000c0d0e7389 */ /* 0x00006400000c000b */
[----:B01----:R-:W-:Y:S01]  /*2e2f0*/  ENDCOLLECTIVE ;  /* 0x000000000000791b */ /* 0x003fe20003800000 */
.L_x_917:
[----:B------:R-:W-:Y:S01]  /*2e300*/  ULDC.64 UR4, c[0x0][0x208] ;  /* 0x0000820000047ab9 */ /* 0x000fe20000000a00 */
[----:B------:R-:W-:Y:S02]  /*2e310*/  IMAD.MOV.U32 R13, RZ, RZ, R10 ;  /* 0x000000ffff0d7224 */ /* 0x000fe400078e000a */
[----:B------:R-:W-:Y:S02]  /*2e320*/  IMAD.MOV.U32 R12, RZ, RZ, 0x4 ;  /* 0x00000004ff0c7424 */ /* 0x000fe400078e00ff */
[----:B------:R-:W-:-:S05]  /*2e330*/  IMAD.MOV.U32 R2, RZ, RZ, R14 ;  /* 0x000000ffff027224 */ /* 0x000fca00078e000e */
[----:B------:R-:W-:-:S04]  /*2e340*/  IADD3 R2, P0, R2, R0, RZ ;  /* 0x0000000002027210 */ /* 0x000fc80007f1e0ff */
[----:B------:R-:W-:-:S05]  /*2e350*/  IADD3.X R3, RZ, R35, RZ, P0, !PT ;  /* 0x00000023ff037210 */ /* 0x000fca00007fe4ff */
[----:B------:R-:W-:Y:S01]  /*2e360*/  @!PT LDS RZ, [RZ] ;  /* 0x00000000fffff984 */ /* 0x000fe20000000800 */
[----:B------:R-:W-:Y:S01]  /*2e370*/  @!PT LDS RZ, [RZ] ;  /* 0x00000000fffff984 */ /* 0x000fe20000000800 */
[----:B------:R-:W-:Y:S01]  /*2e380*/  @!PT LDS RZ, [RZ] ;  /* 0x00000000fffff984 */ /* 0x000fe20000000800 */
[----:B------:R0:W-:Y:S01]  /*2e390*/  LDGSTS.E.BYPASS.LTC128B.128 [R9+0x25c00], desc[UR4][R2.64], !P3 ;  /* 0x25c0000002097fae */ /* 0x0001e2000d901d44 */
[----:B------:R-:W-:-:S03]  /*2e3a0*/  LOP3.LUT P3, RZ, R18, 0x200, RZ, 0xc0, !PT ;  /* 0x0000020012ff7812 */ /* 0x000fc6000786c0ff */
[----:B------:R0:W-:Y:S01]  /*2e3b0*/  LDGSTS.E.BYPASS.LTC128B.128 [R9+0x28400], desc[UR4][R2.64+0x80], !P2 ;  /* 0x2840008002097fae */ /* 0x0001e2000d101d44 */
[----:B------:R-:W-:-:S03]  /*2e3c0*/  LOP3.LUT P2, RZ, R18, 0x100, RZ, 0xc0, !PT ;  /* 0x0000010012ff7812 */ /* 0x000fc6000784c0ff */
[----:B------:R0:W-:Y:S01]  /*2e3d0*/  LDGSTS.E.BYPASS.LTC128B.128 [R9+0x2ac00], desc[UR4][R2.64+0x100], !P1 ;  /* 0x2ac0010002097fae */ /* 0x0001e2000c901d44 */
[----:B------:R-:W-:-:S03]  /*2e3e0*/  LOP3.LUT P1, RZ, R18, 0x80, RZ, 0xc0, !PT ;  /* 0x0000008012ff7812 */ /* 0x000fc6000782c0ff */
[----:B------:R0:W-:Y:S10]  /*2e3f0*/  LDGSTS.E.BYPASS.LTC128B.128 [R9+0x2d400], desc[UR4][R2.64+0x180], !P5 ;  /* 0x2d40018002097fae */ /* 0x0001f4000e901d44 */
[----:B0-----:R-:W-:Y:S05]  /*2e400*/  WARPSYNC.COLLECTIVE R15, `(.L_x_918) ;  /* 0x000000000f087348 */ /* 0x001fea0003c00000 */
[----:B------:R1:W2:Y:S02]  /*2e410*/  SHFL.IDX P6, R14, R13, R12, R11 ;  /* 0x0000000c0d0e7389 */ /* 0x0002a400000c000b */
[----:B012---:R-:W-:Y:S01]  /*2e420*/  ENDCOLLECTIVE ;  /* 0x000000000000791b */ /* 0x007fe20003800000 */
.L_x_918:
[----:B------:R-:W-:Y:S02]  /*2e430*/  IMAD.MOV.U32 R13, RZ, RZ, R8 ;  /* 0x000000ffff0d7224 */ /* 0x000fe400078e0008 */
[----:B------:R-:W-:-:S07]  /*2e440*/  IMAD.MOV.U32 R35, RZ, RZ, R14 ;  /* 0x000000ffff237224 */ /* 0x000fce00078e000e */
[----:B------:R-:W-:Y:S05]  /*2e450*/  WARPSYNC.COLLECTIVE R15, `(.L_x_919) ;  /* 0x000000000f087348 */ /* 0x000fea0003c00000 */
[----:B------:R0:W1:Y:S02]  /*2e460*/  SHFL.IDX P6, R14, R13, R12, R11 ;  /* 0x0000000c0d0e7389 */ /* 0x00006400000c000b */
[----:B01----:R-:W-:Y:S01]  /*2e470*/  ENDCOLLECTIVE ;  /* 0x000000000000791b */ /* 0x003fe20003800000 */
.L_x_919:
[----:B------:R-:W-:Y:S01]  /*2e480*/  IMAD.MOV.U32 R2, RZ, RZ, R14 ;  /* 0x000000ffff027224 */ /* 0x000fe200078e000e */
[----:B------:R-:W-:Y:S06]  /*2e490*/  BRA `(.L_x_920) ;  /* 0xffffffac007c7947 */ /* 0x000fec000383ffff */
.L_x_774:
[----:B-1----:R1:W2:Y:S02]  /*2e4a0*/  SYNCS.PHASECHK.TRANS64.TRYWAIT P0, [R6+URZ+0x38860], R2 ;  /* 0x03886002060075a7 */ /* 0x0022a4000800017f */
[----:B--2---:R-:W-:Y:S05]  /*2e4b0*/  @!P0 NANOSLEEP.SYNCS 0x989680 ;  /* 0x009896800000895d */ /* 0x004fea0003900000 */
[----:B------:R-:W2:Y:S02]  /*2e4c0*/  @!P0 SYNCS.PHASECHK.TRANS64 P0, [R6+URZ+0x38860], R2 ;  /* 0x03886002060085a7 */ /* 0x000ea4000800007f */
[----:B--2---:R-:W-:Y:S05]  /*2e4d0*/  @!P0 BRA `(.L_x_774) ;  /* 0xfffffffc00f08947 */ /* 0x004fea000383ffff */
[----:B------:R-:W-:Y:S05]  /*2e4e0*/  BRA `(.L_x_921) ;  /* 0xffffffac00fc7947 */ /* 0x000fea000383ffff */
.L_x_775:
        /* <DEDUP_REMOVED lines=8> */
.L_x_923:
[----:B------:R-:W-:Y:S05]  /*2e570*/  BSYNC B1 ;  /* 0x0000000000017941 */ /* 0x000fea0003800000 */
.L_x_922:
        /* <DEDUP_REMOVED lines=9> */
.L_x_924:
[----:B------:R-:W-:Y:S01]  /*2e610*/  ULDC.64 UR4, c[0x0][0x208] ;  /* 0x0000820000047ab9 */ /* 0x000fe20000000a00 */
[----:B------:R-:W-:Y:S02]  /*2e620*/  IMAD.MOV.U32 R13, RZ, RZ, R19 ;  /* 0x000000ffff0d7224 */ /* 0x000fe400078e0013 */
[----:B------:R-:W-:Y:S02]  /*2e630*/  IMAD.MOV.U32 R12, RZ, RZ, 0x1 ;  /* 0x00000001ff0c7424 */ /* 0x000fe400078e00ff */
[----:B------:R-:W-:-:S05]  /*2e640*/  IMAD.MOV.U32 R2, RZ, RZ, R14 ;  /* 0x000000ffff027224 */ /* 0x000fca00078e000e */
        /* <DEDUP_REMOVED lines=16> */
.L_x_925:
[----:B------:R-:W-:Y:S02]  /*2e750*/  IMAD.MOV.U32 R13, RZ, RZ, R17 ;  /* 0x000000ffff0d7224 */ /* 0x000fe400078e0011 */
[----:B------:R-:W-:-:S07]  /*2e760*/  IMAD.MOV.U32 R3, RZ, RZ, R14 ;  /* 0x000000ffff037224 */ /* 0x000fce00078e000e */
[----:B------:R-:W-:Y:S05]  /*2e770*/  WARPSYNC.COLLECTIVE R15, `(.L_x_926) ;  /* 0x000000000f087348 */ /* 0x000fea0003c00000 */
[----:B------:R0:W1:Y:S02]  /*2e780*/  SHFL.IDX P6, R14, R13, R12, R11 ;  /* 0x0000000c0d0e7389 */ /* 0x00006400000c000b */
[----:B01----:R-:W-:Y:S01]  /*2e790*/  ENDCOLLECTIVE ;  /* 0x000000000000791b */ /* 0x003fe20003800000 */
.L_x_926:
[----:B------:R-:W-:Y:S01]  /*2e7a0*/  ULDC.64 UR4, c[0x0][0x208] ;  /* 0x0000820000047ab9 */ /* 0x000fe20000000a00 */
[----:B------:R-:W-:Y:S01]  /*2e7b0*/  MOV R13, R19 ;  /* 0x00000013000d7202 */ /* 0x000fe20000000f00 */
        /* <DEDUP_REMOVED lines=18> */
.L_x_927:
[----:B------:R-:W-:Y:S02]  /*2e8e0*/  IMAD.MOV.U32 R13, RZ, RZ, R17 ;  /* 0x000000ffff0d7224 */ /* 0x000fe400078e0011 */
[----:B------:R-:W-:-:S07]  /*2e8f0*/  IMAD.MOV.U32 R3, RZ, RZ, R14 ;  /* 0x000000ffff037224 */ /* 0x000fce00078e000e */
[----:B------:R-:W-:Y:S05]  /*2e900*/  WARPSYNC.COLLECTIVE R15, `(.L_x_928) ;  /* 0x000000000f087348 */ /* 0x000fea0003c00000 */
[----:B------:R0:W1:Y:S02]  /*2e910*/  SHFL.IDX P6, R14, R13, R12, R11 ;  /* 0x0000000c0d0e7389 */ /* 0x00006400000c000b */
[----:B01----:R-:W-:Y:S01]  /*2e920*/  ENDCOLLECTIVE ;  /* 0x000000000000791b */ /* 0x003fe20003800000 */
.L_x_928:
        /* <DEDUP_REMOVED lines=20> */
.L_x_929:
[----:B------:R-:W-:Y:S02]  /*2ea70*/  IMAD.MOV.U32 R13, RZ, RZ, R17 ;  /* 0x000000ffff0d7224 */ /* 0x000fe400078e0011 */
[----:B------:R-:W-:-:S07]  /*2ea80*/  IMAD.MOV.U32 R3, RZ, RZ, R14 ;  /* 0x000000ffff037224 */ /* 0x000fce00078e000e */
[----:B------:R-:W-:Y:S05]  /*2ea90*/  WARPSYNC.COLLECTIVE R15, `(.L_x_930) ;  /* 0x000000000f087348 */ /* 0x000fea0003c00000 */
[----:B------:R0:W1:Y:S02]  /*2eaa0*/  SHFL.IDX P6, R14, R13, R12, R11 ;  /* 0x0000000c0d0e7389 */ /* 0x00006400000c000b */
[----:B01----:R-:W-:Y:S01]  /*2eab0*/  ENDCOLLECTIVE ;  /* 0x000000000000791b */ /* 0x003fe20003800000 */
.L_x_930:
        /* <DEDUP_REMOVED lines=20> */
.L_x_931:
[----:B------:R-:W-:Y:S02]  /*2ec00*/  IMAD.MOV.U32 R13, RZ, RZ, R17 ;  /* 0x000000ffff0d7224 */ /* 0x000fe400078e0011 */
[----:B------:R-:W-:-:S07]  /*2ec10*/  IMAD.MOV.U32 R19, RZ, RZ, R14 ;  /* 0x000000ffff137224 */ /* 0x000fce00078e000e */
[----:B------:R-:W-:Y:S05]  /*2ec20*/  WARPSYNC.COLLECTIVE R15, `(.L_x_932) ;  /* 0x000000000f087348 */ /* 0x000fea0003c00000 */
[----:B------:R0:W1:Y:S02]  /*2ec30*/  SHFL.IDX P6, R14, R13, R12, R11 ;  /* 0x0000000c0d0e7389 */ /* 0x00006400000c000b */
[----:B01----:R-:W-:Y:S01]  /*2ec40*/  ENDCOLLECTIVE ;  /* 0x000000000000791b */ /* 0x003fe20003800000 */
.L_x_932:
[----:B------:R-:W-:Y:S01]  /*2ec50*/  IMAD.MOV.U32 R2, RZ, RZ, R14 ;  /* 0x000000ffff027224 */ /* 0x000fe200078e000e */
[----:B------:R-:W-:Y:S06]  /*2ec60*/  BRA `(.L_x_933) ;  /* 0xffffffac00187947 */ /* 0x000fec000383ffff */
.L_x_783:
[----:B0-----:R0:W2:Y:S02]  /*2ec70*/  SYNCS.PHASECHK.TRANS64.TRYWAIT P0, [R4+URZ+0x38860], R3 ;  /* 0x03886003040075a7 */ /* 0x0010a4000800017f */
[----:B--2---:R-:W-:Y:S05]  /*2ec80*/  @!P0 NANOSLEEP.SYNCS 0x989680 ;  /* 0x009896800000895d */ /* 0x004fea0003900000 */
[----:B------:R-:W2:Y:S02]  /*2ec90*/  @!P0 SYNCS.PHASECHK.TRANS64 P0, [R4+URZ+0x38860], R3 ;  /* 0x03886003040085a7 */ /* 0x000ea4000800007f */
[----:B--2---:R-:W-:Y:S05]  /*2eca0*/  @!P0 BRA `(.L_x_783) ;  /* 0xfffffffc00f08947 */ /* 0x004fea000383ffff */
[----:B------:R-:W-:Y:S05]  /*2ecb0*/  BRA `(.L_x_934) ;  /* 0xffffffb0004c7947 */ /* 0x000fea000383ffff */
.L_x_784:
        /* <DEDUP_REMOVED lines=8> */
.L_x_936:
[----:B------:R-:W-:Y:S05]  /*2ed40*/  BSYNC B0 ;  /* 0x0000000000007941 */ /* 0x000fea0003800000 */
.L_x_935:
[----:B------:R-:W-:Y:S01]  /*2ed50*/  IMAD.MOV.U32 R13, RZ, RZ, R17 ;  /* 0x000000ffff0d7224 */ /* 0x000fe200078e0011 */
[----:B------:R-:W-:Y:S01]  /*2ed60*/  MOV R11, 0x181f ;  /* 0x0000181f000b7802 */ /* 0x000fe20000000f00 */
[----:B------:R-:W-:Y:S01]  /*2ed70*/  IMAD.MOV.U32 R12, RZ, RZ, RZ ;  /* 0x000000ffff0c7224 */ /* 0x000fe200078e00ff */
[C---:B------:R-:W-:Y:S01]  /*2ed80*/  LOP3.LUT R0, R34.reuse, 0x40, RZ, 0xfc, !PT ;  /* 0x0000004022007812 */ /* 0x040fe200078efcff */
[----:B------:R-:W-:Y:S01]  /*2ed90*/  IMAD.MOV.U32 R15, RZ, RZ, -0x1 ;  /* 0xffffffffff0f7424 */ /* 0x000fe200078e00ff */
[C---:B------:R-:W-:Y:S01]  /*2eda0*/  LOP3.LUT R6, R34.reuse, 0x80, RZ, 0xfc, !PT ;  /* 0x0000008022067812 */ /* 0x040fe200078efcff */
[----:B------:R-:W-:Y:S02]  /*2edb0*/  IMAD.MOV.U32 R3, RZ, RZ, R14 ;  /* 0x000000ffff037224 */ /* 0x000fe400078e000e */
[----:B------:R-:W-:-:S07]  /*2edc0*/  IMAD.SHL.U32 R8, R34, 0x2, RZ ;  /* 0x0000000222087824 */ /* 0x000fce00078e00ff */
[----:B------:R-:W-:Y:S05]  /*2edd0*/  WARPSYNC.COLLECTIVE R15, `(.L_x_937) ;  /* 0x000000000f087348 */ /* 0x000fea0003c00000 */
[----:B------:R0:W1:Y:S02]  /*2ede0*/  SHFL.IDX P6, R14, R13, R12, R11 ;  /* 0x0000000c0d0e7389 */ /* 0x00006400000c000b */
[----:B01----:R-:W-:Y:S01]  /*2edf0*/  ENDCOLLECTIVE ;  /* 0x000000000000791b */ /* 0x003fe20003800000 */
.L_x_937:
[----:B------:R-:W-:Y:S01]  /*2ee00*/  ULDC UR4, c[0x0][0x2f4] ;  /* 0x0000bd0000047ab9 */ /* 0x000fe20000000800 */
[----:B------:R-:W-:Y:S01]  /*2ee10*/  ULDC.64 UR6, c[0x0][0x208] ;  /* 0x0000820000067ab9 */ /* 0x000fe20000000a00 */
[----:B------:R-:W-:Y:S02]  /*2ee20*/  ISETP.GE.AND P3, PT, R34, UR4, PT ;  /* 0x0000000422007c0c */ /* 0x000fe4000bf66270 */
[----:B------:R-:W-:Y:S01]  /*2ee30*/  ISETP.GE.AND P2, PT, R0, UR4, PT ;  /* 0x0000000400007c0c */ /* 0x000fe2000bf46270 */
[----:B------:R-:W-:Y:S01]  /*2ee40*/  IMAD R0, R7, 0x2, R16 ;  /* 0x0000000207007824 */ /* 0x000fe200078e0210 */
        /* <DEDUP_REMOVED lines=13> */
[----:B------:R-:W-:-:S04]  /*2ef20*/  ISETP.GE.AND P0, PT, R37, UR4, PT ;  /* 0x0000000425007c0c */ /* 0x000fc8000bf06270 */
[----:B------:R0:W-:Y:S01]  /*2ef30*/  LDGSTS.E.BYPASS.LTC128B.128 [R0+0x5400], desc[UR6][R2.64+0x100], !P4 ;  /* 0x0540010002007fae */ /* 0x0001e2000e101d46 */
[----:B------:R-:W-:-:S13]  /*2ef40*/  ISETP.LT.OR P4, PT, R5, 0x1, P0 ;  /* 0x000000010500780c */ /* 0x000fda0000781670 */
[----:B------:R0:W-:Y:S02]  /*2ef50*/  LDGSTS.E.BYPASS.LTC128B.128 [R0+0x7c00], desc[UR6][R2.64+0x180], !P4 ;  /* 0x07c0018002007fae */ /* 0x0001e4000e101d46 */
[----:B0-----:R-:W-:Y:S05]  /*2ef60*/  WARPSYNC.COLLECTIVE R15, `(.L_x_938) ;  /* 0x000000000f087348 */ /* 0x001fea0003c00000 */
[----:B------:R1:W2:Y:S02]  /*2ef70*/  SHFL.IDX P6, R14, R13, R12, R11 ;  /* 0x0000000c0d0e7389 */ /* 0x0002a400000c000b */
[----:B012---:R-:W-:Y:S01]  /*2ef80*/  ENDCOLLECTIVE ;  /* 0x000000000000791b */ /* 0x007fe20003800000 */
.L_x_938:
[----:B------:R-:W-:Y:S02]  /*2ef90*/  IMAD.MOV.U32 R13, RZ, RZ, R17 ;  /* 0x000000ffff0d7224 */ /* 0x000fe400078e0011 */
[----:B------:R-:W-:-:S07]  /*2efa0*/  IMAD.MOV.U32 R3, RZ, RZ, R14 ;  /* 0x000000ffff037224 */ /* 0x000fce00078e000e */
[----:B------:R-:W-:Y:S05]  /*2efb0*/  WARPSYNC.COLLECTIVE R15, `(.L_x_939) ;  /* 0x000000000f087348 */ /* 0x000fea0003c00000 */
[----:B------:R0:W1:Y:S02]  /*2efc0*/  SHFL.IDX P6, R14, R13, R12, R11 ;  /* 0x0000000c0d0e7389 */ /* 0x00006400000c000b */
[----:B01----:R-:W-:Y:S01]  /*2efd0*/  ENDCOLLECTIVE ;  /* 0x000000000000791b */ /* 0x003fe20003800000 */
.L_x_939:
[----:B------:R-:W-:Y:S01]  /*2efe0*/  ULDC.64 UR4, c[0x0][0x208] ;  /* 0x0000820000047ab9 */ /* 0x000fe20000000a00 */
[----:B------:R-:W-:Y:S02]  /*2eff0*/  IMAD.MOV.U32 R13, RZ, RZ, R19 ;  /* 0x000000ffff0d7224 */ /* 0x000fe400078e0013 */
        /* <DEDUP_REMOVED lines=17> */
.L_x_940:
[----:B------:R-:W-:Y:S02]  /*2f110*/  IMAD.MOV.U32 R13, RZ, RZ, R17 ;  /* 0x000000ffff0d7224 */ /* 0x000fe400078e0011 */
[----:B------:R-:W-:-:S07]  /*2f120*/  IMAD.MOV.U32 R7, RZ, RZ, R14 ;  /* 0x000000ffff077224 */ /* 0x000fce00078e000e */
[----:B------:R-:W-:Y:S05]  /*2f130*/  WARPSYNC.COLLECTIVE R15, `(.L_x_941) ;  /* 0x000000000f087348 */ /* 0x000fea0003c00000 */
[----:B------:R0:W1:Y:S02]  /*2f140*/  SHFL.IDX P6, R14, R13, R12, R11 ;  /* 0x0000000c0d0e7389 */ /* 0x00006400000c000b */
[----:B01----:R-:W-:Y:S01]  /*2f150*/  ENDCOLLECTIVE ;  /* 0x000000000000791b */ /* 0x003fe20003800000 */
.L_x_941:
        /* <DEDUP_REMOVED lines=19> */
.L_x_942:
[----:B------:R-:W-:Y:S02]  /*2f290*/  IMAD.MOV.U32 R13, RZ, RZ, R17 ;  /* 0x000000ffff0d7224 */ /* 0x000fe400078e0011 */
[----:B------:R-:W-:-:S07]  /*2f2a0*/  IMAD.MOV.U32 R3, RZ, RZ, R14 ;  /* 0x000000ffff037224 */ /* 0x000fce00078e000e */
[----:B------:R-:W-:Y:S05]  /*2f2b0*/  WARPSYNC.COLLECTIVE R15, `(.L_x_943) ;  /* 0x000000000f087348 */ /* 0x000fea0003c00000 */
[----:B------:R0:W1:Y:S02]  /*2f2c0*/  SHFL.IDX P6, R14, R13, R12, R11 ;  /* 0x0000000c0d0e7389 */ /* 0x00006400000c000b */
[----:B01----:R-:W-:Y:S01]  /*2f2d0*/  ENDCOLLECTIVE ;  /* 0x000000000000791b */ /* 0x003fe20003800000 */
.L_x_943:
        /* <DEDUP_REMOVED lines=19> */
.L_x_944:
[----:B------:R-:W-:Y:S02]  /*2f410*/  IMAD.MOV.U32 R13, RZ, RZ, R17 ;  /* 0x000000ffff0d7224 */ /* 0x000fe400078e0011 */
[----:B------:R-:W-:-:S07]  /*2f420*/  IMAD.MOV.U32 R19, RZ, RZ, R14 ;  /* 0x000000ffff137224 */ /* 0x000fce00078e000e */
[----:B------:R-:W-:Y:S05]  /*2f430*/  WARPSYNC.COLLECTIVE R15, `(.L_x_945) ;  /* 0x000000000f087348 */ /* 0x000fea0003c00000 */
[----:B------:R0:W1:Y:S02]  /*2f440*/  SHFL.IDX P6, R14, R13, R12, R11 ;  /* 0x0000000c0d0e7389 */ /* 0x00006400000c000b */
[----:B01----:R-:W-:Y:S01]  /*2f450*/  ENDCOLLECTIVE ;  /* 0x000000000000791b */ /* 0x003fe20003800000 */
.L_x_945:
[----:B------:R-:W-:Y:S05]  /*2f460*/  BRA `(.L_x_946) ;  /* 0xffffffac00707947 */ /* 0x000fea000383ffff */
.L_x_789:
[----:B------:R-:W-:Y:S01]  /*2f470*/  BSSY B0, `(.L_x_947) ;  /* 0x0000008000007945 */ /* 0x000fe20003800000 */
[----:B------:R-:W-:Y:S01]  /*2f480*/  MOV R13, R24 ;  /* 0x00000018000d7202 */ /* 0x000fe20000000f00 */
[----:B------:R-:W-:Y:S02]  /*2f490*/  IMAD.MOV.U32 R12, RZ, RZ, RZ ;  /* 0x000000ffff0c7224 */ /* 0x000fe400078e00ff */
[----:B------:R-:W-:Y:S02]  /*2f4a0*/  IMAD.MOV.U32 R11, RZ, RZ, 0x1f ;  /* 0x0000001fff0b7424 */ /* 0x000fe400078e00ff */
[----:B------:R-:W-:-:S07]  /*2f4b0*/  IMAD.MOV.U32 R15, RZ, RZ, -0x1 ;  /* 0xffffffffff0f7424 */ /* 0x000fce00078e00ff */
[----:B0-----:R-:W-:Y:S05]  /*2f4c0*/  WARPSYNC.COLLECTIVE R15, `(.L_x_948) ;  /* 0x000000000f087348 */ /* 0x001fea0003c00000 */
[----:B------:R1:W2:Y:S02]  /*2f4d0*/  SHFL.IDX P6, R14, R13, R12, R11 ;  /* 0x0000000c0d0e7389 */ /* 0x0002a400000c000b */
[----:B012---:R-:W-:Y:S01]  /*2f4e0*/  ENDCOLLECTIVE ;  /* 0x000000000000791b */ /* 0x007fe20003800000 */
.L_x_948:
[----:B------:R-:W-:Y:S05]  /*2f4f0*/  BSYNC B0 ;  /* 0x0000000000007941 */ /* 0x000fea0003800000 */
.L_x_947:
[----:B------:R-:W-:Y:S02]  /*2f500*/  IMAD.MOV.U32 R13, RZ, RZ, R24 ;  /* 0x000000ffff0d7224 */ /* 0x000fe400078e0018 */
[----:B------:R-:W-:Y:S02]  /*2f510*/  IMAD.MOV.U32 R12, RZ, RZ, 0x1 ;  /* 0x00000001ff0c7424 */ /* 0x000fe400078e00ff */
[----:B------:R-:W-:Y:S02]  /*2f520*/  IMAD.MOV.U32 R11, RZ, RZ, 0x1f ;  /* 0x0000001fff0b7424 */ /* 0x000fe400078e00ff */
[----:B------:R-:W-:Y:S02]  /*2f530*/  IMAD.MOV.U32 R15, RZ, RZ, -0x1 ;  /* 0xffffffffff0f7424 */ /* 0x000fe400078e00ff */
[----:B------:R-:W-:Y:S02]  /*2f540*/  IMAD.IADD R7, R27, 0x1, R9 ;  /* 0x000000011b077824 */ /* 0x000fe400078e0209 */
[----:B------:R-:W-:-:S07]  /*2f550*/  IMAD.MOV.U32 R0, RZ, RZ, R14 ;  /* 0x000000ffff007224 */ /* 0x000fce00078e000e */
[----:B------:R-:W-:Y:S05]  /*2f560*/  WARPSYNC.COLLECTIVE R15, `(.L_x_949) ;  /* 0x000000000f087348 */ /* 0x000fea0003c00000 */
[----:B------:R0:W1:Y:S02]  /*2f570*/  SHFL.IDX P6, R14, R13, R12, R11 ;  /* 0x0000000c0d0e7389 */ /* 0x00006400000c000b */
[----:B01----:R-:W-:Y:S01]  /*2f580*/  ENDCOLLECTIVE ;  /* 0x000000000000791b */ /* 0x003fe20003800000 */
.L_x_949:
[----:B------:R-:W-:Y:S01]  /*2f590*/  ULDC UR4, c[0x0][0xc3c] ;  /* 0x00030f0000047ab9 */ /* 0x000fe20000000800 */
[----:B------:R-:W-:Y:S01]  /*2f5a0*/  ULDC.64 UR6, c[0x0][0x208] ;  /* 0x0000820000067ab9 */ /* 0x000fe20000000a00 */
        /* <DEDUP_REMOVED lines=23> */
.L_x_950:
[----:B------:R-:W-:Y:S01]  /*2f720*/  IMAD.MOV.U32 R12, RZ, RZ, 0x2 ;  /* 0x00000002ff0c7424 */ /* 0x000fe200078e00ff */
[----:B------:R-:W-:-:S05]  /*2f730*/  SEL R14, R14, RZ, P1 ;  /* 0x000000ff0e0e7207 */ /* 0x000fca0000800000 */
[----:B------:R-:W-:-:S04]  /*2f740*/  IMAD.IADD R5, R13, 0x1, R14 ;  /* 0x000000010d057824 */ /* 0x000fc800078e020e */
[----:B------:R-:W-:-:S07]  /*2f750*/  IMAD.MOV.U32 R13, RZ, RZ, R5 ;  /* 0x000000ffff0d7224 */ /* 0x000fce00078e0005 */
[----:B------:R-:W-:Y:S05]  /*2f760*/  WARPSYNC.COLLECTIVE R15, `(.L_x_951) ;  /* 0x000000000f087348 */ /* 0x000fea0003c00000 */
[----:B------:R0:W1:Y:S02]  /*2f770*/  SHFL.UP P6, R14, R13, R12, R11 ;  /* 0x0400000c0d0e7389 */ /* 0x00006400000c000b */
[----:B01----:R-:W-:Y:S01]  /*2f780*/  ENDCOLLECTIVE ;  /* 0x000000000000791b */ /* 0x003fe20003800000 */
.L_x_951:
[----:B------:R-:W-:Y:S01]  /*2f790*/  IMAD.MOV.U32 R12, RZ, RZ, 0x4 ;  /* 0x00000004ff0c7424 */ /* 0x000fe200078e00ff */
[----:B------:R-:W-:-:S05]  /*2f7a0*/  SEL R2, R14, RZ, P2 ;  /* 0x000000ff0e027207 */ /* 0x000fca0001000000 */
[----:B------:R-:W-:-:S04]  /*2f7b0*/  IMAD.IADD R2, R5, 0x1, R2 ;  /* 0x0000000105027824 */ /* 0x000fc800078e0202 */
[----:B------:R-:W-:-:S07]  /*2f7c0*/  IMAD.MOV.U32 R13, RZ, RZ, R2 ;  /* 0x000000ffff0d7224 */ /* 0x000fce00078e0002 */
[----:B------:R-:W-:Y:S05]  /*2f7d0*/  WARPSYNC.COLLECTIVE R15, `(.L_x_952) ;  /* 0x000000000f087348 */ /* 0x000fea0003c00000 */
[----:B------:R0:W1:Y:S02]  /*2f7e0*/  SHFL.UP P6, R14, R13, R12, R11 ;  /* 0x0400000c0d0e7389 */ /* 0x00006400000c000b */
[----:B01----:R-:W-:Y:S01]  /*2f7f0*/  ENDCOLLECTIVE ;  /* 0x000000000000791b */ /* 0x003fe20003800000 */
.L_x_952:
[----:B------:R-:W-:Y:S02]  /*2f800*/  MOV R12, 0x8 ;  /* 0x00000008000c7802 */ /* 0x000fe40000000f00 */
[----:B------:R-:W-:-:S05]  /*2f810*/  SEL R3, R14, RZ, P3 ;  /* 0x000000ff0e037207 */ /* 0x000fca0001800000 */
[----:B------:R-:W-:-:S04]  /*2f820*/  IMAD.IADD R3, R2, 0x1, R3 ;  /* 0x0000000102037824 */ /* 0x000fc800078e0203 */
[----:B------:R-:W-:-:S07]  /*2f830*/  IMAD.MOV.U32 R13, RZ, RZ, R3 ;  /* 0x000000ffff0d7224 */ /* 0x000fce00078e0003 */
[----:B------:R-:W-:Y:S05]  /*2f840*/  WARPSYNC.COLLECTIVE R15, `(.L_x_953) ;  /* 0x000000000f087348 */ /* 0x000fea0003c00000 */
[----:B------:R0:W1:Y:S02]  /*2f850*/  SHFL.UP P6, R14, R13, R12, R11 ;  /* 0x0400000c0d0e7389 */ /* 0x00006400000c000b */
[----:B01----:R-:W-:Y:S01]  /*2f860*/  ENDCOLLECTIVE ;  /* 0x000000000000791b */ /* 0x003fe20003800000 */
.L_x_953:
[----:B------:R-:W-:Y:S01]  /*2f870*/  IMAD.MOV.U32 R12, RZ, RZ, 0x10 ;  /* 0x00000010ff0c7424 */ /* 0x000fe200078e00ff */
[----:B------:R-:W-:-:S05]  /*2f880*/  SEL R14, R14, RZ, P4 ;  /* 0x000000ff0e0e7207 */ /* 0x000fca0002000000 */
[----:B------:R-:W-:-:S04]  /*2f890*/  IMAD.IADD R5, R3, 0x1, R14 ;  /* 0x0000000103057824 */ /* 0x000fc800078e020e */
[----:B------:R-:W-:-:S07]  /*2f8a0*/  IMAD.MOV.U32 R13, RZ, RZ, R5 ;  /* 0x000000ffff0d7224 */ /* 0x000fce00078e0005 */
[----:B------:R-:W-:Y:S05]  /*2f8b0*/  WARPSYNC.COLLECTIVE R15, `(.L_x_954) ;  /* 0x000000000f087348 */ /* 0x000fea0003c00000 */
[----:B------:R0:W1:Y:S02]  /*2f8c0*/  SHFL.UP P6, R14, R13, R12, R11 ;  /* 0x0400000c0d0e7389 */ /* 0x00006400000c000b */
[----:B01----:R-:W-:Y:S01]  /*2f8d0*/  ENDCOLLECTIVE ;  /* 0x000000000000791b */ /* 0x003fe20003800000 */
.L_x_954:
        /* <DEDUP_REMOVED lines=8> */
.L_x_955:
[----:B------:R-:W-:Y:S05]  /*2f960*/  BRA `(.L_x_956) ;  /* 0xffffffac00947947 */ /* 0x000fea000383ffff */
.L_x_792:
[----:B------:R-:W-:Y:S01]  /*2f970*/  BSSY B0, `(.L_x_957) ;  /* 0x0000007000007945 */ /* 0x000fe20003800000 */
[----:B------:R-:W-:Y:S02]  /*2f980*/  IMAD.MOV.U32 R12, RZ, RZ, 0x1 ;  /* 0x00000001ff0c7424 */ /* 0x000fe400078e00ff */
[----:B------:R-:W-:Y:S02]  /*2f990*/  IMAD.MOV.U32 R11, RZ, RZ, RZ ;  /* 0x000000ffff0b7224 */ /* 0x000fe400078e00ff */
[----:B------:R-:W-:-:S07]  /*2f9a0*/  IMAD.MOV.U32 R15, RZ, RZ, -0x1 ;  /* 0xffffffffff0f7424 */ /* 0x000fce00078e00ff */
[----:B------:R-:W-:Y:S05]  /*2f9b0*/  WARPSYNC.COLLECTIVE R15, `(.L_x_958) ;  /* 0x000000000f087348 */ /* 0x000fea0003c00000 */
[----:B------:R0:W1:Y:S02]  /*2f9c0*/  SHFL.UP P6, R14, R13, R12, R11 ;  /* 0x0400000c0d0e7389 */ /* 0x00006400000c000b */
[----:B01----:R-:W-:Y:S01]  /*2f9d0*/  ENDCOLLECTIVE ;  /* 0x000000000000791b */ /* 0x003fe20003800000 */
.L_x_958:
[----:B------:R-:W-:Y:S05]  /*2f9e0*/  BSYNC B0 ;  /* 0x0000000000007941 */ /* 0x000fea0003800000 */
.L_x_957:
        /* <DEDUP_REMOVED lines=8> */
.L_x_959:
[----:B------:R-:W-:Y:S01]  /*2fa70*/  IMAD.MOV.U32 R12, RZ, RZ, 0x4 ;  /* 0x00000004ff0c7424 */ /* 0x000fe200078e00ff */
[----:B------:R-:W-:-:S05]  /*2fa80*/  SEL R2, R14, RZ, P2 ;  /* 0x000000ff0e027207 */ /* 0x000fca0001000000 */
[----:B------:R-:W-:-:S04]  /*2fa90*/  IMAD.IADD R2, R13, 0x1, R2 ;  /* 0x000000010d027824 */ /* 0x000fc800078e0202 */
[----:B------:R-:W-:-:S07]  /*2faa0*/  IMAD.MOV.U32 R13, RZ, RZ, R2 ;  /* 0x000000ffff0d7224 */ /* 0x000fce00078e0002 */
[----:B------:R-:W-:Y:S05]  /*2fab0*/  WARPSYNC.COLLECTIVE R15, `(.L_x_960) ;  /* 0x000000000f087348 */ /* 0x000fea0003c00000 */
[----:B------:R0:W1:Y:S02]  /*2fac0*/  SHFL.UP P6, R14, R13, R12, R11 ;  /* 0x0400000c0d0e7389 */ /* 0x00006400000c000b */
[----:B01----:R-:W-:Y:S01]  /*2fad0*/  ENDCOLLECTIVE ;  /* 0x000000000000791b */ /* 0x003fe20003800000 */
.L_x_960:
[----:B------:R-:W-:Y:S01]  /*2fae0*/  IMAD.MOV.U32 R12, RZ, RZ, 0x8 ;  /* 0x00000008ff0c7424 */ /* 0x000fe200078e00ff */
[----:B------:R-:W-:-:S05]  /*2faf0*/  SEL R3, R14, RZ, P3 ;  /* 0x000000ff0e037207 */ /* 0x000fca0001800000 */
[----:B------:R-:W-:-:S04]  /*2fb00*/  IMAD.IADD R3, R2, 0x1, R3 ;  /* 0x0000000102037824 */ /* 0x000fc800078e0203 */
[----:B------:R-:W-:-:S07]  /*2fb10*/  IMAD.MOV.U32 R13, RZ, RZ, R3 ;  /* 0x000000ffff0d7224 */ /* 0x000fce00078e0003 */
[----:B------:R-:W-:Y:S05]  /*2fb20*/  WARPSYNC.COLLECTIVE R15, `(.L_x_961) ;  /* 0x000000000f087348 */ /* 0x000fea0003c00000 */
[----:B------:R0:W1:Y:S02]  /*2fb30*/  SHFL.UP P6, R14, R13, R12, R11 ;  /* 0x0400000c0d0e7389 */ /* 0x00006400000c000b */
[----:B01----:R-:W-:Y:S01]  /*2fb40*/  ENDCOLLECTIVE ;  /* 0x000000000000791b */ /* 0x003fe20003800000 */
.L_x_961:
[----:B------:R-:W-:Y:S02]  /*2fb50*/  MOV R12, 0x10 ;  /* 0x00000010000c7802 */ /* 0x000fe40000000f00 */
[----:B------:R-:W-:-:S05]  /*2fb60*/  SEL R14, R14, RZ, P4 ;  /* 0x000000ff0e0e7207 */ /* 0x000fca0002000000 */
[----:B------:R-:W-:-:S04]  /*2fb70*/  IMAD.IADD R5, R3, 0x1, R14 ;  /* 0x0000000103057824 */ /* 0x000fc800078e020e */
[----:B------:R-:W-:-:S07]  /*2fb80*/  IMAD.MOV.U32 R13, RZ, RZ, R5 ;  /* 0x000000ffff0d7224 */ /* 0x000fce00078e0005 */
[----:B------:R-:W-:Y:S05]  /*2fb90*/  WARPSYNC.COLLECTIVE R15, `(.L_x_962) ;  /* 0x000000000f087348 */ /* 0x000fea0003c00000 */
[----:B------:R0:W1:Y:S02]  /*2fba0*/  SHFL.UP P6, R14, R13, R12, R11 ;  /* 0x0400000c0d0e7389 */ /* 0x00006400000c000b */
[----:B01----:R-:W-:Y:S01]  /*2fbb0*/  ENDCOLLECTIVE ;  /* 0x000000000000791b */ /* 0x003fe20003800000 */
.L_x_962:
        /* <DEDUP_REMOVED lines=8> */
.L_x_963:
[----:B------:R-:W-:Y:S05]  /*2fc40*/  BRA `(.L_x_964) ;  /* 0xffffffac00847947 */ /* 0x000fea000383ffff */
.L_x_794:
[----:B------:R-:W-:Y:S01]  /*2fc50*/  BSSY B0, `(.L_x_965) ;  /* 0x0000006000007945 */ /* 0x000fe20003800000 */
[----:B------:R-:W-:Y:S01]  /*2fc60*/  PLOP3.LUT P6, PT, P6, PT, PT, 0x8, 0x0 ;  /* 0x000000000000781c */ /* 0x000fe200037ce170 */
[----:B------:R-:W-:-:S12]  /*2fc70*/  IMAD.MOV.U32 R15, RZ, RZ, -0x1 ;  /* 0xffffffffff0f7424 */ /* 0x000fd800078e00ff */
[----:B0-----:R-:W-:Y:S05]  /*2fc80*/  WARPSYNC.COLLECTIVE R15, `(.L_x_966) ;  /* 0x000000000f087348 */ /* 0x001fea0003c00000 */
[----:B------:R-:W-:Y:S01]  /*2fc90*/  VOTE.ANY R14, PT, P6 ;  /* 0x00000000000e7806 */ /* 0x000fe200030e0100 */
[----:B0-----:R-:W-:Y:S06]  /*2fca0*/  ENDCOLLECTIVE ;  /* 0x000000000000791b */ /* 0x001fec0003800000 */
.L_x_966:
[----:B------:R-:W-:Y:S05]  /*2fcb0*/  BSYNC B0 ;  /* 0x0000000000007941 */ /* 0x000fea0003800000 */
.L_x_965:
[----:B------:R-:W-:Y:S02]  /*2fcc0*/  IMAD.MOV.U32 R3, RZ, RZ, R14 ;  /* 0x000000ffff037224 */ /* 0x000fe400078e000e */
[----:B------:R-:W-:Y:S02]  /*2fcd0*/  IMAD.MOV.U32 R13, RZ, RZ, R7 ;  /* 0x000000ffff0d7224 */ /* 0x000fe400078e0007 */
[----:B------:R-:W0:Y:S01]  /*2fce0*/  POPC R8, R3 ;  /* 0x0000000300087309 */ /* 0x000e220000000000 */
[----:B------:R-:W-:Y:S02]  /*2fcf0*/  IMAD.MOV.U32 R11, RZ, RZ, 0x1f ;  /* 0x0000001fff0b7424 */ /* 0x000fe400078e00ff */
[----:B------:R-:W-:Y:S02]  /*2fd00*/  IMAD.MOV.U32 R15, RZ, RZ, -0x1 ;  /* 0xffffffffff0f7424 */ /* 0x000fe400078e00ff */
[----:B0-----:R-:W-:-:S07]  /*2fd10*/  IMAD.MOV.U32 R12, RZ, RZ, R8 ;  /* 0x000000ffff0c7224 */ /* 0x001fce00078e0008 */
[----:B------:R-:W-:Y:S05]  /*2fd20*/  WARPSYNC.COLLECTIVE R15, `(.L_x_967) ;  /* 0x000000000f087348 */ /* 0x000fea0003c00000 */
[----:B------:R0:W1:Y:S02]  /*2fd30*/  SHFL.IDX P6, R14, R13, R12, R11 ;  /* 0x0000000c0d0e7389 */ /* 0x00006400000c000b */
[----:B01----:R-:W-:Y:S01]  /*2fd40*/  ENDCOLLECTIVE ;  /* 0x000000000000791b */ /* 0x003fe20003800000 */
.L_x_967:
[----:B------:R-:W-:Y:S02]  /*2fd50*/  IMAD.MOV.U32 R13, RZ, RZ, R4 ;  /* 0x000000ffff0d7224 */ /* 0x000fe400078e0004 */
[----:B------:R-:W-:-:S07]  /*2fd60*/  IMAD.MOV.U32 R7, RZ, RZ, R14 ;  /* 0x000000ffff077224 */ /* 0x000fce00078e000e */
[----:B------:R-:W-:Y:S05]  /*2fd70*/  WARPSYNC.COLLECTIVE R15, `(.L_x_968) ;  /* 0x000000000f087348 */ /* 0x000fea0003c00000 */
[----:B------:R0:W1:Y:S02]  /*2fd80*/  SHFL.IDX P6, R14, R13, R12, R11 ;  /* 0x0000000c0d0e7389 */ /* 0x00006400000c000b */
[----:B01----:R-:W-:Y:S01]  /*2fd90*/  ENDCOLLECTIVE ;  /* 0x000000000000791b */ /* 0x003fe20003800000 */
.L_x_968:
[----:B------:R-:W-:Y:S01]  /*2fda0*/  IMAD.MOV.U32 R4, RZ, RZ, R14 ;  /* 0x000000ffff047224 */ /* 0x000fe200078e000e */
[----:B------:R-:W-:Y:S06]  /*2fdb0*/  BRA `(.L_x_969) ;  /* 0xffffffac00647947 */ /* 0x000fec000383ffff */
.L_x_796:
[----:B------:R-:W-:Y:S01]  /*2fdc0*/  BSSY B0, `(.L_x_970) ;  /* 0x0000007000007945 */ /* 0x000fe20003800000 */
[----:B------:R-:W-:Y:S02]  /*2fdd0*/  IMAD.MOV.U32 R13, RZ, RZ, R2 ;  /* 0x000000ffff0d7224 */ /* 0x000fe400078e0002 */
[----:B------:R-:W-:Y:S02]  /*2fde0*/  IMAD.MOV.U32 R11, RZ, RZ, 0x1f ;  /* 0x0000001fff0b7424 */ /* 0x000fe400078e00ff */
[----:B------:R-:W-:-:S07]  /*2fdf0*/  IMAD.MOV.U32 R15, RZ, RZ, -0x1 ;  /* 0xffffffffff0f7424 */ /* 0x000fce00078e00ff */
[----:B0123--:R-:W-:Y:S05]  /*2fe00*/  WARPSYNC.COLLECTIVE R15, `(.L_x_971) ;  /* 0x000000000f087348 */ /* 0x00ffea0003c00000 */
[----:B------:R4:W0:Y:S02]  /*2fe10*/  SHFL.IDX P6, R14, R13, R12, R11 ;  /* 0x0000000c0d0e7389 */ /* 0x00082400000c000b */
[----:B01234-:R-:W-:Y:S01]  /*2fe20*/  ENDCOLLECTIVE ;  /* 0x000000000000791b */ /* 0x01ffe20003800000 */
.L_x_971:
[----:B------:R-:W-:Y:S05]  /*2fe30*/  BSYNC B0 ;  /* 0x0000000000007941 */ /* 0x000fea0003800000 */
.L_x_970:
[----:B------:R-:W-:Y:S01]  /*2fe40*/  IMAD.MOV.U32 R6, RZ, RZ, R14 ;  /* 0x000000ffff067224 */ /* 0x000fe200078e000e */
[----:B------:R-:W-:Y:S06]  /*2fe50*/  BRA `(.L_x_795) ;  /* 0xffffffac00547947 */ /* 0x000fec000383ffff */
.L_x_800:
[----:B-1----:R1:W3:Y:S02]  /*2fe60*/  SYNCS.PHASECHK.TRANS64.TRYWAIT P0, [R5+URZ+0x38820], R0 ;  /* 0x03882000050075a7 */ /* 0x0022e4000800017f */
[----:B---3--:R-:W-:Y:S05]  /*2fe70*/  @!P0 NANOSLEEP.SYNCS 0x989680 ;  /* 0x009896800000895d */ /* 0x008fea0003900000 */
[----:B------:R-:W3:Y:S02]  /*2fe80*/  @!P0 SYNCS.PHASECHK.TRANS64 P0, [R5+URZ+0x38820], R0 ;  /* 0x03882000050085a7 */ /* 0x000ee4000800007f */
[----:B---3--:R-:W-:Y:S05]  /*2fe90*/  @!P0 BRA `(.L_x_800) ;  /* 0xfffffffc00f08947 */ /* 0x008fea000383ffff */
[----:B------:R-:W-:Y:S05]  /*2fea0*/  BRA `(.L_x_972) ;  /* 0xffffffb000ac7947 */ /* 0x000fea000383ffff */
.L_x_801:
        /* <DEDUP_REMOVED lines=11> */
.L_x_974:
[----:B------:R-:W-:Y:S05]  /*2ff60*/  BSYNC B0 ;  /* 0x0000000000007941 */ /* 0x000fea0003800000 */
.L_x_973:
[----:B------:R-:W-:Y:S05]  /*2ff70*/  BRA `(.L_x_975) ;  /* 0xffffffb000947947 */ /* 0x000fea000383ffff */
.L_x_802:
[----:B------:R-:W-:Y:S01]  /*2ff80*/  BSSY B0, `(.L_x_976) ;  /* 0x0000006000007945 */ /* 0x000fe20003800000 */
[----:B------:R-:W-:-:S07]  /*2ff90*/  IMAD.MOV.U32 R15, RZ, RZ, -0x1 ;  /* 0xffffffffff0f7424 */ /* 0x000fce00078e00ff */
[----:B012---:R-:W-:Y:S05]  /*2ffa0*/  WARPSYNC.COLLECTIVE R15, `(.L_x_977) ;  /* 0x000000000f0c7348 */ /* 0x007fea0003c00000 */
[----:B------:R-:W-:Y:S02]  /*2ffb0*/  ELECT P6, UR62, PT ;  /* 0x00000000003e782f */ /* 0x000fe400038c0000 */
[----:B------:R-:W-:Y:S01]  /*2ffc0*/  MOV R14, UR62 ;  /* 0x0000003e000e7c02 */ /* 0x000fe20008000f00 */
[----:B012---:R-:W-:Y:S10]  /*2ffd0*/  ENDCOLLECTIVE ;  /* 0x000000000000791b */ /* 0x007ff40003800000 */
.L_x_977:
[----:B------:R-:W-:Y:S05]  /*2ffe0*/  BSYNC B0 ;  /* 0x0000000000007941 */ /* 0x000fea0003800000 */
.L_x_976:
[----:B------:R-:W-:Y:S05]  /*2fff0*/  BRA `(.L_x_978) ;  /* 0xffffffb000887947 */ /* 0x000fea000383ffff */
.L_x_804:
[----:B-1----:R1:W3:Y:S02]  /*30000*/  SYNCS.PHASECHK.TRANS64.TRYWAIT P1, [R3+URZ+0x38840], R2 ;  /* 0x03884002030075a7 */ /* 0x0022e4000802017f */
[----:B---3--:R-:W-:Y:S05]  /*30010*/  @!P1 NANOSLEEP.SYNCS 0x989680 ;  /* 0x009896800000995d */ /* 0x008fea0003900000 */
[----:B------:R-:W3:Y:S02]  /*30020*/  @!P1 SYNCS.PHASECHK.TRANS64 P1, [R3+URZ+0x38840], R2 ;  /* 0x03884002030095a7 */ /* 0x000ee4000802007f */
[----:B---3--:R-:W-:Y:S05]  /*30030*/  @!P1 BRA `(.L_x_804) ;  /* 0xfffffffc00f09947 */ /* 0x008fea000383ffff */
[----:B------:R-:W-:Y:S05]  /*30040*/  BRA `(.L_x_979) ;  /* 0xffffffb000a87947 */ /* 0x000fea000383ffff */
.L_x_806:
[----:B---3--:R3:W4:Y:S02]  /*30050*/  SYNCS.PHASECHK.TRANS64.TRYWAIT P1, [R23+URZ+0x38840], R0 ;  /* 0x03884000170075a7 */ /* 0x008724000802017f */
[----:B----4-:R-:W-:Y:S05]  /*30060*/  @!P1 NANOSLEEP.SYNCS 0x989680 ;  /* 0x009896800000995d */ /* 0x010fea0003900000 */
[----:B------:R-:W4:Y:S02]  /*30070*/  @!P1 SYNCS.PHASECHK.TRANS64 P1, [R23+URZ+0x38840], R0 ;  /* 0x03884000170095a7 */ /* 0x000f24000802007f */
[----:B----4-:R-:W-:Y:S05]  /*30080*/  @!P1 BRA `(.L_x_806) ;  /* 0xfffffffc00f09947 */ /* 0x010fea000383ffff */
[----:B------:R-:W-:Y:S05]  /*30090*/  BRA `(.L_x_980) ;  /* 0xffffffb000b47947 */ /* 0x000fea000383ffff */
.L_x_808:
[----:B----4-:R4:W0:Y:S02]  /*300a0*/  SYNCS.PHASECHK.TRANS64.TRYWAIT P1, [R3+URZ+0x38860], R2 ;  /* 0x03886002030075a7 */ /* 0x010824000802017f */
[----:B0-----:R-:W-:Y:S05]  /*300b0*/  @!P1 NANOSLEEP.SYNCS 0x989680 ;  /* 0x009896800000995d */ /* 0x001fea0003900000 */
[----:B------:R-:W0:Y:S02]  /*300c0*/  @!P1 SYNCS.PHASECHK.TRANS64 P1, [R3+URZ+0x38860], R2 ;  /* 0x03886002030095a7 */ /* 0x000e24000802007f */
[----:B0-----:R-:W-:Y:S05]  /*300d0*/  @!P1 BRA `(.L_x_808) ;  /* 0xfffffffc00f09947 */ /* 0x001fea000383ffff */
[----:B------:R-:W-:Y:S05]  /*300e0*/  BRA `(.L_x_981) ;  /* 0xffffffb000b07947 */ /* 0x000fea000383ffff */
.L_x_982:
        /* <DEDUP_REMOVED lines=9> */
.L_x_3273:


//--------------------- .text._ZN7cutlass13device_kernelIN5flash11enable_sm90INS1_16FlashAttnFwdSm90INS1_25CollectiveMainloopFwdSm90ILi2EN4cute5tupleIJNS5_1CILi1EEES8_S8_EEENS6_IJNS7_ILi128EEENS7_ILi64EEENS7_ILi256EEEEEELi256ENS_10bfloat16_tEfNS_4arch4Sm90ELb0ELb1ELb1ELb0ELb1ELb0ELb0ELb1ELb1ELb1ELb1ELb0EEENS1_21CollectiveEpilogueFwdINS6_IJSA_SC_SB_EEES9_SE_SG_Li256ELb0ELb1ELb1ELb0EEENS1_19SingleTileSchedulerILb0ELb1ELb1ELi128EEEEEEEEEvNT_6ParamsE --------------------------
	.section	.text._ZN7cutlass13device_kernelIN5flash11enable_sm90INS1_16FlashAttnFwdSm90INS1_25CollectiveMainloopFwdSm90ILi2EN4cute5tupleIJNS5_1CILi1EEES8_S8_EEENS6_IJNS7_ILi128EEENS7_ILi64EEENS7_ILi256EEEEEELi256ENS_10bfloat16_tEfNS_4arch4Sm90ELb0ELb1ELb1ELb0ELb1ELb0ELb0ELb1ELb1ELb1ELb1ELb0EEENS1_21CollectiveEpilogueFwdINS6_IJSA_SC_SB_EEES9_SE_SG_Li256ELb0ELb1ELb1ELb0EEENS1_19SingleTileSchedulerILb0ELb1ELb1ELi128EEEEEEEEEvNT_6ParamsE,"ax",@progbits
	.align	128
.text._ZN7cutlass13device_kernelIN5flash11enable_sm90INS1_16FlashAttnFwdSm90INS1_25CollectiveMainloopFwdSm90ILi2EN4cute5tupleIJNS5_1CILi1EEES8_S8_EEENS6_IJNS7_ILi128EEENS7_ILi64EEENS7_ILi256EEEEEELi256ENS_10bfloat16_tEfNS_4arch4Sm90ELb0ELb1ELb1ELb0ELb1ELb0ELb0ELb1ELb1ELb1ELb1ELb0EEENS1_21CollectiveEpilogueFwdINS6_IJSA_SC_SB_EEES9_SE_SG_Li256ELb0ELb1ELb1ELb0EEENS1_19SingleTileSchedulerILb0ELb1ELb1ELi128EEEEEEEEEvNT_6ParamsE:
        .type           _ZN7cutlass13device_kernelIN5flash11enable_sm90INS1_16FlashAttnFwdSm90INS1_25CollectiveMainloopFwdSm90ILi2EN4cute5tupleIJNS5_1CILi1EEES8_S8_EEENS6_IJNS7_ILi128EEENS7_ILi64EEENS7_ILi256EEEEEELi256ENS_10bfloat16_tEfNS_4arch4Sm90ELb0ELb1ELb1ELb0ELb1ELb0ELb0ELb1ELb1ELb1ELb1ELb0EEENS1_21CollectiveEpilogueFwdINS6_IJSA_SC_SB_EEES9_SE_SG_Li256ELb0ELb1ELb1ELb0EEENS1_19SingleTileSchedulerILb0ELb1ELb1ELi128EEEEEEEEEvNT_6ParamsE,@function
        .size           _ZN7cutlass13device_kernelIN5flash11enable_sm90INS1_16FlashAttnFwdSm90INS1_25CollectiveMainloopFwdSm90ILi2EN4cute5tupleIJNS5_1CILi1EEES8_S8_EEENS6_IJNS7_ILi128EEENS7_ILi64EEENS7_ILi256EEEEEELi256ENS_10bfloat16_tEfNS_4arch4Sm90ELb0ELb1ELb1ELb0ELb1ELb0ELb0ELb1ELb1ELb1ELb1ELb0EEENS1_21CollectiveEpilogueFwdINS6_IJSA_SC_SB_EEES9_SE_SG_Li256ELb0ELb1ELb1ELb0EEENS1_19SingleTileSchedulerILb0ELb1ELb1ELi128EEEEEEEEEvNT_6ParamsE,(.L_x_3274 - _ZN7cutlass13device_kernelIN5flash11enable_sm90INS1_16FlashAttnFwdSm90INS1_25CollectiveMainloopFwdSm90ILi2EN4cute5tupleIJNS5_1CILi1EEES8_S8_EEENS6_IJNS7_ILi128EEENS7_ILi64EEENS7_ILi256EEEEEELi256ENS_10bfloat16_tEfNS_4arch4Sm90ELb0ELb1ELb1ELb0ELb1ELb0ELb0ELb1ELb1ELb1ELb1ELb0EEENS1_21CollectiveEpilogueFwdINS6_IJSA_SC_SB_EEES9_SE_SG_Li256ELb0ELb1ELb1ELb0EEENS1_19SingleTileSchedulerILb0ELb1ELb1ELi128EEEEEEEEEvNT_6ParamsE)
        .other          _ZN7cutlass13device_kernelIN5flash11enable_sm90INS1_16FlashAttnFwdSm90INS1_25CollectiveMainloopFwdSm90ILi2EN4cute5tupleIJNS5_1CILi1EEES8_S8_EEENS6_IJNS7_ILi128EEENS7_ILi64EEENS7_ILi256EEEEEELi256ENS_10bfloat16_tEfNS_4arch4Sm90ELb0ELb1ELb1ELb0ELb1ELb0ELb0ELb1ELb1ELb1ELb1ELb0EEENS1_21CollectiveEpilogueFwdINS6_IJSA_SC_SB_EEES9_SE_SG_Li256ELb0ELb1ELb1ELb0EEENS1_19SingleTileSchedulerILb0ELb1ELb1ELi128EEEEEEEEEvNT_6ParamsE,@"STO_CUDA_ENTRY STV_DEFAULT"
_ZN7cutlass13device_kernelIN5flash11enable_sm90INS1_16FlashAttnFwdSm90INS1_25CollectiveMainloopFwdSm90ILi2EN4cute5tupleIJNS5_1CILi1EEES8_S8_EEENS6_IJNS7_ILi128EEENS7_ILi64EEENS7_ILi256EEEEEELi256ENS_10bfloat16_tEfNS_4arch4Sm90ELb0ELb1ELb1ELb0ELb1ELb0ELb0ELb1ELb1ELb1ELb1ELb0EEENS1_21CollectiveEpilogueFwdINS6_IJSA_SC_SB_EEES9_SE_SG_Li256ELb0ELb1ELb1ELb0EEENS1_19SingleTileSchedulerILb0ELb1ELb1ELi128EEEEEEEEEvNT_6ParamsE:
        /* <DEDUP_REMOVED lines=45> */
.L_x_983:
        /* <DEDUP_REMOVED lines=22> */
.L_x_984:
        /* <DEDUP_REMOVED lines=18> */
.L_x_985:
        /* <DEDUP_REMOVED lines=22> */
.L_x_986:
        /* <DEDUP_REMOVED lines=23> */
.L_x_987:
[----:B------:R-:W-:Y:S01]  /*0820*/  UISETP.NE.AND UP0, UPT, UR9, URZ, UPT ;  /* 0x0000003f0900728c */ /* 0x000fe2000bf05270 */
[----:B------:R-:W-:Y:S01]  /*0830*/  NOP ;  /* 0x0000000000007918 */ /* 0x000fe20000000000 */
[----:B0-----:R-:W-:Y:S01]  /*0840*/  UMOV UR4, 0x1 ;  /* 0x0000000100047882 */ /* 0x001fe20000000000 */
[----:B------:R-:W-:Y:S01]  /*0850*/  ULDC.64 UR60, c[0x0][0x208] ;  /* 0x00008200003c7ab9 */ /* 0x000fe20000000a00 */
[----:B------:R-:W-:Y:S01]  /*0860*/  USEL UR4, UR4, 0x2, !UP0 ;  /* 0x0000000204047887 */ /* 0x000fe2000c000000 */
[----:B------:R-:W-:Y:S01]  /*0870*/  BSSY B6, `(.L_x_988) ;  /* 0x000138e000067945 */ /* 0x000fe20003800000 */
[----:B-1234-:R-:W-:Y:S01]  /*0880*/  BAR.SYNC.DEFER_BLOCKING 0x0 ;  /* 0x0000000000007b1d */ /* 0x01efe20000010000 */
[----:B------:R-:W-:-:S03]  /*0890*/  PLOP3.LUT P0, PT, PT, PT, UP0, 0x80, 0x0 ;  /* 0x000000000000781c */ /* 0x000fc60003f0f008 */
[----:B------:R-:W-:-:S05]  /*08a0*/  IMAD.U32 R2, RZ, RZ, UR4 ;  /* 0x00000004ff027e24 */ /* 0x000fca000f8e00ff */
[----:B------:R0:W-:Y:S05]  /*08b0*/  STL [R1+0x4], R2 ;  /* 0x0000040201007387 */ /* 0x0001ea0000100800 */
[----:B------:R-:W-:Y:S05]  /*08c0*/  @!P0 BRA `(.L_x_989) ;  /* 0x000000f800908947 */ /* 0x000fea0003800000 */
.L_x_990:
        /* <DEDUP_REMOVED lines=14> */
[----:B------:R-:W-:Y:S01]  /*09b0*/  IMAD.U32 R0, RZ, RZ, UR10 ;  /* 0x0000000aff007e24 */ /* 0x000fe2000f8e00ff */
[----:B--2---:R-:W-:Y:S01]  /*09c0*/  ISETP.LE.AND P0, PT, RZ, UR8, PT ;  /* 0x00000008ff007c0c */ /* 0x004fe2000bf03270 */
[----:B------:R-:W-:-:S03]  /*09d0*/  UIADD3 UR4, -UR10, URZ, URZ ;  /* 0x0000003f0a047290 */ /* 0x000fc6000fffe13f */
[----:B------:R1:W-:Y:S01]  /*09e0*/  STL [R1], R0 ;  /* 0x0000000001007387 */ /* 0x0003e20000100800 */
[----:B------:R-:W-:-:S08]  /*09f0*/  UIMAD UR6, UR7, UR4, UR6 ;  /* 0x00000004070672a4 */ /* 0x000fd0000f8e0206 */
[----:B------:R-:W-:Y:S05]  /*0a00*/  @!P0 BRA `(.L_x_991) ;  /* 0x0000013400d08947 */ /* 0x000fea0003800000 */
[----:B0-----:R-:W0:Y:S01]  /*0a10*/  LDC.64 R2, c[0x0][0x418] ;  /* 0x00010600ff027b82 */ /* 0x001e220000000a00 */
[----:B------:R-:W-:Y:S01]  /*0a20*/  ULDC UR4, c[0x0][0x448] ;  /* 0x0001120000047ab9 */ /* 0x000fe20000000800 */
[----:B------:R-:W-:Y:S01]  /*0a30*/  VIADD R19, R26, 0xffffff80 ;  /* 0xffffff801a137836 */ /* 0x000fe20000000000 */
[----:B------:R-:W-:-:S04]  /*0a40*/  UISETP.NE.AND UP0, UPT, UR4, 0x1, UPT ;  /* 0x000000010400788c */ /* 0x000fc8000bf05270 */
[----:B------:R-:W-:Y:S01]  /*0a50*/  UP2UR UR4, UPR, URZ, 0x1 ;  /* 0x000000013f047883 */ /* 0x000fe20008000000 */
[----:B------:R-:W1:Y:S05]  /*0a60*/  LDC R18, c[0x0][0x288] ;  /* 0x0000a200ff127b82 */ /* 0x000e6a0000000800 */
[----:B------:R-:W-:Y:S01]  /*0a70*/  MOV R23, UR4 ;  /* 0x0000000400177c02 */ /* 0x000fe20008000f00 */
[----:B------:R-:W-:Y:S01]  /*0a80*/  @UP0 ULDC UR9, c[0x0][0x44c] ;  /* 0x0001130000090ab9 */ /* 0x000fe20000000800 */
[----:B------:R-:W-:Y:S01]  /*0a90*/  @UP0 ULDC UR11, c[0x0][0x450] ;  /* 0x00011400000b0ab9 */ /* 0x000fe20000000800 */
[----:B------:R-:W2:Y:S01]  /*0aa0*/  LDC R17, c[0x0][0x424] ;  /* 0x00010900ff117b82 */ /* 0x000ea20000000800 */
[----:B------:R-:W-:-:S07]  /*0ab0*/  ULDC.64 UR4, c[0x0][0x9e0] ;  /* 0x0002780000047ab9 */ /* 0x000fce0000000a00 */
[----:B------:R-:W3:Y:S01]  /*0ac0*/  S2UR UR38, SR_CTAID.X ;  /* 0x00000000002679c3 */ /* 0x000ee20000002500 */
[----:B0-----:R-:W-:-:S04]  /*0ad0*/  ISETP.NE.U32.AND P0, PT, R2, RZ, PT ;  /* 0x000000ff0200720c */ /* 0x001fc80003f05070 */
[----:B------:R-:W-:-:S03]  /*0ae0*/  ISETP.NE.AND.EX P0, PT, R3, RZ, PT, P0 ;  /* 0x000000ff0300720c */ /* 0x000fc60003f05300 */
[----:B------:R-:W0:Y:S01]  /*0af0*/  LDC R4, c[0x0][0x2f0] ;  /* 0x0000bc00ff047b82 */ /* 0x000e220000000800 */
[----:B-1----:R-:W-:Y:S02]  /*0b00*/  IADD3 R0, -R18, 0x1, RZ ;  /* 0x0000000112007810 */ /* 0x002fe40007ffe1ff */
[----:B--2---:R-:W-:Y:S01]  /*0b10*/  SEL R17, R17, 0x1, P0 ;  /* 0x0000000111117807 */ /* 0x004fe20000000000 */
[----:B---3--:R-:W-:-:S04]  /*0b20*/  USHF.L.U32 UR38, UR38, 0x7, URZ ;  /* 0x0000000726267899 */ /* 0x008fc8000800063f */
[----:B------:R-:W-:Y:S02]  /*0b30*/  @UP0 UIADD3 UR8, UR38, 0x7f, URZ ;  /* 0x0000007f26080890 */ /* 0x000fe4000fffe03f */
[----:B------:R-:W-:Y:S01]  /*0b40*/  UIADD3 UR7, UR38, 0x7f, URZ ;  /* 0x0000007f26077890 */ /* 0x000fe2000fffe03f */
[----:B0-----:R-:W-:Y:S01]  /*0b50*/  IMAD R0, R17, R4, R0 ;  /* 0x0000000411007224 */ /* 0x001fe200078e0200 */
[----:B------:R-:W-:-:S04]  /*0b60*/  UIMAD.WIDE.U32 UR8, UR8, UR9, URZ ;  /* 0x00000009080872a5 */ /* 0x000fc8000f8e003f */
[----:B------:R-:W-:Y:S01]  /*0b70*/  R2UR UR10, R0 ;  /* 0x00000000000a72ca */ /* 0x000fe200000e0000 */
[----:B------:R-:W-:Y:S02]  /*0b80*/  @UP0 USHF.R.U32.HI UR7, URZ, UR11, UR9 ;  /* 0x0000000b3f070299 */ /* 0x000fe40008011609 */
[----:B------:R-:W-:-:S04]  /*0b90*/  UISETP.GE.AND UP0, UPT, UR5, 0x1, UPT ;  /* 0x000000010500788c */ /* 0x000fc8000bf06270 */
[----:B------:R-:W-:Y:S02]  /*0ba0*/  UP2UR UR8, UPR, URZ, 0x1 ;  /* 0x000000013f087883 */ /* 0x000fe40008000000 */
[----:B------:R-:W-:-:S04]  /*0bb0*/  PLOP3.LUT P0, PT, PT, PT, UP0, 0x40, 0x0 ;  /* 0x000000000000781c */ /* 0x000fc80003f0e808 */
[----:B------:R-:W-:Y:S01]  /*0bc0*/  UIADD3 UR7, UR10, UR7, URZ ;  /* 0x000000070a077290 */ /* 0x000fe2000fffe03f */
[----:B------:R-:W-:-:S03]  /*0bd0*/  IMAD.U32 R22, RZ, RZ, UR8 ;  /* 0x00000008ff167e24 */ /* 0x000fc6000f8e00ff */
[----:B------:R-:W-:-:S06]  /*0be0*/  UIADD3 UR4, UR7, UR4, URZ ;  /* 0x0000000407047290 */ /* 0x000fcc000fffe03f */
[----:B------:R-:W-:Y:S01]  /*0bf0*/  IMAD.U32 R0, RZ, RZ, UR4 ;  /* 0x00000004ff007e24 */ /* 0x000fe2000f8e00ff */
[----:B------:R-:W-:Y:S06]  /*0c00*/  @P0 BRA `(.L_x_992) ;  /* 0x0000000000400947 */ /* 0x000fec0003800000 */
[----:B------:R-:W-:Y:S01]  /*0c10*/  ISETP.LT.AND P0, PT, RZ, UR7, PT ;  /* 0x00000007ff007c0c */ /* 0x000fe2000bf01270 */
[----:B------:R-:W-:-:S12]  /*0c20*/  UIADD3 UR4, UR7, -0x1, URZ ;  /* 0xffffffff07047890 */ /* 0x000fd8000fffe03f */
[----:B------:R-:W-:Y:S05]  /*0c30*/  @P0 BRA `(.L_x_993) ;  /* 0x00000000001c0947 */ /* 0x000fea0003800000 */
[----:B------:R-:W-:Y:S02]  /*0c40*/  UISETP.NE.AND UP0, UPT, UR5, 0x1, UPT ;  /* 0x000000010500788c */ /* 0x000fe4000bf05270 */
[----:B------:R-:W-:-:S09]  /*0c50*/  UIADD3 UR4, -UR7, URZ, URZ ;  /* 0x0000003f07047290 */ /* 0x000fd2000fffe13f */
[----:B------:R-:W-:Y:S02]  /*0c60*/  @UP0 ULDC.64 UR10, c[0x0][0x9e8] ;  /* 0x00027a00000a0ab9 */ /* 0x000fe40000000a00 */
[----:B------:R-:W-:-:S04]  /*0c70*/  UIMAD.WIDE.U32 UR8, UR4, UR10, URZ ;  /* 0x0000000a040872a5 */ /* 0x000fc8000f8e003f */
[----:B------:R-:W-:-:S04]  /*0c80*/  @UP0 USHF.R.U32.HI UR4, URZ, UR11, UR9 ;  /* 0x0000000b3f040299 */ /* 0x000fc80008011609 */
[----:B------:R-:W-:Y:S01]  /*0c90*/  ULOP3.LUT UR4, URZ, UR4, URZ, 0x33, !UPT ;  /* 0x000000043f047292 */ /* 0x000fe2000f8e333f */
[----:B------:R-:W-:Y:S11]  /*0ca0*/  BRA `(.L_x_994) ;  /* 0x0000000000107947 */ /* 0x000ff60003800000 */
.L_x_993:
[----:B------:R-:W-:-:S11]  /*0cb0*/  UISETP.NE.AND UP0, UPT, UR5, 0x1, UPT ;  /* 0x000000010500788c */ /* 0x000fd6000bf05270 */
[----:B------:R-:W-:Y:S02]  /*0cc0*/  @UP0 ULDC.64 UR10, c[0x0][0x9e8] ;  /* 0x00027a00000a0ab9 */ /* 0x000fe40000000a00 */
[----:B------:R-:W-:-:S04]  /*0cd0*/  UIMAD.WIDE.U32 UR8, UR4, UR10, URZ ;  /* 0x0000000a040872a5 */ /* 0x000fc8000f8e003f */
[----:B------:R-:W-:-:S12]  /*0ce0*/  @UP0 USHF.R.U32.HI UR4, URZ, UR11, UR9 ;  /* 0x0000000b3f040299 */ /* 0x000fd80008011609 */
.L_x_994:
[----:B------:R-:W-:-:S06]  /*0cf0*/  UIMAD UR4, UR4, UR5, UR5 ;  /* 0x00000005040472a4 */ /* 0x000fcc000f8e0205 */
[----:B------:R-:W-:-:S07]  /*0d00*/  VIMNMX R0, R0, UR4, PT ;  /* 0x0000000400007c48 */ /* 0x000fce000bfe0100 */
.L_x_992:
[----:B------:R-:W-:Y:S01]  /*0d10*/  R2UR UR4, R23 ;  /* 0x00000000170472ca */ /* 0x000fe200000e0000 */
[CC--:B------:R-:W-:Y:S01]  /*0d20*/  IMAD R18, R17.reuse, R4.reuse, -R18 ;  /* 0x0000000411127224 */ /* 0x0c0fe200078e0a12 */
[----:B------:R-:W-:Y:S01]  /*0d30*/  IADD3 R2, R0, 0x3f, RZ ;  /* 0x0000003f00027810 */ /* 0x000fe20007ffe0ff */
[----:B------:R-:W-:-:S03]  /*0d40*/  IMAD R0, R17, R4, 0x3f ;  /* 0x0000003f11007424 */ /* 0x000fc600078e0204 */
[----:B------:R-:W-:Y:S02]  /*0d50*/  R2UR UR7, R18 ;  /* 0x00000000120772ca */ /* 0x000fe400000e0000 */
[----:B------:R-:W-:Y:S02]  /*0d60*/  SHF.R.S32.HI R5, RZ, 0x1f, R2 ;  /* 0x0000001fff057819 */ /* 0x000fe40000011402 */
[----:B------:R-:W-:Y:S02]  /*0d70*/  SHF.R.S32.HI R3, RZ, 0x1f, R0 ;  /* 0x0000001fff037819 */ /* 0x000fe40000011400 */
[----:B------:R-:W-:Y:S01]  /*0d80*/  LEA.HI R5, R5, R2, RZ, 0x6 ;  /* 0x0000000205057211 */ /* 0x000fe200078f30ff */
[----:B------:R-:W-:Y:S01]  /*0d90*/  UISETP.NE.AND UP0, UPT, UR4, URZ, UPT ;  /* 0x0000003f0400728c */ /* 0x000fe2000bf05270 */
[----:B------:R-:W-:Y:S02]  /*0da0*/  LEA.HI R3, R3, R0, RZ, 0x6 ;  /* 0x0000000003037211 */ /* 0x000fe400078f30ff */
[----:B------:R-:W-:Y:S01]  /*0db0*/  UMOV UR4, UR38 ;  /* 0x0000002600047c82 */ /* 0x000fe20008000000 */
[----:B------:R-:W-:-:S02]  /*0dc0*/  SHF.R.S32.HI R0, RZ, 0x6, R5 ;  /* 0x00000006ff007819 */ /* 0x000fc40000011405 */
[----:B------:R-:W-:-:S04]  /*0dd0*/  SHF.R.S32.HI R3, RZ, 0x6, R3 ;  /* 0x00000006ff037819 */ /* 0x000fc80000011403 */
[----:B------:R-:W-:Y:S01]  /*0de0*/  VIMNMX R203, R3, R0, PT ;  /* 0x0000000003cb7248 */ /* 0x000fe20003fe0100 */
[----:B------:R-:W-:Y:S01]  /*0df0*/  @UP0 ULDC UR8, c[0x0][0x44c] ;  /* 0x0001130000080ab9 */ /* 0x000fe20000000800 */
[----:B------:R-:W-:Y:S01]  /*0e00*/  @UP0 ULDC UR10, c[0x0][0x450] ;  /* 0x00011400000a0ab9 */ /* 0x000fe20000000800 */
[----:B------:R-:W-:-:S04]  /*0e10*/  UIMAD.WIDE.U32 UR8, UR38, UR8, URZ ;  /* 0x00000008260872a5 */ /* 0x000fc8000f8e003f */
[----:B------:R-:W-:Y:S02]  /*0e20*/  @UP0 USHF.R.U32.HI UR4, URZ, UR10, UR9 ;  /* 0x0000000a3f040299 */ /* 0x000fe40008011609 */
[----:B------:R-:W-:Y:S02]  /*0e30*/  UISETP.GE.AND UP0, UPT, UR5, 0x1, UPT ;  /* 0x000000010500788c */ /* 0x000fe4000bf06270 */
[----:B------:R-:W-:-:S03]  /*0e40*/  UIADD3 UR4, UR7, UR4, URZ ;  /* 0x0000000407047290 */ /* 0x000fc6000fffe03f */
[----:B------:R-:W-:Y:S01]  /*0e50*/  ULDC UR7, c[0x0][0x9dc] ;  /* 0x0002770000077ab9 */ /* 0x000fe20000000800 */
[----:B------:R-:W-:Y:S01]  /*0e60*/  PLOP3.LUT P0, PT, PT, PT, UP0, 0x40, 0x0 ;  /* 0x000000000000781c */ /* 0x000fe20003f0e808 */
[----:B------:R-:W-:-:S12]  /*0e70*/  UIADD3 UR7, UR4, -UR7, URZ ;  /* 0x8000000704077290 */ /* 0x000fd8000fffe03f */
[----:B------:R-:W-:Y:S05]  /*0e80*/  @P0 BRA `(.L_x_995) ;  /* 0x0000000000440947 */ /* 0x000fea0003800000 */
[----:B------:R-:W-:-:S06]  /*0e90*/  UISETP.GT.AND UP0, UPT, UR4, -0x1, UPT ;  /* 0xffffffff0400788c */ /* 0x000fcc000bf04270 */
[----:B------:R-:W-:-:S13]  /*0ea0*/  PLOP3.LUT P0, PT, PT, PT, UP0, 0x80, 0x0 ;  /* 0x000000000000781c */ /* 0x000fda0003f0f008 */
[----:B------:R-:W-:Y:S05]  /*0eb0*/  @P0 BRA `(.L_x_996) ;  /* 0x00000000001c0947 */ /* 0x000fea0003800000 */
[----:B------:R-:W-:Y:S02]  /*0ec0*/  UISETP.NE.AND UP0, UPT, UR5, 0x1, UPT ;  /* 0x000000010500788c */ /* 0x000fe4000bf05270 */
[----:B------:R-:W-:-:S09]  /*0ed0*/  ULOP3.LUT UR4, URZ, UR4, URZ, 0x33, !UPT ;  /* 0x000000043f047292 */ /* 0x000fd2000f8e333f */
[----:B------:R-:W-:Y:S02]  /*0ee0*/  @UP0 ULDC.64 UR10, c[0x0][0x9e8] ;  /* 0x00027a00000a0ab9 */ /* 0x000fe40000000a00 */
[----:B------:R-:W-:-:S04]  /*0ef0*/  UIMAD.WIDE.U32 UR8, UR4, UR10, URZ ;  /* 0x0000000a040872a5 */ /* 0x000fc8000f8e003f */
[----:B------:R-:W-:-:S04]  /*0f00*/  @UP0 USHF.R.U32.HI UR4, URZ, UR11, UR9 ;  /* 0x0000000b3f040299 */ /* 0x000fc80008011609 */
[----:B------:R-:W-:Y:S01]  /*0f10*/  ULOP3.LUT UR4, URZ, UR4, URZ, 0x33, !UPT ;  /* 0x000000043f047292 */ /* 0x000fe2000f8e333f */
[----:B------:R-:W-:Y:S11]  /*0f20*/  BRA `(.L_x_997) ;  /* 0x0000000000107947 */ /* 0x000ff60003800000 */
.L_x_996:
[----:B------:R-:W-:-:S11]  /*0f30*/  UISETP.NE.AND UP0, UPT, UR5, 0x1, UPT ;  /* 0x000000010500788c */ /* 0x000fd6000bf05270 */
[----:B------:R-:W-:Y:S02]  /*0f40*/  @UP0 ULDC.64 UR10, c[0x0][0x9e8] ;  /* 0x00027a00000a0ab9 */ /* 0x000fe40000000a00 */
[----:B------:R-:W-:-:S04]  /*0f50*/  UIMAD.WIDE.U32 UR8, UR4, UR10, URZ ;  /* 0x0000000a040872a5 */ /* 0x000fc8000f8e003f */
[----:B------:R-:W-:-:S12]  /*0f60*/  @UP0 USHF.R.U32.HI UR4, URZ, UR11, UR9 ;  /* 0x0000000b3f040299 */ /* 0x000fd80008011609 */
.L_x_997:
[----:B------:R-:W-:-:S04]  /*0f70*/  UIMAD UR4, UR4, UR5, URZ ;  /* 0x00000005040472a4 */ /* 0x000fc8000f8e023f */
[----:B------:R-:W-:-:S04]  /*0f80*/  UISETP.LT.AND UP0, UPT, UR7, UR4, UPT ;  /* 0x000000040700728c */ /* 0x000fc8000bf01270 */
[----:B------:R-:W-:-:S12]  /*0f90*/  USEL UR7, UR7, UR4, !UP0 ;  /* 0x0000000407077287 */ /* 0x000fd8000c000000 */
.L_x_995:
[----:B------:R-:W-:Y:S02]  /*0fa0*/  USHF.R.S32.HI UR4, URZ, 0x1f, UR7 ;  /* 0x0000001f3f047899 */ /* 0x000fe40008011407 */
[----:B------:R-:W-:Y:S02]  /*0fb0*/  USHF.R.U32.HI UR11, URZ, 0x10, UR6 ;  /* 0x000000103f0b7899 */ /* 0x000fe40008011606 */
[----:B------:R-:W-:Y:S02]  /*0fc0*/  ULEA.HI UR4, UR4, UR7, URZ, 0x6 ;  /* 0x0000000704047291 */ /* 0x000fe4000f8f303f */
[----:B------:R-:W-:Y:S02]  /*0fd0*/  ULOP3.LUT UR7, UR6, 0xffff, URZ, 0xc0, !UPT ;  /* 0x0000ffff06077892 */ /* 0x000fe4000f8ec03f */
[----:B------:R-:W-:-:S04]  /*0fe0*/  USHF.R.S32.HI UR4, URZ, 0x6, UR4 ;  /* 0x000000063f047899 */ /* 0x000fc80008011404 */
[----:B------:R-:W-:-:S04]  /*0ff0*/  UISETP.LT.AND UP0, UPT, URZ, UR4, UPT ;  /* 0x000000043f00728c */ /* 0x000fc8000bf01270 */
[----:B------:R-:W-:Y:S02]  /*1000*/  USEL UR10, URZ, UR4, !UP0 ;  /* 0x000000043f0a7287 */ /* 0x000fe4000c000000 */
[----:B------:R-:W-:Y:S01]  /*1010*/  UISETP.NE.AND UP0, UPT, UR11, URZ, UPT ;  /* 0x0000003f0b00728c */ /* 0x000fe2000bf05270 */
[----:B------:R-:W-:-:S03]  /*1020*/  UMOV UR4, URZ ;  /* 0x0000003f00047c82 */ /* 0x000fc60008000000 */
[----:B------:R-:W-:-:S07]  /*1030*/  ISETP.GT.AND P0, PT, R203, UR10, PT ;  /* 0x0000000acb007c0c */ /* 0x000fce000bf04270 */
[----:B------:R-:W-:-:S06]  /*1040*/  @!UP0 ULDC UR11, c[0x0][0x9f0] ;  /* 0x00027c00000b8ab9 */ /* 0x000fcc0000000800 */
[----:B------:R-:W-:Y:S05]  /*1050*/  @!P0 BRA `(.L_x_998) ;  /* 0x00000000008c8947 */ /* 0x000fea0003800000 */
[----:B------:R-:W-:Y:S01]  /*1060*/  IMAD.U32 R4, RZ, RZ, UR11 ;  /* 0x0000000bff047e24 */ /* 0x000fe2000f8e00ff */
[----:B------:R-:W-:-:S04]  /*1070*/  UMOV UR4, URZ ;  /* 0x0000003f00047c82 */ /* 0x000fc80008000000 */
[----:B------:R-:W-:-:S04]  /*1080*/  IABS R0, R4 ;  /* 0x0000000400007213 */ /* 0x000fc80000000000 */
[----:B------:R-:W-:Y:S02]  /*1090*/  R2UR UR12, R0 ;  /* 0x00000000000c72ca */ /* 0x000fe400000e0000 */
[----:B------:R-:W-:Y:S02]  /*10a0*/  IADD3 R0, R4, -0x1, R203 ;  /* 0xffffffff04007810 */ /* 0x000fe40007ffe0cb */
[----:B------:R-:W-:Y:S02]  /*10b0*/  IABS R4, R4 ;  /* 0x0000000400047213 */ /* 0x000fe40000000000 */
[----:B------:R-:W-:Y:S02]  /*10c0*/  R2UR UR6, R0 ;  /* 0x00000000000672ca */ /* 0x000fe400000e0000 */
[----:B------:R-:W-:-:S05]  /*10d0*/  IADD3 R4, RZ, -R4, RZ ;  /* 0x80000004ff047210 */ /* 0x000fca0007ffe0ff */
[----:B------:R-:W0:Y:S06]  /*10e0*/  I2F.RP R2, UR12 ;  /* 0x0000000c00027d06 */ /* 0x000e2c0008209400 */
[----:B------:R-:W-:-:S06]  /*10f0*/  UIADD3 UR6, -UR10, UR6, URZ ;  /* 0x000000060a067290 */ /* 0x000fcc000fffe13f */
[----:B------:R-:W-:Y:S01]  /*1100*/  IMAD.U32 R0, RZ, RZ, UR6 ;  /* 0x00000006ff007e24 */ /* 0x000fe2000f8e00ff */
[----:B------:R-:W-:Y:S01]  /*1110*/  ULOP3.LUT UR6, UR6, UR11, URZ, 0x3c, !UPT ;  /* 0x0000000b06067292 */ /* 0x000fe2000f8e3c3f */
[----:B0-----:R-:W0:Y:S03]  /*1120*/  MUFU.RCP R2, R2 ;  /* 0x0000000200027308 */ /* 0x001e260000001000 */
[----:B------:R-:W-:-:S04]  /*1130*/  IABS R0, R0 ;  /* 0x0000000000007213 */ /* 0x000fc80000000000 */
[----:B------:R-:W-:Y:S01]  /*1140*/  R2UR UR9, R0 ;  /* 0x00000000000972ca */ /* 0x000fe200000e0000 */
[----:B------:R-:W-:Y:S02]  /*1150*/  IMAD.MOV.U32 R0, RZ, RZ, R4 ;  /* 0x000000ffff007224 */ /* 0x000fe400078e0004 */
[----:B0-----:R-:W-:-:S06]  /*1160*/  VIADD R3, R2, 0xffffffe ;  /* 0x0ffffffe02037836 */ /* 0x001fcc0000000000 */
        /* <DEDUP_REMOVED lines=18> */
.L_x_998:
[----:B------:R-:W-:Y:S02]  /*1290*/  UIMAD UR5, UR7, UR4, UR10 ;  /* 0x00000004070572a4 */ /* 0x000fe4000f8e020a */
[----:B------:R-:W-:Y:S01]  /*12a0*/  IMAD.U32 R0, RZ, RZ, UR4 ;  /* 0x00000004ff007e24 */ /* 0x000fe2000f8e00ff */
[----:B------:R-:W-:Y:S01]  /*12b0*/  PLOP3.LUT P0, PT, PT, PT, PT, 0x80, 0x0 ;  /* 0x000000000000781c */ /* 0x000fe20003f0f070 */
[----:B------:R-:W-:Y:S01]  /*12c0*/  IMAD.MOV.U32 R2, RZ, RZ, RZ ;  /* 0x000000ffff027224 */ /* 0x000fe200078e00ff */
[----:B------:R-:W-:Y:S02]  /*12d0*/  CS2R R150, SRZ ;  /* 0x0000000000967805 */ /* 0x000fe4000001ff00 */
[----:B------:R-:W-:Y:S02]  /*12e0*/  CS2R R148, SRZ ;  /* 0x0000000000947805 */ /* 0x000fe4000001ff00 */
[----:B------:R-:W-:Y:S01]  /*12f0*/  VIADDMNMX R203, R0, UR5, R203, PT ;  /* 0x0000000500cb7c46 */ /* 0x000fe2000b8001cb */
[----:B------:R-:W-:Y:S01]  /*1300*/  IMAD.MOV.U32 R0, RZ, RZ, RZ ;  /* 0x000000ffff007224 */ /* 0x000fe200078e00ff */
[----:B------:R-:W-:-:S02]  /*1310*/  MOV R200, UR5 ;  /* 0x0000000500c87c02 */ /* 0x000fc40008000f00 */
[----:B------:R-:W-:Y:S02]  /*1320*/  CS2R R146, SRZ ;  /* 0x0000000000927805 */ /* 0x000fe4000001ff00 */
[----:B------:R-:W-:Y:S02]  /*1330*/  ISETP.GT.AND P1, PT, R203, UR5, PT ;  /* 0x00000005cb007c0c */ /* 0x000fe4000bf24270 */
        /* <DEDUP_REMOVED lines=66> */
[----:B------:R-:W-:-:S05]  /*1760*/  SHF.R.S32.HI R58, RZ, 0x7, R57 ;  /* 0x00000007ff3a7819 */ /* 0x000fca0000011439 */
        /* <DEDUP_REMOVED lines=19> */
[----:B------:R-:W-:Y:S01]  /*18a0*/  MOV R5, UR5 ;  /* 0x0000000500057c02 */ /* 0x000fe20008000f00 */
[----:B------:R-:W-:Y:S01]  /*18b0*/  ULDC.64 UR4, c[0x4][0xb0] ;  /* 0x01002c0000047ab9 */ /* 0x000fe20000000a00 */
[----:B------:R-:W-:Y:S01]  /*18c0*/  IMAD.U32 R10, RZ, RZ, UR6 ;  /* 0x00000006ff0a7e24 */ /* 0x000fe2000f8e00ff */
[----:B------:R-:W-:Y:S01]  /*18d0*/  MOV R11, UR7 ;  /* 0x00000007000b7c02 */ /* 0x000fe20008000f00 */
[----:B------:R-:W-:Y:S02]  /*18e0*/  IMAD.U32 R6, RZ, RZ, UR4 ;  /* 0x00000004ff067e24 */ /* 0x000fe4000f8e00ff */
[----:B------:R-:W-:-:S02]  /*18f0*/  IMAD.U32 R7, RZ, RZ, UR5 ;  /* 0x00000005ff077e24 */ /* 0x000fc4000f8e00ff */
[----:B------:R-:W-:Y:S02]  /*1900*/  IMAD.MOV.U32 R8, RZ, RZ, 0x70 ;  /* 0x00000070ff087424 */ /* 0x000fe400078e00ff */
[----:B------:R-:W-:Y:S02]  /*1910*/  IMAD.MOV.U32 R12, RZ, RZ, 0x1 ;  /* 0x00000001ff0c7424 */ /* 0x000fe400078e00ff */
[----:B0-----:R-:W-:-:S07]  /*1920*/  IMAD.MOV.U32 R13, RZ, RZ, RZ ;  /* 0x000000ffff0d7224 */ /* 0x001fce00078e00ff */
[----:B------:R-:W-:-:S07]  /*1930*/  LEPC R20, `(.L_x_1000) ;  /* 0x000000001014794e */ /* 0x000fce0000000000 */
[----:B-1----:R-:W-:Y:S05]  /*1940*/  CALL.ABS.NOINC R2 ;  /* 0x0000000002007343 */ /* 0x002fea0003c00000 */
.L_x_1000:
[----:B------:R-:W-:Y:S02]  /*1950*/  R2UR UR4, R16 ;  /* 0x00000000100472ca */ /* 0x000fe400000e0000 */
[----:B------:R-:W-:-:S11]  /*1960*/  SHF.L.U32 R0, RZ, 0x1f, RZ ;  /* 0x0000001fff007819 */ /* 0x000fd600000006ff */
[----:B------:R-:W0:Y:S02]  /*1970*/  SYNCS.PHASECHK.TRANS64.TRYWAIT P0, [UR4+0x30800], R0 ;  /* 0x03080000ff0075a7 */ /* 0x000e240008000144 */
[----:B0-----:R-:W-:Y:S05]  /*1980*/  @!P0 BRA `(.L_x_1001) ;  /* 0x0000012400f88947 */ /* 0x001fea0003800000 */
.L_x_1134:
[----:B------:R-:W2:Y:S02]  /*1990*/  LDL R2, [R1+0x4] ;  /* 0x0000040001027983 */ /* 0x000ea40000100800 */
[----:B--2---:R-:W-:-:S13]  /*19a0*/  R2UR UR4, R2 ;  /* 0x00000000020472ca */ /* 0x004fda00000e0000 */
[----:B------:R-:W-:-:S06]  /*19b0*/  ULOP3.LUT UR4, UR4, 0x1, URZ, 0xfc, !UPT ;  /* 0x0000000104047892 */ /* 0x000fcc000f8efc3f */
[----:B------:R-:W-:-:S04]  /*19c0*/  MOV R2, UR4 ;  /* 0x0000000400027c02 */ /* 0x000fc80008000f00 */
[----:B------:R-:W-:-:S13]  /*19d0*/  ISETP.NE.AND P0, PT, R2, 0x3, PT ;  /* 0x000000030200780c */ /* 0x000fda0003f05270 */
[----:B------:R-:W-:Y:S05]  /*19e0*/  @!P0 BRA `(.L_x_1002) ;  /* 0x0000000000048947 */ /* 0x000fea0003800000 */
[----:B------:R-:W-:Y:S01]  /*19f0*/  BPT.TRAP 0x1 ;  /* 0x000000040000795c */ /* 0x000fe20000300000 */
.L_x_1002:
[----:B------:R-:W-:-:S13]  /*1a00*/  R2UR UR4, R16 ;  /* 0x00000000100472ca */ /* 0x000fda00000e0000 */
[----:B------:R1:W2:Y:S01]  /*1a10*/  SYNCS.PHASECHK.TRANS64.TRYWAIT P1, [UR4+0x30830], R0 ;  /* 0x03083000ff0075a7 */ /* 0x0002a20008020144 */
[----:B------:R-:W-:Y:S05]  /*1a20*/  @!P0 BRA `(.L_x_1003) ;  /* 0x0000000000048947 */ /* 0x000fea0003800000 */
[----:B------:R-:W-:Y:S01]  /*1a30*/  BPT.TRAP 0x1 ;  /* 0x000000040000795c */ /* 0x000fe20000300000 */
.L_x_1003:
[----:B------:R-:W-:-:S05]  /*1a40*/  IMAD.U32 R6, RZ, RZ, UR36 ;  /* 0x00000024ff067e24 */ /* 0x000fca000f8e00ff */
[----:B------:R-:W-:Y:S01]  /*1a50*/  LOP3.LUT R6, R6, 0x10000, RZ, 0xfc, !PT ;  /* 0x0001000006067812 */ /* 0x000fe200078efcff */
[----:B--2---:R-:W-:Y:S06]  /*1a60*/  @P1 BRA `(.L_x_1004) ;  /* 0x00000000000c1947 */ /* 0x004fec0003800000 */
[----:B------:R-:W-:-:S13]  /*1a70*/  R2UR UR4, R16 ;  /* 0x00000000100472ca */ /* 0x000fda00000e0000 */
[----:B------:R-:W2:Y:S02]  /*1a80*/  SYNCS.PHASECHK.TRANS64.TRYWAIT P1, [UR4+0x30830], R0 ;  /* 0x03083000ff0075a7 */ /* 0x000ea40008020144 */
[----:B--2---:R-:W-:Y:S05]  /*1a90*/  @!P1 BRA `(.L_x_1005) ;  /* 0x0000012400d09947 */ /* 0x004fea0003800000 */
.L_x_1004:
[----:B------:R-:W-:Y:S05]  /*1aa0*/  WARPSYNC.ALL ;  /* 0x0000000000007948 */ /* 0x000fea0003800000 */
[----:B------:R-:W-:Y:S01]  /*1ab0*/  IMAD.MOV.U32 R7, RZ, RZ, 0x40000040 ;  /* 0x40000040ff077424 */ /* 0x000fe200078e00ff */
[----:B------:R-:W-:Y:S01]  /*1ac0*/  R2UR UR4, R16 ;  /* 0x00000000100472ca */ /* 0x000fe200000e0000 */
[----:B------:R-:W-:Y:S01]  /*1ad0*/  WARPGROUP.ARRIVE ;  /* 0x00000000000079c5 */ /* 0x000fe20000000000 */
[----:B------:R-:W-:Y:S01]  /*1ae0*/  R2UR UR8, R6 ;  /* 0x00000000060872ca */ /* 0x000fe200000e0000 */
[----:B------:R-:W-:Y:S01]  /*1af0*/  UMOV UR11, 0x40000040 ;  /* 0x40000040000b7882 */ /* 0x000fe20000000000 */
[----:B------:R-:W-:Y:S01]  /*1b00*/  R2UR UR9, R7 ;  /* 0x00000000070972ca */ /* 0x000fe200000e0000 */
[----:B------:R-:W-:Y:S01]  /*1b10*/  UMOV UR13, 0x40000040 ;  /* 0x40000040000d7882 */ /* 0x000fe20000000000 */
[----:B------:R-:W-:Y:S01]  /*1b20*/  UMOV UR7, 0x40000040 ;  /* 0x4000004000077882 */ /* 0x000fe20000000000 */
[----:B------:R-:W-:Y:S01]  /*1b30*/  UMOV UR5, UR13 ;  /* 0x0000000d00057c82 */ /* 0x000fe20008000000 */
[----:B------:R-:W-:Y:S01]  /*1b40*/  IMAD.U32 R11, RZ, RZ, UR13 ;  /* 0x0000000dff0b7e24 */ /* 0x000fe2000f8e00ff */
[----:B------:R-:W-:Y:S01]  /*1b50*/  UMOV UR13, 0x40000040 ;  /* 0x40000040000d7882 */ /* 0x000fe20000000000 */
[----:B------:R-:W-:Y:S01]  /*1b60*/  UMOV UR15, 0x40000040 ;  /* 0x40000040000f7882 */ /* 0x000fe20000000000 */
[----:B------:R-:W-:Y:S01]  /*1b70*/  UMOV UR17, 0x40000040 ;  /* 0x4000004000117882 */ /* 0x000fe20000000000 */
[----:B------:R-:W-:Y:S01]  /*1b80*/  UMOV UR21, 0x40000040 ;  /* 0x4000004000157882 */ /* 0x000fe20000000000 */
[----:B------:R-:W-:Y:S01]  /*1b90*/  UIADD3 UR4, UR4, 0x20400, URZ ;  /* 0x0002040004047890 */ /* 0x000fe2000fffe03f */
[----:B------:R-:W-:Y:S01]  /*1ba0*/  UMOV UR25, 0x40000040 ;  /* 0x4000004000197882 */ /* 0x000fe20000000000 */
[----:B------:R-:W-:-:S02]  /*1bb0*/  UMOV UR29, 0x40000040 ;  /* 0x40000040001d7882 */ /* 0x000fc40000000000 */
[----:B------:R-:W-:Y:S01]  /*1bc0*/  USHF.R.U32.HI UR4, URZ, 0x4, UR4 ;  /* 0x000000043f047899 */ /* 0x000fe20008011604 */
[----:B------:R-:W-:Y:S01]  /*1bd0*/  UMOV UR33, 0x40000040 ;  /* 0x4000004000217882 */ /* 0x000fe20000000000 */
[----:B------:R-:W-:Y:S02]  /*1be0*/  UMOV UR37, 0x40000040 ;  /* 0x4000004000257882 */ /* 0x000fe40000000000 */
[----:B------:R-:W-:Y:S01]  /*1bf0*/  ULOP3.LUT UR4, UR4, 0x3fff, URZ, 0xc0, !UPT ;  /* 0x00003fff04047892 */ /* 0x000fe2000f8ec03f */
[----:B------:R-:W-:Y:S01]  /*1c00*/  UMOV UR41, 0x40000040 ;  /* 0x4000004000297882 */ /* 0x000fe20000000000 */
[----:B------:R-:W-:Y:S02]  /*1c10*/  UMOV UR45, 0x40000040 ;  /* 0x40000040002d7882 */ /* 0x000fe40000000000 */
[----:B------:R-:W-:Y:S01]  /*1c20*/  ULOP3.LUT UR18, UR4, 0x10000, URZ, 0xfc, !UPT ;  /* 0x0001000004127892 */ /* 0x000fe2000f8efc3f */
[----:B------:R-:W-:Y:S01]  /*1c30*/  UMOV UR49, 0x40000040 ;  /* 0x4000004000317882 */ /* 0x000fe20000000000 */
[----:B------:R-:W-:-:S02]  /*1c40*/  UMOV UR53, 0x40000040 ;  /* 0x4000004000357882 */ /* 0x000fc40000000000 */
[----:B------:R-:W-:Y:S02]  /*1c50*/  UIADD3 UR6, UR18, 0x2, URZ ;  /* 0x0000000212067890 */ /* 0x000fe4000fffe03f */
[----:B------:R-:W-:Y:S02]  /*1c60*/  UIADD3 UR14, UR18, 0x200, URZ ;  /* 0x00000200120e7890 */ /* 0x000fe4000fffe03f */
[----:B------:R-:W-:Y:S01]  /*1c70*/  IMAD.U32 R20, RZ, RZ, UR18 ;  /* 0x00000012ff147e24 */ /* 0x000fe2000f8e00ff */
[----:B------:R-:W-:Y:S02]  /*1c80*/  UMOV UR10, UR18 ;  /* 0x00000012000a7c82 */ /* 0x000fe40008000000 */
[----:B------:R-:W-:Y:S01]  /*1c90*/  HGMMA.64x64x16.F32.BF16 R24, gdesc[UR8], RZ, !UPT, gsb0 ;  /* 0x00e00000081879f0 */ /* 0x000fe2000c0018ff */
[----:B------:R-:W-:Y:S01]  /*1ca0*/  R2UR UR10, R6 ;  /* 0x00000000060a72ca */ /* 0x000fe200000e0000 */
[----:B------:R-:W-:Y:S02]  /*1cb0*/  UMOV UR9, 0x40000040 ;  /* 0x4000004000097882 */ /* 0x000fe40000000000 */
[----:B------:R-:W-:-:S10]  /*1cc0*/  IMAD.U32 R15, RZ, RZ, UR9 ;  /* 0x00000009ff0f7e24 */ /* 0x000fd4000f8e00ff */
[----:B------:R-:W-:Y:S02]  /*1cd0*/  UIADD3 UR4, UR10, 0x2, URZ ;  /* 0x000000020a047890 */ /* 0x000fe4000fffe03f */
[----:B------:R-:W-:Y:S02]  /*1ce0*/  UIADD3 UR16, UR10, 0x402, URZ ;  /* 0x000004020a107890 */ /* 0x000fe4000fffe03f */
[----:B------:R-:W-:Y:S02]  /*1cf0*/  UIADD3 UR20, UR10, 0x404, URZ ;  /* 0x000004040a147890 */ /* 0x000fe4000fffe03f */
[----:B------:R-:W-:Y:S01]  /*1d00*/  UIADD3 UR24, UR10, 0x406, URZ ;  /* 0x000004060a187890 */ /* 0x000fe2000fffe03f */
[----:B------:R-:W-:Y:S01]  /*1d10*/  UMOV UR12, UR4 ;  /* 0x00000004000c7c82 */ /* 0x000fe20008000000 */
[----:B------:R-:W-:Y:S01]  /*1d20*/  UIADD3 UR28, UR10, 0x800, URZ ;  /* 0x000008000a1c7890 */ /* 0x000fe2000fffe03f */
[----:B------:R-:W-:Y:S01]  /*1d30*/  MOV R10, UR12 ;  /* 0x0000000c000a7c02 */ /* 0x000fe20008000f00 */
[----:B------:R-:W-:Y:S01]  /*1d40*/  UMOV UR4, UR12 ;  /* 0x0000000c00047c82 */ /* 0x000fe20008000000 */
[----:B------:R-:W-:-:S02]  /*1d50*/  UIADD3 UR12, UR10, 0x400, URZ ;  /* 0x000004000a0c7890 */ /* 0x000fc4000fffe03f */
[----:B------:R-:W-:Y:S02]  /*1d60*/  UIADD3 UR32, UR10, 0x802, URZ ;  /* 0x000008020a207890 */ /* 0x000fe4000fffe03f */
[----:B------:R-:W-:Y:S02]  /*1d70*/  UIADD3 UR36, UR10, 0x804, URZ ;  /* 0x000008040a247890 */ /* 0x000fe4000fffe03f */
[----:B------:R-:W-:Y:S02]  /*1d80*/  UIADD3 UR40, UR10, 0x806, URZ ;  /* 0x000008060a287890 */ /* 0x000fe4000fffe03f */
[----:B------:R-:W-:Y:S02]  /*1d90*/  UIADD3 UR44, UR10, 0xc00, URZ ;  /* 0x00000c000a2c7890 */ /* 0x000fe4000fffe03f */
[----:B------:R-:W-:Y:S02]  /*1da0*/  UIADD3 UR48, UR10, 0xc02, URZ ;  /* 0x00000c020a307890 */ /* 0x000fe4000fffe03f */
[----:B------:R-:W-:Y:S01]  /*1db0*/  UIADD3 UR52, UR10, 0xc04, URZ ;  /* 0x00000c040a347890 */ /* 0x000fe2000fffe03f */
[----:B------:R-:W-:-:S02]  /*1dc0*/  WARPGROUP.DEPBAR.LE gsb0, 0x0 ;  /* 0x00008000000079c5 */ /* 0x000fc40000010000 */
[----:B------:R-:W-:-:S06]  /*1dd0*/  WARPGROUP.ARRIVE ;  /* 0x00000000000079c5 */ /* 0x000fcc0000000000 */
[----:B------:R-:W-:Y:S01]  /*1de0*/  HGMMA.64x64x16.F32.BF16 R24, gdesc[UR4], R24, gsb0 ;  /* 0x00e00000041879f0 */ /* 0x000fe20008001818 */
[----:B------:R-:W-:Y:S02]  /*1df0*/  UIADD3 UR4, UR10, 0x4, URZ ;  /* 0x000000040a047890 */ /* 0x000fe4000fffe03f */
[----:B------:R-:W-:Y:S01]  /*1e00*/  UIADD3 UR6, UR18, 0x4, URZ ;  /* 0x0000000412067890 */ /* 0x000fe2000fffe03f */
[----:B------:R-:W-:Y:S01]  /*1e10*/  UMOV UR5, UR9 ;  /* 0x0000000900057c82 */ /* 0x000fe20008000000 */
[----:B------:R-:W-:Y:S01]  /*1e20*/  UMOV UR7, 0x40000040 ;  /* 0x4000004000077882 */ /* 0x000fe20000000000 */
[----:B------:R-:W-:Y:S02]  /*1e30*/  UMOV UR9, 0x40000040 ;  /* 0x4000004000097882 */ /* 0x000fe40000000000 */
[----:B------:R-:W-:Y:S02]  /*1e40*/  UMOV UR8, UR4 ;  /* 0x0000000400087c82 */ /* 0x000fe40008000000 */
[----:B------:R-:W-:Y:S01]  /*1e50*/  UMOV UR4, UR8 ;  /* 0x0000000800047c82 */ /* 0x000fe20008000000 */
[----:B------:R-:W-:Y:S01]  /*1e60*/  IMAD.U32 R14, RZ, RZ, UR8 ;  /* 0x00000008ff0e7e24 */ /* 0x000fe2000f8e00ff */
[----:B------:R-:W-:-:S02]  /*1e70*/  UIADD3 UR8, UR10, 0x6, URZ ;  /* 0x000000060a087890 */ /* 0x000fc4000fffe03f */
[----:B------:R-:W-:Y:S01]  /*1e80*/  UIADD3 UR10, UR10, 0xc06, URZ ;  /* 0x00000c060a0a7890 */ /* 0x000fe2000fffe03f */
[----:B------:R-:W-:Y:S02]  /*1e90*/  WARPGROUP.DEPBAR.LE gsb0, 0x0 ;  /* 0x00008000000079c5 */ /* 0x000fe40000010000 */
[----:B------:R-:W-:-:S06]  /*1ea0*/  WARPGROUP.ARRIVE ;  /* 0x00000000000079c5 */ /* 0x000fcc0000000000 */
[----:B------:R-:W-:Y:S01]  /*1eb0*/  HGMMA.64x64x16.F32.BF16 R24, gdesc[UR4], R24, gsb0 ;  /* 0x00e00000041879f0 */ /* 0x000fe20008001818 */
[----:B------:R-:W-:Y:S01]  /*1ec0*/  UIADD3 UR6, UR18, 0x6, URZ ;  /* 0x0000000612067890 */ /* 0x000fe2000fffe03f */
[----:B------:R-:W-:Y:S01]  /*1ed0*/  UMOV UR4, UR8 ;  /* 0x0000000800047c82 */ /* 0x000fe20008000000 */
[----:B------:R-:W-:Y:S01]  /*1ee0*/  UMOV UR5, UR9 ;  /* 0x0000000900057c82 */ /* 0x000fe20008000000 */
[----:B------:R-:W-:Y:S01]  /*1ef0*/  UMOV UR7, 0x40000040 ;  /* 0x4000004000077882 */ /* 0x000fe20000000000 */
        /* <DEDUP_REMOVED lines=9> */
[----:B------:R-:W-:Y:S03]  /*1f90*/  HGMMA.64x64x16.F32.BF16 R24, gdesc[UR12], R24, gsb0 ;  /* 0x00e000000c1879f0 */ /* 0x000fe60008001818 */
        /* <DEDUP_REMOVED lines=68> */
[----:B------:R-:W-:Y:S01]  /*23e0*/  UMOV UR5, 0x40000040 ;  /* 0x4000004000057882 */ /* 0x000fe20000000000 */
[----:B------:R-:W-:Y:S01]  /*23f0*/  UMOV UR7, 0x40000040 ;  /* 0x4000004000077882 */ /* 0x000fe20000000000 */
[----:B------:R-:W-:Y:S01]  /*2400*/  MOV R12, UR4 ;  /* 0x00000004000c7c02 */ /* 0x000fe20008000f00 */
[----:B------:R-:W-:Y:S01]  /*2410*/  IMAD.U32 R13, RZ, RZ, UR5 ;  /* 0x00000005ff0d7e24 */ /* 0x000fe2000f8e00ff */
[----:B------:R-:W-:Y:S02]  /*2420*/  WARPGROUP.DEPBAR.LE gsb0, 0x0 ;  /* 0x00008000000079c5 */ /* 0x000fe40000010000 */
[----:B------:R-:W-:-:S06]  /*2430*/  WARPGROUP.ARRIVE ;  /* 0x00000000000079c5 */ /* 0x000fcc0000000000 */
[----:B------:R-:W-:Y:S03]  /*2440*/  HGMMA.64x64x16.F32.BF16 R24, gdesc[UR4], R24, gsb0 ;  /* 0x00e00000041879f0 */ /* 0x000fe60008001818 */
[----:B------:R-:W-:Y:S02]  /*2450*/  WARPGROUP.DEPBAR.LE gsb0, 0x0 ;  /* 0x00008000000079c5 */ /* 0x000fe40000010000 */
[----:B------:R-:W-:Y:S05]  /*2460*/  @!P0 BRA `(.L_x_1006) ;  /* 0x0000000000048947 */ /* 0x000fea0003800000 */
[----:B------:R-:W-:Y:S01]  /*2470*/  BPT.TRAP 0x1 ;  /* 0x000000040000795c */ /* 0x000fe20000300000 */
.L_x_1006:
[----:B01----:R-:W-:Y:S01]  /*2480*/  LOP3.LUT R0, R57, 0xffffff80, RZ, 0xc0, !PT ;  /* 0xffffff8039007812 */ /* 0x003fe200078ec0ff */
[----:B------:R-:W-:Y:S01]  /*2490*/  ULDC UR11, c[0x0][0x2f0] ;  /* 0x0000bc00000b7ab9 */ /* 0x000fe20000000800 */
[----:B------:R-:W-:Y:S01]  /*24a0*/  R2UR UR5, R23 ;  /* 0x00000000170572ca */ /* 0x000fe200000e0000 */
[----:B------:R-:W-:Y:S01]  /*24b0*/  ULDC UR14, c[0x0][0x9e0] ;  /* 0x00027800000e7ab9 */ /* 0x000fe20000000800 */
[----:B------:R-:W-:Y:S01]  /*24c0*/  LEA.HI R56, R56, R19, RZ, 0x2 ;  /* 0x0000001338387211 */ /* 0x000fe200078f10ff */
[----:B------:R-:W-:Y:S01]  /*24d0*/  IMAD.IADD R0, R19, 0x1, -R0 ;  /* 0x0000000113007824 */ /* 0x000fe200078e0a00 */
[----:B------:R-:W-:Y:S02]  /*24e0*/  LEA.HI R5, R58, R58, RZ, 0x1 ;  /* 0x0000003a3a057211 */ /* 0x000fe400078f08ff */
[----:B------:R-:W-:Y:S02]  /*24f0*/  LOP3.LUT R56, R56, 0xfffffffc, RZ, 0xc0, !PT ;  /* 0xfffffffc38387812 */ /* 0x000fe400078ec0ff */
[----:B------:R-:W-:-:S02]  /*2500*/  SHF.R.S32.HI R3, RZ, 0x1f, R0 ;  /* 0x0000001fff037819 */ /* 0x000fc40000011400 */
[----:B------:R-:W-:Y:S01]  /*2510*/  LOP3.LUT R5, R5, 0x3fffffe, RZ, 0xc0, !PT ;  /* 0x03fffffe05057812 */ /* 0x000fe200078ec0ff */
[----:B------:R-:W-:Y:S01]  /*2520*/  IMAD.IADD R56, R19, 0x1, -R56 ;  /* 0x0000000113387824 */ /* 0x000fe200078e0a38 */
[CC--:B------:R-:W-:Y:S01]  /*2530*/  LEA.HI R2, R3.reuse, R0.reuse, RZ, 0x2 ;  /* 0x0000000003027211 */ /* 0x0c0fe200078f10ff */
[----:B------:R-:W-:Y:S01]  /*2540*/  UISETP.NE.AND UP1, UPT, UR5, URZ, UPT ;  /* 0x0000003f0500728c */ /* 0x000fe2000bf25270 */
[----:B------:R-:W-:Y:S02]  /*2550*/  LEA.HI R4, R3, R0, RZ, 0x5 ;  /* 0x0000000003047211 */ /* 0x000fe400078f28ff */
[--C-:B------:R-:W-:Y:S01]  /*2560*/  SHF.R.S32.HI R3, RZ, 0x2, R2.reuse ;  /* 0x00000002ff037819 */ /* 0x100fe20000011402 */
[----:B------:R-:W-:Y:S01]  /*2570*/  ULDC UR5, c[0x0][0x9d8] ;  /* 0x0002760000057ab9 */ /* 0x000fe20000000800 */
[----:B------:R-:W-:Y:S01]  /*2580*/  SHF.R.S32.HI R8, RZ, 0x1f, R2 ;  /* 0x0000001fff087819 */ /* 0x000fe20000011402 */
[----:B------:R-:W-:Y:S01]  /*2590*/  FMUL.FTZ R26, R26, UR5 ;  /* 0x000000051a1a7c20 */ /* 0x000fe20008410000 */
[----:B------:R-:W-:Y:S01]  /*25a0*/  SHF.R.S32.HI R4, RZ, 0x5, R4 ;  /* 0x00000005ff047819 */ /* 0x000fe20000011404 */
[----:B------:R-:W-:Y:S01]  /*25b0*/  FMUL.FTZ R34, R34, UR5 ;  /* 0x0000000522227c20 */ /* 0x000fe20008410000 */
[-C--:B------:R-:W-:Y:S01]  /*25c0*/  LEA.HI R8, R8, R3.reuse, RZ, 0x3 ;  /* 0x0000000308087211 */ /* 0x080fe200078f18ff */
[----:B------:R-:W0:Y:S01]  /*25d0*/  MUFU.TANH R59, R26 ;  /* 0x0000001a003b7308 */ /* 0x000e220000002400 */
[----:B------:R-:W-:Y:S01]  /*25e0*/  LEA R9, R4, UR38, 0x4 ;  /* 0x0000002604097c11 */ /* 0x000fe2000f8e20ff */
[----:B------:R-:W-:Y:S01]  /*25f0*/  @UP1 ULDC UR6, c[0x0][0x450] ;  /* 0x0001140000061ab9 */ /* 0x000fe20000000800 */
[----:B------:R-:W-:Y:S01]  /*2600*/  LOP3.LUT R8, R8, 0xfffffff8, RZ, 0xc0, !PT ;  /* 0xfffffff808087812 */ /* 0x000fe200078ec0ff */
[----:B------:R-:W-:Y:S01]  /*2610*/  FMUL.FTZ R24, R24, UR5 ;  /* 0x0000000518187c20 */ /* 0x000fe20008410000 */
[----:B------:R-:W-:Y:S01]  /*2620*/  LEA.HI R4, R56, R56, RZ, 0x1 ;  /* 0x0000003838047211 */ /* 0x000fe200078f08ff */
[----:B------:R-:W-:Y:S01]  /*2630*/  FMUL.FTZ R25, R25, UR5 ;  /* 0x0000000519197c20 */ /* 0x000fe20008410000 */
[----:B------:R-:W-:Y:S01]  /*2640*/  R2UR UR4, R22 ;  /* 0x00000000160472ca */ /* 0x000fe200000e0000 */
[----:B------:R1:W2:Y:S01]  /*2650*/  MUFU.TANH R26, R34 ;  /* 0x00000022001a7308 */ /* 0x0002a20000002400 */
[----:B------:R-:W-:Y:S01]  /*2660*/  IADD3 R8, R9, R3, -R8 ;  /* 0x0000000309087210 */ /* 0x000fe20007ffe808 */
[----:B------:R-:W-:Y:S01]  /*2670*/  FMUL.FTZ R27, R27, UR5 ;  /* 0x000000051b1b7c20 */ /* 0x000fe20008410000 */
[----:B------:R-:W-:Y:S01]  /*2680*/  IADD3 R5, R58, -R5, RZ ;  /* 0x800000053a057210 */ /* 0x000fe20007ffe0ff */
[----:B------:R-:W-:Y:S01]  /*2690*/  FMUL.FTZ R28, R28, UR5 ;  /* 0x000000051c1c7c20 */ /* 0x000fe20008410000 */
[----:B------:R-:W-:Y:S01]  /*26a0*/  LOP3.LUT R3, R4, 0x1ffffffe, RZ, 0xc0, !PT ;  /* 0x1ffffffe04037812 */ /* 0x000fe200078ec0ff */
[----:B------:R-:W-:Y:S01]  /*26b0*/  FMUL.FTZ R29, R29, UR5 ;  /* 0x000000051d1d7c20 */ /* 0x000fe20008410000 */
[----:B------:R-:W-:Y:S01]  /*26c0*/  PLOP3.LUT P1, PT, PT, PT, UP1, 0x80, 0x0 ;  /* 0x000000000000781c */ /* 0x000fe20003f2f018 */
[----:B------:R-:W-:Y:S01]  /*26d0*/  IMAD R8, R5, 0x40, R8 ;  /* 0x0000004005087824 */ /* 0x000fe200078e0208 */
[----:B------:R-:W-:Y:S01]  /*26e0*/  R2UR UR7, R16 ;  /* 0x00000000100772ca */ /* 0x000fe200000e0000 */
[----:B------:R-:W-:Y:S01]  /*26f0*/  IMAD.IADD R3, R56, 0x1, -R3 ;  /* 0x0000000138037824 */ /* 0x000fe200078e0a03 */
[----:B------:R-:W-:Y:S01]  /*2700*/  PLOP3.LUT P2, PT, PT, PT, UP1, 0x80, 0x0 ;  /* 0x000000000000781c */ /* 0x000fe20003f4f018 */
[----:B------:R-:W-:Y:S01]  /*2710*/  UISETP.NE.AND UP0, UPT, UR4, URZ, UPT ;  /* 0x0000003f0400728c */ /* 0x000fe2000bf05270 */
[----:B------:R-:W-:Y:S01]  /*2720*/  LOP3.LUT R5, R2, 0x7ffffffc, RZ, 0xc0, !PT ;  /* 0x7ffffffc02057812 */ /* 0x000fe200078ec0ff */
[----:B------:R-:W-:Y:S01]  /*2730*/  IMAD R19, R3, 0x8, R8 ;  /* 0x0000000803137824 */ /* 0x000fe200078e0208 */
[----:B------:R-:W-:Y:S01]  /*2740*/  @UP1 ULDC UR4, c[0x0][0x44c] ;  /* 0x0001130000041ab9 */ /* 0x000fe20000000800 */
[----:B------:R-:W-:-:S02]  /*2750*/  IMAD.MOV.U32 R8, RZ, RZ, -0x40 ;  /* 0xffffffc0ff087424 */ /* 0x000fc400078e00ff */
[----:B------:R-:W-:Y:S01]  /*2760*/  FMUL.FTZ R30, R30, UR5 ;  /* 0x000000051e1e7c20 */ /* 0x000fe20008410000 */
[----:B------:R-:W-:Y:S01]  /*2770*/  IMAD.IADD R5, R0, 0x1, -R5 ;  /* 0x0000000100057824 */ /* 0x000fe200078e0a05 */
[----:B------:R-:W-:Y:S01]  /*2780*/  MOV R3, R19 ;  /* 0x0000001300037202 */ /* 0x000fe20000000f00 */
[----:B------:R-:W-:-:S04]  /*2790*/  @P1 IMAD.HI.U32 R4, R19, UR4, RZ ;  /* 0x0000000413041c27 */ /* 0x000fc8000f8e00ff */
[----:B------:R-:W-:Y:S01]  /*27a0*/  FMUL.FTZ R31, R31, UR5 ;  /* 0x000000051f1f7c20 */ /* 0x000fe20008410000 */
[----:B------:R-:W-:Y:S01]  /*27b0*/  UIADD3 UR4, UR7, 0x30840, URZ ;  /* 0x0003084007047890 */ /* 0x000fe2000fffe03f */
[----:B------:R-:W3:Y:S01]  /*27c0*/  S2UR UR7, SR_CgaCtaId ;  /* 0x00000000000779c3 */ /* 0x000ee20000008800 */
[----:B-1----:R-:W-:Y:S01]  /*27d0*/  IMAD R34, R203, R8, 0x40 ;  /* 0x00000040cb227424 */ /* 0x002fe200078e0208 */
[----:B------:R-:W-:Y:S01]  /*27e0*/  @P2 SHF.R.U32.HI R3, RZ, UR6, R4 ;  /* 0x00000006ff032c19 */ /* 0x000fe20008011604 */
[----:B------:R-:W-:Y:S01]  /*27f0*/  FMUL.FTZ R32, R32, UR5 ;  /* 0x0000000520207c20 */ /* 0x000fe20008410000 */
[----:B------:R-:W-:Y:S01]  /*2800*/  FMUL.FTZ R33, R33, UR5 ;  /* 0x0000000521217c20 */ /* 0x000fe20008410000 */
[----:B------:R-:W-:Y:S02]  /*2810*/  VIADD R0, R34, 0x1 ;  /* 0x0000000122007836 */ /* 0x000fe40000000000 */
[----:B------:R-:W-:Y:S01]  /*2820*/  FMUL.FTZ R35, R35, UR5 ;  /* 0x0000000523237c20 */ /* 0x000fe20008410000 */
[----:B------:R-:W1:Y:S01]  /*2830*/  SHFL.IDX PT, R4, R3, RZ, 0x1c1f ;  /* 0x001c1fff03047589 */ /* 0x000e6200000e0000 */
[----:B------:R-:W-:Y:S01]  /*2840*/  FMUL.FTZ R36, R36, UR5 ;  /* 0x0000000524247c20 */ /* 0x000fe20008410000 */
        /* <DEDUP_REMOVED lines=15> */
[----:B---3--:R-:W-:Y:S01]  /*2940*/  UPRMT UR4, UR7, 0x654, UR4 ;  /* 0x0000065407047896 */ /* 0x008fe20008000004 */
[----:B------:R-:W-:Y:S01]  /*2950*/  FMUL.FTZ R52, R52, UR5 ;  /* 0x0000000534347c20 */ /* 0x000fe20008410000 */
[----:B------:R-:W-:Y:S01]  /*2960*/  FMUL.FTZ R53, R53, UR5 ;  /* 0x0000000535357c20 */ /* 0x000fe20008410000 */
[----:B------:R-:W-:Y:S01]  /*2970*/  FMUL.FTZ R54, R54, UR5 ;  /* 0x0000000536367c20 */ /* 0x000fe20008410000 */
[----:B------:R-:W-:Y:S01]  /*2980*/  FMUL.FTZ R55, R55, UR5 ;  /* 0x0000000537377c20 */ /* 0x000fe20008410000 */
[----:B------:R-:W-:Y:S01]  /*2990*/  IMAD R0, R5, -0x2, R0 ;  /* 0xfffffffe05007824 */ /* 0x000fe200078e0200 */
[----:B------:R-:W-:Y:S01]  /*29a0*/  ULDC UR5, c[0x0][0x288] ;  /* 0x0000a20000057ab9 */ /* 0x000fe20000000800 */
[----:B------:R-:W-:Y:S01]  /*29b0*/  PLOP3.LUT P1, PT, PT, PT, UP0, 0x40, 0x0 ;  /* 0x000000000000781c */ /* 0x000fe20003f2e808 */
[----:B------:R-:W3:Y:S01]  /*29c0*/  MUFU.TANH R24, R24 ;  /* 0x0000001800187308 */ /* 0x000ee20000002400 */
[----:B------:R-:W-:Y:S01]  /*29d0*/  MOV R154, UR5 ;  /* 0x00000005009a7c02 */ /* 0x000fe20008000f00 */
[----:B------:R-:W-:Y:S01]  /*29e0*/  SYNCS.ARRIVE.TRANS64.RED.A1T0 RZ, [UR4], RZ ;  /* 0x000000ffffff79a7 */ /* 0x000fe20008100404 */
[C---:B------:R-:W-:Y:S01]  /*29f0*/  IMAD R9, R17.reuse, UR11, R0 ;  /* 0x0000000b11097c24 */ /* 0x040fe2000f8e0200 */
[----:B------:R-:W-:Y:S01]  /*2a00*/  ULDC UR4, c[0x0][0x9dc] ;  /* 0x0002770000047ab9 */ /* 0x000fe20000000800 */
[----:B------:R-:W-:Y:S01]  /*2a10*/  IMAD R0, R17, UR11, R34 ;  /* 0x0000000b11007c24 */ /* 0x000fe2000f8e0222 */
[----:B------:R-:W-:Y:S01]  /*2a20*/  ULOP3.LUT UR6, URZ, UR4, URZ, 0x33, !UPT ;  /* 0x000000043f067292 */ /* 0x000fe2000f8e333f */
[----:B------:R-:W-:Y:S01]  /*2a30*/  IMAD.IADD R9, R9, 0x1, -R154 ;  /* 0x0000000109097824 */ /* 0x000fe200078e0a9a */
[----:B------:R-:W4:Y:S01]  /*2a40*/  MUFU.TANH R25, R25 ;  /* 0x0000001900197308 */ /* 0x000f220000002400 */
[----:B------:R-:W-:Y:S01]  /*2a50*/  IMAD R56, R5, -0x2, R0 ;  /* 0xfffffffe05387824 */ /* 0x000fe200078e0200 */
[----:B------:R-:W-:Y:S01]  /*2a60*/  LEA R8, R203, 0xffffffc0, 0x6 ;  /* 0xffffffc0cb087811 */ /* 0x000fe200078e30ff */
[C---:B------:R-:W-:Y:S01]  /*2a70*/  VIADD R57, R9.reuse, UR14 ;  /* 0x0000000e09397c36 */ /* 0x040fe20008000000 */
[----:B------:R-:W-:Y:S01]  /*2a80*/  IADD3 R58, R9, UR6, RZ ;  /* 0x00000006093a7c10 */ /* 0x000fe2000fffe0ff */
[----:B------:R-:W-:-:S03]  /*2a90*/  IMAD.U32 R21, RZ, RZ, UR6 ;  /* 0x00000006ff157e24 */ /* 0x000fc6000f8e00ff */
[----:B------:R-:W0:Y:S01]  /*2aa0*/  MUFU.TANH R27, R27 ;  /* 0x0000001b001b7308 */ /* 0x000e220000002400 */
[----:B-1----:R-:W-:Y:S01]  /*2ab0*/  VIADDMNMX R0, R4, R57, R56, PT ;  /* 0x0000003904007246 */ /* 0x002fe20003800138 */
[----:B------:R-:W-:-:S06]  /*2ac0*/  IMAD.IADD R2, R58, 0x1, R4 ;  /* 0x000000013a027824 */ /* 0x000fcc00078e0204 */
[----:B------:R-:W1:Y:S08]  /*2ad0*/  MUFU.TANH R28, R28 ;  /* 0x0000001c001c7308 */ /* 0x000e700000002400 */
        /* <DEDUP_REMOVED lines=26> */
[----:B-1234-:R-:W-:Y:S05]  /*2c80*/  @P1 BRA `(.L_x_1007) ;  /* 0x0000000000641947 */ /* 0x01efea0003800000 */
[----:B------:R-:W-:Y:S01]  /*2c90*/  IMAD R9, R17, UR11, R4 ;  /* 0x0000000b11097c24 */ /* 0x000fe2000f8e0204 */
[----:B------:R-:W-:Y:S03]  /*2ca0*/  BSSY B0, `(.L_x_1008) ;  /* 0x0000013000007945 */ /* 0x000fe60003800000 */
[----:B------:R-:W-:-:S05]  /*2cb0*/  IMAD.IADD R9, R9, 0x1, -R154 ;  /* 0x0000000109097824 */ /* 0x000fca00078e0a9a */
[----:B------:R-:W-:-:S13]  /*2cc0*/  ISETP.GT.AND P1, PT, R9, -0x1, PT ;  /* 0xffffffff0900780c */ /* 0x000fda0003f24270 */
[----:B------:R-:W-:Y:S05]  /*2cd0*/  @P1 BRA `(.L_x_1009) ;  /* 0x0000000000241947 */ /* 0x000fea0003800000 */
[----:B------:R-:W-:Y:S01]  /*2ce0*/  ULDC UR4, c[0x0][0x9e4] ;  /* 0x0002790000047ab9 */ /* 0x000fe20000000800 */
[----:B------:R-:W-:Y:S01]  /*2cf0*/  LOP3.LUT R9, RZ, R9, RZ, 0x33, !PT ;  /* 0x00000009ff097212 */ /* 0x000fe200078e33ff */
[----:B------:R-:W-:-:S05]  /*2d00*/  IMAD.U32 R60, RZ, RZ, UR4 ;  /* 0x00000004ff3c7e24 */ /* 0x000fca000f8e00ff */
[----:B------:R-:W-:-:S13]  /*2d10*/  ISETP.NE.AND P1, PT, R60, 0x1, PT ;  /* 0x000000013c00780c */ /* 0x000fda0003f25270 */
[----:B------:R-:W1:Y:S02]  /*2d20*/  @P1 LDC.64 R62, c[0x0][0x9e8] ;  /* 0x00027a00ff3e1b82 */ /* 0x000e640000000a00 */
[----:B-1----:R-:W-:-:S05]  /*2d30*/  @P1 IMAD.HI.U32 R4, R9, R62, RZ ;  /* 0x0000003e09041227 */ /* 0x002fca00078e00ff */
[----:B------:R-:W-:-:S04]  /*2d40*/  @P1 SHF.R.U32.HI R9, RZ, R63, R4 ;  /* 0x0000003fff091219 */ /* 0x000fc80000011604 */
[----:B------:R-:W-:Y:S01]  /*2d50*/  LOP3.LUT R9, RZ, R9, RZ, 0x33, !PT ;  /* 0x00000009ff097212 */ /* 0x000fe200078e33ff */
[----:B------:R-:W-:Y:S06]  /*2d60*/  BRA `(.L_x_1010) ;  /* 0x0000000000187947 */ /* 0x000fec0003800000 */
.L_x_1009:
[----:B------:R-:W-:Y:S02]  /*2d70*/  ULDC UR4, c[0x0][0x9e4] ;  /* 0x0002790000047ab9 */ /* 0x000fe40000000800 */
[----:B------:R-:W-:-:S04]  /*2d80*/  MOV R60, UR4 ;  /* 0x00000004003c7c02 */ /* 0x000fc80008000f00 */
[----:B------:R-:W-:-:S13]  /*2d90*/  ISETP.NE.AND P1, PT, R60, 0x1, PT ;  /* 0x000000013c00780c */ /* 0x000fda0003f25270 */
[----:B------:R-:W1:Y:S02]  /*2da0*/  @P1 LDC.64 R62, c[0x0][0x9e8] ;  /* 0x00027a00ff3e1b82 */ /* 0x000e640000000a00 */
[----:B-1----:R-:W-:-:S05]  /*2db0*/  @P1 IMAD.HI.U32 R4, R9, R62, RZ ;  /* 0x0000003e09041227 */ /* 0x002fca00078e00ff */
[----:B------:R-:W-:-:S07]  /*2dc0*/  @P1 SHF.R.U32.HI R9, RZ, R63, R4 ;  /* 0x0000003fff091219 */ /* 0x000fce0000011604 */
.L_x_1010:
[----:B------:R-:W-:Y:S05]  /*2dd0*/  BSYNC B0 ;  /* 0x0000000000007941 */ /* 0x000fea0003800000 */
.L_x_1008:
[----:B------:R-:W-:-:S04]  /*2de0*/  IMAD R4, R9, R60, -R8 ;  /* 0x0000003c09047224 */ /* 0x000fc800078e0a08 */
[----:B------:R-:W-:-:S05]  /*2df0*/  IMAD R9, R5, -0x2, R4 ;  /* 0xfffffffe05097824 */ /* 0x000fca00078e0204 */
[----:B------:R-:W-:Y:S02]  /*2e00*/  VIADDMNMX R0, R9, R60, R0, PT ;  /* 0x0000003c09007246 */ /* 0x000fe40003800100 */
[----:B------:R-:W-:-:S07]  /*2e10*/  VIMNMX R2, R2, R9, !PT ;  /* 0x0000000902027248 */ /* 0x000fce0007fe0100 */
.L_x_1007:
[C---:B------:R-:W-:Y:S01]  /*2e20*/  ISETP.GE.AND P2, PT, R34.reuse, 0x9, PT ;  /* 0x000000092200780c */ /* 0x040fe20003f46270 */
[----:B------:R-:W1:Y:S01]  /*2e30*/  SHFL.IDX PT, R3, R3, 0x1, 0x1c1f ;  /* 0x003c1f0003037f89 */ /* 0x000e6200000e0000 */
[----:B------:R-:W-:Y:S02]  /*2e40*/  ISETP.GE.AND P1, PT, R34, 0x2, PT ;  /* 0x000000022200780c */ /* 0x000fe40003f26270 */
[C---:B------:R-:W-:Y:S02]  /*2e50*/  ISETP.GT.AND P3, PT, R2.reuse, 0x8, !P2 ;  /* 0x000000080200780c */ /* 0x040fe40005764270 */
[----:B------:R-:W-:Y:S02]  /*2e60*/  ISETP.GT.AND P4, PT, R2, 0x1, !P1 ;  /* 0x000000010200780c */ /* 0x000fe40004f84270 */
[----:B------:R-:W-:Y:S02]  /*2e70*/  ISETP.LT.OR P3, PT, R0, 0x9, P3 ;  /* 0x000000090000780c */ /* 0x000fe40001f61670 */
[----:B------:R-:W-:-:S02]  /*2e80*/  ISETP.GE.AND P5, PT, R34, 0x11, PT ;  /* 0x000000112200780c */ /* 0x000fc40003fa6270 */
[----:B------:R-:W-:Y:S02]  /*2e90*/  FSEL R63, R28, -INF , !P3 ;  /* 0xff8000001c3f7808 */ /* 0x000fe40005800000 */
[----:B------:R-:W-:Y:S02]  /*2ea0*/  ISETP.LT.OR P4, PT, R0, 0x2, P4 ;  /* 0x000000020000780c */ /* 0x000fe40002781670 */
[----:B------:R-:W-:Y:S02]  /*2eb0*/  ISETP.GT.AND P3, PT, R2, 0x10, !P5 ;  /* 0x000000100200780c */ /* 0x000fe40006f64270 */
[----:B------:R-:W-:Y:S02]  /*2ec0*/  ISETP.GE.AND P6, PT, R34, 0xa, PT ;  /* 0x0000000a2200780c */ /* 0x000fe40003fc6270 */
[----:B------:R-:W-:Y:S02]  /*2ed0*/  FSEL R61, R25, -INF , !P4 ;  /* 0xff800000193d7808 */ /* 0x000fe40006000000 */
[----:B------:R-:W-:-:S02]  /*2ee0*/  P2R R62, PR, RZ, 0x20 ;  /* 0x00000020ff3e7803 */ /* 0x000fc40000000000 */
[----:B------:R-:W-:Y:S02]  /*2ef0*/  ISETP.LT.OR P3, PT, R0, 0x11, P3 ;  /* 0x000000110000780c */ /* 0x000fe40001f61670 */
[----:B------:R-:W-:Y:S02]  /*2f00*/  ISETP.GT.AND P4, PT, R2, 0x9, !P6 ;  /* 0x000000090200780c */ /* 0x000fe40007784270 */
[----:B------:R-:W-:Y:S02]  /*2f10*/  ISETP.GE.AND P5, PT, R34, 0x12, PT ;  /* 0x000000122200780c */ /* 0x000fe40003fa6270 */
[----:B0-----:R-:W-:Y:S02]  /*2f20*/  FSEL R67, R32, -INF , !P3 ;  /* 0xff80000020437808 */ /* 0x001fe40005800000 */
[----:B------:R-:W-:Y:S02]  /*2f30*/  ISETP.LT.OR P4, PT, R0, 0xa, P4 ;  /* 0x0000000a0000780c */ /* 0x000fe40002781670 */
[----:B------:R-:W-:-:S02]  /*2f40*/  ISETP.GT.AND P3, PT, R2, 0x11, !P5 ;  /* 0x000000110200780c */ /* 0x000fc40006f64270 */
[----:B------:R-:W-:Y:S02]  /*2f50*/  FSEL R65, R29, -INF , !P4 ;  /* 0xff8000001d417808 */ /* 0x000fe40006000000 */
[----:B------:R-:W-:Y:S02]  /*2f60*/  ISETP.LT.OR P3, PT, R0, 0x12, P3 ;  /* 0x000000120000780c */ /* 0x000fe40001f61670 */
[----:B------:R-:W-:Y:S02]  /*2f70*/  ISETP.GE.AND P4, PT, R34, 0x19, PT ;  /* 0x000000192200780c */ /* 0x000fe40003f86270 */
[----:B------:R-:W-:Y:S02]  /*2f80*/  FSEL R69, R33, -INF , !P3 ;  /* 0xff80000021457808 */ /* 0x000fe40005800000 */
[----:B------:R-:W-:Y:S02]  /*2f90*/  ISETP.GT.AND P3, PT, R2, 0x18, !P4 ;  /* 0x000000180200780c */ /* 0x000fe40006764270 */
[----:B------:R-:W-:-:S02]  /*2fa0*/  P2R R32, PR, RZ, 0x10 ;  /* 0x00000010ff207803 */ /* 0x000fc40000000000 */
[----:B------:R-:W-:Y:S02]  /*2fb0*/  ISETP.LT.OR P3, PT, R0, 0x19, P3 ;  /* 0x000000190000780c */ /* 0x000fe40001f61670 */
[----:B------:R-:W-:Y:S02]  /*2fc0*/  ISETP.GE.AND P4, PT, R34, 0x1a, PT ;  /* 0x0000001a2200780c */ /* 0x000fe40003f86270 */
[----:B------:R-:W-:Y:S02]  /*2fd0*/  FSEL R71, R36, -INF , !P3 ;  /* 0xff80000024477808 */ /* 0x000fe40005800000 */
[----:B------:R-:W-:Y:S02]  /*2fe0*/  ISETP.GT.AND P3, PT, R2, 0x19, !P4 ;  /* 0x000000190200780c */ /* 0x000fe40006764270 */
[----:B------:R-:W-:Y:S02]  /*2ff0*/  P2R R33, PR, RZ, 0x10 ;  /* 0x00000010ff217803 */ /* 0x000fe40000000000 */
[----:B------:R-:W-:-:S02]  /*3000*/  ISETP.LT.OR P3, PT, R0, 0x1a, P3 ;  /* 0x0000001a0000780c */ /* 0x000fc40001f61670 */
[----:B------:R-:W-:Y:S02]  /*3010*/  ISETP.GE.AND P4, PT, R34, 0x21, PT ;  /* 0x000000212200780c */ /* 0x000fe40003f86270 */
[----:B------:R-:W-:Y:S02]  /*3020*/  FSEL R73, R37, -INF , !P3 ;  /* 0xff80000025497808 */ /* 0x000fe40005800000 */
[----:B------:R-:W-:Y:S02]  /*3030*/  ISETP.GT.AND P3, PT, R2, 0x20, !P4 ;  /* 0x000000200200780c */ /* 0x000fe40006764270 */
[----:B------:R-:W-:Y:S02]  /*3040*/  P2R R36, PR, RZ, 0x10 ;  /* 0x00000010ff247803 */ /* 0x000fe40000000000 */
[----:B------:R-:W-:Y:S02]  /*3050*/  ISETP.LT.OR P3, PT, R0, 0x21, P3 ;  /* 0x000000210000780c */ /* 0x000fe40001f61670 */
[----:B------:R-:W-:-:S02]  /*3060*/  ISETP.GE.AND P4, PT, R34, 0x22, PT ;  /* 0x000000222200780c */ /* 0x000fc40003f86270 */
[----:B------:R-:W-:Y:S02]  /*3070*/  FSEL R75, R40, -INF , !P3 ;  /* 0xff800000284b7808 */ /* 0x000fe40005800000 */
[----:B------:R-:W-:Y:S02]  /*3080*/  ISETP.GT.AND P3, PT, R2, 0x21, !P4 ;  /* 0x000000210200780c */ /* 0x000fe40006764270 */
[----:B------:R-:W-:Y:S02]  /*3090*/  P2R R40, PR, RZ, 0x10 ;  /* 0x00000010ff287803 */ /* 0x000fe40000000000 */
[----:B------:R-:W-:Y:S02]  /*30a0*/  ISETP.LT.OR P3, PT, R0, 0x22, P3 ;  /* 0x000000220000780c */ /* 0x000fe40001f61670 */
[----:B------:R-:W-:Y:S02]  /*30b0*/  ISETP.GE.AND P4, PT, R34, 0x29, PT ;  /* 0x000000292200780c */ /* 0x000fe40003f86270 */
[----:B------:R-:W-:-:S02]  /*30c0*/  FSEL R77, R41, -INF , !P3 ;  /* 0xff800000294d7808 */ /* 0x000fc40005800000 */
[----:B------:R-:W-:Y:S02]  /*30d0*/  ISETP.GT.AND P3, PT, R2, 0x28, !P4 ;  /* 0x000000280200780c */ /* 0x000fe40006764270 */
[----:B------:R-:W-:Y:S02]  /*30e0*/  P2R R41, PR, RZ, 0x10 ;  /* 0x00000010ff297803 */ /* 0x000fe40000000000 */
[----:B------:R-:W-:Y:S02]  /*30f0*/  ISETP.LT.OR P3, PT, R0, 0x29, P3 ;  /* 0x000000290000780c */ /* 0x000fe40001f61670 */
[----:B------:R-:W-:Y:S02]  /*3100*/  ISETP.GE.AND P4, PT, R34, 0x2a, PT ;  /* 0x0000002a2200780c */ /* 0x000fe40003f86270 */
[----:B------:R-:W-:Y:S02]  /*3110*/  FSEL R79, R44, -INF , !P3 ;  /* 0xff8000002c4f7808 */ /* 0x000fe40005800000 */
[----:B------:R-:W-:-:S02]  /*3120*/  ISETP.GT.AND P3, PT, R2, 0x29, !P4 ;  /* 0x000000290200780c */ /* 0x000fc40006764270 */
[----:B------:R-:W-:Y:S02]  /*3130*/  P2R R44, PR, RZ, 0x10 ;  /* 0x00000010ff2c7803 */ /* 0x000fe40000000000 */
[----:B------:R-:W-:Y:S02]  /*3140*/  ISETP.LT.OR P3, PT, R0, 0x2a, P3 ;  /* 0x0000002a0000780c */ /* 0x000fe40001f61670 */
[----:B------:R-:W-:Y:S02]  /*3150*/  P2R R29, PR, RZ, 0x20 ;  /* 0x00000020ff1d7803 */ /* 0x000fe40000000000 */
[----:B------:R-:W-:Y:S02]  /*3160*/  FSEL R81, R45, -INF , !P3 ;  /* 0xff8000002d517808 */ /* 0x000fe40005800000 */
[----:B------:R-:W-:Y:S02]  /*3170*/  ISETP.GE.AND P3, PT, R34, 0x31, PT ;  /* 0x000000312200780c */ /* 0x000fe40003f66270 */
[----:B------:R-:W-:-:S02]  /*3180*/  P2R R60, PR, RZ, 0x40 ;  /* 0x00000040ff3c7803 */ /* 0x000fc40000000000 */
[----:B------:R-:W-:Y:S02]  /*3190*/  ISETP.GT.AND P4, PT, R2, 0x30, !P3 ;  /* 0x000000300200780c */ /* 0x000fe40005f84270 */
[----:B------:R-:W-:Y:S02]  /*31a0*/  R2UR UR4, R22 ;  /* 0x00000000160472ca */ /* 0x000fe400000e0000 */
[----:B------:R-:W-:-:S04]  /*31b0*/  ISETP.LT.OR P4, PT, R0, 0x31, P4 ;  /* 0x000000310000780c */ /* 0x000fc80002781670 */
[----:B------:R-:W-:Y:S02]  /*31c0*/  FSEL R83, R48, -INF , !P4 ;  /* 0xff80000030537808 */ /* 0x000fe40006000000 */
[----:B------:R-:W-:-:S04]  /*31d0*/  ISETP.GE.AND P4, PT, R34, 0x32, PT ;  /* 0x000000322200780c */ /* 0x000fc80003f86270 */
[----:B------:R-:W-:Y:S01]  /*31e0*/  ISETP.GT.AND P5, PT, R2, 0x31, !P4 ;  /* 0x000000310200780c */ /* 0x000fe200067a4270 */
[----:B------:R-:W-:-:S03]  /*31f0*/  UISETP.NE.AND UP0, UPT, UR4, URZ, UPT ;  /* 0x0000003f0400728c */ /* 0x000fc6000bf05270 */
[----:B------:R-:W-:-:S04]  /*3200*/  ISETP.LT.OR P5, PT, R0, 0x32, P5 ;  /* 0x000000320000780c */ /* 0x000fc80002fa1670 */
[----:B------:R-:W-:Y:S02]  /*3210*/  FSEL R85, R49, -INF , !P5 ;  /* 0xff80000031557808 */ /* 0x000fe40006800000 */
[----:B------:R-:W-:-:S04]  /*3220*/  ISETP.GE.AND P5, PT, R34, 0x39, PT ;  /* 0x000000392200780c */ /* 0x000fc80003fa6270 */
[----:B------:R-:W-:-:S04]  /*3230*/  ISETP.GT.AND P6, PT, R2, 0x38, !P5 ;  /* 0x000000380200780c */ /* 0x000fc80006fc4270 */
[----:B------:R-:W-:-:S04]  /*3240*/  ISETP.LT.OR P6, PT, R0, 0x39, P6 ;  /* 0x000000390000780c */ /* 0x000fc800037c1670 */
[----:B------:R-:W-:Y:S02]  /*3250*/  FSEL R87, R52, -INF , !P6 ;  /* 0xff80000034577808 */ /* 0x000fe40007000000 */
[----:B------:R-:W-:-:S04]  /*3260*/  ISETP.GE.AND P6, PT, R34, 0x1, PT ;  /* 0x000000012200780c */ /* 0x000fc80003fc6270 */
[----:B------:R-:W-:Y:S02]  /*3270*/  P2R R28, PR, RZ, 0x40 ;  /* 0x00000040ff1c7803 */ /* 0x000fe40000000000 */
[----:B------:R-:W-:-:S04]  /*3280*/  ISETP.GT.AND P6, PT, R2, RZ, !P6 ;  /* 0x000000ff0200720c */ /* 0x000fc800077c4270 */
[----:B------:R-:W-:-:S04]  /*3290*/  ISETP.LT.OR P6, PT, R0, 0x1, P6 ;  /* 0x000000010000780c */ /* 0x000fc800037c1670 */
[----:B------:R-:W-:Y:S02]  /*32a0*/  FSEL R37, R24, -INF , !P6 ;  /* 0xff80000018257808 */ /* 0x000fe40007000000 */
[----:B------:R-:W-:-:S04]  /*32b0*/  ISETP.GE.AND P6, PT, R34, 0x3a, PT ;  /* 0x0000003a2200780c */ /* 0x000fc80003fc6270 */
[----:B------:R-:W-:Y:S02]  /*32c0*/  P2R R34, PR, RZ, 0x40 ;  /* 0x00000040ff227803 */ /* 0x000fe40000000000 */
[----:B------:R-:W-:Y:S01]  /*32d0*/  ISETP.GT.AND P6, PT, R2, 0x39, !P6 ;  /* 0x000000390200780c */ /* 0x000fe200077c4270 */
[----:B-1----:R-:W-:-:S03]  /*32e0*/  IMAD.IADD R2, R58, 0x1, R3 ;  /* 0x000000013a027824 */ /* 0x002fc600078e0203 */
[----:B------:R-:W-:Y:S02]  /*32f0*/  ISETP.LT.OR P6, PT, R0, 0x3a, P6 ;  /* 0x0000003a0000780c */ /* 0x000fe400037c1670 */
[----:B------:R-:W-:Y:S02]  /*3300*/  VIADDMNMX R0, R3, R57, R56, PT ;  /* 0x0000003903007246 */ /* 0x000fe40003800138 */
[----:B------:R-:W-:Y:S02]  /*3310*/  FSEL R53, R53, -INF , !P6 ;  /* 0xff80000035357808 */ /* 0x000fe40007000000 */
[----:B------:R-:W-:-:S13]  /*3320*/  PLOP3.LUT P6, PT, PT, PT, UP0, 0x40, 0x0 ;  /* 0x000000000000781c */ /* 0x000fda0003fce808 */
[----:B------:R-:W-:Y:S05]  /*3330*/  @P6 BRA `(.L_x_1011) ;  /* 0x0000000000646947 */ /* 0x000fea0003800000 */
        /* <DEDUP_REMOVED lines=9> */
[----:B------:R-:W0:Y:S02]  /*33d0*/  @P6 LDC.64 R24, c[0x0][0x9e8] ;  /* 0x00027a00ff186b82 */ /* 0x000e240000000a00 */
[----:B0-----:R-:W-:-:S05]  /*33e0*/  @P6 IMAD.HI.U32 R4, R3, R24, RZ ;  /* 0x0000001803046227 */ /* 0x001fca00078e00ff */
[----:B------:R-:W-:-:S04]  /*33f0*/  @P6 SHF.R.U32.HI R3, RZ, R25, R4 ;  /* 0x00000019ff036219 */ /* 0x000fc80000011604 */
[----:B------:R-:W-:Y:S01]  /*3400*/  LOP3.LUT R3, RZ, R3, RZ, 0x33, !PT ;  /* 0x00000003ff037212 */ /* 0x000fe200078e33ff */
[----:B------:R-:W-:Y:S06]  /*3410*/  BRA `(.L_x_1014) ;  /* 0x0000000000187947 */ /* 0x000fec0003800000 */
.L_x_1013:
[----:B------:R-:W-:Y:S02]  /*3420*/  ULDC UR4, c[0x0][0x9e4] ;  /* 0x0002790000047ab9 */ /* 0x000fe40000000800 */
[----:B------:R-:W-:-:S04]  /*3430*/  MOV R9, UR4 ;  /* 0x0000000400097c02 */ /* 0x000fc80008000f00 */
[----:B------:R-:W-:-:S13]  /*3440*/  ISETP.NE.AND P6, PT, R9, 0x1, PT ;  /* 0x000000010900780c */ /* 0x000fda0003fc5270 */
[----:B------:R-:W0:Y:S02]  /*3450*/  @P6 LDC.64 R24, c[0x0][0x9e8] ;  /* 0x00027a00ff186b82 */ /* 0x000e240000000a00 */
[----:B0-----:R-:W-:-:S05]  /*3460*/  @P6 IMAD.HI.U32 R4, R3, R24, RZ ;  /* 0x0000001803046227 */ /* 0x001fca00078e00ff */
[----:B------:R-:W-:-:S07]  /*3470*/  @P6 SHF.R.U32.HI R3, RZ, R25, R4 ;  /* 0x00000019ff036219 */ /* 0x000fce0000011604 */
.L_x_1014:
[----:B------:R-:W-:Y:S05]  /*3480*/  BSYNC B0 ;  /* 0x0000000000007941 */ /* 0x000fea0003800000 */
.L_x_1012:
[----:B------:R-:W-:-:S04]  /*3490*/  IMAD R4, R3, R9, -R8 ;  /* 0x0000000903047224 */ /* 0x000fc800078e0a08 */
[----:B------:R-:W-:-:S05]  /*34a0*/  IMAD R3, R5, -0x2, R4 ;  /* 0xfffffffe05037824 */ /* 0x000fca00078e0204 */
[----:B------:R-:W-:Y:S02]  /*34b0*/  VIADDMNMX R0, R3, R9, R0, PT ;  /* 0x0000000903007246 */ /* 0x000fe40003800100 */
[----:B------:R-:W-:-:S07]  /*34c0*/  VIMNMX R2, R2, R3, !PT ;  /* 0x0000000302027248 */ /* 0x000fce0007fe0100 */
.L_x_1011:
[----:B------:R-:W-:Y:S01]  /*34d0*/  ISETP.GT.AND P1, PT, R2, 0x1, !P1 ;  /* 0x000000010200780c */ /* 0x000fe20004f24270 */
[----:B------:R-:W-:Y:S01]  /*34e0*/  ULDC UR10, c[0x0][0x988] ;  /* 0x00026200000a7ab9 */ /* 0x000fe20000000800 */
[----:B------:R-:W-:Y:S01]  /*34f0*/  FMNMX.FTZ R3, R37, R61, !PT ;  /* 0x0000003d25037209 */ /* 0x000fe20007810000 */
[----:B------:R-:W-:Y:S01]  /*3500*/  VIADD R203, R203, 0xfffffffe ;  /* 0xfffffffecbcb7836 */ /* 0x000fe20000000000 */
[----:B------:R-:W-:Y:S02]  /*3510*/  ISETP.LT.OR P1, PT, R0, 0x2, P1 ;  /* 0x000000020000780c */ /* 0x000fe40000f21670 */
[----:B------:R-:W-:Y:S02]  /*3520*/  FMNMX.FTZ R3, R63, R3, !PT ;  /* 0x000000033f037209 */ /* 0x000fe40007810000 */
[----:B------:R-:W-:Y:S02]  /*3530*/  FSEL R9, R27, -INF , !P1 ;  /* 0xff8000001b097808 */ /* 0x000fe40004800000 */
[----:B------:R-:W-:-:S02]  /*3540*/  ISETP.NE.AND P1, PT, R60, RZ, PT ;  /* 0x000000ff3c00720c */ /* 0x000fc40003f25270 */
[----:B------:R-:W-:Y:S02]  /*3550*/  FMNMX.FTZ R3, R65, R3, !PT ;  /* 0x0000000341037209 */ /* 0x000fe40007810000 */
[----:B------:R-:W-:Y:S02]  /*3560*/  ISETP.GT.AND P1, PT, R2, 0x9, !P1 ;  /* 0x000000090200780c */ /* 0x000fe40004f24270 */
[----:B------:R-:W-:Y:S02]  /*3570*/  FMNMX.FTZ R3, R67, R3, !PT ;  /* 0x0000000343037209 */ /* 0x000fe40007810000 */
[----:B------:R-:W-:Y:S02]  /*3580*/  ISETP.LT.OR P1, PT, R0, 0xa, P1 ;  /* 0x0000000a0000780c */ /* 0x000fe40000f21670 */
[----:B------:R-:W-:Y:S02]  /*3590*/  FMNMX.FTZ R3, R69, R3, !PT ;  /* 0x0000000345037209 */ /* 0x000fe40007810000 */
[----:B------:R-:W-:-:S02]  /*35a0*/  FSEL R25, R31, -INF , !P1 ;  /* 0xff8000001f197808 */ /* 0x000fc40004800000 */
[----:B------:R-:W-:Y:S02]  /*35b0*/  ISETP.NE.AND P1, PT, R62, RZ, PT ;  /* 0x000000ff3e00720c */ /* 0x000fe40003f25270 */
[----:B------:R-:W-:Y:S02]  /*35c0*/  FMNMX.FTZ R3, R71, R3, !PT ;  /* 0x0000000347037209 */ /* 0x000fe40007810000 */
[----:B------:R-:W-:Y:S02]  /*35d0*/  ISETP.GT.AND P1, PT, R2, 0x10, !P1 ;  /* 0x000000100200780c */ /* 0x000fe40004f24270 */
[----:B------:R-:W-:Y:S02]  /*35e0*/  FMNMX.FTZ R3, R73, R3, !PT ;  /* 0x0000000349037209 */ /* 0x000fe40007810000 */
[----:B------:R-:W-:Y:S02]  /*35f0*/  ISETP.LT.OR P1, PT, R0, 0x11, P1 ;  /* 0x000000110000780c */ /* 0x000fe40000f21670 */
[----:B------:R-:W-:-:S02]  /*3600*/  FMNMX.FTZ R3, R75, R3, !PT ;  /* 0x000000034b037209 */ /* 0x000fc40007810000 */
[----:B------:R-:W-:Y:S02]  /*3610*/  FSEL R26, R26, -INF , !P1 ;  /* 0xff8000001a1a7808 */ /* 0x000fe40004800000 */
[----:B------:R-:W-:Y:S02]  /*3620*/  ISETP.NE.AND P1, PT, R29, RZ, PT ;  /* 0x000000ff1d00720c */ /* 0x000fe40003f25270 */
[----:B------:R-:W-:Y:S02]  /*3630*/  FMNMX.FTZ R3, R77, R3, !PT ;  /* 0x000000034d037209 */ /* 0x000fe40007810000 */
[----:B------:R-:W-:Y:S02]  /*3640*/  ISETP.GT.AND P1, PT, R2, 0x11, !P1 ;  /* 0x000000110200780c */ /* 0x000fe40004f24270 */
[----:B------:R-:W-:Y:S02]  /*3650*/  FMNMX.FTZ R3, R79, R3, !PT ;  /* 0x000000034f037209 */ /* 0x000fe40007810000 */
[----:B------:R-:W-:-:S02]  /*3660*/  ISETP.LT.OR P1, PT, R0, 0x12, P1 ;  /* 0x000000120000780c */ /* 0x000fc40000f21670 */
[----:B------:R-:W-:Y:S02]  /*3670*/  FMNMX.FTZ R3, R81, R3, !PT ;  /* 0x0000000351037209 */ /* 0x000fe40007810000 */
[----:B------:R-:W-:Y:S02]  /*3680*/  FSEL R27, R35, -INF , !P1 ;  /* 0xff800000231b7808 */ /* 0x000fe40004800000 */
[----:B------:R-:W-:Y:S02]  /*3690*/  ISETP.NE.AND P1, PT, R32, RZ, PT ;  /* 0x000000ff2000720c */ /* 0x000fe40003f25270 */
[----:B------:R-:W-:Y:S02]  /*36a0*/  FMNMX.FTZ R3, R83, R3, !PT ;  /* 0x0000000353037209 */ /* 0x000fe40007810000 */
[----:B------:R-:W-:Y:S02]  /*36b0*/  ISETP.GT.AND P1, PT, R2, 0x18, !P1 ;  /* 0x000000180200780c */ /* 0x000fe40004f24270 */
[----:B------:R-:W-:-:S02]  /*36c0*/  ISETP.NE.AND P6, PT, R28, RZ, PT ;  /* 0x000000ff1c00720c */ /* 0x000fc40003fc5270 */
[----:B------:R-:W-:Y:S02]  /*36d0*/  ISETP.LT.OR P1, PT, R0, 0x19, P1 ;  /* 0x000000190000780c */ /* 0x000fe40000f21670 */
[----:B------:R-:W-:Y:S02]  /*36e0*/  FMNMX.FTZ R3, R85, R3, !PT ;  /* 0x0000000355037209 */ /* 0x000fe40007810000 */
[----:B------:R-:W-:Y:S02]  /*36f0*/  FSEL R28, R38, -INF , !P1 ;  /* 0xff800000261c7808 */ /* 0x000fe40004800000 */
[----:B------:R-:W-:Y:S02]  /*3700*/  ISETP.NE.AND P1, PT, R33, RZ, PT ;  /* 0x000000ff2100720c */ /* 0x000fe40003f25270 */
[----:B------:R-:W-:Y:S02]  /*3710*/  FMNMX.FTZ R3, R87, R3, !PT ;  /* 0x0000000357037209 */ /* 0x000fe40007810000 */
[----:B------:R-:W-:-:S02]  /*3720*/  ISETP.GT.AND P1, PT, R2, 0x19, !P1 ;  /* 0x000000190200780c */ /* 0x000fc40004f24270 */
[----:B------:R-:W-:Y:S02]  /*3730*/  FMNMX.FTZ R33, R53, R3, !PT ;  /* 0x0000000335217209 */ /* 0x000fe40007810000 */
[----:B------:R-:W-:Y:S02]  /*3740*/  ISETP.LT.OR P1, PT, R0, 0x1a, P1 ;  /* 0x0000001a0000780c */ /* 0x000fe40000f21670 */
[----:B------:R-:W-:Y:S01]  /*3750*/  ISETP.GT.AND P2, PT, R2, 0x8, !P2 ;  /* 0x000000080200780c */ /* 0x000fe20005744270 */
[----:B------:R-:W0:Y:S01]  /*3760*/  SHFL.BFLY PT, R4, R33, 0x2, 0x1f ;  /* 0x0c401f0021047f89 */ /* 0x000e2200000e0000 */
[----:B------:R-:W-:Y:S02]  /*3770*/  FSEL R29, R39, -INF , !P1 ;  /* 0xff800000271d7808 */ /* 0x000fe40004800000 */
[----:B------:R-:W-:Y:S02]  /*3780*/  ISETP.NE.AND P1, PT, R36, RZ, PT ;  /* 0x000000ff2400720c */ /* 0x000fe40003f25270 */
[----:B------:R-:W-:-:S02]  /*3790*/  ISETP.LT.OR P2, PT, R0, 0x9, P2 ;  /* 0x000000090000780c */ /* 0x000fc40001741670 */
[----:B------:R-:W-:Y:S02]  /*37a0*/  ISETP.GT.AND P1, PT, R2, 0x20, !P1 ;  /* 0x000000200200780c */ /* 0x000fe40004f24270 */
[----:B------:R-:W-:Y:S02]  /*37b0*/  FSEL R24, R30, -INF , !P2 ;  /* 0xff8000001e187808 */ /* 0x000fe40005000000 */
[----:B------:R-:W-:Y:S02]  /*37c0*/  ISETP.LT.OR P1, PT, R0, 0x21, P1 ;  /* 0x000000210000780c */ /* 0x000fe40000f21670 */
[----:B------:R-:W-:Y:S02]  /*37d0*/  ISETP.NE.AND P2, PT, R40, RZ, PT ;  /* 0x000000ff2800720c */ /* 0x000fe40003f45270 */
[----:B------:R-:W-:Y:S02]  /*37e0*/  FSEL R30, R42, -INF , !P1 ;  /* 0xff8000002a1e7808 */ /* 0x000fe40004800000 */
[----:B------:R-:W-:-:S02]  /*37f0*/  ISETP.GT.AND P1, PT, R2, 0x21, !P2 ;  /* 0x000000210200780c */ /* 0x000fc40005724270 */
[----:B------:R-:W-:Y:S02]  /*3800*/  ISETP.NE.AND P2, PT, R44, RZ, PT ;  /* 0x000000ff2c00720c */ /* 0x000fe40003f45270 */
[----:B------:R-:W-:Y:S02]  /*3810*/  ISETP.LT.OR P1, PT, R0, 0x22, P1 ;  /* 0x000000220000780c */ /* 0x000fe40000f21670 */
[C---:B------:R-:W-:Y:S02]  /*3820*/  ISETP.GT.AND P2, PT, R2.reuse, 0x29, !P2 ;  /* 0x000000290200780c */ /* 0x040fe40005744270 */
[----:B------:R-:W-:Y:S02]  /*3830*/  FSEL R31, R43, -INF , !P1 ;  /* 0xff8000002b1f7808 */ /* 0x000fe40004800000 */
[----:B------:R-:W-:Y:S02]  /*3840*/  ISETP.GT.AND P1, PT, R2, RZ, !P6 ;  /* 0x000000ff0200720c */ /* 0x000fe40007724270 */
[----:B------:R-:W-:-:S02]  /*3850*/  ISETP.NE.AND P6, PT, R34, RZ, PT ;  /* 0x000000ff2200720c */ /* 0x000fc40003fc5270 */
[----:B0-----:R-:W-:Y:S02]  /*3860*/  FMNMX.FTZ R34, R33, R4, !PT ;  /* 0x0000000421227209 */ /* 0x001fe40007810000 */
[----:B------:R-:W-:Y:S02]  /*3870*/  ISETP.LT.OR P1, PT, R0, 0x1, P1 ;  /* 0x000000010000780c */ /* 0x000fe40000f21670 */
[----:B------:R-:W-:Y:S01]  /*3880*/  ISETP.GT.AND P3, PT, R2, 0x30, !P3 ;  /* 0x000000300200780c */ /* 0x000fe20005f64270 */
[----:B------:R-:W0:Y:S01]  /*3890*/  SHFL.BFLY PT, R35, R34, 0x1, 0x1f ;  /* 0x0c201f0022237f89 */ /* 0x000e2200000e0000 */
[----:B------:R-:W-:Y:S02]  /*38a0*/  FSEL R8, R59, -INF , !P1 ;  /* 0xff8000003b087808 */ /* 0x000fe40004800000 */
[----:B------:R-:W-:Y:S02]  /*38b0*/  ISETP.NE.AND P1, PT, R41, RZ, PT ;  /* 0x000000ff2900720c */ /* 0x000fe40003f25270 */
[----:B------:R-:W-:-:S02]  /*38c0*/  FMNMX.FTZ R3, R8, R9, !PT ;  /* 0x0000000908037209 */ /* 0x000fc40007810000 */
[----:B------:R-:W-:Y:S02]  /*38d0*/  ISETP.GT.AND P1, PT, R2, 0x28, !P1 ;  /* 0x000000280200780c */ /* 0x000fe40004f24270 */
[----:B------:R-:W-:Y:S02]  /*38e0*/  FMNMX.FTZ R4, R24, R3, !PT ;  /* 0x0000000318047209 */ /* 0x000fe40007810000 */
[C---:B------:R-:W-:Y:S02]  /*38f0*/  ISETP.LT.OR P1, PT, R0.reuse, 0x29, P1 ;  /* 0x000000290000780c */ /* 0x040fe40000f21670 */
[----:B------:R-:W-:Y:S02]  /*3900*/  FMNMX.FTZ R3, R25, R4, !PT ;  /* 0x0000000419037209 */ /* 0x000fe40007810000 */
[----:B------:R-:W-:Y:S02]  /*3910*/  ISETP.LT.OR P2, PT, R0, 0x2a, P2 ;  /* 0x0000002a0000780c */ /* 0x000fe40001741670 */
[----:B------:R-:W-:-:S02]  /*3920*/  FMNMX.FTZ R32, R26, R3, !PT ;  /* 0x000000031a207209 */ /* 0x000fc40007810000 */
[----:B------:R-:W-:Y:S02]  /*3930*/  ISETP.GT.AND P4, PT, R2, 0x31, !P4 ;  /* 0x000000310200780c */ /* 0x000fe40006784270 */
[----:B------:R-:W-:Y:S02]  /*3940*/  FMNMX.FTZ R3, R27, R32, !PT ;  /* 0x000000201b037209 */ /* 0x000fe40007810000 */
[----:B------:R-:W-:Y:S02]  /*3950*/  FSEL R32, R46, -INF , !P1 ;  /* 0xff8000002e207808 */ /* 0x000fe40004800000 */
[----:B0-----:R-:W-:Y:S02]  /*3960*/  FMNMX.FTZ R4, R34, R35, !PT ;  /* 0x0000002322047209 */ /* 0x001fe40007810000 */
[----:B------:R-:W-:Y:S02]  /*3970*/  FMNMX.FTZ R34, R28, R3, !PT ;  /* 0x000000031c227209 */ /* 0x000fe40007810000 */
[C---:B------:R-:W-:Y:S01]  /*3980*/  FSETP.NEU.FTZ.AND P1, PT, R4.reuse, -INF , PT ;  /* 0xff8000000400780b */ /* 0x040fe20003f3d000 */
[----:B------:R-:W-:Y:S01]  /*3990*/  FMUL.FTZ R33, R4, UR10 ;  /* 0x0000000a04217c20 */ /* 0x000fe20008410000 */
[----:B------:R-:W-:-:S02]  /*39a0*/  FMNMX.FTZ R3, R29, R34, !PT ;  /* 0x000000221d037209 */ /* 0x000fc40007810000 */
[----:B------:R-:W-:Y:S02]  /*39b0*/  ISETP.GT.AND P5, PT, R2, 0x38, !P5 ;  /* 0x000000380200780c */ /* 0x000fe40006fa4270 */
[----:B------:R-:W-:Y:S02]  /*39c0*/  FMNMX.FTZ R34, R30, R3, !PT ;  /* 0x000000031e227209 */ /* 0x000fe40007810000 */
[----:B------:R-:W-:Y:S02]  /*39d0*/  FSEL R38, R33, RZ, P1 ;  /* 0x000000ff21267208 */ /* 0x000fe40000800000 */
[----:B------:R-:W-:Y:S02]  /*39e0*/  FMNMX.FTZ R3, R31, R34, !PT ;  /* 0x000000221f037209 */ /* 0x000fe40007810000 */
[----:B------:R-:W-:Y:S01]  /*39f0*/  ISETP.GT.AND P1, PT, R2, 0x39, !P6 ;  /* 0x000000390200780c */ /* 0x000fe20007724270 */
[--C-:B------:R-:W-:Y:S01]  /*3a00*/  FFMA.FTZ R37, R37, UR10, -R38.reuse ;  /* 0x0000000a25257c23 */ /* 0x100fe20008010826 */
[----:B------:R-:W-:Y:S01]  /*3a10*/  ISETP.LT.OR P3, PT, R0, 0x31, P3 ;  /* 0x000000310000780c */ /* 0x000fe20001f61670 */
[--C-:B------:R-:W-:Y:S01]  /*3a20*/  FFMA.FTZ R39, R61, UR10, -R38.reuse ;  /* 0x0000000a3d277c23 */ /* 0x100fe20008010826 */
[----:B------:R-:W-:Y:S01]  /*3a30*/  FSEL R2, R47, -INF , !P2 ;  /* 0xff8000002f027808 */ /* 0x000fe20005000000 */
[----:B------:R0:W-:Y:S01]  /*3a40*/  MUFU.EX2 R196, R37 ;  /* 0x0000002500c47308 */ /* 0x0001e20000000800 */
[----:B------:R-:W-:Y:S01]  /*3a50*/  FMNMX.FTZ R3, R32, R3, !PT ;  /* 0x0000000320037209 */ /* 0x000fe20007810000 */
[--C-:B------:R-:W-:Y:S01]  /*3a60*/  FFMA.FTZ R40, R65, UR10, -R38.reuse ;  /* 0x0000000a41287c23 */ /* 0x100fe20008010826 */
[----:B------:R-:W-:Y:S01]  /*3a70*/  ISETP.LT.OR P4, PT, R0, 0x32, P4 ;  /* 0x000000320000780c */ /* 0x000fe20002781670 */
[--C-:B------:R-:W-:Y:S01]  /*3a80*/  FFMA.FTZ R42, R67, UR10, -R38.reuse ;  /* 0x0000000a432a7c23 */ /* 0x100fe20008010826 */
[----:B------:R-:W-:Y:S01]  /*3a90*/  FSEL R33, R50, -INF , !P3 ;  /* 0xff80000032217808 */ /* 0x000fe20005800000 */
[--C-:B------:R-:W-:Y:S01]  /*3aa0*/  FFMA.FTZ R43, R69, UR10, -R38.reuse ;  /* 0x0000000a452b7c23 */ /* 0x100fe20008010826 */
[----:B------:R-:W-:Y:S01]  /*3ab0*/  FMNMX.FTZ R36, R2, R3, !PT ;  /* 0x0000000302247209 */ /* 0x000fe20007810000 */
[----:B------:R-:W1:Y:S01]  /*3ac0*/  MUFU.EX2 R39, R39 ;  /* 0x0000002700277308 */ /* 0x000e620000000800 */
[C---:B------:R-:W-:Y:S01]  /*3ad0*/  ISETP.LT.OR P5, PT, R0.reuse, 0x39, P5 ;  /* 0x000000390000780c */ /* 0x040fe20002fa1670 */
[--C-:B0-----:R-:W-:Y:S01]  /*3ae0*/  FFMA.FTZ R37, R63, UR10, -R38.reuse ;  /* 0x0000000a3f257c23 */ /* 0x101fe20008010826 */
[----:B------:R-:W-:Y:S01]  /*3af0*/  FSEL R34, R51, -INF , !P4 ;  /* 0xff80000033227808 */ /* 0x000fe20006000000 */
[--C-:B------:R-:W-:Y:S01]  /*3b00*/  FFMA.FTZ R44, R71, UR10, -R38.reuse ;  /* 0x0000000a472c7c23 */ /* 0x100fe20008010826 */
[----:B------:R-:W-:Y:S01]  /*3b10*/  FMNMX.FTZ R3, R33, R36, !PT ;  /* 0x0000002421037209 */ /* 0x000fe20007810000 */
[--C-:B------:R-:W-:Y:S01]  /*3b20*/  FFMA.FTZ R45, R73, UR10, -R38.reuse ;  /* 0x0000000a492d7c23 */ /* 0x100fe20008010826 */
[----:B------:R-:W-:Y:S01]  /*3b30*/  ISETP.LT.OR P1, PT, R0, 0x3a, P1 ;  /* 0x0000003a0000780c */ /* 0x000fe20000f21670 */
[----:B------:R-:W-:Y:S01]  /*3b40*/  MUFU.EX2 R198, R37 ;  /* 0x0000002500c67308 */ /* 0x000fe20000000800 */
[----:B------:R-:W-:Y:S01]  /*3b50*/  FSEL R0, R54, -INF , !P5 ;  /* 0xff80000036007808 */ /* 0x000fe20006800000 */
[--C-:B------:R-:W-:Y:S01]  /*3b60*/  FFMA.FTZ R46, R75, UR10, -R38.reuse ;  /* 0x0000000a4b2e7c23 */ /* 0x100fe20008010826 */
[----:B------:R-:W-:Y:S01]  /*3b70*/  FMNMX.FTZ R3, R34, R3, !PT ;  /* 0x0000000322037209 */ /* 0x000fe20007810000 */
[--C-:B------:R-:W-:Y:S01]  /*3b80*/  FFMA.FTZ R48, R79, UR10, -R38.reuse ;  /* 0x0000000a4f307c23 */ /* 0x100fe20008010826 */
[----:B------:R-:W-:Y:S01]  /*3b90*/  FSEL R35, R55, -INF , !P1 ;  /* 0xff80000037237808 */ /* 0x000fe20004800000 */
[--C-:B------:R-:W-:Y:S01]  /*3ba0*/  FFMA.FTZ R49, R81, UR10, -R38.reuse ;  /* 0x0000000a51317c23 */ /* 0x100fe20008010826 */
[----:B------:R-:W-:Y:S01]  /*3bb0*/  FMNMX.FTZ R36, R0, R3, !PT ;  /* 0x0000000300247209 */ /* 0x000fe20007810000 */
[----:B------:R0:W-:Y:S01]  /*3bc0*/  MUFU.EX2 R41, R40 ;  /* 0x0000002800297308 */ /* 0x0001e20000000800 */
[--C-:B------:R-:W-:Y:S01]  /*3bd0*/  FFMA.FTZ R50, R83, UR10, -R38.reuse ;  /* 0x0000000a53327c23 */ /* 0x100fe20008010826 */
[----:B------:R-:W-:Y:S01]  /*3be0*/  FFMA.FTZ R51, R85, UR10, -R38 ;  /* 0x0000000a55337c23 */ /* 0x000fe20008010826 */
[----:B------:R-:W-:Y:S01]  /*3bf0*/  FMNMX.FTZ R36, R35, R36, !PT ;  /* 0x0000002423247209 */ /* 0x000fe20007810000 */
[----:B-1----:R-:W-:Y:S01]  /*3c00*/  FADD.FTZ R55, R196, R39 ;  /* 0x00000027c4377221 */ /* 0x002fe20000010000 */
[----:B------:R-:W-:-:S02]  /*3c10*/  R2UR UR6, R18 ;  /* 0x00000000120672ca */ /* 0x000fc400000e0000 */
[----:B------:R-:W-:Y:S01]  /*3c20*/  R2UR UR5, R23 ;  /* 0x00000000170572ca */ /* 0x000fe200000e0000 */
[----:B------:R-:W1:Y:S01]  /*3c30*/  SHFL.BFLY PT, R3, R36, 0x2, 0x1f ;  /* 0x0c401f0024037f89 */ /* 0x000e6200000e0000 */
[----:B0-----:R-:W-:Y:S01]  /*3c40*/  FFMA.FTZ R40, R77, UR10, -R38 ;  /* 0x0000000a4d287c23 */ /* 0x001fe20008010826 */
[----:B------:R-:W-:Y:S01]  /*3c50*/  MUFU.EX2 R42, R42 ;  /* 0x0000002a002a7308 */ /* 0x000fe20000000800 */
[----:B------:R-:W-:Y:S02]  /*3c60*/  F2FP.BF16.F32.PACK_AB R196, R39, R196 ;  /* 0x000000c427c4723e */ /* 0x000fe400000010ff */
[----:B------:R-:W-:-:S05]  /*3c70*/  R2UR UR4, R22 ;  /* 0x00000000160472ca */ /* 0x000fca00000e0000 */
[----:B------:R-:W0:Y:S02]  /*3c80*/  MUFU.EX2 R43, R43 ;  /* 0x0000002b002b7308 */ /* 0x000e240000000800 */
[----:B------:R-:W-:-:S06]  /*3c90*/  UISETP.NE.AND UP1, UPT, UR5, URZ, UPT ;  /* 0x0000003f0500728c */ /* 0x000fcc000bf25270 */
[----:B------:R-:W-:Y:S01]  /*3ca0*/  MUFU.EX2 R44, R44 ;  /* 0x0000002c002c7308 */ /* 0x000fe20000000800 */
[----:B------:R-:W-:-:S04]  /*3cb0*/  UISETP.NE.AND UP0, UPT, UR4, URZ, UPT ;  /* 0x0000003f0400728c */ /* 0x000fc8000bf05270 */
[----:B------:R-:W-:Y:S01]  /*3cc0*/  @UP1 ULDC UR4, c[0x0][0x44c] ;  /* 0x0001130000041ab9 */ /* 0x000fe20000000800 */
[----:B-1----:R-:W-:Y:S01]  /*3cd0*/  FMNMX.FTZ R37, R36, R3, !PT ;  /* 0x0000000324257209 */ /* 0x002fe20007810000 */
[----:B------:R-:W-:Y:S01]  /*3ce0*/  UIMAD.WIDE.U32 UR4, UR38, UR4, URZ ;  /* 0x00000004260472a5 */ /* 0x000fe2000f8e003f */
[----:B------:R-:W1:Y:S01]  /*3cf0*/  MUFU.EX2 R45, R45 ;  /* 0x0000002d002d7308 */ /* 0x000e620000000800 */
[----:B------:R-:W-:Y:S01]  /*3d00*/  @UP1 ULDC UR7, c[0x0][0x450] ;  /* 0x0001140000071ab9 */ /* 0x000fe20000000800 */
[----:B0-----:R-:W-:Y:S01]  /*3d10*/  F2FP.BF16.F32.PACK_AB R192, R43, R42 ;  /* 0x0000002a2bc0723e */ /* 0x001fe200000010ff */
[----:B------:R-:W0:Y:S01]  /*3d20*/  SHFL.BFLY PT, R36, R37, 0x1, 0x1f ;  /* 0x0c201f0025247f89 */ /* 0x000e2200000e0000 */
[----:B------:R-:W-:-:S04]  /*3d30*/  @UP1 USHF.R.U32.HI UR38, URZ, UR7, UR5 ;  /* 0x000000073f261299 */ /* 0x000fc80008011605 */
[----:B------:R-:W-:Y:S01]  /*3d40*/  MUFU.EX2 R46, R46 ;  /* 0x0000002e002e7308 */ /* 0x000fe20000000800 */
[----:B------:R-:W-:-:S04]  /*3d50*/  UIADD3 UR38, UR6, UR38, URZ ;  /* 0x0000002606267290 */ /* 0x000fc8000fffe03f */
[----:B------:R-:W-:-:S03]  /*3d60*/  UIADD3 UR14, UR38, UR14, URZ ;  /* 0x0000000e260e7290 */ /* 0x000fc6000fffe03f */
[----:B------:R-:W2:Y:S01]  /*3d70*/  MUFU.EX2 R47, R40 ;  /* 0x00000028002f7308 */ /* 0x000ea20000000800 */
[----:B-1----:R-:W-:-:S07]  /*3d80*/  F2FP.BF16.F32.PACK_AB R194, R45, R44 ;  /* 0x0000002c2dc2723e */ /* 0x002fce00000010ff */
[----:B------:R-:W-:Y:S01]  /*3d90*/  MUFU.EX2 R48, R48 ;  /* 0x0000003000307308 */ /* 0x000fe20000000800 */
[----:B0-----:R-:W-:Y:S01]  /*3da0*/  FMNMX.FTZ R3, R37, R36, !PT ;  /* 0x0000002425037209 */ /* 0x001fe20007810000 */
[--C-:B------:R-:W-:Y:S01]  /*3db0*/  FFMA.FTZ R36, R87, UR10, -R38.reuse ;  /* 0x0000000a57247c23 */ /* 0x100fe20008010826 */
[----:B------:R-:W-:Y:S02]  /*3dc0*/  FFMA.FTZ R38, R53, UR10, -R38 ;  /* 0x0000000a35267c23 */ /* 0x000fe40008010826 */
[C---:B------:R-:W-:Y:S01]  /*3dd0*/  FSETP.NEU.FTZ.AND P1, PT, R3.reuse, -INF , PT ;  /* 0xff8000000300780b */ /* 0x040fe20003f3d000 */
[----:B------:R-:W-:Y:S02]  /*3de0*/  FMUL.FTZ R37, R3, UR10 ;  /* 0x0000000a03257c20 */ /* 0x000fe40008410000 */
[----:B------:R-:W0:Y:S01]  /*3df0*/  MUFU.EX2 R49, R49 ;  /* 0x0000003100317308 */ /* 0x000e220000000800 */
[----:B--2---:R-:W-:Y:S02]  /*3e00*/  F2FP.BF16.F32.PACK_AB R188, R47, R46 ;  /* 0x0000002e2fbc723e */ /* 0x004fe400000010ff */
[----:B------:R-:W-:-:S02]  /*3e10*/  FSEL R53, R37, RZ, P1 ;  /* 0x000000ff25357208 */ /* 0x000fc40000800000 */
[----:B------:R-:W-:-:S03]  /*3e20*/  PLOP3.LUT P1, PT, PT, PT, UP0, 0x40, 0x0 ;  /* 0x000000000000781c */ /* 0x000fc60003f2e808 */
[----:B------:R1:W-:Y:S01]  /*3e30*/  MUFU.EX2 R37, R38 ;  /* 0x0000002600257308 */ /* 0x0003e20000000800 */
[--C-:B------:R-:W-:Y:S01]  /*3e40*/  FFMA.FTZ R8, R8, UR10, -R53.reuse ;  /* 0x0000000a08087c23 */ /* 0x100fe20008010835 */
[--C-:B------:R-:W-:Y:S01]  /*3e50*/  FFMA.FTZ R9, R9, UR10, -R53.reuse ;  /* 0x0000000a09097c23 */ /* 0x100fe20008010835 */
[--C-:B------:R-:W-:Y:S01]  /*3e60*/  FFMA.FTZ R24, R24, UR10, -R53.reuse ;  /* 0x0000000a18187c23 */ /* 0x100fe20008010835 */
[--C-:B------:R-:W-:Y:S01]  /*3e70*/  FFMA.FTZ R25, R25, UR10, -R53.reuse ;  /* 0x0000000a19197c23 */ /* 0x100fe20008010835 */
[--C-:B------:R-:W-:Y:S01]  /*3e80*/  FFMA.FTZ R26, R26, UR10, -R53.reuse ;  /* 0x0000000a1a1a7c23 */ /* 0x100fe20008010835 */
[--C-:B------:R-:W-:Y:S01]  /*3e90*/  FFMA.FTZ R27, R27, UR10, -R53.reuse ;  /* 0x0000000a1b1b7c23 */ /* 0x100fe20008010835 */
[----:B------:R-:W-:Y:S01]  /*3ea0*/  FFMA.FTZ R28, R28, UR10, -R53 ;  /* 0x0000000a1c1c7c23 */ /* 0x000fe20008010835 */
[----:B------:R-:W-:Y:S01]  /*3eb0*/  MUFU.EX2 R8, R8 ;  /* 0x0000000800087308 */ /* 0x000fe20000000800 */
[----:B-1----:R-:W-:Y:S01]  /*3ec0*/  FADD.FTZ R38, R198, R55 ;  /* 0x00000037c6267221 */ /* 0x002fe20000010000 */
[--C-:B------:R-:W-:Y:S01]  /*3ed0*/  FFMA.FTZ R29, R29, UR10, -R53.reuse ;  /* 0x0000000a1d1d7c23 */ /* 0x100fe20008010835 */
[--C-:B------:R-:W-:Y:S01]  /*3ee0*/  FFMA.FTZ R30, R30, UR10, -R53.reuse ;  /* 0x0000000a1e1e7c23 */ /* 0x100fe20008010835 */
[--C-:B------:R-:W-:Y:S01]  /*3ef0*/  FFMA.FTZ R31, R31, UR10, -R53.reuse ;  /* 0x0000000a1f1f7c23 */ /* 0x100fe20008010835 */
[----:B------:R-:W-:Y:S01]  /*3f00*/  FADD.FTZ R55, R41, R38 ;  /* 0x0000002629377221 */ /* 0x000fe20000010000 */
[--C-:B------:R-:W-:Y:S01]  /*3f10*/  FFMA.FTZ R32, R32, UR10, -R53.reuse ;  /* 0x0000000a20207c23 */ /* 0x100fe20008010835 */
[----:B------:R-:W-:Y:S01]  /*3f20*/  FFMA.FTZ R2, R2, UR10, -R53 ;  /* 0x0000000a02027c23 */ /* 0x000fe20008010835 */
[----:B------:R-:W1:Y:S01]  /*3f30*/  MUFU.EX2 R9, R9 ;  /* 0x0000000900097308 */ /* 0x000e620000000800 */
[----:B------:R-:W-:Y:S01]  /*3f40*/  FADD.FTZ R38, R42, R55 ;  /* 0x000000372a267221 */ /* 0x000fe20000010000 */
[--C-:B------:R-:W-:Y:S01]  /*3f50*/  FFMA.FTZ R33, R33, UR10, -R53.reuse ;  /* 0x0000000a21217c23 */ /* 0x100fe20008010835 */
[--C-:B------:R-:W-:Y:S01]  /*3f60*/  FFMA.FTZ R34, R34, UR10, -R53.reuse ;  /* 0x0000000a22227c23 */ /* 0x100fe20008010835 */
[--C-:B------:R-:W-:Y:S01]  /*3f70*/  FFMA.FTZ R0, R0, UR10, -R53.reuse ;  /* 0x0000000a00007c23 */ /* 0x100fe20008010835 */
[----:B------:R-:W-:Y:S01]  /*3f80*/  FADD.FTZ R55, R43, R38 ;  /* 0x000000262b377221 */ /* 0x000fe20000010000 */
[----:B------:R-:W-:Y:S01]  /*3f90*/  FFMA.FTZ R35, R35, UR10, -R53 ;  /* 0x0000000a23237c23 */ /* 0x000fe20008010835 */
[----:B------:R-:W-:Y:S01]  /*3fa0*/  F2FP.BF16.F32.PACK_AB R198, R41, R198 ;  /* 0x000000c629c6723e */ /* 0x000fe200000010ff */
[----:B------:R-:W2:Y:S01]  /*3fb0*/  MUFU.EX2 R24, R24 ;  /* 0x0000001800187308 */ /* 0x000ea20000000800 */
[----:B------:R-:W-:Y:S01]  /*3fc0*/  FADD.FTZ R38, R44, R55 ;  /* 0x000000372c267221 */ /* 0x000fe20000010000 */
[----:B0-----:R-:W-:-:S03]  /*3fd0*/  F2FP.BF16.F32.PACK_AB R190, R49, R48 ;  /* 0x0000003031be723e */ /* 0x001fc600000010ff */
[----:B------:R-:W-:-:S03]  /*3fe0*/  FADD.FTZ R57, R45, R38 ;  /* 0x000000262d397221 */ /* 0x000fc60000010000 */
[----:B------:R-:W0:Y:S01]  /*3ff0*/  MUFU.EX2 R25, R25 ;  /* 0x0000001900197308 */ /* 0x000e220000000800 */
[----:B-1----:R-:W-:Y:S01]  /*4000*/  FADD.FTZ R55, R8, R9 ;  /* 0x0000000908377221 */ /* 0x002fe20000010000 */
[----:B------:R-:W-:Y:S01]  /*4010*/  FADD.FTZ R38, R46, R57 ;  /* 0x000000392e267221 */ /* 0x000fe20000010000 */
[----:B------:R-:W-:-:S03]  /*4020*/  F2FP.BF16.F32.PACK_AB R197, R9, R8 ;  /* 0x0000000809c5723e */ /* 0x000fc600000010ff */
[----:B------:R-:W-:Y:S02]  /*4030*/  FADD.FTZ R57, R47, R38 ;  /* 0x000000262f397221 */ /* 0x000fe40000010000 */
[----:B------:R-:W1:Y:S01]  /*4040*/  MUFU.EX2 R26, R26 ;  /* 0x0000001a001a7308 */ /* 0x000e620000000800 */
[----:B--2---:R-:W-:Y:S01]  /*4050*/  FADD.FTZ R18, R24, R55 ;  /* 0x0000003718127221 */ /* 0x004fe20000010000 */
[----:B------:R-:W-:-:S04]  /*4060*/  FADD.FTZ R38, R48, R57 ;  /* 0x0000003930267221 */ /* 0x000fc80000010000 */
[----:B------:R-:W-:Y:S02]  /*4070*/  FADD.FTZ R53, R49, R38 ;  /* 0x0000002631357221 */ /* 0x000fe40000010000 */
[----:B------:R-:W2:Y:S01]  /*4080*/  MUFU.EX2 R27, R27 ;  /* 0x0000001b001b7308 */ /* 0x000ea20000000800 */
[C---:B0-----:R-:W-:Y:S01]  /*4090*/  FADD.FTZ R55, R25.reuse, R18 ;  /* 0x0000001219377221 */ /* 0x041fe20000010000 */
[----:B------:R-:W-:-:S06]  /*40a0*/  F2FP.BF16.F32.PACK_AB R199, R25, R24 ;  /* 0x0000001819c7723e */ /* 0x000fcc00000010ff */
[----:B------:R-:W-:Y:S01]  /*40b0*/  MUFU.EX2 R28, R28 ;  /* 0x0000001c001c7308 */ /* 0x000fe20000000800 */
[----:B-1----:R-:W-:-:S07]  /*40c0*/  FADD.FTZ R18, R26, R55 ;  /* 0x000000371a127221 */ /* 0x002fce0000010000 */
[----:B------:R-:W0:Y:S01]  /*40d0*/  MUFU.EX2 R29, R29 ;  /* 0x0000001d001d7308 */ /* 0x000e220000000800 */
[C---:B--2---:R-:W-:Y:S01]  /*40e0*/  FADD.FTZ R39, R27.reuse, R18 ;  /* 0x000000121b277221 */ /* 0x044fe20000010000 */
[----:B------:R-:W-:-:S06]  /*40f0*/  F2FP.BF16.F32.PACK_AB R193, R27, R26 ;  /* 0x0000001a1bc1723e */ /* 0x000fcc00000010ff */
[----:B------:R-:W-:Y:S08]  /*4100*/  MUFU.EX2 R30, R30 ;  /* 0x0000001e001e7308 */ /* 0x000ff00000000800 */
[----:B------:R-:W1:Y:S01]  /*4110*/  MUFU.EX2 R31, R31 ;  /* 0x0000001f001f7308 */ /* 0x000e620000000800 */
[----:B0-----:R-:W-:-:S07]  /*4120*/  F2FP.BF16.F32.PACK_AB R195, R29, R28 ;  /* 0x0000001c1dc3723e */ /* 0x001fce00000010ff */
[----:B------:R-:W0:Y:S08]  /*4130*/  MUFU.EX2 R32, R32 ;  /* 0x0000002000207308 */ /* 0x000e300000000800 */
[----:B------:R2:W-:Y:S01]  /*4140*/  MUFU.EX2 R191, R2 ;  /* 0x0000000200bf7308 */ /* 0x0005e20000000800 */
[----:B-1----:R-:W-:-:S07]  /*4150*/  F2FP.BF16.F32.PACK_AB R189, R31, R30 ;  /* 0x0000001e1fbd723e */ /* 0x002fce00000010ff */
[----:B------:R-:W1:Y:S01]  /*4160*/  MUFU.EX2 R50, R50 ;  /* 0x0000003200327308 */ /* 0x000e620000000800 */
[----:B--2---:R-:W-:-:S04]  /*4170*/  FADD.FTZ R2, R28, R39 ;  /* 0x000000271c027221 */ /* 0x004fc80000010000 */
[----:B------:R-:W-:-:S03]  /*4180*/  FADD.FTZ R39, R29, R2 ;  /* 0x000000021d277221 */ /* 0x000fc60000010000 */
[----:B------:R-:W2:Y:S01]  /*4190*/  MUFU.EX2 R33, R33 ;  /* 0x0000002100217308 */ /* 0x000ea20000000800 */
[----:B------:R-:W-:-:S04]  /*41a0*/  FADD.FTZ R2, R30, R39 ;  /* 0x000000271e027221 */ /* 0x000fc80000010000 */
[----:B------:R-:W-:-:S03]  /*41b0*/  FADD.FTZ R39, R31, R2 ;  /* 0x000000021f277221 */ /* 0x000fc60000010000 */
[----:B------:R-:W3:Y:S01]  /*41c0*/  MUFU.EX2 R51, R51 ;  /* 0x0000003300337308 */ /* 0x000ee20000000800 */
[----:B0-----:R-:W-:Y:S01]  /*41d0*/  FADD.FTZ R2, R32, R39 ;  /* 0x0000002720027221 */ /* 0x001fe20000010000 */
[----:B-1----:R-:W-:-:S03]  /*41e0*/  FADD.FTZ R18, R50, R53 ;  /* 0x0000003532127221 */ /* 0x002fc60000010000 */
[C---:B------:R-:W-:Y:S01]  /*41f0*/  FADD.FTZ R2, R191.reuse, R2 ;  /* 0x00000002bf027221 */ /* 0x040fe20000010000 */
[----:B------:R-:W-:Y:S02]  /*4200*/  F2FP.BF16.F32.PACK_AB R191, R191, R32 ;  /* 0x00000020bfbf723e */ /* 0x000fe400000010ff */
[----:B------:R-:W0:Y:S01]  /*4210*/  MUFU.EX2 R34, R34 ;  /* 0x0000002200227308 */ /* 0x000e220000000800 */
[----:B--2---:R-:W-:-:S07]  /*4220*/  FADD.FTZ R9, R33, R2 ;  /* 0x0000000221097221 */ /* 0x004fce0000010000 */
[----:B------:R-:W1:Y:S01]  /*4230*/  MUFU.EX2 R36, R36 ;  /* 0x0000002400247308 */ /* 0x000e620000000800 */
[C---:B---3--:R-:W-:Y:S01]  /*4240*/  FADD.FTZ R41, R51.reuse, R18 ;  /* 0x0000001233297221 */ /* 0x048fe20000010000 */
[----:B------:R-:W-:-:S06]  /*4250*/  F2FP.BF16.F32.PACK_AB R184, R51, R50 ;  /* 0x0000003233b8723e */ /* 0x000fcc00000010ff */
[----:B------:R-:W2:Y:S01]  /*4260*/  MUFU.EX2 R0, R0 ;  /* 0x0000000000007308 */ /* 0x000ea20000000800 */
[C---:B0-----:R-:W-:Y:S01]  /*4270*/  FADD.FTZ R9, R34.reuse, R9 ;  /* 0x0000000922097221 */ /* 0x041fe20000010000 */
[----:B------:R-:W-:-:S06]  /*4280*/  F2FP.BF16.F32.PACK_AB R185, R34, R33 ;  /* 0x0000002122b9723e */ /* 0x000fcc00000010ff */
[----:B------:R-:W0:Y:S01]  /*4290*/  MUFU.EX2 R35, R35 ;  /* 0x0000002300237308 */ /* 0x000e220000000800 */
[----:B-1----:R-:W-:Y:S01]  /*42a0*/  FADD.FTZ R18, R36, R41 ;  /* 0x0000002924127221 */ /* 0x002fe20000010000 */
[----:B------:R-:W-:-:S03]  /*42b0*/  F2FP.BF16.F32.PACK_AB R186, R37, R36 ;  /* 0x0000002425ba723e */ /* 0x000fc600000010ff */
[----:B------:R-:W-:Y:S01]  /*42c0*/  FADD.FTZ R18, R37, R18 ;  /* 0x0000001225127221 */ /* 0x000fe20000010000 */
[----:B--2---:R-:W-:-:S04]  /*42d0*/  FADD.FTZ R2, R0, R9 ;  /* 0x0000000900027221 */ /* 0x004fc80000010000 */
[C---:B0-----:R-:W-:Y:S01]  /*42e0*/  FADD.FTZ R9, R35.reuse, R2 ;  /* 0x0000000223097221 */ /* 0x041fe20000010000 */
[----:B------:R-:W-:Y:S01]  /*42f0*/  F2FP.BF16.F32.PACK_AB R187, R35, R0 ;  /* 0x0000000023bb723e */ /* 0x000fe200000010ff */
[----:B------:R-:W-:Y:S06]  /*4300*/  @P1 BRA `(.L_x_1015) ;  /* 0x00000000004c1947 */ /* 0x000fec0003800000 */
[----:B------:R-:W-:Y:S01]  /*4310*/  ISETP.LT.AND P1, PT, RZ, UR38, PT ;  /* 0x00000026ff007c0c */ /* 0x000fe2000bf21270 */
[----:B------:R-:W-:-:S12]  /*4320*/  UIADD3 UR15, UR38, -0x1, URZ ;  /* 0xffffffff260f7890 */ /* 0x000fd8000fffe03f */
[----:B------:R-:W-:Y:S05]  /*4330*/  @P1 BRA `(.L_x_1016) ;  /* 0x0000000000201947 */ /* 0x000fea0003800000 */
[----:B------:R-:W-:Y:S01]  /*4340*/  ULDC UR18, c[0x0][0x9e4] ;  /* 0x0002790000127ab9 */ /* 0x000fe20000000800 */
[----:B------:R-:W-:Y:S02]  /*4350*/  UIADD3 UR15, -UR38, URZ, URZ ;  /* 0x0000003f260f7290 */ /* 0x000fe4000fffe13f */
[----:B------:R-:W-:-:S11]  /*4360*/  UISETP.NE.AND UP0, UPT, UR18, 0x1, UPT ;  /* 0x000000011200788c */ /* 0x000fd6000bf05270 */
[----:B------:R-:W-:Y:S02]  /*4370*/  @UP0 ULDC.64 UR4, c[0x0][0x9e8] ;  /* 0x00027a0000040ab9 */ /* 0x000fe40000000a00 */
[----:B------:R-:W-:-:S04]  /*4380*/  UIMAD.WIDE.U32 UR6, UR15, UR4, URZ ;  /* 0x000000040f0672a5 */ /* 0x000fc8000f8e003f */
[----:B------:R-:W-:-:S04]  /*4390*/  @UP0 USHF.R.U32.HI UR15, URZ, UR5, UR7 ;  /* 0x000000053f0f0299 */ /* 0x000fc80008011607 */
[----:B------:R-:W-:Y:S01]  /*43a0*/  ULOP3.LUT UR15, URZ, UR15, URZ, 0x33, !UPT ;  /* 0x0000000f3f0f7292 */ /* 0x000fe2000f8e333f */
[----:B------:R-:W-:Y:S11]  /*43b0*/  BRA `(.L_x_1017) ;  /* 0x0000000000147947 */ /* 0x000ff60003800000 */
.L_x_1016:
[----:B------:R-:W-:Y:S02]  /*43c0*/  ULDC UR18, c[0x0][0x9e4] ;  /* 0x0002790000127ab9 */ /* 0x000fe40000000800 */
[----:B------:R-:W-:-:S11]  /*43d0*/  UISETP.NE.AND UP0, UPT, UR18, 0x1, UPT ;  /* 0x000000011200788c */ /* 0x000fd6000bf05270 */
[----:B------:R-:W-:Y:S02]  /*43e0*/  @UP0 ULDC.64 UR4, c[0x0][0x9e8] ;  /* 0x00027a0000040ab9 */ /* 0x000fe40000000a00 */
[----:B------:R-:W-:-:S04]  /*43f0*/  UIMAD.WIDE.U32 UR6, UR15, UR4, URZ ;  /* 0x000000040f0672a5 */ /* 0x000fc8000f8e003f */
[----:B------:R-:W-:-:S12]  /*4400*/  @UP0 USHF.R.U32.HI UR15, URZ, UR5, UR7 ;  /* 0x000000053f0f0299 */ /* 0x000fd80008011607 */
.L_x_1017:
[----:B------:R-:W-:-:S04]  /*4410*/  UIMAD UR15, UR15, UR18, UR18 ;  /* 0x000000120f0f72a4 */ /* 0x000fc8000f8e0212 */
[----:B------:R-:W-:-:S04]  /*4420*/  UISETP.LT.AND UP0, UPT, UR14, UR15, UPT ;  /* 0x0000000f0e00728c */ /* 0x000fc8000bf01270 */
[----:B------:R-:W-:-:S12]  /*4430*/  USEL UR14, UR14, UR15, UP0 ;  /* 0x0000000f0e0e7287 */ /* 0x000fd80008000000 */
.L_x_1015:
[----:B------:R-:W-:Y:S01]  /*4440*/  R2UR UR5, R200 ;  /* 0x00000000c80572ca */ /* 0x000fe200000e0000 */
[----:B------:R-:W-:Y:S01]  /*4450*/  USHF.R.S32.HI UR4, URZ, 0x1f, UR14 ;  /* 0x0000001f3f047899 */ /* 0x000fe2000801140e */
[----:B------:R-:W-:Y:S01]  /*4460*/  IMAD.MOV.U32 R0, RZ, RZ, 0x3f800000 ;  /* 0x3f800000ff007424 */ /* 0x000fe200078e00ff */
[----:B------:R-:W-:Y:S01]  /*4470*/  CS2R R150, SRZ ;  /* 0x0000000000967805 */ /* 0x000fe2000001ff00 */
[----:B------:R-:W-:Y:S01]  /*4480*/  IMAD.MOV.U32 R2, RZ, RZ, 0x3f800000 ;  /* 0x3f800000ff027424 */ /* 0x000fe200078e00ff */
[----:B------:R-:W-:Y:S01]  /*4490*/  ULEA.HI UR4, UR4, UR14, URZ, 0x6 ;  /* 0x0000000e04047291 */ /* 0x000fe2000f8f303f */
[----:B------:R-:W-:Y:S02]  /*44a0*/  CS2R R148, SRZ ;  /* 0x0000000000947805 */ /* 0x000fe4000001ff00 */
[----:B------:R-:W-:Y:S02]  /*44b0*/  CS2R R146, SRZ ;  /* 0x0000000000927805 */ /* 0x000fe4000001ff00 */
[----:B------:R-:W-:Y:S01]  /*44c0*/  CS2R R144, SRZ ;  /* 0x0000000000907805 */ /* 0x000fe2000001ff00 */
[----:B------:R-:W-:Y:S01]  /*44d0*/  USHF.R.S32.HI UR4, URZ, 0x6, UR4 ;  /* 0x000000063f047899 */ /* 0x000fe20008011404 */
[----:B------:R-:W-:-:S02]  /*44e0*/  CS2R R142, SRZ ;  /* 0x00000000008e7805 */ /* 0x000fc4000001ff00 */
[----:B------:R-:W-:Y:S02]  /*44f0*/  CS2R R140, SRZ ;  /* 0x00000000008c7805 */ /* 0x000fe4000001ff00 */
[----:B------:R-:W-:Y:S01]  /*4500*/  CS2R R138, SRZ ;  /* 0x00000000008a7805 */ /* 0x000fe2000001ff00 */
[----:B------:R-:W-:Y:S01]  /*4510*/  UISETP.LT.AND UP0, UPT, UR5, UR4, UPT ;  /* 0x000000040500728c */ /* 0x000fe2000bf01270 */
[----:B------:R-:W-:Y:S02]  /*4520*/  CS2R R136, SRZ ;  /* 0x0000000000887805 */ /* 0x000fe4000001ff00 */
[----:B------:R-:W-:Y:S02]  /*4530*/  CS2R R134, SRZ ;  /* 0x0000000000867805 */ /* 0x000fe4000001ff00 */
[----:B------:R-:W-:Y:S01]  /*4540*/  CS2R R132, SRZ ;  /* 0x0000000000847805 */ /* 0x000fe2000001ff00 */
[----:B------:R-:W-:Y:S01]  /*4550*/  USEL UR5, UR5, UR4, !UP0 ;  /* 0x0000000405057287 */ /* 0x000fe2000c000000 */
[----:B------:R-:W-:-:S02]  /*4560*/  CS2R R130, SRZ ;  /* 0x0000000000827805 */ /* 0x000fc4000001ff00 */
[----:B------:R-:W-:Y:S01]  /*4570*/  CS2R R128, SRZ ;  /* 0x0000000000807805 */ /* 0x000fe2000001ff00 */
[----:B------:R-:W-:Y:S01]  /*4580*/  UMOV UR4, URZ ;  /* 0x0000003f00047c82 */ /* 0x000fe20008000000 */
[----:B------:R-:W-:Y:S02]  /*4590*/  CS2R R126, SRZ ;  /* 0x00000000007e7805 */ /* 0x000fe4000001ff00 */
[----:B------:R-:W-:Y:S02]  /*45a0*/  CS2R R124, SRZ ;  /* 0x00000000007c7805 */ /* 0x000fe4000001ff00 */
[----:B------:R-:W-:Y:S02]  /*45b0*/  ISETP.GE.AND P1, PT, R203, UR5, PT ;  /* 0x00000005cb007c0c */ /* 0x000fe4000bf26270 */
[----:B------:R-:W-:Y:S02]  /*45c0*/  CS2R R122, SRZ ;  /* 0x00000000007a7805 */ /* 0x000fe4000001ff00 */
[----:B------:R-:W-:Y:S01]  /*45d0*/  MOV R204, UR5 ;  /* 0x0000000500cc7c02 */ /* 0x000fe20008000f00 */
[----:B------:R-:W-:Y:S01]  /*45e0*/  UMOV UR5, URZ ;  /* 0x0000003f00057c82 */ /* 0x000fe20008000000 */
        /* <DEDUP_REMOVED lines=50> */
[----:B------:R-:W-:Y:S06]  /*4910*/  @!P1 BRA `(.L_x_1018) ;  /* 0x0000002c00789947 */ /* 0x000fec0003800000 */
[----:B------:R-:W-:Y:S01]  /*4920*/  UMOV UR4, URZ ;  /* 0x0000003f00047c82 */ /* 0x000fe20008000000 */
[----:B------:R-:W-:Y:S01]  /*4930*/  IMAD.MOV.U32 R202, RZ, RZ, R3 ;  /* 0x000000ffffca7224 */ /* 0x000fe200078e0003 */
[----:B------:R-:W-:Y:S01]  /*4940*/  MOV R205, UR4 ;  /* 0x0000000400cd7c02 */ /* 0x000fe20008000f00 */
[----:B------:R-:W-:Y:S01]  /*4950*/  IMAD.MOV.U32 R201, RZ, RZ, R4 ;  /* 0x000000ffffc97224 */ /* 0x000fe200078e0004 */
[----:B------:R-:W-:Y:S01]  /*4960*/  UMOV UR5, URZ ;  /* 0x0000003f00057c82 */ /* 0x000fe20008000000 */
[----:B------:R-:W-:Y:S01]  /*4970*/  IMAD.MOV.U32 R2, RZ, RZ, 0x3f800000 ;  /* 0x3f800000ff027424 */ /* 0x000fe200078e00ff */
[----:B------:R-:W-:Y:S01]  /*4980*/  ULDC UR7, c[0x0][0x9d8] ;  /* 0x0002760000077ab9 */ /* 0x000fe20000000800 */
[----:B------:R-:W-:Y:S02]  /*4990*/  IMAD.MOV.U32 R0, RZ, RZ, 0x3f800000 ;  /* 0x3f800000ff007424 */ /* 0x000fe400078e00ff */
[----:B------:R-:W-:-:S07]  /*49a0*/  IMAD.MOV.U32 R151, RZ, RZ, RZ ;  /* 0x000000ffff977224 */ /* 0x000fce00078e00ff */
.L_x_1037:
[----:B------:R-:W-:Y:S01]  /*49b0*/  R2UR UR6, R205 ;  /* 0x00000000cd0672ca */ /* 0x000fe200000e0000 */
[----:B------:R-:W-:-:S04]  /*49c0*/  UISETP.NE.AND UP0, UPT, UR5, 0x1, UPT ;  /* 0x000000010500788c */ /* 0x000fc8000bf05270 */
[----:B------:R-:W-:-:S08]  /*49d0*/  USEL UR4, URZ, 0x1, UP0 ;  /* 0x000000013f047887 */ /* 0x000fd00008000000 */
[----:B------:R-:W-:-:S06]  /*49e0*/  ULOP3.LUT UR4, UR6, UR4, URZ, 0x3c, !UPT ;  /* 0x0000000406047292 */ /* 0x000fcc000f8e3c3f */
[----:B------:R-:W-:Y:S01]  /*49f0*/  MOV R8, UR4 ;  /* 0x0000000400087c02 */ /* 0x000fe20008000f00 */
[----:B------:R-:W-:Y:S06]  /*4a00*/  @!P0 BRA `(.L_x_1019) ;  /* 0x0000000000048947 */ /* 0x000fec0003800000 */
[----:B------:R-:W-:Y:S01]  /*4a10*/  BPT.TRAP 0x1 ;  /* 0x000000040000795c */ /* 0x000fe20000300000 */
.L_x_1019:
[----:B------:R-:W-:Y:S01]  /*4a20*/  R2UR UR6, R16 ;  /* 0x00000000100672ca */ /* 0x000fe200000e0000 */
[----:B------:R-:W-:Y:S01]  /*4a30*/  UIADD3 UR4, UR5, 0x1, URZ ;  /* 0x0000000105047890 */ /* 0x000fe2000fffe03f */
[----:B------:R-:W-:-:S03]  /*4a40*/  R2UR UR10, R8 ;  /* 0x00000000080a72ca */ /* 0x000fc600000e0000 */
[----:B------:R-:W-:-:S04]  /*4a50*/  UISETP.NE.AND UP0, UPT, UR4, 0x2, UPT ;  /* 0x000000020400788c */ /* 0x000fc8000bf05270 */
[----:B------:R-:W-:-:S04]  /*4a60*/  USEL UR4, UR4, URZ, UP0 ;  /* 0x0000003f04047287 */ /* 0x000fc80008000000 */
[----:B------:R-:W-:Y:S02]  /*4a70*/  ULEA UR6, UR4, UR6, 0x3 ;  /* 0x0000000604067291 */ /* 0x000fe4000f8e183f */
[----:B------:R-:W-:-:S04]  /*4a80*/  IMAD.U32 R3, RZ, RZ, UR10 ;  /* 0x0000000aff037e24 */ /* 0x000fc8000f8e00ff */
[----:B------:R-:W-:Y:S01]  /*4a90*/  IMAD.U32 R206, RZ, RZ, UR6 ;  /* 0x00000006ffce7e24 */ /* 0x000fe2000f8e00ff */
[----:B------:R-:W-:-:S04]  /*4aa0*/  SHF.L.U32 R3, R3, 0x1f, RZ ;  /* 0x0000001f03037819 */ /* 0x000fc800000006ff */
[----:B------:R0:W1:Y:S01]  /*4ab0*/  SYNCS.PHASECHK.TRANS64.TRYWAIT P1, [UR6+0x30830], R3 ;  /* 0x03083003ff0075a7 */ /* 0x0000620008020146 */
[----:B------:R-:W-:Y:S05]  /*4ac0*/  @!P0 BRA `(.L_x_1020) ;  /* 0x0000000000048947 */ /* 0x000fea0003800000 */
[----:B------:R-:W-:Y:S01]  /*4ad0*/  BPT.TRAP 0x1 ;  /* 0x000000040000795c */ /* 0x000fe20000300000 */
.L_x_1020:
[----:B-1----:R-:W-:Y:S05]  /*4ae0*/  @P1 BRA `(.L_x_1021) ;  /* 0x00000000000c1947 */ /* 0x002fea0003800000 */
[----:B------:R-:W-:-:S13]  /*4af0*/  R2UR UR6, R206 ;  /* 0x00000000ce0672ca */ /* 0x000fda00000e0000 */
[----:B------:R-:W1:Y:S02]  /*4b00*/  SYNCS.PHASECHK.TRANS64.TRYWAIT P1, [UR6+0x30830], R3 ;  /* 0x03083003ff0075a7 */ /* 0x000e640008020146 */
[----:B-1----:R-:W-:Y:S05]  /*4b10*/  @!P1 BRA `(.L_x_1022) ;  /* 0x000000f400cc9947 */ /* 0x002fea0003800000 */
.L_x_1021:
[----:B------:R-:W-:Y:S01]  /*4b20*/  R2UR UR6, R20 ;  /* 0x00000000140672ca */ /* 0x000fe200000e0000 */
[----:B------:R-:W-:Y:S01]  /*4b30*/  WARPGROUP.ARRIVE ;  /* 0x00000000000079c5 */ /* 0x000fe20000000000 */
[----:B------:R-:W-:Y:S01]  /*4b40*/  R2UR UR56, R6 ;  /* 0x00000000063872ca */ /* 0x000fe200000e0000 */
[----:B------:R-:W-:Y:S01]  /*4b50*/  UMOV UR59, 0x40000040 ;  /* 0x40000040003b7882 */ /* 0x000fe20000000000 */
[----:B------:R-:W-:Y:S01]  /*4b60*/  R2UR UR57, R7 ;  /* 0x00000000073972ca */ /* 0x000fe200000e0000 */
[----:B------:R-:W-:Y:S01]  /*4b70*/  UMOV UR55, 0x40000040 ;  /* 0x4000004000377882 */ /* 0x000fe20000000000 */
[----:B01----:R-:W-:Y:S01]  /*4b80*/  MOV R3, UR53 ;  /* 0x0000003500037c02 */ /* 0x003fe20008000f00 */
[----:B------:R-:W-:Y:S01]  /*4b90*/  UMOV UR11, 0x40000040 ;  /* 0x40000040000b7882 */ /* 0x000fe20000000000 */
[----:B------:R-:W-:Y:S01]  /*4ba0*/  MOV R4, UR52 ;  /* 0x0000003400047c02 */ /* 0x000fe20008000f00 */
[----:B------:R-:W-:Y:S01]  /*4bb0*/  UMOV UR15, 0x40000040 ;  /* 0x40000040000f7882 */ /* 0x000fe20000000000 */
[----:B------:R-:W-:Y:S01]  /*4bc0*/  R2UR UR52, R10 ;  /* 0x000000000a3472ca */ /* 0x000fe200000e0000 */
[----:B------:R-:W-:Y:S01]  /*4bd0*/  UMOV UR19, 0x40000040 ;  /* 0x4000004000137882 */ /* 0x000fe20000000000 */
[----:B------:R-:W-:Y:S01]  /*4be0*/  R2UR UR53, R11 ;  /* 0x000000000b3572ca */ /* 0x000fe200000e0000 */
[----:B------:R-:W-:Y:S01]  /*4bf0*/  ULEA UR6, UR4, UR6, 0xb ;  /* 0x0000000604067291 */ /* 0x000fe2000f8e583f */
[-C--:B------:R-:W-:Y:S01]  /*4c00*/  FMUL.FTZ R24, R24, R0.reuse ;  /* 0x0000000018187220 */ /* 0x080fe20000410000 */
[----:B------:R-:W-:Y:S01]  /*4c10*/  UMOV UR23, 0x40000040 ;  /* 0x4000004000177882 */ /* 0x000fe20000000000 */
[----:B------:R-:W-:Y:S01]  /*4c20*/  UMOV UR27, 0x40000040 ;  /* 0x40000040001b7882 */ /* 0x000fe20000000000 */
[----:B------:R-:W-:Y:S01]  /*4c30*/  UIADD3 UR10, UR6, 0x2, URZ ;  /* 0x00000002060a7890 */ /* 0x000fe2000fffe03f */
[-C--:B------:R-:W-:Y:S01]  /*4c40*/  FMUL.FTZ R25, R25, R0.reuse ;  /* 0x0000000019197220 */ /* 0x080fe20000410000 */
[----:B------:R-:W-:Y:S01]  /*4c50*/  UIADD3 UR14, UR6, 0x200, URZ ;  /* 0x00000200060e7890 */ /* 0x000fe2000fffe03f */
[-C--:B------:R-:W-:Y:S01]  /*4c60*/  FMUL.FTZ R28, R28, R0.reuse ;  /* 0x000000001c1c7220 */ /* 0x080fe20000410000 */
[----:B------:R-:W-:Y:S01]  /*4c70*/  UMOV UR58, UR6 ;  /* 0x00000006003a7c82 */ /* 0x000fe20008000000 */
[----:B------:R-:W-:Y:S01]  /*4c80*/  UIADD3 UR18, UR6, 0x202, URZ ;  /* 0x0000020206127890 */ /* 0x000fe2000fffe03f */
[----:B------:R-:W-:Y:S01]  /*4c90*/  HGMMA.64x64x16.F32.BF16 R152, gdesc[UR56], RZ, !UPT, gsb0 ;  /* 0x00e00000389879f0 */ /* 0x000fe2000c0018ff */
[----:B------:R-:W-:Y:S01]  /*4ca0*/  UMOV UR54, UR10 ;  /* 0x0000000a00367c82 */ /* 0x000fe20008000000 */
[----:B------:R-:W-:Y:S01]  /*4cb0*/  R2UR UR56, R14 ;  /* 0x000000000e3872ca */ /* 0x000fe200000e0000 */
[----:B------:R-:W-:Y:S01]  /*4cc0*/  UIADD3 UR10, UR6, 0x4, URZ ;  /* 0x00000004060a7890 */ /* 0x000fe2000fffe03f */
[----:B------:R-:W-:Y:S01]  /*4cd0*/  R2UR UR57, R15 ;  /* 0x000000000f3972ca */ /* 0x000fe200000e0000 */
[----:B------:R-:W-:Y:S01]  /*4ce0*/  UMOV UR59, 0x40000040 ;  /* 0x40000040003b7882 */ /* 0x000fe20000000000 */
[----:B------:R-:W-:Y:S01]  /*4cf0*/  UIADD3 UR22, UR6, 0x204, URZ ;  /* 0x0000020406167890 */ /* 0x000fe2000fffe03f */
[-C--:B------:R-:W-:Y:S01]  /*4d00*/  FMUL.FTZ R29, R29, R0.reuse ;  /* 0x000000001d1d7220 */ /* 0x080fe20000410000 */
[----:B------:R-:W-:Y:S01]  /*4d10*/  UIADD3 UR26, UR6, 0x206, URZ ;  /* 0x00000206061a7890 */ /* 0x000fe2000fffe03f */
[-C--:B------:R-:W-:Y:S01]  /*4d20*/  FMUL.FTZ R32, R32, R0.reuse ;  /* 0x0000000020207220 */ /* 0x080fe20000410000 */
[----:B------:R-:W-:Y:S01]  /*4d30*/  UMOV UR58, UR10 ;  /* 0x0000000a003a7c82 */ /* 0x000fe20008000000 */
[----:B------:R-:W-:Y:S01]  /*4d40*/  UIADD3 UR10, UR6, 0x6, URZ ;  /* 0x00000006060a7890 */ /* 0x000fe2000fffe03f */
[-C--:B------:R-:W-:Y:S01]  /*4d50*/  FMUL.FTZ R33, R33, R0.reuse ;  /* 0x0000000021217220 */ /* 0x080fe20000410000 */
        /* <DEDUP_REMOVED lines=70> */
[----:B------:R-:W-:Y:S01]  /*51c0*/  HGMMA.64x64x16.F32.BF16 R152, gdesc[UR52], R152, gsb0 ;  /* 0x00e00000349879f0 */ /* 0x000fe20008001898 */
[----:B------:R-:W-:Y:S01]  /*51d0*/  R2UR UR53, R3 ;  /* 0x00000000033572ca */ /* 0x000fe200000e0000 */
[----:B------:R-:W-:Y:S01]  /*51e0*/  UIADD3 UR54, UR6, 0x604, URZ ;  /* 0x0000060406367890 */ /* 0x000fe2000fffe03f */
[----:B------:R-:W-:Y:S01]  /*51f0*/  R2UR UR52, R4 ;  /* 0x00000000043472ca */ /* 0x000fe200000e0000 */
[----:B------:R-:W-:Y:S01]  /*5200*/  UMOV UR55, 0x40000040 ;  /* 0x4000004000377882 */ /* 0x000fe20000000000 */
[----:B------:R-:W-:Y:S01]  /*5210*/  UIADD3 UR6, UR6, 0x606, URZ ;  /* 0x0000060606067890 */ /* 0x000fe2000fffe03f */
        /* <DEDUP_REMOVED lines=68> */
[----:B------:R-:W-:Y:S01]  /*5660*/  HGMMA.64x64x16.F32.BF16 R152, gdesc[UR56], R152, gsb0 ;  /* 0x00e00000389879f0 */ /* 0x000fe20008001898 */
[----:B------:R-:W-:Y:S01]  /*5670*/  R2UR UR56, R12 ;  /* 0x000000000c3872ca */ /* 0x000fe200000e0000 */
[----:B------:R-:W-:Y:S01]  /*5680*/  UMOV UR58, UR6 ;  /* 0x00000006003a7c82 */ /* 0x000fe20008000000 */
[----:B------:R-:W-:Y:S01]  /*5690*/  R2UR UR57, R13 ;  /* 0x000000000d3972ca */ /* 0x000fe200000e0000 */
[----:B------:R-:W-:Y:S01]  /*56a0*/  UMOV UR59, 0x40000040 ;  /* 0x40000040003b7882 */ /* 0x000fe20000000000 */
[----:B------:R-:W-:Y:S02]  /*56b0*/  WARPGROUP.DEPBAR.LE gsb0, 0x0 ;  /* 0x00008000000079c5 */ /* 0x000fe40000010000 */
[----:B------:R-:W-:-:S06]  /*56c0*/  WARPGROUP.ARRIVE ;  /* 0x00000000000079c5 */ /* 0x000fcc0000000000 */
[----:B------:R-:W-:Y:S03]  /*56d0*/  HGMMA.64x64x16.F32.BF16 R152, gdesc[UR8], R152, gsb0 ;  /* 0x00e00000089879f0 */ /* 0x000fe60008001898 */
        /* <DEDUP_REMOVED lines=37> */
[----:B------:R-:W-:Y:S05]  /*5930*/  @!P0 BRA `(.L_x_1023) ;  /* 0x0000000000048947 */ /* 0x000fea0003800000 */
[----:B------:R-:W-:Y:S01]  /*5940*/  BPT.TRAP 0x1 ;  /* 0x000000040000795c */ /* 0x000fe20000300000 */
.L_x_1023:
        /* <DEDUP_REMOVED lines=8> */
.L_x_1024:
[----:B-1----:R-:W-:Y:S05]  /*59d0*/  @P1 BRA `(.L_x_1025) ;  /* 0x0000000000081947 */ /* 0x002fea0003800000 */
[----:B------:R-:W1:Y:S02]  /*59e0*/  SYNCS.PHASECHK.TRANS64.TRYWAIT P1, [UR6+0x30850], R0 ;  /* 0x03085000ff0075a7 */ /* 0x000e640008020146 */
[----:B-1----:R-:W-:Y:S05]  /*59f0*/  @!P1 BRA `(.L_x_1026) ;  /* 0x000000e800309947 */ /* 0x002fea0003800000 */
.L_x_1025:
[----:B------:R-:W-:Y:S01]  /*5a00*/  R2UR UR10, R16 ;  /* 0x00000000100a72ca */ /* 0x000fe200000e0000 */
[----:B------:R-:W-:Y:S01]  /*5a10*/  WARPGROUP.ARRIVE ;  /* 0x00000000000079c5 */ /* 0x000fe20000000000 */
[----:B------:R-:W-:-:S11]  /*5a20*/  UMOV UR11, 0x40000040 ;  /* 0x40000040000b7882 */ /* 0x000fd60000000000 */
[----:B------:R-:W-:-:S04]  /*5a30*/  UIADD3 UR10, UR10, 0x400, URZ ;  /* 0x000004000a0a7890 */ /* 0x000fc8000fffe03f */
[----:B------:R-:W-:-:S04]  /*5a40*/  USHF.R.U32.HI UR10, URZ, 0x4, UR10 ;  /* 0x000000043f0a7899 */ /* 0x000fc8000801160a */
[----:B------:R-:W-:-:S04]  /*5a50*/  ULOP3.LUT UR10, UR10, 0x3fff, URZ, 0xc0, !UPT ;  /* 0x00003fff0a0a7892 */ /* 0x000fc8000f8ec03f */
[----:B------:R-:W-:-:S04]  /*5a60*/  ULOP3.LUT UR10, UR10, 0x2000000, URZ, 0xfc, !UPT ;  /* 0x020000000a0a7892 */ /* 0x000fc8000f8efc3f */
[----:B------:R-:W-:-:S07]  /*5a70*/  ULEA UR5, UR5, UR10, 0xb ;  /* 0x0000000a05057291 */ /* 0x000fce000f8e583f */
        /* <DEDUP_REMOVED lines=23> */
.L_x_1027:
[----:B------:R-:W-:Y:S01]  /*5bf0*/  R2UR UR10, R23 ;  /* 0x00000000170a72ca */ /* 0x000fe200000e0000 */
[----:B------:R-:W2:Y:S01]  /*5c00*/  S2UR UR11, SR_CgaCtaId ;  /* 0x00000000000b79c3 */ /* 0x000ea20000008800 */
[----:B------:R-:W-:Y:S01]  /*5c10*/  R2UR UR5, R22 ;  /* 0x00000000160572ca */ /* 0x000fe200000e0000 */
[----:B01----:R-:W-:Y:S01]  /*5c20*/  FMUL.FTZ R0, R154, UR7 ;  /* 0x000000079a007c20 */ /* 0x003fe20008410000 */
[----:B------:R-:W-:Y:S01]  /*5c30*/  R2UR UR14, R206 ;  /* 0x00000000ce0e72ca */ /* 0x000fe200000e0000 */
[----:B------:R-:W-:Y:S01]  /*5c40*/  FMUL.FTZ R188, R161, UR7 ;  /* 0x00000007a1bc7c20 */ /* 0x000fe20008410000 */
[----:B------:R-:W-:Y:S01]  /*5c50*/  FMUL.FTZ R161, R171, UR7 ;  /* 0x00000007aba17c20 */ /* 0x000fe20008410000 */
[----:B------:R-:W-:Y:S01]  /*5c60*/  FMUL.FTZ R171, R173, UR7 ;  /* 0x00000007adab7c20 */ /* 0x000fe20008410000 */
[----:B------:R-:W-:Y:S01]  /*5c70*/  FMUL.FTZ R185, R156, UR7 ;  /* 0x000000079cb97c20 */ /* 0x000fe20008410000 */
[----:B------:R-:W0:Y:S01]  /*5c80*/  LDC R154, c[0x0][0x288] ;  /* 0x0000a200ff9a7b82 */ /* 0x000e220000000800 */
[----:B------:R-:W-:Y:S01]  /*5c90*/  FMUL.FTZ R173, R177, UR7 ;  /* 0x00000007b1ad7c20 */ /* 0x000fe20008410000 */
[----:B------:R-:W-:Y:S01]  /*5ca0*/  FMUL.FTZ R156, R162, UR7 ;  /* 0x00000007a29c7c20 */ /* 0x000fe20008410000 */
[----:B------:R-:W-:Y:S01]  /*5cb0*/  MOV R177, R19 ;  /* 0x0000001300b17202 */ /* 0x000fe20000000f00 */
[----:B------:R-:W-:Y:S01]  /*5cc0*/  UISETP.NE.AND UP1, UPT, UR10, URZ, UPT ;  /* 0x0000003f0a00728c */ /* 0x000fe2000bf25270 */
[----:B------:R-:W-:Y:S01]  /*5cd0*/  FMUL.FTZ R162, R174, UR7 ;  /* 0x00000007aea27c20 */ /* 0x000fe20008410000 */
[----:B------:R-:W-:Y:S01]  /*5ce0*/  UISETP.NE.AND UP0, UPT, UR5, URZ, UPT ;  /* 0x0000003f0500728c */ /* 0x000fe2000bf05270 */
[----:B------:R-:W-:-:S02]  /*5cf0*/  IMAD.SHL.U32 R174, R203, 0x40, RZ ;  /* 0x00000040cbae7824 */ /* 0x000fc400078e00ff */
[----:B------:R-:W-:Y:S01]  /*5d00*/  FMUL.FTZ R189, R164, UR7 ;  /* 0x00000007a4bd7c20 */ /* 0x000fe20008410000 */
[----:B------:R-:W-:Y:S01]  /*5d10*/  FMUL.FTZ R164, R178, UR7 ;  /* 0x00000007b2a47c20 */ /* 0x000fe20008410000 */
[----:B------:R-:W-:Y:S01]  /*5d20*/  PLOP3.LUT P1, PT, PT, PT, UP1, 0x80, 0x0 ;  /* 0x000000000000781c */ /* 0x000fe20003f2f018 */
[----:B------:R-:W-:Y:S01]  /*5d30*/  FMUL.FTZ R4, R152, UR7 ;  /* 0x0000000798047c20 */ /* 0x000fe20008410000 */
[----:B------:R-:W-:Y:S01]  /*5d40*/  PLOP3.LUT P2, PT, PT, PT, UP1, 0x80, 0x0 ;  /* 0x000000000000781c */ /* 0x000fe20003f4f018 */
[----:B------:R-:W-:Y:S01]  /*5d50*/  FMUL.FTZ R187, R160, UR7 ;  /* 0x00000007a0bb7c20 */ /* 0x000fe20008410000 */
[----:B------:R-:W-:Y:S01]  /*5d60*/  FMUL.FTZ R184, R153, UR7 ;  /* 0x0000000799b87c20 */ /* 0x000fe20008410000 */
[----:B------:R-:W-:Y:S01]  /*5d70*/  @UP1 ULDC UR5, c[0x0][0x44c] ;  /* 0x0001130000051ab9 */ /* 0x000fe20000000800 */
[----:B------:R-:W-:Y:S01]  /*5d80*/  FMUL.FTZ R152, R155, UR7 ;  /* 0x000000079b987c20 */ /* 0x000fe20008410000 */
[----:B------:R-:W-:Y:S01]  /*5d90*/  FMUL.FTZ R186, R157, UR7 ;  /* 0x000000079dba7c20 */ /* 0x000fe20008410000 */
[----:B------:R-:W-:Y:S01]  /*5da0*/  FMUL.FTZ R160, R170, UR7 ;  /* 0x00000007aaa07c20 */ /* 0x000fe20008410000 */
[----:B------:R-:W-:Y:S01]  /*5db0*/  FMUL.FTZ R153, R158, UR7 ;  /* 0x000000079e997c20 */ /* 0x000fe20008410000 */
[----:B------:R-:W-:Y:S01]  /*5dc0*/  FMUL.FTZ R155, R159, UR7 ;  /* 0x000000079f9b7c20 */ /* 0x000fe20008410000 */
[----:B------:R-:W-:Y:S01]  /*5dd0*/  FMUL.FTZ R157, R163, UR7 ;  /* 0x00000007a39d7c20 */ /* 0x000fe20008410000 */
[----:B------:R-:W-:Y:S01]  /*5de0*/  FMUL.FTZ R170, R172, UR7 ;  /* 0x00000007acaa7c20 */ /* 0x000fe20008410000 */
[----:B------:R-:W-:Y:S01]  /*5df0*/  @P1 IMAD.HI.U32 R2, R19, UR5, RZ ;  /* 0x0000000513021c27 */ /* 0x000fe2000f8e00ff */
[----:B------:R-:W-:-:S03]  /*5e00*/  @UP1 ULDC UR5, c[0x0][0x450] ;  /* 0x0001140000051ab9 */ /* 0x000fc60000000800 */
[----:B------:R-:W-:Y:S01]  /*5e10*/  FMUL.FTZ R190, R165, UR7 ;  /* 0x00000007a5be7c20 */ /* 0x000fe20008410000 */
[----:B------:R-:W-:Y:S01]  /*5e20*/  FMUL.FTZ R158, R166, UR7 ;  /* 0x00000007a69e7c20 */ /* 0x000fe20008410000 */
[----:B------:R-:W-:Y:S01]  /*5e30*/  FMUL.FTZ R159, R167, UR7 ;  /* 0x00000007a79f7c20 */ /* 0x000fe20008410000 */
[----:B------:R-:W-:Y:S01]  /*5e40*/  @P2 SHF.R.U32.HI R177, RZ, UR5, R2 ;  /* 0x00000005ffb12c19 */ /* 0x000fe20008011602 */
[----:B------:R-:W-:Y:S01]  /*5e50*/  UIADD3 UR5, UR14, 0x30840, URZ ;  /* 0x000308400e057890 */ /* 0x000fe2000fffe03f */
[----:B------:R-:W-:Y:S01]  /*5e60*/  IADD3 R2, -R174, 0x1, RZ ;  /* 0x00000001ae027810 */ /* 0x000fe20007ffe1ff */
[----:B------:R-:W-:Y:S01]  /*5e70*/  FMUL.FTZ R163, R175, UR7 ;  /* 0x00000007afa37c20 */ /* 0x000fe20008410000 */
[----:B------:R-:W-:Y:S01]  /*5e80*/  FMUL.FTZ R172, R176, UR7 ;  /* 0x00000007b0ac7c20 */ /* 0x000fe20008410000 */
[----:B------:R-:W1:Y:S01]  /*5e90*/  SHFL.IDX PT, R178, R177, RZ, 0x1c1f ;  /* 0x001c1fffb1b27589 */ /* 0x000e6200000e0000 */
[----:B------:R-:W-:Y:S01]  /*5ea0*/  R2UR UR10, R21 ;  /* 0x00000000150a72ca */ /* 0x000fe200000e0000 */
[----:B------:R-:W-:Y:S01]  /*5eb0*/  FMUL.FTZ R168, R168, UR7 ;  /* 0x00000007a8a87c20 */ /* 0x000fe20008410000 */
[----:B------:R-:W-:Y:S01]  /*5ec0*/  FMUL.FTZ R169, R169, UR7 ;  /* 0x00000007a9a97c20 */ /* 0x000fe20008410000 */
[----:B------:R-:W-:Y:S01]  /*5ed0*/  FMUL.FTZ R165, R179, UR7 ;  /* 0x00000007b3a57c20 */ /* 0x000fe20008410000 */
[----:B------:R-:W-:Y:S01]  /*5ee0*/  FMUL.FTZ R175, R180, UR7 ;  /* 0x00000007b4af7c20 */ /* 0x000fe20008410000 */
[----:B------:R-:W-:Y:S01]  /*5ef0*/  FMUL.FTZ R176, R181, UR7 ;  /* 0x00000007b5b07c20 */ /* 0x000fe20008410000 */
[----:B------:R-:W-:Y:S01]  /*5f00*/  FMUL.FTZ R166, R182, UR7 ;  /* 0x00000007b6a67c20 */ /* 0x000fe20008410000 */
[----:B------:R-:W-:-:S02]  /*5f10*/  IMAD R2, R5, -0x2, R2 ;  /* 0xfffffffe05027824 */ /* 0x000fc400078e0202 */
[----:B------:R-:W-:Y:S01]  /*5f20*/  FMUL.FTZ R167, R183, UR7 ;  /* 0x00000007b7a77c20 */ /* 0x000fe20008410000 */
[----:B--2---:R-:W-:Y:S01]  /*5f30*/  UPRMT UR5, UR11, 0x654, UR5 ;  /* 0x000006540b057896 */ /* 0x004fe20008000005 */
[----:B------:R-:W-:Y:S01]  /*5f40*/  PLOP3.LUT P1, PT, PT, PT, UP0, 0x40, 0x0 ;  /* 0x000000000000781c */ /* 0x000fe20003f2e808 */
[----:B------:R-:W2:Y:S01]  /*5f50*/  MUFU.TANH R4, R4 ;  /* 0x0000000400047308 */ /* 0x000ea20000002400 */
[----:B------:R-:W-:Y:S01]  /*5f60*/  ULDC UR11, c[0x0][0x2f0] ;  /* 0x0000bc00000b7ab9 */ /* 0x000fe20000000800 */
[----:B------:R-:W-:Y:S01]  /*5f70*/  ULDC UR14, c[0x0][0x9e0] ;  /* 0x00027800000e7ab9 */ /* 0x000fe20000000800 */
[----:B------:R-:W-:-:S04]  /*5f80*/  IMAD R3, R17, UR11, R2 ;  /* 0x0000000b11037c24 */ /* 0x000fc8000f8e0202 */
[----:B0-----:R-:W-:Y:S01]  /*5f90*/  IMAD.IADD R3, R3, 0x1, -R154 ;  /* 0x0000000103037824 */ /* 0x001fe200078e0a9a */
[----:B------:R-:W0:Y:S01]  /*5fa0*/  MUFU.TANH R184, R184 ;  /* 0x000000b800b87308 */ /* 0x000e220000002400 */
[----:B------:R-:W-:Y:S02]  /*5fb0*/  SYNCS.ARRIVE.TRANS64.RED.A1T0 RZ, [UR5], RZ ;  /* 0x000000ffffff79a7 */ /* 0x000fe40008100405 */
[C---:B------:R-:W-:Y:S01]  /*5fc0*/  VIADD R182, R3.reuse, UR14 ;  /* 0x0000000e03b67c36 */ /* 0x040fe20008000000 */
[----:B------:R-:W-:-:S03]  /*5fd0*/  IADD3 R183, R3, UR10, RZ ;  /* 0x0000000a03b77c10 */ /* 0x000fc6000fffe0ff */
[--C-:B-1----:R-:W-:Y:S01]  /*5fe0*/  IMAD.IADD R179, R182, 0x1, R178.reuse ;  /* 0x00000001b6b37824 */ /* 0x102fe200078e02b2 */
[----:B------:R-:W1:Y:S01]  /*5ff0*/  MUFU.TANH R0, R0 ;  /* 0x0000000000007308 */ /* 0x000e620000002400 */
[----:B------:R-:W-:-:S07]  /*6000*/  IMAD.IADD R180, R183, 0x1, R178 ;  /* 0x00000001b7b47824 */ /* 0x000fce00078e02b2 */
[----:B------:R-:W3:Y:S08]  /*6010*/  MUFU.TANH R152, R152 ;  /* 0x0000009800987308 */ /* 0x000ef00000002400 */
[----:B------:R-:W4:Y:S08]  /*6020*/  MUFU.TANH R185, R185 ;  /* 0x000000b900b97308 */ /* 0x000f300000002400 */
        /* <DEDUP_REMOVED lines=34> */
[----:B------:R-:W-:Y:S02]  /*6250*/  LOP3.LUT R181, RZ, R181, RZ, 0x33, !PT ;  /* 0x000000b5ffb57212 */ /* 0x000fe400078e33ff */
[----:B------:R-:W-:-:S04]  /*6260*/  MOV R178, UR5 ;  /* 0x0000000500b27c02 */ /* 0x000fc80008000f00 */
[----:B------:R-:W-:-:S13]  /*6270*/  ISETP.NE.AND P1, PT, R178, 0x1, PT ;  /* 0x00000001b200780c */ /* 0x000fda0003f25270 */
[----:B------:R-:W1:Y:S02]  /*6280*/  @P1 LDC.64 R2, c[0x0][0x9e8] ;  /* 0x00027a00ff021b82 */ /* 0x000e640000000a00 */
[----:B-1----:R-:W-:-:S05]  /*6290*/  @P1 IMAD.HI.U32 R2, R181, R2, RZ ;  /* 0x00000002b5021227 */ /* 0x002fca00078e00ff */
[----:B------:R-:W-:-:S04]  /*62a0*/  @P1 SHF.R.U32.HI R181, RZ, R3, R2 ;  /* 0x00000003ffb51219 */ /* 0x000fc80000011602 */
[----:B------:R-:W-:Y:S01]  /*62b0*/  LOP3.LUT R181, RZ, R181, RZ, 0x33, !PT ;  /* 0x000000b5ffb57212 */ /* 0x000fe200078e33ff */
[----:B------:R-:W-:Y:S06]  /*62c0*/  BRA `(.L_x_1031) ;  /* 0x0000000000187947 */ /* 0x000fec0003800000 */
.L_x_1030:
[----:B------:R-:W-:Y:S02]  /*62d0*/  ULDC UR5, c[0x0][0x9e4] ;  /* 0x0002790000057ab9 */ /* 0x000fe40000000800 */
[----:B------:R-:W-:-:S05]  /*62e0*/  IMAD.U32 R178, RZ, RZ, UR5 ;  /* 0x00000005ffb27e24 */ /* 0x000fca000f8e00ff */
[----:B------:R-:W-:-:S13]  /*62f0*/  ISETP.NE.AND P1, PT, R178, 0x1, PT ;  /* 0x00000001b200780c */ /* 0x000fda0003f25270 */
[----:B------:R-:W1:Y:S02]  /*6300*/  @P1 LDC.64 R2, c[0x0][0x9e8] ;  /* 0x00027a00ff021b82 */ /* 0x000e640000000a00 */
[----:B-1----:R-:W-:-:S05]  /*6310*/  @P1 IMAD.HI.U32 R2, R181, R2, RZ ;  /* 0x00000002b5021227 */ /* 0x002fca00078e00ff */
[----:B------:R-:W-:-:S07]  /*6320*/  @P1 SHF.R.U32.HI R181, RZ, R3, R2 ;  /* 0x00000003ffb51219 */ /* 0x000fce0000011602 */
.L_x_1031:
[----:B------:R-:W-:Y:S05]  /*6330*/  BSYNC B0 ;  /* 0x0000000000007941 */ /* 0x000fea0003800000 */
.L_x_1029:
[----:B------:R-:W-:-:S04]  /*6340*/  IMAD R2, R181, R178, -R174 ;  /* 0x000000b2b5027224 */ /* 0x000fc800078e0aae */
[----:B------:R-:W-:-:S05]  /*6350*/  IMAD R2, R5, -0x2, R2 ;  /* 0xfffffffe05027824 */ /* 0x000fca00078e0202 */
[----:B------:R-:W-:Y:S02]  /*6360*/  VIADDMNMX R179, R2, R178, R179, PT ;  /* 0x000000b202b37246 */ /* 0x000fe400038001b3 */
[----:B------:R-:W-:-:S07]  /*6370*/  VIMNMX R180, R180, R2, !PT ;  /* 0x00000002b4b47248 */ /* 0x000fce0007fe0100 */
.L_x_1028:
[----:B------:R-:W-:Y:S01]  /*6380*/  ISETP.GT.AND P1, PT, R203, -0x1, PT ;  /* 0xffffffffcb00780c */ /* 0x000fe20003f24270 */
[----:B------:R-:W1:Y:S01]  /*6390*/  SHFL.IDX PT, R2, R177, 0x1, 0x1c1f ;  /* 0x003c1f00b1027f89 */ /* 0x000e6200000e0000 */
[----:B------:R-:W-:Y:S02]  /*63a0*/  R2UR UR5, R22 ;  /* 0x00000000160572ca */ /* 0x000fe400000e0000 */
[C---:B------:R-:W-:Y:S02]  /*63b0*/  ISETP.GT.AND P4, PT, R180.reuse, 0x1, P1 ;  /* 0x00000001b400780c */ /* 0x040fe40000f84270 */
[----:B------:R-:W-:Y:S02]  /*63c0*/  ISETP.GT.AND P5, PT, R180, RZ, P1 ;  /* 0x000000ffb400720c */ /* 0x000fe40000fa4270 */
[C---:B------:R-:W-:Y:S02]  /*63d0*/  ISETP.LT.OR P4, PT, R179.reuse, 0x2, P4 ;  /* 0x00000002b300780c */ /* 0x040fe40002781670 */
[----:B------:R-:W-:-:S02]  /*63e0*/  ISETP.LT.OR P5, PT, R179, 0x1, P5 ;  /* 0x00000001b300780c */ /* 0x000fc40002fa1670 */
[----:B0-----:R-:W-:Y:S02]  /*63f0*/  FSEL R184, R184, -INF , !P4 ;  /* 0xff800000b8b87808 */ /* 0x001fe40006000000 */
[----:B------:R-:W-:Y:S01]  /*6400*/  ISETP.GT.AND P4, PT, R180, 0x18, P1 ;  /* 0x00000018b400780c */ /* 0x000fe20000f84270 */
[----:B------:R-:W-:Y:S01]  /*6410*/  UISETP.NE.AND UP0, UPT, UR5, URZ, UPT ;  /* 0x0000003f0500728c */ /* 0x000fe2000bf05270 */
[----:B------:R-:W-:Y:S02]  /*6420*/  FSEL R178, R4, -INF , !P5 ;  /* 0xff80000004b27808 */ /* 0x000fe40006800000 */
[----:B------:R-:W-:Y:S02]  /*6430*/  ISETP.LT.OR P4, PT, R179, 0x19, P4 ;  /* 0x00000019b300780c */ /* 0x000fe40002781670 */
[C---:B------:R-:W-:Y:S02]  /*6440*/  ISETP.GT.AND P6, PT, R180.reuse, 0x8, P1 ;  /* 0x00000008b400780c */ /* 0x040fe40000fc4270 */
[----:B------:R-:W-:-:S02]  /*6450*/  ISETP.GT.AND P2, PT, R180, 0x9, P1 ;  /* 0x00000009b400780c */ /* 0x000fc40000f44270 */
[----:B------:R-:W-:Y:S01]  /*6460*/  ISETP.GT.AND P3, PT, R180, 0x10, P1 ;  /* 0x00000010b400780c */ /* 0x000fe20000f64270 */
[----:B-1----:R-:W-:Y:S01]  /*6470*/  IMAD.IADD R177, R182, 0x1, R2 ;  /* 0x00000001b6b17824 */ /* 0x002fe200078e0202 */
[C---:B------:R-:W-:Y:S02]  /*6480*/  ISETP.GT.AND P5, PT, R180.reuse, 0x11, P1 ;  /* 0x00000011b400780c */ /* 0x040fe40000fa4270 */
[----:B------:R-:W-:Y:S02]  /*6490*/  FSEL R189, R189, -INF , !P4 ;  /* 0xff800000bdbd7808 */ /* 0x000fe40006000000 */
[----:B------:R-:W-:Y:S02]  /*64a0*/  ISETP.GT.AND P4, PT, R180, 0x29, P1 ;  /* 0x00000029b400780c */ /* 0x000fe40000f84270 */
[C---:B------:R-:W-:Y:S02]  /*64b0*/  ISETP.LT.OR P6, PT, R179.reuse, 0x9, P6 ;  /* 0x00000009b300780c */ /* 0x040fe400037c1670 */
[----:B------:R-:W-:-:S02]  /*64c0*/  ISETP.LT.OR P2, PT, R179, 0xa, P2 ;  /* 0x0000000ab300780c */ /* 0x000fc40001741670 */
[C---:B------:R-:W-:Y:S02]  /*64d0*/  ISETP.LT.OR P3, PT, R179.reuse, 0x11, P3 ;  /* 0x00000011b300780c */ /* 0x040fe40001f61670 */
[C---:B------:R-:W-:Y:S02]  /*64e0*/  ISETP.LT.OR P5, PT, R179.reuse, 0x12, P5 ;  /* 0x00000012b300780c */ /* 0x040fe40002fa1670 */
[----:B------:R-:W-:Y:S02]  /*64f0*/  ISETP.LT.OR P4, PT, R179, 0x2a, P4 ;  /* 0x0000002ab300780c */ /* 0x000fe40002781670 */
[----:B------:R-:W-:Y:S02]  /*6500*/  FSEL R185, R185, -INF , !P6 ;  /* 0xff800000b9b97808 */ /* 0x000fe40007000000 */
[----:B------:R-:W-:Y:S02]  /*6510*/  FSEL R186, R186, -INF , !P2 ;  /* 0xff800000baba7808 */ /* 0x000fe40005000000 */
[----:B------:R-:W-:-:S02]  /*6520*/  FSEL R187, R187, -INF , !P3 ;  /* 0xff800000bbbb7808 */ /* 0x000fc40005800000 */
[----:B------:R-:W-:Y:S02]  /*6530*/  FSEL R188, R188, -INF , !P5 ;  /* 0xff800000bcbc7808 */ /* 0x000fe40006800000 */
[C---:B------:R-:W-:Y:S02]  /*6540*/  ISETP.GT.AND P6, PT, R180.reuse, 0x19, P1 ;  /* 0x00000019b400780c */ /* 0x040fe40000fc4270 */
[C---:B------:R-:W-:Y:S02]  /*6550*/  ISETP.GT.AND P2, PT, R180.reuse, 0x20, P1 ;  /* 0x00000020b400780c */ /* 0x040fe40000f44270 */
[C---:B------:R-:W-:Y:S02]  /*6560*/  ISETP.GT.AND P3, PT, R180.reuse, 0x21, P1 ;  /* 0x00000021b400780c */ /* 0x040fe40000f64270 */
[----:B------:R-:W-:Y:S02]  /*6570*/  ISETP.GT.AND P5, PT, R180, 0x28, P1 ;  /* 0x00000028b400780c */ /* 0x000fe40000fa4270 */
[----:B------:R-:W-:-:S02]  /*6580*/  FSEL R171, R171, -INF , !P4 ;  /* 0xff800000abab7808 */ /* 0x000fc40006000000 */
[----:B------:R-:W-:Y:S02]  /*6590*/  PLOP3.LUT P4, PT, PT, PT, UP0, 0x40, 0x0 ;  /* 0x000000000000781c */ /* 0x000fe40003f8e808 */
[C---:B------:R-:W-:Y:S02]  /*65a0*/  ISETP.LT.OR P6, PT, R179.reuse, 0x1a, P6 ;  /* 0x0000001ab300780c */ /* 0x040fe400037c1670 */
[C---:B------:R-:W-:Y:S02]  /*65b0*/  ISETP.LT.OR P2, PT, R179.reuse, 0x21, P2 ;  /* 0x00000021b300780c */ /* 0x040fe40001741670 */
[C---:B------:R-:W-:Y:S02]  /*65c0*/  ISETP.LT.OR P3, PT, R179.reuse, 0x22, P3 ;  /* 0x00000022b300780c */ /* 0x040fe40001f61670 */
[----:B------:R-:W-:Y:S02]  /*65d0*/  ISETP.LT.OR P5, PT, R179, 0x29, P5 ;  /* 0x00000029b300780c */ /* 0x000fe40002fa1670 */
[----:B------:R-:W-:-:S02]  /*65e0*/  FSEL R190, R190, -INF , !P6 ;  /* 0xff800000bebe7808 */ /* 0x000fc40007000000 */
[----:B------:R-:W-:Y:S02]  /*65f0*/  FSEL R168, R168, -INF , !P2 ;  /* 0xff800000a8a87808 */ /* 0x000fe40005000000 */
[----:B------:R-:W-:Y:S02]  /*6600*/  FSEL R169, R169, -INF , !P3 ;  /* 0xff800000a9a97808 */ /* 0x000fe40005800000 */
[----:B------:R-:W-:Y:S02]  /*6610*/  FSEL R170, R170, -INF , !P5 ;  /* 0xff800000aaaa7808 */ /* 0x000fe40006800000 */
[C---:B------:R-:W-:Y:S02]  /*6620*/  ISETP.GT.AND P6, PT, R180.reuse, 0x30, P1 ;  /* 0x00000030b400780c */ /* 0x040fe40000fc4270 */
[C---:B------:R-:W-:Y:S02]  /*6630*/  ISETP.GT.AND P2, PT, R180.reuse, 0x31, P1 ;  /* 0x00000031b400780c */ /* 0x040fe40000f44270 */
[----:B------:R-:W-:-:S02]  /*6640*/  ISETP.GT.AND P3, PT, R180, 0x38, P1 ;  /* 0x00000038b400780c */ /* 0x000fc40000f64270 */
[----:B------:R-:W-:Y:S02]  /*6650*/  ISETP.GT.AND P5, PT, R180, 0x39, P1 ;  /* 0x00000039b400780c */ /* 0x000fe40000fa4270 */
[C---:B------:R-:W-:Y:S02]  /*6660*/  ISETP.LT.OR P6, PT, R179.reuse, 0x31, P6 ;  /* 0x00000031b300780c */ /* 0x040fe400037c1670 */
[C---:B------:R-:W-:Y:S02]  /*6670*/  ISETP.LT.OR P2, PT, R179.reuse, 0x32, P2 ;  /* 0x00000032b300780c */ /* 0x040fe40001741670 */
[C---:B------:R-:W-:Y:S02]  /*6680*/  ISETP.LT.OR P3, PT, R179.reuse, 0x39, P3 ;  /* 0x00000039b300780c */ /* 0x040fe40001f61670 */
[----:B------:R-:W-:Y:S01]  /*6690*/  ISETP.LT.OR P5, PT, R179, 0x3a, P5 ;  /* 0x0000003ab300780c */ /* 0x000fe20002fa1670 */
[----:B------:R-:W-:Y:S01]  /*66a0*/  IMAD.IADD R179, R183, 0x1, R2 ;  /* 0x00000001b7b37824 */ /* 0x000fe200078e0202 */
[----:B------:R-:W-:-:S02]  /*66b0*/  FSEL R172, R172, -INF , !P6 ;  /* 0xff800000acac7808 */ /* 0x000fc40007000000 */
[----:B------:R-:W-:Y:S02]  /*66c0*/  FSEL R173, R173, -INF , !P2 ;  /* 0xff800000adad7808 */ /* 0x000fe40005000000 */
[----:B------:R-:W-:Y:S02]  /*66d0*/  FSEL R175, R175, -INF , !P3 ;  /* 0xff800000afaf7808 */ /* 0x000fe40005800000 */
[----:B------:R-:W-:Y:S01]  /*66e0*/  FSEL R176, R176, -INF , !P5 ;  /* 0xff800000b0b07808 */ /* 0x000fe20006800000 */
[----:B------:R-:W-:Y:S06]  /*66f0*/  @P4 BRA `(.L_x_1032) ;  /* 0x0000000000644947 */ /* 0x000fec0003800000 */
[----:B------:R-:W-:Y:S01]  /*6700*/  IMAD R3, R17, UR11, R2 ;  /* 0x0000000b11037c24 */ /* 0x000fe2000f8e0202 */
[----:B------:R-:W-:Y:S04]  /*6710*/  BSSY B0, `(.L_x_1033) ;  /* 0x0000013000007945 */ /* 0x000fe80003800000 */
[----:B------:R-:W-:-:S04]  /*6720*/  IADD3 R181, R3, -R154, RZ ;  /* 0x8000009a03b57210 */ /* 0x000fc80007ffe0ff */
        /* <DEDUP_REMOVED lines=11> */
.L_x_1034:
[----:B------:R-:W-:Y:S02]  /*67e0*/  ULDC UR5, c[0x0][0x9e4] ;  /* 0x0002790000057ab9 */ /* 0x000fe40000000800 */
[----:B------:R-:W-:-:S05]  /*67f0*/  IMAD.U32 R4, RZ, RZ, UR5 ;  /* 0x00000005ff047e24 */ /* 0x000fca000f8e00ff */
[----:B------:R-:W-:-:S13]  /*6800*/  ISETP.NE.AND P2, PT, R4, 0x1, PT ;  /* 0x000000010400780c */ /* 0x000fda0003f45270 */
[----:B------:R-:W0:Y:S02]  /*6810*/  @P2 LDC.64 R2, c[0x0][0x9e8] ;  /* 0x00027a00ff022b82 */ /* 0x000e240000000a00 */
[----:B0-----:R-:W-:-:S05]  /*6820*/  @P2 IMAD.HI.U32 R2, R181, R2, RZ ;  /* 0x00000002b5022227 */ /* 0x001fca00078e00ff */
[----:B------:R-:W-:-:S07]  /*6830*/  @P2 SHF.R.U32.HI R181, RZ, R3, R2 ;  /* 0x00000003ffb52219 */ /* 0x000fce0000011602 */
.L_x_1035:
[----:B------:R-:W-:Y:S05]  /*6840*/  BSYNC B0 ;  /* 0x0000000000007941 */ /* 0x000fea0003800000 */
.L_x_1033:
[----:B------:R-:W-:-:S04]  /*6850*/  IMAD R174, R181, R4, -R174 ;  /* 0x00000004b5ae7224 */ /* 0x000fc800078e0aae */
[----:B------:R-:W-:-:S05]  /*6860*/  IMAD R174, R5, -0x2, R174 ;  /* 0xfffffffe05ae7824 */ /* 0x000fca00078e02ae */
[----:B------:R-:W-:Y:S02]  /*6870*/  VIADDMNMX R177, R174, R4, R177, PT ;  /* 0x00000004aeb17246 */ /* 0x000fe400038001b1 */
[----:B------:R-:W-:-:S07]  /*6880*/  VIMNMX R179, R179, R174, !PT ;  /* 0x000000aeb3b37248 */ /* 0x000fce0007fe0100 */
.L_x_1032:
[----:B------:R-:W-:Y:S01]  /*6890*/  FMNMX.FTZ R3, R178, R201, !PT ;  /* 0x000000c9b2037209 */ /* 0x000fe20007810000 */
[----:B------:R-:W-:Y:S01]  /*68a0*/  ULDC UR5, c[0x0][0x988] ;  /* 0x0002620000057ab9 */ /* 0x000fe20000000800 */
[C---:B------:R-:W-:Y:S01]  /*68b0*/  ISETP.GT.AND P3, PT, R179.reuse, RZ, P1 ;  /* 0x000000ffb300720c */ /* 0x040fe20000f64270 */
[----:B------:R-:W-:Y:S01]  /*68c0*/  UMOV UR10, UR5 ;  /* 0x00000005000a7c82 */ /* 0x000fe20008000000 */
[----:B------:R-:W-:Y:S02]  /*68d0*/  FMNMX.FTZ R2, R184, R3, !PT ;  /* 0x00000003b8027209 */ /* 0x000fe40007810000 */
[----:B------:R-:W-:Y:S02]  /*68e0*/  ISETP.GT.AND P4, PT, R179, 0x1, P1 ;  /* 0x00000001b300780c */ /* 0x000fe40000f84270 */
[----:B------:R-:W-:Y:S02]  /*68f0*/  FMNMX.FTZ R3, R185, R2, !PT ;  /* 0x00000002b9037209 */ /* 0x000fe40007810000 */
[----:B------:R-:W-:-:S02]  /*6900*/  ISETP.LT.OR P3, PT, R177, 0x1, P3 ;  /* 0x00000001b100780c */ /* 0x000fc40001f61670 */
[----:B------:R-:W-:Y:S02]  /*6910*/  FMNMX.FTZ R2, R186, R3, !PT ;  /* 0x00000003ba027209 */ /* 0x000fe40007810000 */
[----:B------:R-:W-:Y:S02]  /*6920*/  ISETP.GT.AND P6, PT, R179, 0x8, P1 ;  /* 0x00000008b300780c */ /* 0x000fe40000fc4270 */
[----:B------:R-:W-:Y:S02]  /*6930*/  FMNMX.FTZ R3, R187, R2, !PT ;  /* 0x00000002bb037209 */ /* 0x000fe40007810000 */
[----:B------:R-:W-:Y:S02]  /*6940*/  ISETP.LT.OR P4, PT, R177, 0x2, P4 ;  /* 0x00000002b100780c */ /* 0x000fe40002781670 */
[----:B------:R-:W-:Y:S02]  /*6950*/  FMNMX.FTZ R2, R188, R3, !PT ;  /* 0x00000003bc027209 */ /* 0x000fe40007810000 */
[----:B------:R-:W-:-:S02]  /*6960*/  ISETP.GT.AND P2, PT, R179, 0x9, P1 ;  /* 0x00000009b300780c */ /* 0x000fc40000f44270 */
[----:B------:R-:W-:Y:S02]  /*6970*/  FMNMX.FTZ R3, R189, R2, !PT ;  /* 0x00000002bd037209 */ /* 0x000fe40007810000 */
[----:B------:R-:W-:Y:S02]  /*6980*/  ISETP.LT.OR P6, PT, R177, 0x9, P6 ;  /* 0x00000009b100780c */ /* 0x000fe400037c1670 */
[----:B------:R-:W-:Y:S02]  /*6990*/  FMNMX.FTZ R3, R190, R3, !PT ;  /* 0x00000003be037209 */ /* 0x000fe40007810000 */
[----:B------:R-:W-:Y:S02]  /*69a0*/  FSEL R152, R152, -INF , !P4 ;  /* 0xff80000098987808 */ /* 0x000fe40006000000 */
        /* <DEDUP_REMOVED lines=9> */
[----:B------:R-:W-:Y:S02]  /*6a40*/  FSEL R155, R155, -INF , !P2 ;  /* 0xff8000009b9b7808 */ /* 0x000fe40005000000 */
[----:B------:R-:W-:Y:S02]  /*6a50*/  FMNMX.FTZ R2, R173, R2, !PT ;  /* 0x00000002ad027209 */ /* 0x000fe40007810000 */
[----:B------:R-:W-:Y:S02]  /*6a60*/  ISETP.LT.OR P5, PT, R177, 0x11, P5 ;  /* 0x00000011b100780c */ /* 0x000fe40002fa1670 */
[----:B------:R-:W-:Y:S02]  /*6a70*/  FMNMX.FTZ R3, R175, R2, !PT ;  /* 0x00000002af037209 */ /* 0x000fe40007810000 */
[----:B------:R-:W-:-:S02]  /*6a80*/  ISETP.GT.AND P6, PT, R179, 0x18, P1 ;  /* 0x00000018b300780c */ /* 0x000fc40000fc4270 */
[----:B------:R-:W-:Y:S02]  /*6a90*/  FMNMX.FTZ R3, R176, R3, !PT ;  /* 0x00000003b0037209 */ /* 0x000fe40007810000 */
[----:B------:R-:W-:Y:S02]  /*6aa0*/  ISETP.LT.OR P4, PT, R177, 0x12, P4 ;  /* 0x00000012b100780c */ /* 0x000fe40002781670 */
[----:B------:R-:W-:Y:S01]  /*6ab0*/  FSEL R156, R156, -INF , !P5 ;  /* 0xff8000009c9c7808 */ /* 0x000fe20006800000 */
[----:B------:R-:W0:Y:S01]  /*6ac0*/  SHFL.BFLY PT, R2, R3, 0x2, 0x1f ;  /* 0x0c401f0003027f89 */ /* 0x000e2200000e0000 */
[----:B------:R-:W-:Y:S02]  /*6ad0*/  ISETP.GT.AND P2, PT, R179, 0x19, P1 ;  /* 0x00000019b300780c */ /* 0x000fe40000f44270 */
[----:B------:R-:W-:Y:S02]  /*6ae0*/  ISETP.LT.OR P6, PT, R177, 0x19, P6 ;  /* 0x00000019b100780c */ /* 0x000fe400037c1670 */
[----:B------:R-:W-:-:S02]  /*6af0*/  FSEL R157, R157, -INF , !P4 ;  /* 0xff8000009d9d7808 */ /* 0x000fc40006000000 */
[----:B------:R-:W-:Y:S02]  /*6b00*/  FSEL R158, R158, -INF , !P6 ;  /* 0xff8000009e9e7808 */ /* 0x000fe40007000000 */
[----:B------:R-:W-:Y:S02]  /*6b10*/  ISETP.LT.OR P2, PT, R177, 0x1a, P2 ;  /* 0x0000001ab100780c */ /* 0x000fe40001741670 */
[----:B------:R-:W-:Y:S02]  /*6b20*/  ISETP.GT.AND P5, PT, R179, 0x21, P1 ;  /* 0x00000021b300780c */ /* 0x000fe40000fa4270 */
[----:B------:R-:W-:Y:S02]  /*6b30*/  FSEL R159, R159, -INF , !P2 ;  /* 0xff8000009f9f7808 */ /* 0x000fe40005000000 */
[----:B------:R-:W-:Y:S02]  /*6b40*/  ISETP.GT.AND P4, PT, R179, 0x28, P1 ;  /* 0x00000028b300780c */ /* 0x000fe40000f84270 */
[----:B------:R-:W-:-:S02]  /*6b50*/  ISETP.LT.OR P5, PT, R177, 0x22, P5 ;  /* 0x00000022b100780c */ /* 0x000fc40002fa1670 */
[----:B------:R-:W-:Y:S02]  /*6b60*/  ISETP.GT.AND P6, PT, R179, 0x29, P1 ;  /* 0x00000029b300780c */ /* 0x000fe40000fc4270 */
[----:B------:R-:W-:Y:S02]  /*6b70*/  ISETP.LT.OR P4, PT, R177, 0x29, P4 ;  /* 0x00000029b100780c */ /* 0x000fe40002781670 */
[----:B------:R-:W-:Y:S02]  /*6b80*/  FSEL R174, R161, -INF , !P5 ;  /* 0xff800000a1ae7808 */ /* 0x000fe40006800000 */
[----:B0-----:R-:W-:Y:S02]  /*6b90*/  FMNMX.FTZ R2, R3, R2, !PT ;  /* 0x0000000203027209 */ /* 0x001fe40007810000 */
[----:B------:R-:W-:Y:S02]  /*6ba0*/  ISETP.GT.AND P2, PT, R179, 0x30, P1 ;  /* 0x00000030b300780c */ /* 0x000fe40000f44270 */
[----:B------:R-:W-:Y:S01]  /*6bb0*/  FSEL R162, R162, -INF , !P4 ;  /* 0xff800000a2a27808 */ /* 0x000fe20006000000 */
[----:B------:R-:W0:Y:S01]  /*6bc0*/  SHFL.BFLY PT, R181, R2, 0x1, 0x1f ;  /* 0x0c201f0002b57f89 */ /* 0x000e2200000e0000 */
[----:B------:R-:W-:-:S02]  /*6bd0*/  ISETP.LT.OR P6, PT, R177, 0x2a, P6 ;  /* 0x0000002ab100780c */ /* 0x000fc400037c1670 */
[----:B------:R-:W-:Y:S02]  /*6be0*/  ISETP.GT.AND P5, PT, R179, 0x31, P1 ;  /* 0x00000031b300780c */ /* 0x000fe40000fa4270 */
[----:B------:R-:W-:Y:S02]  /*6bf0*/  ISETP.LT.OR P2, PT, R177, 0x31, P2 ;  /* 0x00000031b100780c */ /* 0x000fe40001741670 */
[----:B------:R-:W-:Y:S02]  /*6c00*/  FSEL R163, R163, -INF , !P6 ;  /* 0xff800000a3a37808 */ /* 0x000fe40007000000 */
[----:B------:R-:W-:Y:S02]  /*6c10*/  ISETP.GT.AND P4, PT, R179, 0x38, P1 ;  /* 0x00000038b300780c */ /* 0x000fe40000f84270 */
[----:B------:R-:W-:Y:S02]  /*6c20*/  ISETP.LT.OR P5, PT, R177, 0x32, P5 ;  /* 0x00000032b100780c */ /* 0x000fe40002fa1670 */
[----:B------:R-:W-:-:S02]  /*6c30*/  FSEL R164, R164, -INF , !P2 ;  /* 0xff800000a4a47808 */ /* 0x000fc40005000000 */
[----:B------:R-:W-:Y:S02]  /*6c40*/  ISETP.LT.OR P4, PT, R177, 0x39, P4 ;  /* 0x00000039b100780c */ /* 0x000fe40002781670 */
[----:B------:R-:W-:Y:S02]  /*6c50*/  FSEL R165, R165, -INF , !P5 ;  /* 0xff800000a5a57808 */ /* 0x000fe40006800000 */
[----:B------:R-:W-:Y:S02]  /*6c60*/  FSEL R166, R166, -INF , !P4 ;  /* 0xff800000a6a67808 */ /* 0x000fe40006000000 */
[----:B0-----:R-:W-:Y:S02]  /*6c70*/  FMNMX.FTZ R4, R2, R181, !PT ;  /* 0x000000b502047209 */ /* 0x001fe40007810000 */
[----:B------:R-:W-:Y:S02]  /*6c80*/  FSEL R181, R0, -INF , !P3 ;  /* 0xff80000000b57808 */ /* 0x000fe40005800000 */
        /* <DEDUP_REMOVED lines=8> */
[----:B------:R-:W-:Y:S02]  /*6d10*/  FSETP.NEU.FTZ.AND P3, PT, R4, -INF , PT ;  /* 0xff8000000400780b */ /* 0x000fe40003f7d000 */
[----:B------:R-:W-:Y:S01]  /*6d20*/  FMNMX.FTZ R0, R156, R3, !PT ;  /* 0x000000039c007209 */ /* 0x000fe20007810000 */
[----:B------:R-:W-:Y:S01]  /*6d30*/  FMUL.FTZ R3, R4, UR10 ;  /* 0x0000000a04037c20 */ /* 0x000fe20008410000 */
[----:B------:R-:W-:Y:S02]  /*6d40*/  ISETP.LT.OR P1, PT, R177, 0x3a, P1 ;  /* 0x0000003ab100780c */ /* 0x000fe40000f21670 */
[----:B------:R-:W-:Y:S02]  /*6d50*/  FMNMX.FTZ R183, R157, R0, !PT ;  /* 0x000000009db77209 */ /* 0x000fe40007810000 */
[----:B------:R-:W-:-:S02]  /*6d60*/  FSEL R3, R3, RZ, P3 ;  /* 0x000000ff03037208 */ /* 0x000fc40001800000 */
[----:B------:R-:W-:Y:S02]  /*6d70*/  FMNMX.FTZ R0, R158, R183, !PT ;  /* 0x000000b79e007209 */ /* 0x000fe40007810000 */
[----:B------:R-:W-:Y:S01]  /*6d80*/  FSEL R2, R4, RZ, P3 ;  /* 0x000000ff04027208 */ /* 0x000fe20001800000 */
        /* <DEDUP_REMOVED lines=8> */
[--C-:B------:R-:W-:Y:S01]  /*6e10*/  FFMA.FTZ R192, R187, UR10, -R3.reuse ;  /* 0x0000000abbc07c23 */ /* 0x100fe20008010803 */
[----:B------:R-:W-:Y:S01]  /*6e20*/  FMNMX.FTZ R183, R174, R183, !PT ;  /* 0x000000b7aeb77209 */ /* 0x000fe20007810000 */
[--C-:B------:R-:W-:Y:S01]  /*6e30*/  FFMA.FTZ R194, R189, UR10, -R3.reuse ;  /* 0x0000000abdc27c23 */ /* 0x100fe20008010803 */
[--C-:B------:R-:W-:Y:S01]  /*6e40*/  FFMA.FTZ R169, R169, UR10, -R3.reuse ;  /* 0x0000000aa9a97c23 */ /* 0x100fe20008010803 */
[--C-:B------:R-:W-:Y:S01]  /*6e50*/  FFMA.FTZ R171, R171, UR10, -R3.reuse ;  /* 0x0000000aabab7c23 */ /* 0x100fe20008010803 */
[----:B------:R-:W-:Y:S01]  /*6e60*/  FMNMX.FTZ R0, R162, R183, !PT ;  /* 0x000000b7a2007209 */ /* 0x000fe20007810000 */
[--C-:B------:R-:W-:Y:S01]  /*6e70*/  FFMA.FTZ R184, R172, UR10, -R3.reuse ;  /* 0x0000000aacb87c23 */ /* 0x100fe20008010803 */
[--C-:B0-----:R-:W-:Y:S01]  /*6e80*/  FFMA.FTZ R186, R175, UR10, -R3.reuse ;  /* 0x0000000aafba7c23 */ /* 0x101fe20008010803 */
[--C-:B------:R-:W-:Y:S01]  /*6e90*/  FFMA.FTZ R173, R173, UR10, -R3.reuse ;  /* 0x0000000aadad7c23 */ /* 0x100fe20008010803 */
[----:B------:R-:W-:Y:S01]  /*6ea0*/  FMNMX.FTZ R179, R163, R0, !PT ;  /* 0x00000000a3b37209 */ /* 0x000fe20007810000 */
[----:B------:R-:W-:Y:S01]  /*6eb0*/  FFMA.FTZ R175, R176, UR10, -R3 ;  /* 0x0000000ab0af7c23 */ /* 0x000fe20008010803 */
[----:B------:R-:W-:Y:S01]  /*6ec0*/  FADD.FTZ R2, -R2, R201 ;  /* 0x000000c902027221 */ /* 0x000fe20000010100 */
[----:B------:R-:W-:Y:S01]  /*6ed0*/  MUFU.EX2 R161, R161 ;  /* 0x000000a100a17308 */ /* 0x000fe20000000800 */
[----:B------:R-:W-:Y:S01]  /*6ee0*/  FMNMX.FTZ R0, R164, R179, !PT ;  /* 0x000000b3a4007209 */ /* 0x000fe20007810000 */
[--C-:B------:R-:W-:Y:S01]  /*6ef0*/  FFMA.FTZ R179, R190, UR10, -R3.reuse ;  /* 0x0000000abeb37c23 */ /* 0x100fe20008010803 */
[----:B------:R-:W-:Y:S01]  /*6f00*/  FFMA.FTZ R190, R170, UR10, -R3 ;  /* 0x0000000aaabe7c23 */ /* 0x000fe20008010803 */
[----:B------:R-:W-:Y:S01]  /*6f10*/  FMUL.FTZ R2, R2, UR10 ;  /* 0x0000000a02027c20 */ /* 0x000fe20008410000 */
[----:B------:R-:W-:-:S03]  /*6f20*/  FMNMX.FTZ R177, R165, R0, !PT ;  /* 0x00000000a5b17209 */ /* 0x000fc60007810000 */
[----:B------:R-:W-:Y:S01]  /*6f30*/  MUFU.EX2 R196, R196 ;  /* 0x000000c400c47308 */ /* 0x000fe20000000800 */
[----:B------:R-:W-:-:S04]  /*6f40*/  FMNMX.FTZ R177, R166, R177, !PT ;  /* 0x000000b1a6b17209 */ /* 0x000fc80007810000 */
[----:B------:R-:W-:Y:S01]  /*6f50*/  FMNMX.FTZ R0, R178, R177, !PT ;  /* 0x000000b1b2007209 */ /* 0x000fe20007810000 */
[--C-:B------:R-:W-:Y:S01]  /*6f60*/  FFMA.FTZ R177, R188, UR10, -R3.reuse ;  /* 0x0000000abcb17c23 */ /* 0x100fe20008010803 */
[----:B------:R-:W-:Y:S01]  /*6f70*/  FFMA.FTZ R188, R168, UR10, -R3 ;  /* 0x0000000aa8bc7c23 */ /* 0x000fe20008010803 */
[----:B------:R-:W-:Y:S02]  /*6f80*/  MUFU.EX2 R198, R198 ;  /* 0x000000c600c67308 */ /* 0x000fe40000000800 */
[----:B------:R-:W0:Y:S06]  /*6f90*/  SHFL.BFLY PT, R183, R0, 0x2, 0x1f ;  /* 0x0c401f0000b77f89 */ /* 0x000e2c00000e0000 */
[----:B------:R-:W-:Y:S08]  /*6fa0*/  MUFU.EX2 R192, R192 ;  /* 0x000000c000c07308 */ /* 0x000ff00000000800 */
[----:B------:R-:W-:Y:S08]  /*6fb0*/  MUFU.EX2 R177, R177 ;  /* 0x000000b100b17308 */ /* 0x000ff00000000800 */
[----:B------:R-:W-:Y:S01]  /*6fc0*/  MUFU.EX2 R194, R194 ;  /* 0x000000c200c27308 */ /* 0x000fe20000000800 */
[----:B0-----:R-:W-:-:S05]  /*6fd0*/  FMNMX.FTZ R183, R0, R183, !PT ;  /* 0x000000b700b77209 */ /* 0x001fca0007810000 */
[----:B------:R-:W0:Y:S02]  /*6fe0*/  SHFL.BFLY PT, R0, R183, 0x1, 0x1f ;  /* 0x0c201f00b7007f89 */ /* 0x000e2400000e0000 */
[----:B------:R-:W-:Y:S08]  /*6ff0*/  MUFU.EX2 R179, R179 ;  /* 0x000000b300b37308 */ /* 0x000ff00000000800 */
[----:B------:R-:W-:Y:S08]  /*7000*/  MUFU.EX2 R188, R188 ;  /* 0x000000bc00bc7308 */ /* 0x000ff00000000800 */
[----:B------:R-:W-:Y:S01]  /*7010*/  MUFU.EX2 R169, R169 ;  /* 0x000000a900a97308 */ /* 0x000fe20000000800 */
[----:B0-----:R-:W-:-:S07]  /*7020*/  FMNMX.FTZ R3, R183, R0, !PT ;  /* 0x00000000b7037209 */ /* 0x001fce0007810000 */
[----:B------:R-:W-:Y:S01]  /*7030*/  MUFU.EX2 R190, R190 ;  /* 0x000000be00be7308 */ /* 0x000fe20000000800 */
[C---:B------:R-:W-:Y:S01]  /*7040*/  FSETP.NEU.FTZ.AND P1, PT, R3.reuse, -INF , PT ;  /* 0xff8000000300780b */ /* 0x040fe20003f3d000 */
[----:B------:R-:W-:-:S06]  /*7050*/  FMUL.FTZ R183, R3, UR10 ;  /* 0x0000000a03b77c20 */ /* 0x000fcc0008410000 */
[----:B------:R-:W0:Y:S01]  /*7060*/  MUFU.EX2 R0, R2 ;  /* 0x0000000200007308 */ /* 0x000e220000000800 */
[----:B------:R-:W-:-:S05]  /*7070*/  FSEL R183, R183, RZ, P1 ;  /* 0x000000ffb7b77208 */ /* 0x000fca0000800000 */
[--C-:B------:R-:W-:Y:S01]  /*7080*/  FFMA.FTZ R199, R153, UR10, -R183.reuse ;  /* 0x0000000a99c77c23 */ /* 0x100fe200080108b7 */
[----:B------:R-:W-:Y:S01]  /*7090*/  FSEL R153, R3, RZ, P1 ;  /* 0x000000ff03997208 */ /* 0x000fe20000800000 */
[--C-:B------:R-:W-:Y:S01]  /*70a0*/  FFMA.FTZ R197, R181, UR10, -R183.reuse ;  /* 0x0000000ab5c57c23 */ /* 0x100fe200080108b7 */
[--C-:B------:R-:W-:Y:S01]  /*70b0*/  FFMA.FTZ R152, R152, UR10, -R183.reuse ;  /* 0x0000000a98987c23 */ /* 0x100fe200080108b7 */
[--C-:B------:R-:W-:Y:S01]  /*70c0*/  FFMA.FTZ R168, R155, UR10, -R183.reuse ;  /* 0x0000000a9ba87c23 */ /* 0x100fe200080108b7 */
[--C-:B------:R-:W-:Y:S01]  /*70d0*/  FFMA.FTZ R193, R156, UR10, -R183.reuse ;  /* 0x0000000a9cc17c23 */ /* 0x100fe200080108b7 */
[----:B------:R-:W-:Y:S01]  /*70e0*/  FADD.FTZ R153, -R153, R202 ;  /* 0x000000ca99997221 */ /* 0x000fe20000010100 */
[----:B------:R-:W-:Y:S01]  /*70f0*/  MUFU.EX2 R199, R199 ;  /* 0x000000c700c77308 */ /* 0x000fe20000000800 */
[--C-:B------:R-:W-:Y:S01]  /*7100*/  FFMA.FTZ R156, R157, UR10, -R183.reuse ;  /* 0x0000000a9d9c7c23 */ /* 0x100fe200080108b7 */
[----:B------:R-:W-:Y:S01]  /*7110*/  FFMA.FTZ R195, R158, UR10, -R183 ;  /* 0x0000000a9ec37c23 */ /* 0x000fe200080108b7 */
[----:B------:R-:W-:Y:S01]  /*7120*/  FMUL.FTZ R153, R153, UR10 ;  /* 0x0000000a99997c20 */ /* 0x000fe20008410000 */
[----:B0-----:R-:W-:Y:S01]  /*7130*/  FFMA.FTZ R155, R0, R18, R161 ;  /* 0x00000012009b7223 */ /* 0x001fe200000100a1 */
[--C-:B------:R-:W-:Y:S01]  /*7140*/  FFMA.FTZ R158, R159, UR10, -R183.reuse ;  /* 0x0000000a9f9e7c23 */ /* 0x100fe200080108b7 */
[--C-:B------:R-:W-:Y:S01]  /*7150*/  FFMA.FTZ R189, R160, UR10, -R183.reuse ;  /* 0x0000000aa0bd7c23 */ /* 0x100fe200080108b7 */
[----:B------:R-:W-:Y:S01]  /*7160*/  FFMA.FTZ R160, R174, UR10, -R183 ;  /* 0x0000000aaea07c23 */ /* 0x000fe200080108b7 */
[----:B------:R-:W-:Y:S01]  /*7170*/  MUFU.EX2 R197, R197 ;  /* 0x000000c500c57308 */ /* 0x000fe20000000800 */
[----:B------:R-:W-:Y:S01]  /*7180*/  FADD.FTZ R155, R196, R155 ;  /* 0x0000009bc49b7221 */ /* 0x000fe20000010000 */
[--C-:B------:R-:W-:Y:S01]  /*7190*/  FFMA.FTZ R185, R164, UR10, -R183.reuse ;  /* 0x0000000aa4b97c23 */ /* 0x100fe200080108b7 */
[--C-:B------:R-:W-:Y:S01]  /*71a0*/  FFMA.FTZ R191, R162, UR10, -R183.reuse ;  /* 0x0000000aa2bf7c23 */ /* 0x100fe200080108b7 */
[----:B------:R-:W-:Y:S01]  /*71b0*/  FFMA.FTZ R162, R163, UR10, -R183 ;  /* 0x0000000aa3a27c23 */ /* 0x000fe200080108b7 */
[----:B------:R-:W-:Y:S01]  /*71c0*/  FADD.FTZ R170, R198, R155 ;  /* 0x0000009bc6aa7221 */ /* 0x000fe20000010000 */
[--C-:B------:R-:W-:Y:S01]  /*71d0*/  FFMA.FTZ R165, R165, UR10, -R183.reuse ;  /* 0x0000000aa5a57c23 */ /* 0x100fe200080108b7 */
[--C-:B------:R-:W-:Y:S01]  /*71e0*/  FFMA.FTZ R166, R166, UR10, -R183.reuse ;  /* 0x0000000aa6a67c23 */ /* 0x100fe200080108b7 */
[----:B------:R0:W1:Y:S01]  /*71f0*/  MUFU.EX2 R2, R153 ;  /* 0x0000009900027308 */ /* 0x0000620000000800 */
[----:B------:R-:W-:-:S07]  /*7200*/  FFMA.FTZ R178, R178, UR10, -R183 ;  /* 0x0000000ab2b27c23 */ /* 0x000fce00080108b7 */
[----:B------:R-:W2:Y:S01]  /*7210*/  MUFU.EX2 R152, R152 ;  /* 0x0000009800987308 */ /* 0x000ea20000000800 */
[----:B0-----:R-:W-:-:S04]  /*7220*/  FADD.FTZ R153, R167, R170 ;  /* 0x000000aaa7997221 */ /* 0x001fc80000010000 */
[----:B------:R-:W-:-:S03]  /*7230*/  FADD.FTZ R164, R192, R153 ;  /* 0x00000099c0a47221 */ /* 0x000fc60000010000 */
[----:B------:R-:W0:Y:S01]  /*7240*/  MUFU.EX2 R168, R168 ;  /* 0x000000a800a87308 */ /* 0x000e220000000800 */
[----:B-1----:R-:W-:Y:S01]  /*7250*/  FFMA.FTZ R9, R2, R9, R197 ;  /* 0x0000000902097223 */ /* 0x002fe200000100c5 */
[----:B------:R-:W-:-:S04]  /*7260*/  FADD.FTZ R153, R177, R164 ;  /* 0x000000a4b1997221 */ /* 0x000fc80000010000 */
[----:B------:R-:W-:Y:S02]  /*7270*/  FADD.FTZ R164, R194, R153 ;  /* 0x00000099c2a47221 */ /* 0x000fe40000010000 */
[----:B------:R-:W1:Y:S01]  /*7280*/  MUFU.EX2 R193, R193 ;  /* 0x000000c100c17308 */ /* 0x000e620000000800 */
[----:B--2---:R-:W-:Y:S01]  /*7290*/  FADD.FTZ R18, R152, R9 ;  /* 0x0000000998127221 */ /* 0x004fe20000010000 */
[----:B------:R-:W-:-:S03]  /*72a0*/  FADD.FTZ R153, R179, R164 ;  /* 0x000000a4b3997221 */ /* 0x000fc60000010000 */
[----:B------:R-:W-:Y:S01]  /*72b0*/  FADD.FTZ R9, R199, R18 ;  /* 0x00000012c7097221 */ /* 0x000fe20000010000 */
[----:B------:R-:W-:Y:S02]  /*72c0*/  FADD.FTZ R164, R188, R153 ;  /* 0x00000099bca47221 */ /* 0x000fe40000010000 */
[----:B------:R-:W2:Y:S01]  /*72d0*/  MUFU.EX2 R156, R156 ;  /* 0x0000009c009c7308 */ /* 0x000ea20000000800 */
[----:B0-----:R-:W-:Y:S01]  /*72e0*/  FADD.FTZ R18, R168, R9 ;  /* 0x00000009a8127221 */ /* 0x001fe20000010000 */
[----:B------:R-:W-:-:S04]  /*72f0*/  FADD.FTZ R153, R169, R164 ;  /* 0x000000a4a9997221 */ /* 0x000fc80000010000 */
[----:B------:R-:W-:Y:S02]  /*7300*/  FADD.FTZ R164, R190, R153 ;  /* 0x00000099bea47221 */ /* 0x000fe40000010000 */
        /* <DEDUP_REMOVED lines=34> */
.L_x_1036:
[----:B------:R-:W0:Y:S01]  /*7530*/  S2UR UR14, SR_CgaCtaId ;  /* 0x00000000000e79c3 */ /* 0x000e220000008800 */
[----:B------:R-:W-:Y:S01]  /*7540*/  UIADD3 UR6, UR6, 0x30860, URZ ;  /* 0x0003086006067890 */ /* 0x000fe2000fffe03f */
[----:B------:R-:W-:Y:S01]  /*7550*/  R2UR UR5, R204 ;  /* 0x00000000cc0572ca */ /* 0x000fe200000e0000 */
[----:B------:R-:W-:Y:S01]  /*7560*/  IMAD.MOV.U32 R201, RZ, RZ, R4 ;  /* 0x000000ffffc97224 */ /* 0x000fe200078e0004 */
[----:B------:R-:W-:Y:S02]  /*7570*/  F2FP.BF16.F32.PACK_AB R196, R196, R161 ;  /* 0x000000a1c4c4723e */ /* 0x000fe400000010ff */
[----:B------:R-:W-:Y:S02]  /*7580*/  F2FP.BF16.F32.PACK_AB R197, R152, R197 ;  /* 0x000000c598c5723e */ /* 0x000fe400000010ff */
[----:B------:R-:W-:Y:S02]  /*7590*/  F2FP.BF16.F32.PACK_AB R198, R167, R198 ;  /* 0x000000c6a7c6723e */ /* 0x000fe400000010ff */
[----:B------:R-:W-:-:S02]  /*75a0*/  F2FP.BF16.F32.PACK_AB R199, R168, R199 ;  /* 0x000000c7a8c7723e */ /* 0x000fc400000010ff */
[----:B------:R-:W-:Y:S02]  /*75b0*/  F2FP.BF16.F32.PACK_AB R192, R177, R192 ;  /* 0x000000c0b1c0723e */ /* 0x000fe400000010ff */
[----:B------:R-:W-:Y:S02]  /*75c0*/  F2FP.BF16.F32.PACK_AB R193, R156, R193 ;  /* 0x000000c19cc1723e */ /* 0x000fe400000010ff */
[----:B------:R-:W-:Y:S01]  /*75d0*/  ISETP.GT.AND P1, PT, R203, UR5, PT ;  /* 0x00000005cb007c0c */ /* 0x000fe2000bf24270 */
[----:B------:R-:W-:Y:S01]  /*75e0*/  UMOV UR5, UR4 ;  /* 0x0000000400057c82 */ /* 0x000fe20008000000 */
[----:B------:R-:W-:Y:S01]  /*75f0*/  F2FP.BF16.F32.PACK_AB R194, R179, R194 ;  /* 0x000000c2b3c2723e */ /* 0x000fe200000010ff */
[----:B------:R-:W-:Y:S01]  /*7600*/  VIADD R203, R203, 0xffffffff ;  /* 0xffffffffcbcb7836 */ /* 0x000fe20000000000 */
[----:B------:R-:W-:Y:S02]  /*7610*/  F2FP.BF16.F32.PACK_AB R195, R158, R195 ;  /* 0x000000c39ec3723e */ /* 0x000fe400000010ff */
[----:B------:R-:W-:Y:S01]  /*7620*/  F2FP.BF16.F32.PACK_AB R188, R169, R188 ;  /* 0x000000bca9bc723e */ /* 0x000fe200000010ff */
[----:B0-----:R-:W-:Y:S01]  /*7630*/  UPRMT UR6, UR14, 0x654, UR6 ;  /* 0x000006540e067896 */ /* 0x001fe20008000006 */
[----:B------:R-:W-:-:S02]  /*7640*/  F2FP.BF16.F32.PACK_AB R189, R160, R189 ;  /* 0x000000bda0bd723e */ /* 0x000fc400000010ff */
        /* <DEDUP_REMOVED lines=8> */
[----:B------:R-:W-:-:S05]  /*76d0*/  MOV R202, R3 ;  /* 0x0000000300ca7202 */ /* 0x000fca0000000f00 */
[----:B------:R-:W-:Y:S01]  /*76e0*/  IMAD.U32 R205, RZ, RZ, UR6 ;  /* 0x00000006ffcd7e24 */ /* 0x000fe2000f8e00ff */
[----:B------:R-:W-:Y:S06]  /*76f0*/  @P1 BRA `(.L_x_1037) ;  /* 0xffffffd000ac1947 */ /* 0x000fec000383ffff */
.L_x_1018:
[----:B------:R-:W-:Y:S02]  /*7700*/  R2UR UR5, R22 ;  /* 0x00000000160572ca */ /* 0x000fe400000e0000 */
[----:B------:R-:W-:Y:S02]  /*7710*/  R2UR UR6, R23 ;  /* 0x00000000170672ca */ /* 0x000fe400000e0000 */
[----:B------:R-:W-:-:S05]  /*7720*/  IADD3 R154, -R154, 0x1, RZ ;  /* 0x000000019a9a7810 */ /* 0x000fca0007ffe1ff */
[----:B------:R-:W-:-:S04]  /*7730*/  IMAD R154, R17, UR11, R154 ;  /* 0x0000000b119a7c24 */ /* 0x000fc8000f8e029a */
[----:B------:R-:W-:Y:S01]  /*7740*/  UISETP.NE.AND UP0, UPT, UR5, URZ, UPT ;  /* 0x0000003f0500728c */ /* 0x000fe2000bf05270 */
[----:B------:R-:W0:Y:S01]  /*7750*/  S2UR UR5, SR_CTAID.X ;  /* 0x00000000000579c3 */ /* 0x000e220000002500 */
[----:B------:R-:W-:Y:S01]  /*7760*/  UISETP.NE.AND UP1, UPT, UR6, URZ, UPT ;  /* 0x0000003f0600728c */ /* 0x000fe2000bf25270 */
[----:B------:R-:W-:-:S03]  /*7770*/  R2UR UR11, R154 ;  /* 0x000000009a0b72ca */ /* 0x000fc600000e0000 */
[----:B------:R-:W-:-:S07]  /*7780*/  PLOP3.LUT P1, PT, PT, PT, UP0, 0x40, 0x0 ;  /* 0x000000000000781c */ /* 0x000fce0003f2e808 */
[----:B------:R-:W-:Y:S01]  /*7790*/  @UP1 ULDC UR6, c[0x0][0x44c] ;  /* 0x0001130000061ab9 */ /* 0x000fe20000000800 */
[----:B------:R-:W-:Y:S01]  /*77a0*/  @UP1 ULDC UR14, c[0x0][0x450] ;  /* 0x00011400000e1ab9 */ /* 0x000fe20000000800 */
[----:B0-----:R-:W-:-:S04]  /*77b0*/  ULEA UR5, UR5, 0x7f, 0x7 ;  /* 0x0000007f05057891 */ /* 0x001fc8000f8e383f */
[----:B------:R-:W-:-:S04]  /*77c0*/  UIMAD.WIDE.U32 UR6, UR5, UR6, URZ ;  /* 0x00000006050672a5 */ /* 0x000fc8000f8e003f */
[----:B------:R-:W-:-:S04]  /*77d0*/  @UP1 USHF.R.U32.HI UR5, URZ, UR14, UR7 ;  /* 0x0000000e3f051299 */ /* 0x000fc80008011607 */
[----:B------:R-:W-:-:S03]  /*77e0*/  UIADD3 UR6, UR11, UR5, URZ ;  /* 0x000000050b067290 */ /* 0x000fc6000fffe03f */
[----:B------:R-:W-:Y:S02]  /*77f0*/  ULDC UR5, c[0x0][0x9dc] ;  /* 0x0002770000057ab9 */ /* 0x000fe40000000800 */
[----:B------:R-:W-:Y:S01]  /*7800*/  UIADD3 UR5, UR6, -UR5, URZ ;  /* 0x8000000506057290 */ /* 0x000fe2000fffe03f */
[----:B------:R-:W-:Y:S11]  /*7810*/  @P1 BRA `(.L_x_1038) ;  /* 0x0000000000501947 */ /* 0x000ff60003800000 */
[----:B------:R-:W-:Y:S02]  /*7820*/  UMOV UR11, UR6 ;  /* 0x00000006000b7c82 */ /* 0x000fe40008000000 */
[----:B------:R-:W-:-:S06]  /*7830*/  UISETP.GT.AND UP0, UPT, UR11, -0x1, UPT ;  /* 0xffffffff0b00788c */ /* 0x000fcc000bf04270 */
[----:B------:R-:W-:-:S13]  /*7840*/  PLOP3.LUT P1, PT, PT, PT, UP0, 0x80, 0x0 ;  /* 0x000000000000781c */ /* 0x000fda0003f2f008 */
[----:B------:R-:W-:Y:S05]  /*7850*/  @P1 BRA `(.L_x_1039) ;  /* 0x0000000000201947 */ /* 0x000fea0003800000 */
[----:B------:R-:W-:Y:S01]  /*7860*/  ULDC UR18, c[0x0][0x9e4] ;  /* 0x0002790000127ab9 */ /* 0x000fe20000000800 */
[----:B------:R-:W-:Y:S02]  /*7870*/  ULOP3.LUT UR11, URZ, UR11, URZ, 0x33, !UPT ;  /* 0x0000000b3f0b7292 */ /* 0x000fe4000f8e333f */
[----:B------:R-:W-:-:S11]  /*7880*/  UISETP.NE.AND UP0, UPT, UR18, 0x1, UPT ;  /* 0x000000011200788c */ /* 0x000fd6000bf05270 */
[----:B------:R-:W-:Y:S02]  /*7890*/  @UP0 ULDC.64 UR6, c[0x0][0x9e8] ;  /* 0x00027a0000060ab9 */ /* 0x000fe40000000a00 */
[----:B------:R-:W-:-:S04]  /*78a0*/  UIMAD.WIDE.U32 UR14, UR11, UR6, URZ ;  /* 0x000000060b0e72a5 */ /* 0x000fc8000f8e003f */
[----:B------:R-:W-:-:S04]  /*78b0*/  @UP0 USHF.R.U32.HI UR11, URZ, UR7, UR15 ;  /* 0x000000073f0b0299 */ /* 0x000fc8000801160f */
[----:B------:R-:W-:Y:S01]  /*78c0*/  ULOP3.LUT UR11, URZ, UR11, URZ, 0x33, !UPT ;  /* 0x0000000b3f0b7292 */ /* 0x000fe2000f8e333f */
[----:B------:R-:W-:Y:S11]  /*78d0*/  BRA `(.L_x_1040) ;  /* 0x0000000000147947 */ /* 0x000ff60003800000 */
.L_x_1039:
[----:B------:R-:W-:Y:S02]  /*78e0*/  ULDC UR18, c[0x0][0x9e4] ;  /* 0x0002790000127ab9 */ /* 0x000fe40000000800 */
[----:B------:R-:W-:-:S11]  /*78f0*/  UISETP.NE.AND UP0, UPT, UR18, 0x1, UPT ;  /* 0x000000011200788c */ /* 0x000fd6000bf05270 */
[----:B------:R-:W-:Y:S02]  /*7900*/  @UP0 ULDC.64 UR6, c[0x0][0x9e8] ;  /* 0x00027a0000060ab9 */ /* 0x000fe40000000a00 */
[----:B------:R-:W-:-:S04]  /*7910*/  UIMAD.WIDE.U32 UR14, UR11, UR6, URZ ;  /* 0x000000060b0e72a5 */ /* 0x000fc8000f8e003f */
[----:B------:R-:W-:-:S12]  /*7920*/  @UP0 USHF.R.U32.HI UR11, URZ, UR7, UR15 ;  /* 0x000000073f0b0299 */ /* 0x000fd8000801160f */
.L_x_1040:
[----:B------:R-:W-:-:S04]  /*7930*/  UIMAD UR11, UR11, UR18, URZ ;  /* 0x000000120b0b72a4 */ /* 0x000fc8000f8e023f */
[----:B------:R-:W-:-:S04]  /*7940*/  UISETP.LT.AND UP0, UPT, UR5, UR11, UPT ;  /* 0x0000000b0500728c */ /* 0x000fc8000bf01270 */
[----:B------:R-:W-:-:S12]  /*7950*/  USEL UR5, UR5, UR11, !UP0 ;  /* 0x0000000b05057287 */ /* 0x000fd8000c000000 */
.L_x_1038:
[----:B------:R-:W-:Y:S01]  /*7960*/  UIADD3 UR5, UR5, 0x3f, URZ ;  /* 0x0000003f05057890 */ /* 0x000fe2000fffe03f */
[----:B------:R-:W-:-:S03]  /*7970*/  R2UR UR7, R200 ;  /* 0x00000000c80772ca */ /* 0x000fc600000e0000 */
[----:B------:R-:W-:-:S04]  /*7980*/  USHF.R.S32.HI UR6, URZ, 0x1f, UR5 ;  /* 0x0000001f3f067899 */ /* 0x000fc80008011405 */
[----:B------:R-:W-:-:S04]  /*7990*/  ULEA.HI UR6, UR6, UR5, URZ, 0x6 ;  /* 0x0000000506067291 */ /* 0x000fc8000f8f303f */
[----:B------:R-:W-:-:S04]  /*79a0*/  USHF.R.S32.HI UR6, URZ, 0x6, UR6 ;  /* 0x000000063f067899 */ /* 0x000fc80008011406 */
[----:B------:R-:W-:-:S04]  /*79b0*/  UISETP.LT.AND UP0, UPT, UR7, UR6, UPT ;  /* 0x000000060700728c */ /* 0x000fc8000bf01270 */
[----:B------:R-:W-:-:S06]  /*79c0*/  USEL UR5, UR7, UR6, !UP0 ;  /* 0x0000000607057287 */ /* 0x000fcc000c000000 */
[----:B------:R-:W-:Y:S01]  /*79d0*/  ISETP.GE.AND P1, PT, R203, UR5, PT ;  /* 0x00000005cb007c0c */ /* 0x000fe2000bf26270 */
[----:B------:R-:W-:-:S12]  /*79e0*/  IMAD.U32 R204, RZ, RZ, UR5 ;  /* 0x00000005ffcc7e24 */ /* 0x000fd8000f8e00ff */
[----:B------:R-:W-:Y:S05]  /*79f0*/  @!P1 BRA `(.L_x_1041) ;  /* 0x00000020005c9947 */ /* 0x000fea0003800000 */
[----:B------:R-:W-:Y:S01]  /*7a00*/  R2UR UR5, R8 ;  /* 0x00000000080572ca */ /* 0x000fe200000e0000 */
[----:B------:R-:W-:Y:S01]  /*7a10*/  IMAD.MOV.U32 R201, RZ, RZ, R4 ;  /* 0x000000ffffc97224 */ /* 0x000fe200078e0004 */
[----:B------:R-:W-:Y:S01]  /*7a20*/  MOV R202, R3 ;  /* 0x0000000300ca7202 */ /* 0x000fe20000000f00 */
[----:B------:R-:W-:Y:S01]  /*7a30*/  UMOV UR7, UR4 ;  /* 0x0000000400077c82 */ /* 0x000fe20008000000 */
[----:B------:R-:W-:-:S09]  /*7a40*/  ULDC UR6, c[0x0][0x9d8] ;  /* 0x0002760000067ab9 */ /* 0x000fd20000000800 */
[----:B------:R-:W-:-:S07]  /*7a50*/  IMAD.U32 R205, RZ, RZ, UR5 ;  /* 0x00000005ffcd7e24 */ /* 0x000fce000f8e00ff */
.L_x_1052:
[----:B------:R-:W-:Y:S01]  /*7a60*/  R2UR UR10, R205 ;  /* 0x00000000cd0a72ca */ /* 0x000fe200000e0000 */
[----:B------:R-:W-:-:S04]  /*7a70*/  UIADD3 UR4, UR7, 0x1, URZ ;  /* 0x0000000107047890 */ /* 0x000fc8000fffe03f */
[----:B------:R-:W-:-:S04]  /*7a80*/  UISETP.NE.AND UP0, UPT, UR4, 0x2, UPT ;  /* 0x000000020400788c */ /* 0x000fc8000bf05270 */
[----:B------:R-:W-:Y:S02]  /*7a90*/  USEL UR5, URZ, 0x1, UP0 ;  /* 0x000000013f057887 */ /* 0x000fe40008000000 */
[----:B------:R-:W-:Y:S02]  /*7aa0*/  USEL UR4, UR4, URZ, UP0 ;  /* 0x0000003f04047287 */ /* 0x000fe40008000000 */
[----:B------:R-:W-:-:S06]  /*7ab0*/  ULOP3.LUT UR5, UR10, UR5, URZ, 0x3c, !UPT ;  /* 0x000000050a057292 */ /* 0x000fcc000f8e3c3f */
[----:B------:R-:W-:Y:S01]  /*7ac0*/  IMAD.U32 R8, RZ, RZ, UR5 ;  /* 0x00000005ff087e24 */ /* 0x000fe2000f8e00ff */
[----:B------:R-:W-:Y:S06]  /*7ad0*/  @!P0 BRA `(.L_x_1042) ;  /* 0x0000000000048947 */ /* 0x000fec0003800000 */
[----:B------:R-:W-:Y:S01]  /*7ae0*/  BPT.TRAP 0x1 ;  /* 0x000000040000795c */ /* 0x000fe20000300000 */
.L_x_1042:
[----:B------:R-:W-:Y:S02]  /*7af0*/  R2UR UR5, R16 ;  /* 0x00000000100572ca */ /* 0x000fe400000e0000 */
[----:B------:R-:W-:-:S11]  /*7b00*/  R2UR UR10, R8 ;  /* 0x00000000080a72ca */ /* 0x000fd600000e0000 */
[----:B------:R-:W-:Y:S02]  /*7b10*/  ULEA UR5, UR4, UR5, 0x3 ;  /* 0x0000000504057291 */ /* 0x000fe4000f8e183f */
[----:B------:R-:W-:-:S04]  /*7b20*/  MOV R3, UR10 ;  /* 0x0000000a00037c02 */ /* 0x000fc80008000f00 */
[----:B------:R-:W-:-:S04]  /*7b30*/  SHF.L.U32 R3, R3, 0x1f, RZ ;  /* 0x0000001f03037819 */ /* 0x000fc800000006ff */
[----:B------:R0:W1:Y:S01]  /*7b40*/  SYNCS.PHASECHK.TRANS64.TRYWAIT P1, [UR5+0x30830], R3 ;  /* 0x03083003ff0075a7 */ /* 0x0000620008020145 */
[----:B------:R-:W-:Y:S05]  /*7b50*/  @!P0 BRA `(.L_x_1043) ;  /* 0x0000000000048947 */ /* 0x000fea0003800000 */
[----:B------:R-:W-:Y:S01]  /*7b60*/  BPT.TRAP 0x1 ;  /* 0x000000040000795c */ /* 0x000fe20000300000 */
.L_x_1043:
[----:B-1----:R-:W-:Y:S05]  /*7b70*/  @P1 BRA `(.L_x_1044) ;  /* 0x0000000000081947 */ /* 0x002fea0003800000 */
[----:B------:R-:W1:Y:S02]  /*7b80*/  SYNCS.PHASECHK.TRANS64.TRYWAIT P1, [UR5+0x30830], R3 ;  /* 0x03083003ff0075a7 */ /* 0x000e640008020145 */
[----:B-1----:R-:W-:Y:S05]  /*7b90*/  @!P1 BRA `(.L_x_1045) ;  /* 0x000000c400e09947 */ /* 0x002fea0003800000 */
.L_x_1044:
[----:B------:R-:W-:Y:S01]  /*7ba0*/  R2UR UR5, R20 ;  /* 0x00000000140572ca */ /* 0x000fe200000e0000 */
[----:B------:R-:W-:Y:S01]  /*7bb0*/  WARPGROUP.ARRIVE ;  /* 0x00000000000079c5 */ /* 0x000fe20000000000 */
[----:B------:R-:W-:Y:S01]  /*7bc0*/  R2UR UR56, R6 ;  /* 0x00000000063872ca */ /* 0x000fe200000e0000 */
[----:B------:R-:W-:Y:S01]  /*7bd0*/  UMOV UR59, 0x40000040 ;  /* 0x40000040003b7882 */ /* 0x000fe20000000000 */
[----:B------:R-:W-:Y:S01]  /*7be0*/  R2UR UR57, R7 ;  /* 0x00000000073972ca */ /* 0x000fe200000e0000 */
[----:B------:R-:W-:Y:S01]  /*7bf0*/  UMOV UR11, 0x40000040 ;  /* 0x40000040000b7882 */ /* 0x000fe20000000000 */
[----:B------:R-:W-:Y:S01]  /*7c00*/  UMOV UR15, 0x40000040 ;  /* 0x40000040000f7882 */ /* 0x000fe20000000000 */
[----:B------:R-:W-:Y:S01]  /*7c10*/  UMOV UR19, 0x40000040 ;  /* 0x4000004000137882 */ /* 0x000fe20000000000 */
[----:B------:R-:W-:Y:S01]  /*7c20*/  UMOV UR23, 0x40000040 ;  /* 0x4000004000177882 */ /* 0x000fe20000000000 */
[----:B------:R-:W-:Y:S01]  /*7c30*/  UMOV UR27, 0x40000040 ;  /* 0x40000040001b7882 */ /* 0x000fe20000000000 */
[----:B------:R-:W-:Y:S01]  /*7c40*/  UMOV UR31, 0x40000040 ;  /* 0x40000040001f7882 */ /* 0x000fe20000000000 */
[----:B------:R-:W-:Y:S01]  /*7c50*/  UMOV UR35, 0x40000040 ;  /* 0x4000004000237882 */ /* 0x000fe20000000000 */
[----:B------:R-:W-:Y:S01]  /*7c60*/  UMOV UR39, 0x40000040 ;  /* 0x4000004000277882 */ /* 0x000fe20000000000 */
        /* <DEDUP_REMOVED lines=88> */
[----:B------:R-:W-:Y:S01]  /*81f0*/  FMUL.FTZ R149, R149, R0 ;  /* 0x0000000095957220 */ /* 0x000fe20000410000 */
        /* <DEDUP_REMOVED lines=73> */
[----:B------:R-:W-:Y:S01]  /*8690*/  UIADD3 UR58, UR5, 0x606, URZ ;  /* 0x00000606053a7890 */ /* 0x000fe2000fffe03f */
        /* <DEDUP_REMOVED lines=44> */
.L_x_1046:
[----:B------:R-:W-:Y:S02]  /*8960*/  R2UR UR5, R16 ;  /* 0x00000000100572ca */ /* 0x000fe400000e0000 */
[----:B------:R-:W-:-:S11]  /*8970*/  R2UR UR10, R205 ;  /* 0x00000000cd0a72ca */ /* 0x000fd600000e0000 */
[----:B------:R-:W-:Y:S02]  /*8980*/  ULEA UR5, UR7, UR5, 0x3 ;  /* 0x0000000507057291 */ /* 0x000fe4000f8e183f */
[----:B------:R-:W-:-:S05]  /*8990*/  IMAD.U32 R0, RZ, RZ, UR10 ;  /* 0x0000000aff007e24 */ /* 0x000fca000f8e00ff */
[----:B------:R-:W-:-:S04]  /*89a0*/  SHF.L.U32 R0, R0, 0x1f, RZ ;  /* 0x0000001f00007819 */ /* 0x000fc800000006ff */
[----:B------:R2:W3:Y:S01]  /*89b0*/  SYNCS.PHASECHK.TRANS64.TRYWAIT P1, [UR5+0x30850], R0 ;  /* 0x03085000ff0075a7 */ /* 0x0004e20008020145 */
[----:B------:R-:W-:Y:S05]  /*89c0*/  @!P0 BRA `(.L_x_1047) ;  /* 0x0000000000048947 */ /* 0x000fea0003800000 */
[----:B------:R-:W-:Y:S01]  /*89d0*/  BPT.TRAP 0x1 ;  /* 0x000000040000795c */ /* 0x000fe20000300000 */
.L_x_1047:
[----:B---3--:R-:W-:Y:S05]  /*89e0*/  @P1 BRA `(.L_x_1048) ;  /* 0x0000000000081947 */ /* 0x008fea0003800000 */
[----:B------:R-:W3:Y:S02]  /*89f0*/  SYNCS.PHASECHK.TRANS64.TRYWAIT P1, [UR5+0x30850], R0 ;  /* 0x03085000ff0075a7 */ /* 0x000ee40008020145 */
[----:B---3--:R-:W-:Y:S05]  /*8a00*/  @!P1 BRA `(.L_x_1049) ;  /* 0x000000b8005c9947 */ /* 0x008fea0003800000 */
.L_x_1048:
        /* <DEDUP_REMOVED lines=31> */
.L_x_1050:
        /* <DEDUP_REMOVED lines=23> */
[----:B0-2---:R-:W-:Y:S01]  /*8d70*/  FMNMX.FTZ R0, R184, R201, !PT ;  /* 0x000000c9b8007209 */ /* 0x005fe20007810000 */
[----:B------:R-:W-:Y:S01]  /*8d80*/  FMUL.FTZ R171, R173, UR6 ;  /* 0x00000006adab7c20 */ /* 0x000fe20008410000 */
[----:B------:R-:W-:Y:S01]  /*8d90*/  FMUL.FTZ R173, R177, UR6 ;  /* 0x00000006b1ad7c20 */ /* 0x000fe20008410000 */
[----:B------:R-:W-:Y:S01]  /*8da0*/  FMUL.FTZ R170, R172, UR6 ;  /* 0x00000006acaa7c20 */ /* 0x000fe20008410000 */
[----:B------:R-:W-:Y:S01]  /*8db0*/  FMUL.FTZ R162, R174, UR6 ;  /* 0x00000006aea27c20 */ /* 0x000fe20008410000 */
[----:B------:R-:W-:Y:S01]  /*8dc0*/  FMUL.FTZ R164, R175, UR6 ;  /* 0x00000006afa47c20 */ /* 0x000fe20008410000 */
[----:B------:R-:W-:Y:S01]  /*8dd0*/  FMUL.FTZ R172, R176, UR6 ;  /* 0x00000006b0ac7c20 */ /* 0x000fe20008410000 */
[----:B------:R-:W0:Y:S01]  /*8de0*/  MUFU.TANH R152, R152 ;  /* 0x0000009800987308 */ /* 0x000e220000002400 */
[----:B-1----:R-:W-:Y:S01]  /*8df0*/  FMNMX.FTZ R3, R153, R202, !PT ;  /* 0x000000ca99037209 */ /* 0x002fe20007810000 */
[----:B------:R-:W-:Y:S01]  /*8e00*/  FMUL.FTZ R167, R178, UR6 ;  /* 0x00000006b2a77c20 */ /* 0x000fe20008410000 */
[----:B------:R-:W-:Y:S01]  /*8e10*/  FMUL.FTZ R175, R180, UR6 ;  /* 0x00000006b4af7c20 */ /* 0x000fe20008410000 */
[----:B------:R-:W-:Y:S01]  /*8e20*/  FMUL.FTZ R174, R182, UR6 ;  /* 0x00000006b6ae7c20 */ /* 0x000fe20008410000 */
[----:B------:R-:W-:Y:S01]  /*8e30*/  FMUL.FTZ R176, R183, UR6 ;  /* 0x00000006b7b07c20 */ /* 0x000fe20008410000 */
[----:B------:R-:W-:Y:S01]  /*8e40*/  ULDC UR7, c[0x0][0x988] ;  /* 0x0002620000077ab9 */ /* 0x000fe20000000800 */
[----:B------:R-:W1:Y:S01]  /*8e50*/  S2UR UR11, SR_CgaCtaId ;  /* 0x00000000000b79c3 */ /* 0x000e620000008800 */
[----:B------:R-:W2:Y:S01]  /*8e60*/  MUFU.TANH R186, R186 ;  /* 0x000000ba00ba7308 */ /* 0x000ea20000002400 */
[----:B---3--:R-:W-:Y:S01]  /*8e70*/  FMNMX.FTZ R169, R185, R0, !PT ;  /* 0x00000000b9a97209 */ /* 0x008fe20007810000 */
[----:B------:R-:W-:Y:S01]  /*8e80*/  UMOV UR10, UR7 ;  /* 0x00000007000a7c82 */ /* 0x000fe20008000000 */
[----:B------:R-:W-:-:S05]  /*8e90*/  R2UR UR7, R16 ;  /* 0x00000000100772ca */ /* 0x000fca00000e0000 */
[----:B------:R-:W3:Y:S01]  /*8ea0*/  MUFU.TANH R154, R154 ;  /* 0x0000009a009a7308 */ /* 0x000ee20000002400 */
[----:B0-----:R-:W-:-:S07]  /*8eb0*/  FMNMX.FTZ R3, R152, R3, !PT ;  /* 0x0000000398037209 */ /* 0x001fce0007810000 */
[----:B------:R-:W0:Y:S01]  /*8ec0*/  MUFU.TANH R187, R187 ;  /* 0x000000bb00bb7308 */ /* 0x000e220000002400 */
[----:B--2---:R-:W-:Y:S01]  /*8ed0*/  FMNMX.FTZ R0, R186, R169, !PT ;  /* 0x000000a9ba007209 */ /* 0x004fe20007810000 */
[----:B------:R-:W-:Y:S01]  /*8ee0*/  FMUL.FTZ R169, R179, UR6 ;  /* 0x00000006b3a97c20 */ /* 0x000fe20008410000 */
[----:B------:R-:W-:-:S04]  /*8ef0*/  ULEA UR7, UR4, UR7, 0x3 ;  /* 0x0000000704077291 */ /* 0x000fc8000f8e183f */
[----:B------:R-:W-:Y:S01]  /*8f00*/  UIADD3 UR7, UR7, 0x30840, URZ ;  /* 0x0003084007077890 */ /* 0x000fe2000fffe03f */
[----:B------:R-:W2:Y:S01]  /*8f10*/  MUFU.TANH R155, R155 ;  /* 0x0000009b009b7308 */ /* 0x000ea20000002400 */
[----:B---3--:R-:W-:Y:S02]  /*8f20*/  FMNMX.FTZ R2, R154, R3, !PT ;  /* 0x000000039a027209 */ /* 0x008fe40007810000 */
[----:B-1----:R-:W-:-:S05]  /*8f30*/  UPRMT UR7, UR11, 0x654, UR7 ;  /* 0x000006540b077896 */ /* 0x002fca0008000007 */
[----:B------:R-:W1:Y:S01]  /*8f40*/  MUFU.TANH R188, R188 ;  /* 0x000000bc00bc7308 */ /* 0x000e620000002400 */
[----:B0-----:R-:W-:-:S03]  /*8f50*/  FMNMX.FTZ R3, R187, R0, !PT ;  /* 0x00000000bb037209 */ /* 0x001fc60007810000 */
[----:B------:R-:W-:Y:S04]  /*8f60*/  SYNCS.ARRIVE.TRANS64.RED.A1T0 RZ, [UR7], RZ ;  /* 0x000000ffffff79a7 */ /* 0x000fe80008100407 */
[----:B------:R-:W0:Y:S01]  /*8f70*/  MUFU.TANH R156, R156 ;  /* 0x0000009c009c7308 */ /* 0x000e220000002400 */
[----:B--2---:R-:W-:-:S07]  /*8f80*/  FMNMX.FTZ R177, R155, R2, !PT ;  /* 0x000000029bb17209 */ /* 0x004fce0007810000 */
[----:B------:R-:W2:Y:S01]  /*8f90*/  MUFU.TANH R189, R189 ;  /* 0x000000bd00bd7308 */ /* 0x000ea20000002400 */
[----:B-1----:R-:W-:-:S07]  /*8fa0*/  FMNMX.FTZ R0, R188, R3, !PT ;  /* 0x00000003bc007209 */ /* 0x002fce0007810000 */
[----:B------:R-:W1:Y:S01]  /*8fb0*/  MUFU.TANH R157, R157 ;  /* 0x0000009d009d7308 */ /* 0x000e620000002400 */
[----:B0-----:R-:W-:Y:S01]  /*8fc0*/  FMNMX.FTZ R2, R156, R177, !PT ;  /* 0x000000b19c027209 */ /* 0x001fe20007810000 */
[----:B------:R-:W-:-:S06]  /*8fd0*/  FMUL.FTZ R177, R181, UR6 ;  /* 0x00000006b5b17c20 */ /* 0x000fcc0008410000 */
        /* <DEDUP_REMOVED lines=39> */
[----:B-1----:R-:W-:Y:S02]  /*9250*/  FMNMX.FTZ R3, R174, R3, !PT ;  /* 0x00000003ae037209 */ /* 0x002fe40007810000 */
[----:B0-----:R-:W-:Y:S02]  /*9260*/  FMNMX.FTZ R2, R177, R2, !PT ;  /* 0x00000002b1027209 */ /* 0x001fe40007810000 */
[----:B--2---:R-:W-:-:S03]  /*9270*/  FMNMX.FTZ R0, R176, R3, !PT ;  /* 0x00000003b0007209 */ /* 0x004fc60007810000 */
[----:B------:R-:W0:Y:S04]  /*9280*/  SHFL.BFLY PT, R3, R2, 0x2, 0x1f ;  /* 0x0c401f0002037f89 */ /* 0x000e2800000e0000 */
[----:B------:R-:W1:Y:S01]  /*9290*/  SHFL.BFLY PT, R179, R0, 0x2, 0x1f ;  /* 0x0c401f0000b37f89 */ /* 0x000e6200000e0000 */
[----:B0-----:R-:W-:Y:S02]  /*92a0*/  FMNMX.FTZ R178, R2, R3, !PT ;  /* 0x0000000302b27209 */ /* 0x001fe40007810000 */
[----:B-1----:R-:W-:-:S03]  /*92b0*/  FMNMX.FTZ R179, R0, R179, !PT ;  /* 0x000000b300b37209 */ /* 0x002fc60007810000 */
[----:B------:R-:W0:Y:S04]  /*92c0*/  SHFL.BFLY PT, R3, R178, 0x1, 0x1f ;  /* 0x0c201f00b2037f89 */ /* 0x000e2800000e0000 */
[----:B------:R-:W1:Y:S01]  /*92d0*/  SHFL.BFLY PT, R180, R179, 0x1, 0x1f ;  /* 0x0c201f00b3b47f89 */ /* 0x000e6200000e0000 */
[----:B0-----:R-:W-:Y:S02]  /*92e0*/  FMNMX.FTZ R4, R178, R3, !PT ;  /* 0x00000003b2047209 */ /* 0x001fe40007810000 */
[----:B-1----:R-:W-:-:S03]  /*92f0*/  FMNMX.FTZ R3, R179, R180, !PT ;  /* 0x000000b4b3037209 */ /* 0x002fc60007810000 */
[C---:B------:R-:W-:Y:S01]  /*9300*/  FMUL.FTZ R182, R4.reuse, UR10 ;  /* 0x0000000a04b67c20 */ /* 0x040fe20008410000 */
[----:B------:R-:W-:-:S03]  /*9310*/  FADD.FTZ R180, -R4, R201 ;  /* 0x000000c904b47221 */ /* 0x000fc60000010100 */
[--C-:B------:R-:W-:Y:S01]  /*9320*/  FFMA.FTZ R198, R186, UR10, -R182.reuse ;  /* 0x0000000abac67c23 */ /* 0x100fe200080108b6 */
[--C-:B------:R-:W-:Y:S01]  /*9330*/  FFMA.FTZ R186, R175, UR10, -R182.reuse ;  /* 0x0000000aafba7c23 */ /* 0x100fe200080108b6 */
[----:B------:R-:W-:Y:S01]  /*9340*/  FFMA.FTZ R175, R177, UR10, -R182 ;  /* 0x0000000ab1af7c23 */ /* 0x000fe200080108b6 */
[C---:B------:R-:W-:Y:S01]  /*9350*/  FADD.FTZ R2, -R3.reuse, R202 ;  /* 0x000000ca03027221 */ /* 0x040fe20000010100 */
[----:B------:R-:W-:Y:S01]  /*9360*/  FMUL.FTZ R177, R3, UR10 ;  /* 0x0000000a03b17c20 */ /* 0x000fe20008410000 */
[--C-:B------:R-:W-:Y:S01]  /*9370*/  FFMA.FTZ R179, R184, UR10, -R182.reuse ;  /* 0x0000000ab8b37c23 */ /* 0x100fe200080108b6 */
[----:B------:R-:W-:Y:S01]  /*9380*/  FMUL.FTZ R180, R180, UR10 ;  /* 0x0000000ab4b47c20 */ /* 0x000fe20008410000 */
[----:B------:R-:W-:Y:S01]  /*9390*/  FMUL.FTZ R2, R2, UR10 ;  /* 0x0000000a02027c20 */ /* 0x000fe20008410000 */
        /* <DEDUP_REMOVED lines=26> */
[----:B------:R-:W-:Y:S01]  /*9540*/  FFMA.FTZ R185, R167, UR10, -R177 ;  /* 0x0000000aa7b97c23 */ /* 0x000fe200080108b1 */
[----:B------:R-:W1:Y:S01]  /*9550*/  MUFU.EX2 R197, R197 ;  /* 0x000000c500c57308 */ /* 0x000e620000000800 */
[----:B0-----:R-:W-:Y:S01]  /*9560*/  FFMA.FTZ R153, R0, R18, R179 ;  /* 0x0000001200997223 */ /* 0x001fe200000100b3 */
[----:B------:R-:W-:Y:S01]  /*9570*/  FFMA.FTZ R173, R173, UR10, -R182 ;  /* 0x0000000aadad7c23 */ /* 0x000fe200080108b6 */
[--C-:B------:R-:W-:Y:S01]  /*9580*/  FFMA.FTZ R169, R169, UR10, -R177.reuse ;  /* 0x0000000aa9a97c23 */ /* 0x100fe200080108b1 */
[--C-:B------:R-:W-:Y:S01]  /*9590*/  FFMA.FTZ R174, R174, UR10, -R177.reuse ;  /* 0x0000000aaeae7c23 */ /* 0x100fe200080108b1 */
[----:B------:R-:W-:-:S03]  /*95a0*/  FFMA.FTZ R176, R176, UR10, -R177 ;  /* 0x0000000ab0b07c23 */ /* 0x000fc600080108b1 */
        /* <DEDUP_REMOVED lines=58> */
[----:B0-----:R-:W-:Y:S01]  /*9950*/  FADD.FTZ R9, R187, R18 ;  /* 0x00000012bb097221 */ /* 0x001fe20000010000 */
[----:B--2---:R-:W-:-:S03]  /*9960*/  FADD.FTZ R18, R175, R164 ;  /* 0x000000a4af127221 */ /* 0x004fc60000010000 */
[----:B-1----:R-:W-:Y:S01]  /*9970*/  FADD.FTZ R9, R176, R9 ;  /* 0x00000009b0097221 */ /* 0x002fe20000010000 */
[----:B------:R-:W-:Y:S06]  /*9980*/  @!P0 BRA `(.L_x_1051) ;  /* 0x0000000000048947 */ /* 0x000fec0003800000 */
[----:B------:R-:W-:Y:S01]  /*9990*/  BPT.TRAP 0x1 ;  /* 0x000000040000795c */ /* 0x000fe20000300000 */
.L_x_1051:
        /* <DEDUP_REMOVED lines=29> */
.L_x_1041:
[----:B------:R-:W-:-:S13]  /*9b70*/  R2UR UR5, R200 ;  /* 0x00000000c80572ca */ /* 0x000fda00000e0000 */
[----:B------:R-:W-:-:S13]  /*9b80*/  ISETP.GE.AND P1, PT, R203, UR5, PT ;  /* 0x00000005cb007c0c */ /* 0x000fda000bf26270 */
[----:B------:R-:W-:Y:S05]  /*9b90*/  @!P1 BRA `(.L_x_1053) ;  /* 0x0000002c005c9947 */ /* 0x000fea0003800000 */
[----:B------:R-:W-:Y:S01]  /*9ba0*/  R2UR UR5, R8 ;  /* 0x00000000080572ca */ /* 0x000fe200000e0000 */
[----:B------:R-:W-:Y:S01]  /*9bb0*/  IMAD.MOV.U32 R202, RZ, RZ, R3 ;  /* 0x000000ffffca7224 */ /* 0x000fe200078e0003 */
[----:B------:R-:W-:Y:S01]  /*9bc0*/  UMOV UR7, UR4 ;  /* 0x0000000400077c82 */ /* 0x000fe20008000000 */
[----:B------:R-:W-:Y:S01]  /*9bd0*/  IMAD.MOV.U32 R201, RZ, RZ, R4 ;  /* 0x000000ffffc97224 */ /* 0x000fe200078e0004 */
[----:B------:R-:W-:-:S09]  /*9be0*/  ULDC UR6, c[0x0][0x9d8] ;  /* 0x0002760000067ab9 */ /* 0x000fd20000000800 */
[----:B------:R-:W-:-:S07]  /*9bf0*/  MOV R204, UR5 ;  /* 0x0000000500cc7c02 */ /* 0x000fce0008000f00 */
.L_x_1072:
        /* <DEDUP_REMOVED lines=9> */
.L_x_1054:
[----:B------:R-:W-:Y:S02]  /*9c90*/  R2UR UR5, R16 ;  /* 0x00000000100572ca */ /* 0x000fe400000e0000 */
[----:B------:R-:W-:-:S11]  /*9ca0*/  R2UR UR10, R8 ;  /* 0x00000000080a72ca */ /* 0x000fd600000e0000 */
[----:B------:R-:W-:Y:S02]  /*9cb0*/  ULEA UR5, UR4, UR5, 0x3 ;  /* 0x0000000504057291 */ /* 0x000fe4000f8e183f */
[----:B------:R-:W-:-:S04]  /*9cc0*/  IMAD.U32 R3, RZ, RZ, UR10 ;  /* 0x0000000aff037e24 */ /* 0x000fc8000f8e00ff */
[----:B------:R-:W-:Y:S01]  /*9cd0*/  IMAD.U32 R205, RZ, RZ, UR5 ;  /* 0x00000005ffcd7e24 */ /* 0x000fe2000f8e00ff */
[----:B------:R-:W-:-:S04]  /*9ce0*/  SHF.L.U32 R3, R3, 0x1f, RZ ;  /* 0x0000001f03037819 */ /* 0x000fc800000006ff */
[----:B------:R0:W1:Y:S01]  /*9cf0*/  SYNCS.PHASECHK.TRANS64.TRYWAIT P1, [UR5+0x30830], R3 ;  /* 0x03083003ff0075a7 */ /* 0x0000620008020145 */
[----:B------:R-:W-:Y:S05]  /*9d00*/  @!P0 BRA `(.L_x_1055) ;  /* 0x0000000000048947 */ /* 0x000fea0003800000 */
[----:B------:R-:W-:Y:S01]  /*9d10*/  BPT.TRAP 0x1 ;  /* 0x000000040000795c */ /* 0x000fe20000300000 */
.L_x_1055:
[----:B-1----:R-:W-:Y:S05]  /*9d20*/  @P1 BRA `(.L_x_1056) ;  /* 0x00000000000c1947 */ /* 0x002fea0003800000 */
[----:B------:R-:W-:-:S13]  /*9d30*/  R2UR UR5, R205 ;  /* 0x00000000cd0572ca */ /* 0x000fda00000e0000 */
[----:B------:R-:W1:Y:S02]  /*9d40*/  SYNCS.PHASECHK.TRANS64.TRYWAIT P1, [UR5+0x30830], R3 ;  /* 0x03083003ff0075a7 */ /* 0x000e640008020145 */
[----:B-1----:R-:W-:Y:S05]  /*9d50*/  @!P1 BRA `(.L_x_1057) ;  /* 0x000000a400a09947 */ /* 0x002fea0003800000 */
.L_x_1056:
        /* <DEDUP_REMOVED lines=220> */
.L_x_1058:
[----:B------:R-:W-:Y:S02]  /*ab20*/  R2UR UR5, R16 ;  /* 0x00000000100572ca */ /* 0x000fe400000e0000 */
[----:B------:R-:W-:-:S11]  /*ab30*/  R2UR UR10, R204 ;  /* 0x00000000cc0a72ca */ /* 0x000fd600000e0000 */
[----:B------:R-:W-:Y:S02]  /*ab40*/  ULEA UR5, UR7, UR5, 0x3 ;  /* 0x0000000507057291 */ /* 0x000fe4000f8e183f */
[----:B------:R-:W-:-:S04]  /*ab50*/  MOV R0, UR10 ;  /* 0x0000000a00007c02 */ /* 0x000fc80008000f00 */
[----:B------:R-:W-:-:S04]  /*ab60*/  SHF.L.U32 R0, R0, 0x1f, RZ ;  /* 0x0000001f00007819 */ /* 0x000fc800000006ff */
[----:B------:R2:W3:Y:S01]  /*ab70*/  SYNCS.PHASECHK.TRANS64.TRYWAIT P1, [UR5+0x30850], R0 ;  /* 0x03085000ff0075a7 */ /* 0x0004e20008020145 */
[----:B------:R-:W-:Y:S05]  /*ab80*/  @!P0 BRA `(.L_x_1059) ;  /* 0x0000000000048947 */ /* 0x000fea0003800000 */
[----:B------:R-:W-:Y:S01]  /*ab90*/  BPT.TRAP 0x1 ;  /* 0x000000040000795c */ /* 0x000fe20000300000 */
.L_x_1059:
[----:B---3--:R-:W-:Y:S05]  /*aba0*/  @P1 BRA `(.L_x_1060) ;  /* 0x0000000000081947 */ /* 0x008fea0003800000 */
[----:B------:R-:W3:Y:S02]  /*abb0*/  SYNCS.PHASECHK.TRANS64.TRYWAIT P1, [UR5+0x30850], R0 ;  /* 0x03085000ff0075a7 */ /* 0x000ee40008020145 */
[----:B---3--:R-:W-:Y:S05]  /*abc0*/  @!P1 BRA `(.L_x_1061) ;  /* 0x0000009800209947 */ /* 0x008fea0003800000 */
.L_x_1060:
        /* <DEDUP_REMOVED lines=31> */
.L_x_1062:
[----:B------:R-:W-:Y:S01]  /*adc0*/  R2UR UR10, R23 ;  /* 0x00000000170a72ca */ /* 0x000fe200000e0000 */
[----:B------:R-:W3:Y:S01]  /*add0*/  S2UR UR11, SR_CgaCtaId ;  /* 0x00000000000b79c3 */ /* 0x000ee20000008800 */
[----:B------:R-:W-:Y:S01]  /*ade0*/  R2UR UR7, R22 ;  /* 0x00000000160772ca */ /* 0x000fe200000e0000 */
[----:B------:R-:W-:Y:S01]  /*adf0*/  FMUL.FTZ R184, R153, UR6 ;  /* 0x0000000699b87c20 */ /* 0x000fe20008410000 */
[----:B------:R-:W-:Y:S01]  /*ae00*/  FMUL.FTZ R153, R158, UR6 ;  /* 0x000000069e997c20 */ /* 0x000fe20008410000 */
[----:B------:R-:W-:Y:S01]  /*ae10*/  FMUL.FTZ R158, R167, UR6 ;  /* 0x00000006a79e7c20 */ /* 0x000fe20008410000 */
[----:B------:R-:W-:Y:S01]  /*ae20*/  R2UR UR14, R205 ;  /* 0x00000000cd0e72ca */ /* 0x000fe200000e0000 */
[----:B------:R-:W-:Y:S01]  /*ae30*/  FMUL.FTZ R167, R168, UR6 ;  /* 0x00000006a8a77c20 */ /* 0x000fe20008410000 */
[----:B------:R-:W-:Y:S01]  /*ae40*/  FMUL.FTZ R168, R169, UR6 ;  /* 0x00000006a9a87c20 */ /* 0x000fe20008410000 */
[----:B0-2---:R-:W-:Y:S01]  /*ae50*/  FMUL.FTZ R0, R154, UR6 ;  /* 0x000000069a007c20 */ /* 0x005fe20008410000 */
[----:B------:R-:W-:Y:S01]  /*ae60*/  FMUL.FTZ R169, R172, UR6 ;  /* 0x00000006aca97c20 */ /* 0x000fe20008410000 */
[----:B------:R-:W-:Y:S01]  /*ae70*/  FMUL.FTZ R154, R159, UR6 ;  /* 0x000000069f9a7c20 */ /* 0x000fe20008410000 */
[----:B------:R-:W-:Y:S01]  /*ae80*/  FMUL.FTZ R172, R177, UR6 ;  /* 0x00000006b1ac7c20 */ /* 0x000fe20008410000 */
[----:B------:R-:W-:Y:S01]  /*ae90*/  UISETP.NE.AND UP1, UPT, UR10, URZ, UPT ;  /* 0x0000003f0a00728c */ /* 0x000fe2000bf25270 */
[----:B------:R-:W-:Y:S01]  /*aea0*/  FMUL.FTZ R159, R170, UR6 ;  /* 0x00000006aa9f7c20 */ /* 0x000fe20008410000 */
[----:B------:R-:W-:Y:S01]  /*aeb0*/  UISETP.NE.AND UP0, UPT, UR7, URZ, UPT ;  /* 0x0000003f0700728c */ /* 0x000fe2000bf05270 */
[----:B------:R-:W-:-:S02]  /*aec0*/  IMAD.MOV.U32 R177, RZ, RZ, R19 ;  /* 0x000000ffffb17224 */ /* 0x000fc400078e0013 */
[----:B------:R-:W-:Y:S01]  /*aed0*/  FMUL.FTZ R170, R173, UR6 ;  /* 0x00000006adaa7c20 */ /* 0x000fe20008410000 */
[----:B------:R-:W-:Y:S01]  /*aee0*/  IMAD.SHL.U32 R173, R203, 0x40, RZ ;  /* 0x00000040cbad7824 */ /* 0x000fe200078e00ff */
[----:B------:R-:W-:Y:S01]  /*aef0*/  PLOP3.LUT P1, PT, PT, PT, UP1, 0x80, 0x0 ;  /* 0x000000000000781c */ /* 0x000fe20003f2f018 */
[----:B-1----:R-:W-:Y:S01]  /*af00*/  FMUL.FTZ R4, R152, UR6 ;  /* 0x0000000698047c20 */ /* 0x002fe20008410000 */
        /* <DEDUP_REMOVED lines=21> */
[----:B------:R-:W0:Y:S01]  /*b060*/  SHFL.IDX PT, R3, R177, RZ, 0x1c1f ;  /* 0x001c1fffb1037589 */ /* 0x000e2200000e0000 */
[----:B------:R-:W-:Y:S01]  /*b070*/  FMUL.FTZ R163, R178, UR6 ;  /* 0x00000006b2a37c20 */ /* 0x000fe20008410000 */
[----:B------:R-:W-:Y:S01]  /*b080*/  FMUL.FTZ R164, R179, UR6 ;  /* 0x00000006b3a47c20 */ /* 0x000fe20008410000 */
[----:B------:R-:W-:Y:S01]  /*b090*/  FMUL.FTZ R174, R180, UR6 ;  /* 0x00000006b4ae7c20 */ /* 0x000fe20008410000 */
[----:B------:R-:W-:Y:S01]  /*b0a0*/  FMUL.FTZ R175, R181, UR6 ;  /* 0x00000006b5af7c20 */ /* 0x000fe20008410000 */
[----:B------:R-:W-:Y:S01]  /*b0b0*/  FMUL.FTZ R166, R182, UR6 ;  /* 0x00000006b6a67c20 */ /* 0x000fe20008410000 */
[----:B------:R-:W-:-:S02]  /*b0c0*/  IMAD R2, R5, -0x2, R2 ;  /* 0xfffffffe05027824 */ /* 0x000fc400078e0202 */
[----:B------:R-:W-:Y:S01]  /*b0d0*/  FMUL.FTZ R165, R183, UR6 ;  /* 0x00000006b7a57c20 */ /* 0x000fe20008410000 */
[----:B------:R-:W-:Y:S01]  /*b0e0*/  R2UR UR10, R21 ;  /* 0x00000000150a72ca */ /* 0x000fe200000e0000 */
[----:B---3--:R-:W-:Y:S01]  /*b0f0*/  UPRMT UR7, UR11, 0x654, UR7 ;  /* 0x000006540b077896 */ /* 0x008fe20008000007 */
[----:B------:R-:W-:Y:S01]  /*b100*/  PLOP3.LUT P1, PT, PT, PT, UP0, 0x40, 0x0 ;  /* 0x000000000000781c */ /* 0x000fe20003f2e808 */
[----:B------:R-:W1:Y:S01]  /*b110*/  MUFU.TANH R4, R4 ;  /* 0x0000000400047308 */ /* 0x000e620000002400 */
[----:B------:R-:W-:Y:S01]  /*b120*/  ULDC UR11, c[0x0][0x2f0] ;  /* 0x0000bc00000b7ab9 */ /* 0x000fe20000000800 */
[----:B------:R-:W-:Y:S01]  /*b130*/  ULDC UR14, c[0x0][0x288] ;  /* 0x0000a200000e7ab9 */ /* 0x000fe20000000800 */
[----:B------:R-:W-:Y:S01]  /*b140*/  IMAD R2, R17, UR11, R2 ;  /* 0x0000000b11027c24 */ /* 0x000fe2000f8e0202 */
[----:B------:R-:W-:-:S03]  /*b150*/  ULDC UR11, c[0x0][0x9e0] ;  /* 0x00027800000b7ab9 */ /* 0x000fc60000000800 */
[----:B------:R-:W-:Y:S01]  /*b160*/  VIADD R2, R2, -UR14 ;  /* 0x8000000e02027c36 */ /* 0x000fe20008000000 */
[----:B------:R-:W2:Y:S01]  /*b170*/  MUFU.TANH R184, R184 ;  /* 0x000000b800b87308 */ /* 0x000ea20000002400 */
[----:B------:R-:W-:Y:S02]  /*b180*/  SYNCS.ARRIVE.TRANS64.RED.A1T0 RZ, [UR7], RZ ;  /* 0x000000ffffff79a7 */ /* 0x000fe40008100407 */
[C---:B------:R-:W-:Y:S01]  /*b190*/  VIADD R182, R2.reuse, UR10 ;  /* 0x0000000a02b67c36 */ /* 0x040fe20008000000 */
[----:B------:R-:W-:-:S03]  /*b1a0*/  IADD3 R180, R2, UR11, RZ ;  /* 0x0000000b02b47c10 */ /* 0x000fc6000fffe0ff */
[--C-:B0-----:R-:W-:Y:S01]  /*b1b0*/  IMAD.IADD R179, R182, 0x1, R3.reuse ;  /* 0x00000001b6b37824 */ /* 0x101fe200078e0203 */
[----:B------:R-:W0:Y:S01]  /*b1c0*/  MUFU.TANH R0, R0 ;  /* 0x0000000000007308 */ /* 0x000e220000002400 */
        /* <DEDUP_REMOVED lines=31> */
[----:B------:R-:W-:Y:S01]  /*b3c0*/  ULDC UR10, c[0x0][0x2f0] ;  /* 0x0000bc00000a7ab9 */ /* 0x000fe20000000800 */
[----:B------:R-:W-:Y:S01]  /*b3d0*/  ULDC UR7, c[0x0][0x288] ;  /* 0x0000a20000077ab9 */ /* 0x000fe20000000800 */
[----:B------:R-:W-:Y:S01]  /*b3e0*/  IMAD R2, R17, UR10, R3 ;  /* 0x0000000a11027c24 */ /* 0x000fe2000f8e0203 */
[----:B------:R-:W-:Y:S04]  /*b3f0*/  BSSY B0, `(.L_x_1064) ;  /* 0x0000013000007945 */ /* 0x000fe80003800000 */
[----:B------:R-:W-:-:S04]  /*b400*/  IADD3 R176, R2, -UR7, RZ ;  /* 0x8000000702b07c10 */ /* 0x000fc8000fffe0ff */
        /* <DEDUP_REMOVED lines=11> */
.L_x_1065:
[----:B------:R-:W-:Y:S02]  /*b4c0*/  ULDC UR7, c[0x0][0x9e4] ;  /* 0x0002790000077ab9 */ /* 0x000fe40000000800 */
[----:B------:R-:W-:-:S05]  /*b4d0*/  IMAD.U32 R183, RZ, RZ, UR7 ;  /* 0x00000007ffb77e24 */ /* 0x000fca000f8e00ff */
[----:B------:R-:W-:-:S13]  /*b4e0*/  ISETP.NE.AND P1, PT, R183, 0x1, PT ;  /* 0x00000001b700780c */ /* 0x000fda0003f25270 */
[----:B------:R-:W1:Y:S02]  /*b4f0*/  @P1 LDC.64 R2, c[0x0][0x9e8] ;  /* 0x00027a00ff021b82 */ /* 0x000e640000000a00 */
[----:B-1----:R-:W-:-:S05]  /*b500*/  @P1 IMAD.HI.U32 R2, R176, R2, RZ ;  /* 0x00000002b0021227 */ /* 0x002fca00078e00ff */
[----:B------:R-:W-:-:S07]  /*b510*/  @P1 SHF.R.U32.HI R176, RZ, R3, R2 ;  /* 0x00000003ffb01219 */ /* 0x000fce0000011602 */
.L_x_1066:
[----:B------:R-:W-:Y:S05]  /*b520*/  BSYNC B0 ;  /* 0x0000000000007941 */ /* 0x000fea0003800000 */
.L_x_1064:
[----:B------:R-:W-:-:S04]  /*b530*/  IMAD R176, R176, R183, -R173 ;  /* 0x000000b7b0b07224 */ /* 0x000fc800078e0aad */
[----:B------:R-:W-:-:S05]  /*b540*/  IMAD R176, R5, -0x2, R176 ;  /* 0xfffffffe05b07824 */ /* 0x000fca00078e02b0 */
[----:B------:R-:W-:Y:S02]  /*b550*/  VIADDMNMX R178, R176, R183, R178, PT ;  /* 0x000000b7b0b27246 */ /* 0x000fe400038001b2 */
[----:B------:R-:W-:-:S07]  /*b560*/  VIMNMX R179, R179, R176, !PT ;  /* 0x000000b0b3b37248 */ /* 0x000fce0007fe0100 */
.L_x_1063:
[----:B------:R-:W-:Y:S01]  /*b570*/  ISETP.GT.AND P1, PT, R203, -0x1, PT ;  /* 0xffffffffcb00780c */ /* 0x000fe20003f24270 */
[----:B------:R-:W1:Y:S01]  /*b580*/  SHFL.IDX PT, R3, R177, 0x1, 0x1c1f ;  /* 0x003c1f00b1037f89 */ /* 0x000e6200000e0000 */
[----:B------:R-:W-:Y:S02]  /*b590*/  R2UR UR7, R22 ;  /* 0x00000000160772ca */ /* 0x000fe400000e0000 */
[C---:B------:R-:W-:Y:S02]  /*b5a0*/  ISETP.GT.AND P4, PT, R179.reuse, 0x1, P1 ;  /* 0x00000001b300780c */ /* 0x040fe40000f84270 */
[----:B------:R-:W-:Y:S02]  /*b5b0*/  ISETP.GT.AND P5, PT, R179, RZ, P1 ;  /* 0x000000ffb300720c */ /* 0x000fe40000fa4270 */
[C---:B------:R-:W-:Y:S02]  /*b5c0*/  ISETP.LT.OR P4, PT, R178.reuse, 0x2, P4 ;  /* 0x00000002b200780c */ /* 0x040fe40002781670 */
[----:B------:R-:W-:-:S02]  /*b5d0*/  ISETP.LT.OR P5, PT, R178, 0x1, P5 ;  /* 0x00000001b200780c */ /* 0x000fc40002fa1670 */
[----:B------:R-:W-:Y:S02]  /*b5e0*/  FSEL R184, R184, -INF , !P4 ;  /* 0xff800000b8b87808 */ /* 0x000fe40006000000 */
[C---:B------:R-:W-:Y:S01]  /*b5f0*/  ISETP.GT.AND P4, PT, R179.reuse, 0x18, P1 ;  /* 0x00000018b300780c */ /* 0x040fe20000f84270 */
[----:B------:R-:W-:Y:S01]  /*b600*/  UISETP.NE.AND UP0, UPT, UR7, URZ, UPT ;  /* 0x0000003f0700728c */ /* 0x000fe2000bf05270 */
[----:B------:R-:W-:Y:S02]  /*b610*/  FSEL R176, R4, -INF , !P5 ;  /* 0xff80000004b07808 */ /* 0x000fe40006800000 */
[----:B------:R-:W-:Y:S02]  /*b620*/  ISETP.LT.OR P4, PT, R178, 0x19, P4 ;  /* 0x00000019b200780c */ /* 0x000fe40002781670 */
[C---:B------:R-:W-:Y:S02]  /*b630*/  ISETP.GT.AND P6, PT, R179.reuse, 0x8, P1 ;  /* 0x00000008b300780c */ /* 0x040fe40000fc4270 */
[----:B------:R-:W-:-:S02]  /*b640*/  ISETP.GT.AND P2, PT, R179, 0x9, P1 ;  /* 0x00000009b300780c */ /* 0x000fc40000f44270 */
[C---:B------:R-:W-:Y:S01]  /*b650*/  ISETP.GT.AND P3, PT, R179.reuse, 0x10, P1 ;  /* 0x00000010b300780c */ /* 0x040fe20000f64270 */
[----:B-1----:R-:W-:Y:S01]  /*b660*/  IMAD.IADD R177, R180, 0x1, R3 ;  /* 0x00000001b4b17824 */ /* 0x002fe200078e0203 */
[----:B------:R-:W-:Y:S02]  /*b670*/  ISETP.GT.AND P5, PT, R179, 0x11, P1 ;  /* 0x00000011b300780c */ /* 0x000fe40000fa4270 */
[----:B0-----:R-:W-:Y:S02]  /*b680*/  FSEL R189, R189, -INF , !P4 ;  /* 0xff800000bdbd7808 */ /* 0x001fe40006000000 */
        /* <DEDUP_REMOVED lines=31> */
[----:B------:R-:W-:Y:S02]  /*b880*/  ISETP.LT.OR P5, PT, R178, 0x3a, P5 ;  /* 0x0000003ab200780c */ /* 0x000fe40002fa1670 */
[----:B------:R-:W-:-:S02]  /*b890*/  IADD3 R178, R182, R3, RZ ;  /* 0x00000003b6b27210 */ /* 0x000fc40007ffe0ff */
[----:B------:R-:W-:Y:S02]  /*b8a0*/  FSEL R171, R171, -INF , !P6 ;  /* 0xff800000abab7808 */ /* 0x000fe40007000000 */
[----:B------:R-:W-:Y:S02]  /*b8b0*/  FSEL R172, R172, -INF , !P2 ;  /* 0xff800000acac7808 */ /* 0x000fe40005000000 */
[----:B------:R-:W-:Y:S02]  /*b8c0*/  FSEL R174, R174, -INF , !P3 ;  /* 0xff800000aeae7808 */ /* 0x000fe40005800000 */
[----:B------:R-:W-:Y:S01]  /*b8d0*/  FSEL R175, R175, -INF , !P5 ;  /* 0xff800000afaf7808 */ /* 0x000fe20006800000 */
[----:B------:R-:W-:Y:S06]  /*b8e0*/  @P4 BRA `(.L_x_1067) ;  /* 0x00000000006c4947 */ /* 0x000fec0003800000 */
[----:B------:R-:W-:Y:S01]  /*b8f0*/  ULDC UR10, c[0x0][0x2f0] ;  /* 0x0000bc00000a7ab9 */ /* 0x000fe20000000800 */
[----:B------:R-:W-:Y:S01]  /*b900*/  ULDC UR7, c[0x0][0x288] ;  /* 0x0000a20000077ab9 */ /* 0x000fe20000000800 */
[----:B------:R-:W-:Y:S01]  /*b910*/  IMAD R2, R17, UR10, R3 ;  /* 0x0000000a11027c24 */ /* 0x000fe2000f8e0203 */
[----:B------:R-:W-:Y:S03]  /*b920*/  BSSY B0, `(.L_x_1068) ;  /* 0x0000013000007945 */ /* 0x000fe60003800000 */
[----:B------:R-:W-:-:S05]  /*b930*/  VIADD R4, R2, -UR7 ;  /* 0x8000000702047c36 */ /* 0x000fca0008000000 */
        /* <DEDUP_REMOVED lines=11> */
.L_x_1069:
[----:B------:R-:W-:Y:S02]  /*b9f0*/  ULDC UR7, c[0x0][0x9e4] ;  /* 0x0002790000077ab9 */ /* 0x000fe40000000800 */
[----:B------:R-:W-:-:S05]  /*ba00*/  IMAD.U32 R180, RZ, RZ, UR7 ;  /* 0x00000007ffb47e24 */ /* 0x000fca000f8e00ff */
[----:B------:R-:W-:-:S13]  /*ba10*/  ISETP.NE.AND P2, PT, R180, 0x1, PT ;  /* 0x00000001b400780c */ /* 0x000fda0003f45270 */
[----:B------:R-:W0:Y:S02]  /*ba20*/  @P2 LDC.64 R2, c[0x0][0x9e8] ;  /* 0x00027a00ff022b82 */ /* 0x000e240000000a00 */
[----:B0-----:R-:W-:-:S05]  /*ba30*/  @P2 IMAD.HI.U32 R2, R4, R2, RZ ;  /* 0x0000000204022227 */ /* 0x001fca00078e00ff */
[----:B------:R-:W-:-:S07]  /*ba40*/  @P2 SHF.R.U32.HI R4, RZ, R3, R2 ;  /* 0x00000003ff042219 */ /* 0x000fce0000011602 */
.L_x_1070:
[----:B------:R-:W-:Y:S05]  /*ba50*/  BSYNC B0 ;  /* 0x0000000000007941 */ /* 0x000fea0003800000 */
.L_x_1068:
[----:B------:R-:W-:-:S04]  /*ba60*/  IMAD R4, R4, R180, -R173 ;  /* 0x000000b404047224 */ /* 0x000fc800078e0aad */
[----:B------:R-:W-:-:S05]  /*ba70*/  IMAD R4, R5, -0x2, R4 ;  /* 0xfffffffe05047824 */ /* 0x000fca00078e0204 */
[----:B------:R-:W-:Y:S02]  /*ba80*/  VIADDMNMX R177, R4, R180, R177, PT ;  /* 0x000000b404b17246 */ /* 0x000fe400038001b1 */
[----:B------:R-:W-:-:S07]  /*ba90*/  VIMNMX R178, R178, R4, !PT ;  /* 0x00000004b2b27248 */ /* 0x000fce0007fe0100 */
.L_x_1067:
[----:B------:R-:W-:Y:S01]  /*baa0*/  FMNMX.FTZ R3, R176, R201, !PT ;  /* 0x000000c9b0037209 */ /* 0x000fe20007810000 */
[----:B------:R-:W-:Y:S01]  /*bab0*/  ULDC UR7, c[0x0][0x988] ;  /* 0x0002620000077ab9 */ /* 0x000fe20000000800 */
[----:B------:R-:W-:Y:S01]  /*bac0*/  ISETP.GT.AND P3, PT, R178, RZ, P1 ;  /* 0x000000ffb200720c */ /* 0x000fe20000f64270 */
        /* <DEDUP_REMOVED lines=10> */
[----:B------:R-:W-:-:S02]  /*bb70*/  FSEL R173, R0, -INF , !P3 ;  /* 0xff80000000ad7808 */ /* 0x000fc40005800000 */
        /* <DEDUP_REMOVED lines=15> */
[----:B------:R-:W-:Y:S02]  /*bc70*/  FSEL R154, R154, -INF , !P2 ;  /* 0xff8000009a9a7808 */ /* 0x000fe40005000000 */
[----:B------:R-:W-:Y:S02]  /*bc80*/  FMNMX.FTZ R2, R174, R3, !PT ;  /* 0x00000003ae027209 */ /* 0x000fe40007810000 */
[----:B------:R-:W-:-:S02]  /*bc90*/  ISETP.LT.OR P5, PT, R177, 0x11, P5 ;  /* 0x00000011b100780c */ /* 0x000fc40002fa1670 */
[----:B------:R-:W-:Y:S02]  /*bca0*/  FMNMX.FTZ R2, R175, R2, !PT ;  /* 0x00000002af027209 */ /* 0x000fe40007810000 */
[C---:B------:R-:W-:Y:S02]  /*bcb0*/  ISETP.GT.AND P6, PT, R178.reuse, 0x18, P1 ;  /* 0x00000018b200780c */ /* 0x040fe40000fc4270 */
[----:B------:R-:W-:Y:S01]  /*bcc0*/  ISETP.LT.OR P4, PT, R177, 0x12, P4 ;  /* 0x00000012b100780c */ /* 0x000fe20002781670 */
[----:B------:R-:W0:Y:S01]  /*bcd0*/  SHFL.BFLY PT, R3, R2, 0x2, 0x1f ;  /* 0x0c401f0002037f89 */ /* 0x000e2200000e0000 */
[----:B------:R-:W-:Y:S02]  /*bce0*/  FSEL R155, R155, -INF , !P5 ;  /* 0xff8000009b9b7808 */ /* 0x000fe40006800000 */
[----:B------:R-:W-:Y:S02]  /*bcf0*/  ISETP.GT.AND P2, PT, R178, 0x19, P1 ;  /* 0x00000019b200780c */ /* 0x000fe40000f44270 */
[----:B------:R-:W-:-:S02]  /*bd00*/  ISETP.LT.OR P6, PT, R177, 0x19, P6 ;  /* 0x00000019b100780c */ /* 0x000fc400037c1670 */
[----:B------:R-:W-:Y:S02]  /*bd10*/  FSEL R156, R156, -INF , !P4 ;  /* 0xff8000009c9c7808 */ /* 0x000fe40006000000 */
[C---:B------:R-:W-:Y:S02]  /*bd20*/  ISETP.GT.AND P3, PT, R178.reuse, 0x20, P1 ;  /* 0x00000020b200780c */ /* 0x040fe40000f64270 */
[----:B------:R-:W-:Y:S02]  /*bd30*/  FSEL R157, R157, -INF , !P6 ;  /* 0xff8000009d9d7808 */ /* 0x000fe40007000000 */
[C---:B------:R-:W-:Y:S02]  /*bd40*/  ISETP.LT.OR P2, PT, R177.reuse, 0x1a, P2 ;  /* 0x0000001ab100780c */ /* 0x040fe40001741670 */
[----:B------:R-:W-:Y:S02]  /*bd50*/  ISETP.LT.OR P3, PT, R177, 0x21, P3 ;  /* 0x00000021b100780c */ /* 0x000fe40001f61670 */
[----:B------:R-:W-:-:S02]  /*bd60*/  ISETP.GT.AND P5, PT, R178, 0x21, P1 ;  /* 0x00000021b200780c */ /* 0x000fc40000fa4270 */
[----:B------:R-:W-:Y:S02]  /*bd70*/  FSEL R158, R158, -INF , !P2 ;  /* 0xff8000009e9e7808 */ /* 0x000fe40005000000 */
[----:B------:R-:W-:Y:S02]  /*bd80*/  FSEL R159, R159, -INF , !P3 ;  /* 0xff8000009f9f7808 */ /* 0x000fe40005800000 */
[----:B------:R-:W-:Y:S02]  /*bd90*/  ISETP.GT.AND P4, PT, R178, 0x28, P1 ;  /* 0x00000028b200780c */ /* 0x000fe40000f84270 */
[----:B0-----:R-:W-:Y:S02]  /*bda0*/  FMNMX.FTZ R3, R2, R3, !PT ;  /* 0x0000000302037209 */ /* 0x001fe40007810000 */
[C---:B------:R-:W-:Y:S02]  /*bdb0*/  ISETP.LT.OR P5, PT, R177.reuse, 0x22, P5 ;  /* 0x00000022b100780c */ /* 0x040fe40002fa1670 */
[----:B------:R-:W-:Y:S01]  /*bdc0*/  ISETP.GT.AND P6, PT, R178, 0x29, P1 ;  /* 0x00000029b200780c */ /* 0x000fe20000fc4270 */
[----:B------:R-:W0:Y:S01]  /*bdd0*/  SHFL.BFLY PT, R4, R3, 0x1, 0x1f ;  /* 0x0c201f0003047f89 */ /* 0x000e2200000e0000 */
[----:B------:R-:W-:-:S02]  /*bde0*/  ISETP.LT.OR P4, PT, R177, 0x29, P4 ;  /* 0x00000029b100780c */ /* 0x000fc40002781670 */
[----:B------:R-:W-:Y:S02]  /*bdf0*/  FSEL R160, R160, -INF , !P5 ;  /* 0xff800000a0a07808 */ /* 0x000fe40006800000 */
[C---:B------:R-:W-:Y:S02]  /*be00*/  ISETP.GT.AND P2, PT, R178.reuse, 0x30, P1 ;  /* 0x00000030b200780c */ /* 0x040fe40000f44270 */
[C---:B------:R-:W-:Y:S02]  /*be10*/  ISETP.LT.OR P6, PT, R177.reuse, 0x2a, P6 ;  /* 0x0000002ab100780c */ /* 0x040fe400037c1670 */
[----:B------:R-:W-:Y:S02]  /*be20*/  ISETP.GT.AND P5, PT, R178, 0x31, P1 ;  /* 0x00000031b200780c */ /* 0x000fe40000fa4270 */
[----:B------:R-:W-:Y:S02]  /*be30*/  ISETP.LT.OR P2, PT, R177, 0x31, P2 ;  /* 0x00000031b100780c */ /* 0x000fe40001741670 */
[----:B------:R-:W-:-:S02]  /*be40*/  FSEL R162, R162, -INF , !P6 ;  /* 0xff800000a2a27808 */ /* 0x000fc40007000000 */
[----:B------:R-:W-:Y:S02]  /*be50*/  ISETP.LT.OR P5, PT, R177, 0x32, P5 ;  /* 0x00000032b100780c */ /* 0x000fe40002fa1670 */
[----:B------:R-:W-:Y:S02]  /*be60*/  FSEL R163, R163, -INF , !P2 ;  /* 0xff800000a3a37808 */ /* 0x000fe40005000000 */
[----:B------:R-:W-:Y:S02]  /*be70*/  FSEL R164, R164, -INF , !P5 ;  /* 0xff800000a4a47808 */ /* 0x000fe40006800000 */
[----:B0-----:R-:W-:Y:S02]  /*be80*/  FMNMX.FTZ R4, R3, R4, !PT ;  /* 0x0000000403047209 */ /* 0x001fe40007810000 */
[----:B------:R-:W-:Y:S02]  /*be90*/  FMNMX.FTZ R3, R173, R202, !PT ;  /* 0x000000caad037209 */ /* 0x000fe40007810000 */
[C---:B------:R-:W-:Y:S01]  /*bea0*/  FSETP.NEU.FTZ.AND P3, PT, R4.reuse, -INF , PT ;  /* 0xff8000000400780b */ /* 0x040fe20003f7d000 */
[----:B------:R-:W-:Y:S01]  /*beb0*/  FMUL.FTZ R2, R4, UR10 ;  /* 0x0000000a04027c20 */ /* 0x000fe20008410000 */
[----:B------:R-:W-:-:S04]  /*bec0*/  FMNMX.FTZ R0, R152, R3, !PT ;  /* 0x0000000398007209 */ /* 0x000fc80007810000 */
[----:B------:R-:W-:-:S04]  /*bed0*/  FMNMX.FTZ R3, R153, R0, !PT ;  /* 0x0000000099037209 */ /* 0x000fc80007810000 */
[----:B------:R-:W-:-:S04]  /*bee0*/  FMNMX.FTZ R0, R154, R3, !PT ;  /* 0x000000039a007209 */ /* 0x000fc80007810000 */
[----:B------:R-:W-:-:S04]  /*bef0*/  FMNMX.FTZ R3, R155, R0, !PT ;  /* 0x000000009b037209 */ /* 0x000fc80007810000 */
[----:B------:R-:W-:Y:S02]  /*bf00*/  FMNMX.FTZ R0, R156, R3, !PT ;  /* 0x000000039c007209 */ /* 0x000fe40007810000 */
[----:B------:R-:W-:Y:S02]  /*bf10*/  FSEL R3, R2, RZ, P3 ;  /* 0x000000ff02037208 */ /* 0x000fe40001800000 */
[----:B------:R-:W-:-:S03]  /*bf20*/  FMNMX.FTZ R179, R157, R0, !PT ;  /* 0x000000009db37209 */ /* 0x000fc60007810000 */
[--C-:B------:R-:W-:Y:S01]  /*bf30*/  FFMA.FTZ R2, R176, UR10, -R3.reuse ;  /* 0x0000000ab0027c23 */ /* 0x100fe20008010803 */
[----:B------:R-:W-:Y:S01]  /*bf40*/  FMNMX.FTZ R0, R158, R179, !PT ;  /* 0x000000b39e007209 */ /* 0x000fe20007810000 */
[--C-:B------:R-:W-:Y:S01]  /*bf50*/  FFMA.FTZ R186, R186, UR10, -R3.reuse ;  /* 0x0000000ababa7c23 */ /* 0x100fe20008010803 */
[----:B------:R-:W-:Y:S01]  /*bf60*/  FSEL R176, R161, -INF , !P4 ;  /* 0xff800000a1b07808 */ /* 0x000fe20006000000 */
[--C-:B------:R-:W-:Y:S01]  /*bf70*/  FFMA.FTZ R196, R184, UR10, -R3.reuse ;  /* 0x0000000ab8c47c23 */ /* 0x100fe20008010803 */
[----:B------:R-:W-:Y:S01]  /*bf80*/  FMNMX.FTZ R179, R159, R0, !PT ;  /* 0x000000009fb37209 */ /* 0x000fe20007810000 */
[--C-:B------:R-:W-:Y:S01]  /*bf90*/  FFMA.FTZ R181, R190, UR10, -R3.reuse ;  /* 0x0000000abeb57c23 */ /* 0x100fe20008010803 */
[----:B------:R-:W-:Y:S01]  /*bfa0*/  ISETP.GT.AND P4, PT, R178, 0x38, P1 ;  /* 0x00000038b200780c */ /* 0x000fe20000f84270 */
[--C-:B------:R-:W-:Y:S01]  /*bfb0*/  FFMA.FTZ R190, R169, UR10, -R3.reuse ;  /* 0x0000000aa9be7c23 */ /* 0x100fe20008010803 */
[----:B------:R-:W-:Y:S01]  /*bfc0*/  FMNMX.FTZ R179, R160, R179, !PT ;  /* 0x000000b3a0b37209 */ /* 0x000fe20007810000 */
[--C-:B------:R-:W-:Y:S01]  /*bfd0*/  FFMA.FTZ R184, R171, UR10, -R3.reuse ;  /* 0x0000000aabb87c23 */ /* 0x100fe20008010803 */
[----:B------:R-:W-:Y:S01]  /*bfe0*/  ISETP.GT.AND P1, PT, R178, 0x39, P1 ;  /* 0x00000039b200780c */ /* 0x000fe20000f24270 */
[--C-:B------:R-:W-:Y:S01]  /*bff0*/  FFMA.FTZ R198, R185, UR10, -R3.reuse ;  /* 0x0000000ab9c67c23 */ /* 0x100fe20008010803 */
[----:B------:R-:W-:Y:S01]  /*c000*/  FMNMX.FTZ R179, R176, R179, !PT ;  /* 0x000000b3b0b37209 */ /* 0x000fe20007810000 */
[--C-:B------:R-:W-:Y:S01]  /*c010*/  FFMA.FTZ R192, R187, UR10, -R3.reuse ;  /* 0x0000000abbc07c23 */ /* 0x100fe20008010803 */
[----:B------:R-:W-:Y:S01]  /*c020*/  ISETP.LT.OR P4, PT, R177, 0x39, P4 ;  /* 0x00000039b100780c */ /* 0x000fe20002781670 */
[--C-:B------:R-:W-:Y:S01]  /*c030*/  FFMA.FTZ R194, R189, UR10, -R3.reuse ;  /* 0x0000000abdc27c23 */ /* 0x100fe20008010803 */
[----:B------:R-:W-:Y:S01]  /*c040*/  FMNMX.FTZ R0, R162, R179, !PT ;  /* 0x000000b3a2007209 */ /* 0x000fe20007810000 */
[--C-:B------:R-:W-:Y:S01]  /*c050*/  FFMA.FTZ R169, R170, UR10, -R3.reuse ;  /* 0x0000000aaaa97c23 */ /* 0x100fe20008010803 */
[----:B------:R-:W-:Y:S01]  /*c060*/  ISETP.LT.OR P1, PT, R177, 0x3a, P1 ;  /* 0x0000003ab100780c */ /* 0x000fe20000f21670 */
[--C-:B------:R-:W-:Y:S01]  /*c070*/  FFMA.FTZ R171, R172, UR10, -R3.reuse ;  /* 0x0000000aacab7c23 */ /* 0x100fe20008010803 */
[----:B------:R-:W-:Y:S01]  /*c080*/  FMNMX.FTZ R179, R163, R0, !PT ;  /* 0x00000000a3b37209 */ /* 0x000fe20007810000 */
[----:B------:R-:W-:Y:S01]  /*c090*/  FFMA.FTZ R175, R175, UR10, -R3 ;  /* 0x0000000aafaf7c23 */ /* 0x000fe20008010803 */
[----:B------:R-:W-:Y:S01]  /*c0a0*/  FSEL R166, R166, -INF , !P4 ;  /* 0xff800000a6a67808 */ /* 0x000fe20006000000 */
[----:B------:R0:W-:Y:S01]  /*c0b0*/  MUFU.EX2 R161, R2 ;  /* 0x0000000200a17308 */ /* 0x0001e20000000800 */
[----:B------:R-:W-:-:S02]  /*c0c0*/  FMNMX.FTZ R179, R164, R179, !PT ;  /* 0x000000b3a4b37209 */ /* 0x000fc40007810000 */
[----:B------:R-:W-:Y:S02]  /*c0d0*/  FSEL R177, R165, -INF , !P1 ;  /* 0xff800000a5b17808 */ /* 0x000fe40004800000 */
[----:B------:R-:W-:Y:S01]  /*c0e0*/  FMNMX.FTZ R0, R166, R179, !PT ;  /* 0x000000b3a6007209 */ /* 0x000fe20007810000 */
[--C-:B------:R-:W-:Y:S01]  /*c0f0*/  FFMA.FTZ R179, R188, UR10, -R3.reuse ;  /* 0x0000000abcb37c23 */ /* 0x100fe20008010803 */
[--C-:B------:R-:W-:Y:S01]  /*c100*/  FFMA.FTZ R188, R167, UR10, -R3.reuse ;  /* 0x0000000aa7bc7c23 */ /* 0x100fe20008010803 */
[----:B------:R1:W-:Y:S01]  /*c110*/  MUFU.EX2 R165, R186 ;  /* 0x000000ba00a57308 */ /* 0x0003e20000000800 */
[----:B------:R-:W-:Y:S01]  /*c120*/  FMNMX.FTZ R0, R177, R0, !PT ;  /* 0x00000000b1007209 */ /* 0x000fe20007810000 */
[----:B------:R-:W-:Y:S01]  /*c130*/  FFMA.FTZ R167, R168, UR10, -R3 ;  /* 0x0000000aa8a77c23 */ /* 0x000fe20008010803 */
[----:B0-----:R-:W-:-:S03]  /*c140*/  FSEL R2, R4, RZ, P3 ;  /* 0x000000ff04027208 */ /* 0x001fc60001800000 */
[----:B------:R-:W0:Y:S02]  /*c150*/  SHFL.BFLY PT, R183, R0, 0x2, 0x1f ;  /* 0x0c401f0000b77f89 */ /* 0x000e2400000e0000 */
[----:B------:R-:W-:Y:S01]  /*c160*/  FADD.FTZ R2, -R2, R201 ;  /* 0x000000c902027221 */ /* 0x000fe20000010100 */
[----:B-1----:R-:W-:Y:S01]  /*c170*/  FFMA.FTZ R186, R174, UR10, -R3 ;  /* 0x0000000aaeba7c23 */ /* 0x002fe20008010803 */
[----:B------:R-:W-:Y:S02]  /*c180*/  MUFU.EX2 R196, R196 ;  /* 0x000000c400c47308 */ /* 0x000fe40000000800 */
[----:B------:R-:W-:-:S06]  /*c190*/  FMUL.FTZ R2, R2, UR10 ;  /* 0x0000000a02027c20 */ /* 0x000fcc0008410000 */
[----:B------:R-:W-:Y:S08]  /*c1a0*/  MUFU.EX2 R198, R198 ;  /* 0x000000c600c67308 */ /* 0x000ff00000000800 */
[----:B------:R-:W-:Y:S01]  /*c1b0*/  MUFU.EX2 R192, R192 ;  /* 0x000000c000c07308 */ /* 0x000fe20000000800 */
[----:B0-----:R-:W-:-:S07]  /*c1c0*/  FMNMX.FTZ R183, R0, R183, !PT ;  /* 0x000000b700b77209 */ /* 0x001fce0007810000 */
[----:B------:R-:W-:Y:S01]  /*c1d0*/  MUFU.EX2 R179, R179 ;  /* 0x000000b300b37308 */ /* 0x000fe20000000800 */
[----:B------:R-:W0:Y:S07]  /*c1e0*/  SHFL.BFLY PT, R0, R183, 0x1, 0x1f ;  /* 0x0c201f00b7007f89 */ /* 0x000e2e00000e0000 */
[----:B------:R-:W-:Y:S08]  /*c1f0*/  MUFU.EX2 R194, R194 ;  /* 0x000000c200c27308 */ /* 0x000ff00000000800 */
[----:B------:R-:W-:Y:S08]  /*c200*/  MUFU.EX2 R181, R181 ;  /* 0x000000b500b57308 */ /* 0x000ff00000000800 */
[----:B------:R-:W-:Y:S01]  /*c210*/  MUFU.EX2 R188, R188 ;  /* 0x000000bc00bc7308 */ /* 0x000fe20000000800 */
[----:B0-----:R-:W-:-:S04]  /*c220*/  FMNMX.FTZ R3, R183, R0, !PT ;  /* 0x00000000b7037209 */ /* 0x001fc80007810000 */
[C---:B------:R-:W-:Y:S01]  /*c230*/  FSETP.NEU.FTZ.AND P1, PT, R3.reuse, -INF , PT ;  /* 0xff8000000300780b */ /* 0x040fe20003f3d000 */
[----:B------:R-:W-:Y:S02]  /*c240*/  FMUL.FTZ R183, R3, UR10 ;  /* 0x0000000a03b77c20 */ /* 0x000fe40008410000 */
[----:B------:R-:W0:Y:S03]  /*c250*/  MUFU.EX2 R0, R2 ;  /* 0x0000000200007308 */ /* 0x000e260000000800 */
        /* <DEDUP_REMOVED lines=9> */
[----:B------:R-:W-:Y:S01]  /*c2f0*/  FFMA.FTZ R156, R156, UR10, -R183 ;  /* 0x0000000a9c9c7c23 */ /* 0x000fe200080108b7 */
[----:B0-----:R-:W-:Y:S01]  /*c300*/  FFMA.FTZ R155, R0, R18, R161 ;  /* 0x00000012009b7223 */ /* 0x001fe200000100a1 */
[----:B------:R-:W-:Y:S01]  /*c310*/  FMUL.FTZ R153, R153, UR10 ;  /* 0x0000000a99997c20 */ /* 0x000fe20008410000 */
[--C-:B------:R-:W-:Y:S01]  /*c320*/  FFMA.FTZ R195, R157, UR10, -R183.reuse ;  /* 0x0000000a9dc37c23 */ /* 0x100fe200080108b7 */
[----:B------:R-:W-:Y:S01]  /*c330*/  FFMA.FTZ R158, R158, UR10, -R183 ;  /* 0x0000000a9e9e7c23 */ /* 0x000fe200080108b7 */
[----:B------:R-:W-:Y:S01]  /*c340*/  FADD.FTZ R155, R196, R155 ;  /* 0x0000009bc49b7221 */ /* 0x000fe20000010000 */
[--C-:B------:R-:W-:Y:S01]  /*c350*/  FFMA.FTZ R189, R159, UR10, -R183.reuse ;  /* 0x0000000a9fbd7c23 */ /* 0x100fe200080108b7 */
[----:B------:R-:W-:Y:S01]  /*c360*/  MUFU.EX2 R197, R197 ;  /* 0x000000c500c57308 */ /* 0x000fe20000000800 */
[----:B------:R-:W-:Y:S01]  /*c370*/  FFMA.FTZ R160, R160, UR10, -R183 ;  /* 0x0000000aa0a07c23 */ /* 0x000fe200080108b7 */
[----:B------:R-:W-:Y:S01]  /*c380*/  FADD.FTZ R168, R198, R155 ;  /* 0x0000009bc6a87221 */ /* 0x000fe20000010000 */
[--C-:B------:R-:W-:Y:S01]  /*c390*/  FFMA.FTZ R191, R176, UR10, -R183.reuse ;  /* 0x0000000ab0bf7c23 */ /* 0x100fe200080108b7 */
[--C-:B------:R-:W-:Y:S01]  /*c3a0*/  FFMA.FTZ R162, R162, UR10, -R183.reuse ;  /* 0x0000000aa2a27c23 */ /* 0x100fe200080108b7 */
[--C-:B------:R-:W-:Y:S01]  /*c3b0*/  FFMA.FTZ R163, R163, UR10, -R183.reuse ;  /* 0x0000000aa3a37c23 */ /* 0x100fe200080108b7 */
        /* <DEDUP_REMOVED lines=56> */
.L_x_1071:
[----:B------:R-:W0:Y:S01]  /*c740*/  S2UR UR11, SR_CgaCtaId ;  /* 0x00000000000b79c3 */ /* 0x000e220000008800 */
[----:B------:R-:W-:Y:S01]  /*c750*/  UIADD3 UR5, UR5, 0x30860, URZ ;  /* 0x0003086005057890 */ /* 0x000fe2000fffe03f */
[----:B------:R-:W-:Y:S01]  /*c760*/  R2UR UR7, R200 ;  /* 0x00000000c80772ca */ /* 0x000fe200000e0000 */
[----:B------:R-:W-:Y:S01]  /*c770*/  IMAD.MOV.U32 R202, RZ, RZ, R3 ;  /* 0x000000ffffca7224 */ /* 0x000fe200078e0003 */
[----:B------:R-:W-:Y:S01]  /*c780*/  F2FP.BF16.F32.PACK_AB R196, R196, R161 ;  /* 0x000000a1c4c4723e */ /* 0x000fe200000010ff */
[----:B------:R-:W-:Y:S01]  /*c790*/  IMAD.MOV.U32 R201, RZ, RZ, R4 ;  /* 0x000000ffffc97224 */ /* 0x000fe200078e0004 */
[----:B------:R-:W-:Y:S02]  /*c7a0*/  F2FP.BF16.F32.PACK_AB R197, R152, R197 ;  /* 0x000000c598c5723e */ /* 0x000fe400000010ff */
[----:B------:R-:W-:Y:S02]  /*c7b0*/  F2FP.BF16.F32.PACK_AB R198, R165, R198 ;  /* 0x000000c6a5c6723e */ /* 0x000fe400000010ff */
[----:B------:R-:W-:-:S02]  /*c7c0*/  F2FP.BF16.F32.PACK_AB R199, R154, R199 ;  /* 0x000000c79ac7723e */ /* 0x000fc400000010ff */
[----:B------:R-:W-:Y:S02]  /*c7d0*/  F2FP.BF16.F32.PACK_AB R192, R179, R192 ;  /* 0x000000c0b3c0723e */ /* 0x000fe400000010ff */
[----:B------:R-:W-:Y:S02]  /*c7e0*/  F2FP.BF16.F32.PACK_AB R193, R156, R193 ;  /* 0x000000c19cc1723e */ /* 0x000fe400000010ff */
[----:B------:R-:W-:Y:S01]  /*c7f0*/  ISETP.GT.AND P1, PT, R203, UR7, PT ;  /* 0x00000007cb007c0c */ /* 0x000fe2000bf24270 */
[----:B------:R-:W-:Y:S01]  /*c800*/  UMOV UR7, UR4 ;  /* 0x0000000400077c82 */ /* 0x000fe20008000000 */
[----:B------:R-:W-:Y:S02]  /*c810*/  F2FP.BF16.F32.PACK_AB R194, R181, R194 ;  /* 0x000000c2b5c2723e */ /* 0x000fe400000010ff */
        /* <DEDUP_REMOVED lines=11> */
[----:B------:R-:W-:Y:S02]  /*c8d0*/  IADD3 R203, R203, -0x1, RZ ;  /* 0xffffffffcbcb7810 */ /* 0x000fe40007ffe0ff */
[----:B------:R-:W-:-:S05]  /*c8e0*/  F2FP.BF16.F32.PACK_AB R187, R177, R166 ;  /* 0x000000a6b1bb723e */ /* 0x000fca00000010ff */
[----:B------:R-:W-:Y:S01]  /*c8f0*/  IMAD.U32 R204, RZ, RZ, UR5 ;  /* 0x00000005ffcc7e24 */ /* 0x000fe2000f8e00ff */
[----:B------:R-:W-:Y:S06]  /*c900*/  @P1 BRA `(.L_x_1072) ;  /* 0xffffffd000bc1947 */ /* 0x000fec000383ffff */
.L_x_1053:
        /* <DEDUP_REMOVED lines=131> */
.L_x_1073:
        /* <DEDUP_REMOVED lines=8> */
.L_x_1074:
[----:B-1----:R-:W-:Y:S05]  /*d1c0*/  @P1 BRA `(.L_x_1075) ;  /* 0x0000000000081947 */ /* 0x002fea0003800000 */
[----:B------:R-:W1:Y:S02]  /*d1d0*/  SYNCS.PHASECHK.TRANS64.TRYWAIT P1, [UR5+0x30850], R0 ;  /* 0x03085000ff0075a7 */ /* 0x000e640008020145 */
[----:B-1----:R-:W-:Y:S05]  /*d1e0*/  @!P1 BRA `(.L_x_1076) ;  /* 0x0000007000b09947 */ /* 0x002fea0003800000 */
.L_x_1075:
[----:B------:R-:W-:Y:S01]  /*d1f0*/  R2UR UR6, R16 ;  /* 0x00000000100672ca */ /* 0x000fe200000e0000 */
[----:B------:R-:W-:Y:S01]  /*d200*/  WARPGROUP.ARRIVE ;  /* 0x00000000000079c5 */ /* 0x000fe20000000000 */
[----:B------:R-:W-:Y:S01]  /*d210*/  UMOV UR7, 0x40000040 ;  /* 0x4000004000077882 */ /* 0x000fe20000000000 */
[----:B-1----:R-:W0:Y:S01]  /*d220*/  SHFL.BFLY PT, R5, R18, 0x2, 0x1f ;  /* 0x0c401f0012057f89 */ /* 0x002e2200000e0000 */
[----:B------:R-:W-:-:S03]  /*d230*/  IMAD.MOV.U32 R6, RZ, RZ, RZ ;  /* 0x000000ffff067224 */ /* 0x000fc600078e00ff */
[----:B------:R-:W1:Y:S06]  /*d240*/  SHFL.BFLY PT, R2, R9, 0x2, 0x1f ;  /* 0x0c401f0009027f89 */ /* 0x000e6c00000e0000 */
[----:B------:R-:W-:-:S04]  /*d250*/  UIADD3 UR6, UR6, 0x400, URZ ;  /* 0x0000040006067890 */ /* 0x000fc8000fffe03f */
[----:B------:R-:W-:-:S04]  /*d260*/  USHF.R.U32.HI UR6, URZ, 0x4, UR6 ;  /* 0x000000043f067899 */ /* 0x000fc80008011606 */
[----:B------:R-:W-:-:S04]  /*d270*/  ULOP3.LUT UR6, UR6, 0x3fff, URZ, 0xc0, !UPT ;  /* 0x00003fff06067892 */ /* 0x000fc8000f8ec03f */
[----:B------:R-:W-:Y:S01]  /*d280*/  ULOP3.LUT UR6, UR6, 0x2000000, URZ, 0xfc, !UPT ;  /* 0x0200000006067892 */ /* 0x000fe2000f8efc3f */
[----:B0-----:R-:W-:-:S03]  /*d290*/  FADD.FTZ R0, R5, R18 ;  /* 0x0000001205007221 */ /* 0x001fc60000010000 */
[----:B------:R-:W-:Y:S01]  /*d2a0*/  ULEA UR4, UR4, UR6, 0xb ;  /* 0x0000000604047291 */ /* 0x000fe2000f8e583f */
[----:B-1----:R-:W-:Y:S01]  /*d2b0*/  FADD.FTZ R2, R2, R9 ;  /* 0x0000000902027221 */ /* 0x002fe20000010000 */
[----:B------:R-:W0:Y:S01]  /*d2c0*/  SHFL.BFLY PT, R5, R0, 0x1, 0x1f ;  /* 0x0c201f0000057f89 */ /* 0x000e2200000e0000 */
[----:B------:R-:W-:-:S04]  /*d2d0*/  MOV R9, UR10 ;  /* 0x0000000a00097c02 */ /* 0x000fc80008000f00 */
[----:B------:R-:W-:Y:S01]  /*d2e0*/  UMOV UR6, UR4 ;  /* 0x0000000400067c82 */ /* 0x000fe20008000000 */
[----:B------:R-:W1:Y:S01]  /*d2f0*/  SHFL.BFLY PT, R7, R2, 0x1, 0x1f ;  /* 0x0c201f0002077f89 */ /* 0x000e6200000e0000 */
[----:B------:R-:W-:Y:S01]  /*d300*/  HGMMA.64x256x16.F32.BF16 R24, R196, gdesc[UR4].tnspB, R24, gsb0 ;  /* 0x43e00004c4187df0 */ /* 0x000fe20008001818 */
[----:B------:R-:W-:Y:S01]  /*d310*/  UIADD3 UR6, UR4, 0x80, URZ ;  /* 0x0000008004067890 */ /* 0x000fe2000fffe03f */
[----:B------:R-:W-:Y:S01]  /*d320*/  UMOV UR7, 0x40000040 ;  /* 0x4000004000077882 */ /* 0x000fe20000000000 */
[----:B0-----:R-:W-:Y:S01]  /*d330*/  FADD.FTZ R11, R0, R5 ;  /* 0x00000005000b7221 */ /* 0x001fe20000010000 */
[----:B------:R-:W-:Y:S02]  /*d340*/  IMAD.MOV.U32 R5, RZ, RZ, RZ ;  /* 0x000000ffff057224 */ /* 0x000fe400078e00ff */
[----:B------:R-:W-:Y:S02]  /*d350*/  IMAD.MOV.U32 R0, RZ, RZ, -0x800000 ;  /* 0xff800000ff007424 */ /* 0x000fe400078e00ff */
[----:B-1----:R-:W-:Y:S01]  /*d360*/  FADD.FTZ R12, R2, R7 ;  /* 0x00000007020c7221 */ /* 0x002fe20000010000 */
[----:B------:R-:W-:Y:S01]  /*d370*/  FSETP.NE.FTZ.AND P1, PT, R11, RZ, PT ;  /* 0x000000ff0b00720b */ /* 0x000fe20003f35000 */
[----:B------:R-:W-:-:S02]  /*d380*/  IMAD.U32 R7, RZ, RZ, UR10 ;  /* 0x0000000aff077e24 */ /* 0x000fc4000f8e00ff */
[----:B------:R-:W-:Y:S01]  /*d390*/  IMAD.MOV.U32 R2, RZ, RZ, -0x800000 ;  /* 0xff800000ff027424 */ /* 0x000fe200078e00ff */
[----:B------:R-:W-:-:S09]  /*d3a0*/  FSETP.NE.FTZ.AND P2, PT, R12, RZ, PT ;  /* 0x000000ff0c00720b */ /* 0x000fd20003f55000 */
[----:B------:R-:W0:Y:S01]  /*d3b0*/  @P1 MUFU.LG2 R8, R11 ;  /* 0x0000000b00081308 */ /* 0x000e220000000c00 */
[----:B------:R-:W-:-:S03]  /*d3c0*/  @P1 FMUL.FTZ R7, R7, 0.69314718246459960938 ;  /* 0x3f31721807071820 */ /* 0x000fc60000410000 */
[----:B------:R-:W-:-:S04]  /*d3d0*/  @P2 FMUL.FTZ R9, R9, 0.69314718246459960938 ;  /* 0x3f31721809092820 */ /* 0x000fc80000410000 */
[----:B------:R-:W1:Y:S08]  /*d3e0*/  @P2 MUFU.LG2 R10, R12 ;  /* 0x0000000c000a2308 */ /* 0x000e700000000c00 */
        /* <DEDUP_REMOVED lines=9> */
[----:B------:R-:W-:Y:S01]  /*d480*/  UIADD3 UR6, UR4, 0x100, URZ ;  /* 0x0000010004067890 */ /* 0x000fe2000fffe03f */
[----:B------:R-:W-:Y:S01]  /*d490*/  UMOV UR7, 0x40000040 ;  /* 0x4000004000077882 */ /* 0x000fe20000000000 */
[----:B------:R-:W-:Y:S01]  /*d4a0*/  UIADD3 UR4, UR4, 0x180, URZ ;  /* 0x0000018004047890 */ /* 0x000fe2000fffe03f */
[----:B------:R-:W-:Y:S02]  /*d4b0*/  WARPGROUP.DEPBAR.LE gsb0, 0x0 ;  /* 0x00008000000079c5 */ /* 0x000fe40000010000 */
[----:B------:R-:W-:-:S15]  /*d4c0*/  WARPGROUP.ARRIVE ;  /* 0x00000000000079c5 */ /* 0x000fde0000000000 */
[----:B------:R-:W-:-:S07]  /*d4d0*/  NOP ;  /* 0x0000000000007918 */ /* 0x000fce0000000000 */
        /* <DEDUP_REMOVED lines=10> */
.L_x_1077:
        /* <DEDUP_REMOVED lines=133> */
.L_x_999:
[----:B------:R-:W-:Y:S05]  /*ddd0*/  @P0 BRA `(.L_x_1078) ;  /* 0x0000002000540947 */ /* 0x000fea0003800000 */
[----:B------:R-:W2:Y:S01]  /*dde0*/  LDL R3, [R1] ;  /* 0x0000000001037983 */ /* 0x000ea20000100800 */
[----:B------:R-:W0:Y:S01]  /*ddf0*/  S2UR UR12, SR_CTAID.Z ;  /* 0x00000000000c79c3 */ /* 0x000e220000002700 */
[----:B------:R-:W-:Y:S01]  /*de00*/  ULDC.64 UR8, c[0x0][0xbd0] ;  /* 0x0002f40000087ab9 */ /* 0x000fe20000000a00 */
[----:B------:R-:W-:Y:S06]  /*de10*/  BSSY B0, `(.L_x_1079) ;  /* 0x000014d000007945 */ /* 0x000fec0003800000 */
[----:B------:R-:W1:Y:S08]  /*de20*/  LDC.64 R18, c[0x0][0xbd8] ;  /* 0x0002f600ff127b82 */ /* 0x000e700000000a00 */
[----:B------:R-:W3:Y:S08]  /*de30*/  S2UR UR11, SR_CTAID.Y ;  /* 0x00000000000b79c3 */ /* 0x000ef00000002600 */
[----:B------:R-:W3:Y:S01]  /*de40*/  LDC R23, c[0x0][0xc50] ;  /* 0x00031400ff177b82 */ /* 0x000ee20000000800 */
[----:B0-----:R-:W-:-:S07]  /*de50*/  USHF.R.S32.HI UR10, URZ, 0x1f, UR12 ;  /* 0x0000001f3f0a7899 */ /* 0x001fce000801140c */
[----:B------:R-:W0:Y:S08]  /*de60*/  LDC.64 R20, c[0x0][0xb40] ;  /* 0x0002d000ff147b82 */ /* 0x000e300000000a00 */
[----:B------:R-:W-:Y:S01]  /*de70*/  BAR.SYNC.DEFER_BLOCKING 0x1, 0x100 ;  /* 0x0044000000007b1d */ /* 0x000fe20000010000 */
[----:B--2---:R-:W-:-:S05]  /*de80*/  R2UR UR13, R3 ;  /* 0x00000000030d72ca */ /* 0x004fca00000e0000 */
[----:B------:R-:W2:Y:S08]  /*de90*/  S2R R3, SR_TID.X ;  /* 0x0000000000037919 */ /* 0x000eb00000002100 */
[----:B------:R-:W-:Y:S02]  /*dea0*/  USHF.R.S32.HI UR7, URZ, 0x1f, UR13 ;  /* 0x0000001f3f077899 */ /* 0x000fe4000801140d */
[----:B------:R-:W-:-:S02]  /*deb0*/  UIMAD.WIDE.U32 UR4, UR13, UR8, URZ ;  /* 0x000000080d0472a5 */ /* 0x000fc4000f8e003f */
[----:B------:R-:W-:-:S04]  /*dec0*/  UIMAD UR6, UR7, UR8, URZ ;  /* 0x00000008070672a4 */ /* 0x000fc8000f8e023f */
[----:B------:R-:W-:-:S03]  /*ded0*/  UIMAD UR6, UR13, UR9, UR6 ;  /* 0x000000090d0672a4 */ /* 0x000fc6000f8e0206 */
[----:B------:R-:W-:Y:S01]  /*dee0*/  ULDC.64 UR8, c[0x0][0xb38] ;  /* 0x0002ce0000087ab9 */ /* 0x000fe20000000a00 */
[----:B------:R-:W-:Y:S02]  /*def0*/  UIADD3 UR6, UR5, UR6, URZ ;  /* 0x0000000605067290 */ /* 0x000fe4000fffe03f */
[----:B------:R-:W-:Y:S01]  /*df00*/  UIMAD UR7, UR7, UR8, URZ ;  /* 0x00000008070772a4 */ /* 0x000fe2000f8e023f */
[----:B--2---:R-:W-:-:S05]  /*df10*/  VIADD R5, R3, 0xffffff80 ;  /* 0xffffff8003057836 */ /* 0x004fca0000000000 */
[----:B------:R-:W-:-:S04]  /*df20*/  SHF.R.S32.HI R4, RZ, 0x1f, R5 ;  /* 0x0000001fff047819 */ /* 0x000fc80000011405 */
[CC--:B------:R-:W-:Y:S02]  /*df30*/  LEA.HI R6, R4.reuse, R5.reuse, RZ, 0x7 ;  /* 0x0000000504067211 */ /* 0x0c0fe400078f38ff */
[----:B------:R-:W-:Y:S02]  /*df40*/  LEA.HI R11, R4, R5, RZ, 0x2 ;  /* 0x00000005040b7211 */ /* 0x000fe400078f10ff */
[C---:B------:R-:W-:Y:S02]  /*df50*/  LOP3.LUT R8, R6.reuse, 0xffffff80, RZ, 0xc0, !PT ;  /* 0xffffff8006087812 */ /* 0x040fe400078ec0ff */
[----:B------:R-:W-:Y:S02]  /*df60*/  SHF.R.S32.HI R7, RZ, 0x7, R6 ;  /* 0x00000007ff077819 */ /* 0x000fe40000011406 */
[----:B------:R-:W-:Y:S02]  /*df70*/  IADD3 R3, R5, -R8, RZ ;  /* 0x8000000805037210 */ /* 0x000fe40007ffe0ff */
[----:B------:R-:W2:Y:S01]  /*df80*/  LDC R8, c[0x0][0xbe8] ;  /* 0x0002fa00ff087b82 */ /* 0x000ea20000000800 */
[----:B------:R-:W-:-:S02]  /*df90*/  LEA.HI R4, R6, R7, RZ, 0x1 ;  /* 0x0000000706047211 */ /* 0x000fc400078f08ff */
[----:B------:R-:W-:Y:S02]  /*dfa0*/  SHF.R.S32.HI R12, RZ, 0x1f, R3 ;  /* 0x0000001fff0c7819 */ /* 0x000fe40000011403 */
[----:B------:R-:W-:Y:S02]  /*dfb0*/  LOP3.LUT R6, R11, 0xfffffffc, RZ, 0xc0, !PT ;  /* 0xfffffffc0b067812 */ /* 0x000fe400078ec0ff */
[----:B------:R-:W-:Y:S02]  /*dfc0*/  LEA.HI R10, R12, R3, RZ, 0x2 ;  /* 0x000000030c0a7211 */ /* 0x000fe400078f10ff */
[----:B------:R-:W-:Y:S01]  /*dfd0*/  LOP3.LUT R4, R4, 0x3fffffe, RZ, 0xc0, !PT ;  /* 0x03fffffe04047812 */ /* 0x000fe200078ec0ff */
[----:B------:R-:W-:Y:S01]  /*dfe0*/  IMAD.IADD R5, R5, 0x1, -R6 ;  /* 0x0000000105057824 */ /* 0x000fe200078e0a06 */
[--C-:B------:R-:W-:Y:S02]  /*dff0*/  SHF.R.S32.HI R9, RZ, 0x2, R10.reuse ;  /* 0x00000002ff097819 */ /* 0x100fe4000001140a */
[----:B------:R-:W-:Y:S01]  /*e000*/  SHF.R.S32.HI R14, RZ, 0x1f, R10 ;  /* 0x0000001fff0e7819 */ /* 0x000fe2000001140a */
[----:B------:R-:W-:Y:S01]  /*e010*/  IMAD.IADD R6, R7, 0x1, -R4 ;  /* 0x0000000107067824 */ /* 0x000fe200078e0a04 */
[----:B------:R-:W-:-:S02]  /*e020*/  LEA.HI R7, R5, R5, RZ, 0x1 ;  /* 0x0000000505077211 */ /* 0x000fc400078f08ff */
[----:B------:R-:W-:Y:S02]  /*e030*/  LEA.HI R14, R14, R9, RZ, 0x3 ;  /* 0x000000090e0e7211 */ /* 0x000fe400078f18ff */
[----:B------:R-:W-:Y:S02]  /*e040*/  LEA.HI R12, R12, R3, RZ, 0x5 ;  /* 0x000000030c0c7211 */ /* 0x000fe400078f28ff */
[----:B------:R-:W-:Y:S02]  /*e050*/  LOP3.LUT R14, R14, 0xfffffff8, RZ, 0xc0, !PT ;  /* 0xfffffff80e0e7812 */ /* 0x000fe400078ec0ff */
[----:B------:R-:W-:Y:S02]  /*e060*/  LOP3.LUT R10, R10, 0x7ffffffc, RZ, 0xc0, !PT ;  /* 0x7ffffffc0a0a7812 */ /* 0x000fe400078ec0ff */
[----:B--2---:R-:W-:Y:S01]  /*e070*/  ISETP.NE.AND P0, PT, R8, 0x1, PT ;  /* 0x000000010800780c */ /* 0x004fe20003f05270 */
[----:B------:R-:W-:Y:S01]  /*e080*/  IMAD.IADD R4, R9, 0x1, -R14 ;  /* 0x0000000109047824 */ /* 0x000fe200078e0a0e */
[----:B------:R-:W-:Y:S01]  /*e090*/  LOP3.LUT R14, R7, 0x1ffffffe, RZ, 0xc0, !PT ;  /* 0x1ffffffe070e7812 */ /* 0x000fe200078ec0ff */
[----:B------:R-:W2:Y:S01]  /*e0a0*/  S2R R9, SR_CTAID.X ;  /* 0x0000000000097919 */ /* 0x000ea20000002500 */
[----:B------:R-:W-:Y:S01]  /*e0b0*/  SHF.R.S32.HI R7, RZ, 0x5, R12 ;  /* 0x00000005ff077819 */ /* 0x000fe2000001140c */
[----:B-1----:R-:W-:Y:S01]  /*e0c0*/  IMAD R12, R18, UR10, RZ ;  /* 0x0000000a120c7c24 */ /* 0x002fe2000f8e02ff */
[----:B------:R-:W-:Y:S01]  /*e0d0*/  IADD3 R11, R5, -R14, RZ ;  /* 0x8000000e050b7210 */ /* 0x000fe20007ffe0ff */
[----:B------:R-:W-:Y:S01]  /*e0e0*/  IMAD.U32 R5, RZ, RZ, UR5 ;  /* 0x00000005ff057e24 */ /* 0x000fe2000f8e00ff */
[----:B------:R-:W-:Y:S01]  /*e0f0*/  MOV R5, UR6 ;  /* 0x0000000600057c02 */ /* 0x000fe20008000f00 */
[----:B------:R-:W-:Y:S01]  /*e100*/  IMAD R7, R7, 0x10, R4 ;  /* 0x0000001007077824 */ /* 0x000fe200078e0204 */
[----:B------:R-:W-:Y:S01]  /*e110*/  UIMAD UR6, UR13, UR9, UR7 ;  /* 0x000000090d0672a4 */ /* 0x000fe2000f8e0207 */
[----:B------:R-:W-:Y:S01]  /*e120*/  IMAD.U32 R4, RZ, RZ, UR4 ;  /* 0x00000004ff047e24 */ /* 0x000fe2000f8e00ff */
[----:B------:R-:W-:Y:S01]  /*e130*/  UIMAD.WIDE.U32 UR4, UR13, UR8, URZ ;  /* 0x000000080d0472a5 */ /* 0x000fe2000f8e003f */
[----:B------:R-:W1:Y:S01]  /*e140*/  @P0 LDC R14, c[0x0][0xbec] ;  /* 0x0002fb00ff0e0b82 */ /* 0x000e620000000800 */
[----:B------:R-:W-:Y:S01]  /*e150*/  IMAD R16, R6, 0x40, R7 ;  /* 0x0000004006107824 */ /* 0x000fe200078e0207 */
[----:B------:R-:W-:Y:S01]  /*e160*/  ULDC.64 UR8, c[0x0][0xb28] ;  /* 0x0002ca0000087ab9 */ /* 0x000fe20000000a00 */
[----:B------:R-:W-:Y:S01]  /*e170*/  UIADD3 UR6, UR5, UR6, URZ ;  /* 0x0000000605067290 */ /* 0x000fe2000fffe03f */
[----:B------:R-:W-:-:S04]  /*e180*/  IMAD.WIDE.U32 R4, R18, UR12, R4 ;  /* 0x0000000c12047c25 */ /* 0x000fc8000f8e0004 */
[----:B------:R-:W4:Y:S01]  /*e190*/  @P0 LDC R17, c[0x0][0xbf0] ;  /* 0x0002fc00ff110b82 */ /* 0x000f220000000800 */
[----:B------:R-:W-:Y:S02]  /*e1a0*/  IMAD R6, R11, 0x8, R16 ;  /* 0x000000080b067824 */ /* 0x000fe400078e0210 */
[----:B------:R-:W-:Y:S02]  /*e1b0*/  IMAD R18, RZ, RZ, -UR13 ;  /* 0x8000000dff127e24 */ /* 0x000fe4000f8e02ff */
[----:B------:R-:W-:Y:S02]  /*e1c0*/  IMAD R15, R19, UR12, R12 ;  /* 0x0000000c130f7c24 */ /* 0x000fe4000f8e020c */
[----:B------:R-:W-:Y:S01]  /*e1d0*/  IMAD.U32 R7, RZ, RZ, UR5 ;  /* 0x00000005ff077e24 */ /* 0x000fe2000f8e00ff */
[----:B------:R-:W5:Y:S01]  /*e1e0*/  @P0 LDC R22, c[0x0][0xbec] ;  /* 0x0002fb00ff160b82 */ /* 0x000f620000000800 */
[----:B---3--:R-:W-:Y:S02]  /*e1f0*/  IMAD R23, R23, R18, UR11 ;  /* 0x0000000b17177e24 */ /* 0x008fe4000f8e0212 */
[----:B------:R-:W-:Y:S01]  /*e200*/  IMAD.U32 R7, RZ, RZ, UR6 ;  /* 0x00000006ff077e24 */ /* 0x000fe2000f8e00ff */
[----:B------:R-:W-:Y:S01]  /*e210*/  ULDC.64 UR6, c[0x0][0xb48] ;  /* 0x0002d20000067ab9 */ /* 0x000fe20000000a00 */
[----:B------:R-:W-:-:S02]  /*e220*/  IMAD.IADD R5, R5, 0x1, R15 ;  /* 0x0000000105057824 */ /* 0x000fc400078e020f */
[----:B--2---:R-:W-:Y:S01]  /*e230*/  IMAD R11, R9, 0x80, R6 ;  /* 0x00000080090b7824 */ /* 0x004fe200078e0206 */
[----:B------:R-:W2:Y:S01]  /*e240*/  @P0 LDC R153, c[0x0][0xbf0] ;  /* 0x0002fc00ff990b82 */ /* 0x000ea20000000800 */
[----:B------:R-:W-:Y:S01]  /*e250*/  MOV R6, UR4 ;  /* 0x0000000400067c02 */ /* 0x000fe20008000f00 */
[----:B------:R-:W-:Y:S01]  /*e260*/  ULDC.64 UR4, c[0x0][0xbe0] ;  /* 0x0002f80000047ab9 */ /* 0x000fe20000000a00 */
[----:B-1----:R-:W-:Y:S01]  /*e270*/  @P0 IMAD.HI.U32 R12, R11, R14, RZ ;  /* 0x0000000e0b0c0227 */ /* 0x002fe200078e00ff */
[----:B------:R-:W-:-:S03]  /*e280*/  MOV R13, R11 ;  /* 0x0000000b000d7202 */ /* 0x000fc60000000f00 */
[C---:B0-----:R-:W-:Y:S01]  /*e290*/  IMAD R14, R20.reuse, UR10, RZ ;  /* 0x0000000a140e7c24 */ /* 0x041fe2000f8e02ff */
[----:B----4-:R-:W-:Y:S01]  /*e2a0*/  @P0 SHF.R.U32.HI R13, RZ, R17, R12 ;  /* 0x00000011ff0d0219 */ /* 0x010fe2000001160c */
[----:B------:R-:W-:-:S04]  /*e2b0*/  IMAD.WIDE.U32 R6, R20, UR12, R6 ;  /* 0x0000000c14067c25 */ /* 0x000fc8000f8e0006 */
[----:B------:R-:W-:Y:S01]  /*e2c0*/  IMAD R17, R21, UR12, R14 ;  /* 0x0000000c15117c24 */ /* 0x000fe2000f8e020e */
[----:B------:R-:W-:Y:S01]  /*e2d0*/  SHF.R.S32.HI R14, RZ, 0x1f, R23 ;  /* 0x0000001fff0e7819 */ /* 0x000fe20000011417 */
[----:B------:R-:W-:-:S04]  /*e2e0*/  IMAD.WIDE.U32 R4, R23, UR4, R4 ;  /* 0x0000000417047c25 */ /* 0x000fc8000f8e0004 */
[----:B-----5:R-:W-:-:S04]  /*e2f0*/  @P0 IMAD.HI.U32 R22, R11, R22, RZ ;  /* 0x000000160b160227 */ /* 0x020fc800078e00ff */
[----:B------:R-:W-:Y:S02]  /*e300*/  IMAD.IADD R7, R7, 0x1, R17 ;  /* 0x0000000107077824 */ /* 0x000fe400078e0211 */
[C---:B------:R-:W-:Y:S02]  /*e310*/  IMAD R17, R14.reuse, UR6, RZ ;  /* 0x000000060e117c24 */ /* 0x040fe4000f8e02ff */
[----:B------:R-:W-:Y:S01]  /*e320*/  IMAD.MOV.U32 R15, RZ, RZ, R11 ;  /* 0x000000ffff0f7224 */ /* 0x000fe200078e000b */
[----:B--2---:R-:W-:Y:S01]  /*e330*/  @P0 SHF.R.U32.HI R15, RZ, R153, R22 ;  /* 0x00000099ff0f0219 */ /* 0x004fe20000011616 */
[----:B------:R-:W-:Y:S01]  /*e340*/  IMAD R12, R14, UR4, RZ ;  /* 0x000000040e0c7c24 */ /* 0x000fe2000f8e02ff */
[----:B------:R-:W-:Y:S01]  /*e350*/  IADD3 R4, P0, R13, R4, RZ ;  /* 0x000000040d047210 */ /* 0x000fe20007f1e0ff */
[C---:B------:R-:W-:Y:S01]  /*e360*/  IMAD R19, R23.reuse, UR7, R17 ;  /* 0x0000000717137c24 */ /* 0x040fe2000f8e0211 */
[----:B------:R-:W-:Y:S01]  /*e370*/  SHF.R.S32.HI R17, RZ, 0x1f, R13 ;  /* 0x0000001fff117819 */ /* 0x000fe2000001140d */
[----:B------:R-:W-:Y:S01]  /*e380*/  IMAD R14, R23, UR5, R12 ;  /* 0x00000005170e7c24 */ /* 0x000fe2000f8e020c */
[--C-:B------:R-:W-:Y:S01]  /*e390*/  SHF.R.S32.HI R12, RZ, 0x1f, R15.reuse ;  /* 0x0000001fff0c7819 */ /* 0x100fe2000001140f */
[----:B------:R-:W-:Y:S01]  /*e3a0*/  ULDC.64 UR4, c[0x0][0xb30] ;  /* 0x0002cc0000047ab9 */ /* 0x000fe20000000a00 */
[----:B------:R-:W-:Y:S01]  /*e3b0*/  IADD3 R13, -R13, RZ, RZ ;  /* 0x000000ff0d0d7210 */ /* 0x000fe20007ffe1ff */
[----:B------:R-:W-:Y:S01]  /*e3c0*/  IMAD.MOV R18, RZ, RZ, -R15 ;  /* 0x000000ffff127224 */ /* 0x000fe200078e0a0f */
[----:B------:R-:W-:Y:S01]  /*e3d0*/  IADD3.X R5, R17, R5, R14, P0, !PT ;  /* 0x0000000511057210 */ /* 0x000fe200007fe40e */
[----:B------:R-:W-:-:S02]  /*e3e0*/  IMAD R12, R12, UR4, RZ ;  /* 0x000000040c0c7c24 */ /* 0x000fc4000f8e02ff */
[----:B------:R-:W-:Y:S02]  /*e3f0*/  IMAD R13, R8, R13, R11 ;  /* 0x0000000d080d7224 */ /* 0x000fe400078e020b */
[----:B------:R-:W-:Y:S01]  /*e400*/  IMAD.WIDE.U32 R6, R23, UR6, R6 ;  /* 0x0000000617067c25 */ /* 0x000fe2000f8e0006 */
[----:B------:R-:W-:-:S03]  /*e410*/  ULDC.64 UR6, c[0x0][0xbc8] ;  /* 0x0002f20000067ab9 */ /* 0x000fc60000000a00 */
[----:B------:R-:W-:Y:S02]  /*e420*/  IMAD R11, R8, R18, R11 ;  /* 0x00000012080b7224 */ /* 0x000fe400078e020b */
[----:B------:R-:W-:Y:S01]  /*e430*/  IMAD R17, R15, UR5, R12 ;  /* 0x000000050f117c24 */ /* 0x000fe2000f8e020c */
[----:B------:R-:W-:Y:S01]  /*e440*/  SHF.R.S32.HI R12, RZ, 0x1f, R13 ;  /* 0x0000001fff0c7819 */ /* 0x000fe2000001140d */
[----:B------:R-:W-:Y:S01]  /*e450*/  IMAD.IADD R7, R7, 0x1, R19 ;  /* 0x0000000107077824 */ /* 0x000fe200078e0213 */
[----:B------:R-:W-:Y:S01]  /*e460*/  SHF.R.S32.HI R14, RZ, 0x1f, R11 ;  /* 0x0000001fff0e7819 */ /* 0x000fe2000001140b */
[----:B------:R-:W0:Y:S01]  /*e470*/  S2UR UR5, SR_CgaCtaId ;  /* 0x00000000000579c3 */ /* 0x000e220000008800 */
[----:B------:R-:W-:-:S04]  /*e480*/  IMAD.WIDE.U32 R4, R13, UR6, R4 ;  /* 0x000000060d047c25 */ /* 0x000fc8000f8e0004 */
[----:B------:R-:W-:Y:S01]  /*e490*/  IMAD.WIDE.U32 R6, R15, UR4, R6 ;  /* 0x000000040f067c25 */ /* 0x000fe2000f8e0006 */
[----:B------:R-:W-:-:S03]  /*e4a0*/  UMOV UR4, 0x400 ;  /* 0x0000040000047882 */ /* 0x000fc60000000000 */
[----:B------:R-:W-:Y:S02]  /*e4b0*/  IMAD R12, R12, UR6, RZ ;  /* 0x000000060c0c7c24 */ /* 0x000fe4000f8e02ff */
[----:B------:R-:W-:Y:S02]  /*e4c0*/  IMAD.IADD R7, R7, 0x1, R17 ;  /* 0x0000000107077824 */ /* 0x000fe400078e0211 */
[----:B------:R-:W-:Y:S02]  /*e4d0*/  IMAD R14, R14, UR8, RZ ;  /* 0x000000080e0e7c24 */ /* 0x000fe4000f8e02ff */
[----:B------:R-:W-:Y:S01]  /*e4e0*/  IMAD R15, R13, UR7, R12 ;  /* 0x000000070d0f7c24 */ /* 0x000fe2000f8e020c */
[----:B------:R-:W-:Y:S01]  /*e4f0*/  ULDC.64 UR6, c[0x0][0xba8] ;  /* 0x0002ea0000067ab9 */ /* 0x000fe20000000a00 */
[C---:B------:R-:W-:Y:S01]  /*e500*/  IMAD R17, R11.reuse, UR9, R14 ;  /* 0x000000090b117c24 */ /* 0x040fe2000f8e020e */
[----:B------:R-:W-:Y:S01]  /*e510*/  LEA R18, P0, R4, UR6, 0x2 ;  /* 0x0000000604127c11 */ /* 0x000fe2000f8010ff */
[----:B------:R-:W-:Y:S01]  /*e520*/  IMAD.WIDE.U32 R12, R11, UR8, R6 ;  /* 0x000000080b0c7c25 */ /* 0x000fe2000f8e0006 */
[----:B------:R-:W-:Y:S01]  /*e530*/  IADD3 R5, R5, R15, RZ ;  /* 0x0000000f05057210 */ /* 0x000fe20007ffe0ff */
[----:B------:R-:W-:Y:S01]  /*e540*/  ULDC.64 UR8, c[0x0][0xb00] ;  /* 0x0002c00000087ab9 */ /* 0x000fe20000000a00 */
[----:B------:R-:W-:Y:S01]  /*e550*/  ULDC UR6, c[0x0][0xa88] ;  /* 0x0002a20000067ab9 */ /* 0x000fe20000000800 */
[----:B------:R-:W-:Y:S01]  /*e560*/  IMAD.IADD R7, R13, 0x1, R17 ;  /* 0x000000010d077824 */ /* 0x000fe200078e0211 */
[----:B------:R-:W-:Y:S01]  /*e570*/  LEA R6, P1, R12, UR8, 0x2 ;  /* 0x000000080c067c11 */ /* 0x000fe2000f8210ff */
[----:B------:R-:W-:Y:S01]  /*e580*/  SHFL.IDX PT, R14, R18, 0x1, 0x1c1f ;  /* 0x003c1f00120e7f89 */ /* 0x000fe200000e0000 */
[----:B------:R-:W-:Y:S01]  /*e590*/  LEA.HI.X R17, R4, UR7, R5, 0x2, P0 ;  /* 0x0000000704117c11 */ /* 0x000fe200080f1405 */
[----:B------:R-:W-:Y:S01]  /*e5a0*/  IMAD R11, R9, 0x80, R16 ;  /* 0x00000080090b7824 */ /* 0x000fe200078e0210 */
[----:B------:R-:W-:Y:S01]  /*e5b0*/  LEA.HI.X R7, R12, UR9, R7, 0x2, P1 ;  /* 0x000000090c077c11 */ /* 0x000fe200088f1407 */
[----:B0-----:R-:W-:Y:S01]  /*e5c0*/  ULEA UR4, UR5, UR4, 0x18 ;  /* 0x0000000405047291 */ /* 0x001fe2000f8ec03f */
[----:B------:R-:W-:Y:S01]  /*e5d0*/  SHFL.IDX PT, R12, R18, RZ, 0x1c1f ;  /* 0x001c1fff120c7589 */ /* 0x000fe200000e0000 */
[----:B------:R-:W-:Y:S01]  /*e5e0*/  IMAD R8, R8, UR6, RZ ;  /* 0x0000000608087c24 */ /* 0x000fe2000f8e02ff */
[----:B------:R-:W-:Y:S01]  /*e5f0*/  LOP3.LUT P0, RZ, R3, 0x3, RZ, 0xc0, !PT ;  /* 0x0000000303ff7812 */ /* 0x000fe2000780c0ff */
[C---:B------:R-:W-:Y:S01]  /*e600*/  VIADD R9, R11.reuse, 0x8 ;  /* 0x000000080b097836 */ /* 0x040fe20000000000 */
[----:B------:R-:W0:Y:S01]  /*e610*/  SHFL.IDX PT, R13, R17, RZ, 0x1c1f ;  /* 0x001c1fff110d7589 */ /* 0x000e2200000e0000 */
[----:B------:R-:W-:Y:S01]  /*e620*/  UIADD3 UR4, UR4, 0x30820, URZ ;  /* 0x0003082004047890 */ /* 0x000fe2000fffe03f */
[----:B------:R-:W-:-:S02]  /*e630*/  ISETP.GE.OR P1, PT, R11, R8, P0 ;  /* 0x000000080b00720c */ /* 0x000fc40000726670 */
[----:B------:R-:W1:Y:S01]  /*e640*/  SHFL.IDX PT, R15, R17, 0x1, 0x1c1f ;  /* 0x003c1f00110f7f89 */ /* 0x000e6200000e0000 */
[-C--:B------:R-:W-:Y:S01]  /*e650*/  ISETP.GE.OR P0, PT, R9, R8.reuse, P0 ;  /* 0x000000080900720c */ /* 0x080fe20000706670 */
[----:B------:R-:W-:Y:S01]  /*e660*/  UPRMT UR4, URZ, 0x654, UR4 ;  /* 0x000006543f047896 */ /* 0x000fe20008000004 */
[----:B------:R-:W-:Y:S01]  /*e670*/  ISETP.GE.AND P2, PT, R11, R8, PT ;  /* 0x000000080b00720c */ /* 0x000fe20003f46270 */
[----:B------:R2:W3:Y:S01]  /*e680*/  SHFL.IDX PT, R4, R6, RZ, 0x1c1f ;  /* 0x001c1fff06047589 */ /* 0x0004e200000e0000 */
[----:B------:R-:W-:-:S03]  /*e690*/  IADD3 R3, R3, -R10, RZ ;  /* 0x8000000a03037210 */ /* 0x000fc60007ffe0ff */
[----:B------:R2:W4:Y:S02]  /*e6a0*/  SHFL.IDX PT, R5, R7, RZ, 0x1c1f ;  /* 0x001c1fff07057589 */ /* 0x00052400000e0000 */
[----:B------:R-:W-:Y:S01]  /*e6b0*/  IMAD.SHL.U32 R3, R3, 0x2, RZ ;  /* 0x0000000203037824 */ /* 0x000fe200078e00ff */
[----:B------:R-:W-:Y:S01]  /*e6c0*/  SYNCS.ARRIVE.TRANS64.RED.A1T0 RZ, [UR4], RZ ;  /* 0x000000ffffff79a7 */ /* 0x000fe20008100404 */
        /* <DEDUP_REMOVED lines=11> */
[C---:B------:R-:W-:Y:S01]  /*e780*/  VIADD R20, R3.reuse, 0x40 ;  /* 0x0000004003147836 */ /* 0x040fe20000000000 */
[----:B------:R-:W-:Y:S01]  /*e790*/  ISETP.GE.AND P5, PT, R10, UR4, PT ;  /* 0x000000040a007c0c */ /* 0x000fe2000bfa6270 */
[C---:B------:R-:W-:Y:S01]  /*e7a0*/  VIADD R21, R3.reuse, 0x48 ;  /* 0x0000004803157836 */ /* 0x040fe20000000000 */
[C---:B------:R-:W-:Y:S01]  /*e7b0*/  ISETP.GE.AND P2, PT, R3.reuse, UR4, PT ;  /* 0x0000000403007c0c */ /* 0x040fe2000bf46270 */
[----:B------:R-:W-:Y:S01]  /*e7c0*/  VIADD R22, R3, 0x50 ;  /* 0x0000005003167836 */ /* 0x000fe20000000000 */
[----:B------:R-:W-:-:S02]  /*e7d0*/  ISETP.GE.AND P0, PT, R18, UR4, PT ;  /* 0x0000000412007c0c */ /* 0x000fc4000bf06270 */
[----:B------:R-:W-:Y:S02]  /*e7e0*/  ISETP.GE.AND P1, PT, R19, UR4, PT ;  /* 0x0000000413007c0c */ /* 0x000fe4000bf26270 */
[----:B------:R-:W-:Y:S02]  /*e7f0*/  ISETP.GE.AND P6, PT, R22, UR4, PT ;  /* 0x0000000416007c0c */ /* 0x000fe4000bfc6270 */
[----:B------:R-:W-:Y:S02]  /*e800*/  @!P3 LEA.HI R0, R0, R0, RZ, 0x1 ;  /* 0x000000000000b211 */ /* 0x000fe400078f08ff */
[----:B------:R-:W-:Y:S02]  /*e810*/  @!P4 LEA.HI R2, R2, R2, RZ, 0x1 ;  /* 0x000000020202c211 */ /* 0x000fe400078f08ff */
[----:B------:R-:W-:Y:S02]  /*e820*/  @!P5 LEA.HI R10, R10, R10, RZ, 0x1 ;  /* 0x0000000a0a0ad211 */ /* 0x000fe400078f08ff */
[----:B------:R-:W-:Y:S01]  /*e830*/  @!P3 LOP3.LUT R13, R0, 0xfffffffe, RZ, 0xc0, !PT ;  /* 0xfffffffe000db812 */ /* 0x000fe200078ec0ff */
[----:B------:R-:W-:Y:S01]  /*e840*/  VIADD R0, R3, 0x30 ;  /* 0x0000003003007836 */ /* 0x000fe20000000000 */
[----:B------:R-:W-:-:S02]  /*e850*/  @!P4 LOP3.LUT R15, R2, 0xfffffffe, RZ, 0xc0, !PT ;  /* 0xfffffffe020fc812 */ /* 0x000fc400078ec0ff */
[----:B------:R-:W-:Y:S01]  /*e860*/  @!P5 LOP3.LUT R17, R10, 0xfffffffe, RZ, 0xc0, !PT ;  /* 0xfffffffe0a11d812 */ /* 0x000fe200078ec0ff */
[C-C-:B---34-:R-:W-:Y:S01]  /*e870*/  @!P2 IMAD.WIDE R10, R3.reuse, 0x4, R4.reuse ;  /* 0x00000004030aa825 */ /* 0x158fe200078e0204 */
[----:B------:R-:W-:Y:S02]  /*e880*/  IADD3 R2, R3, 0x38, RZ ;  /* 0x0000003803027810 */ /* 0x000fe40007ffe0ff */
[----:B------:R-:W-:Y:S01]  /*e890*/  @!P0 LEA.HI R18, R18, R18, RZ, 0x1 ;  /* 0x0000001212128211 */ /* 0x000fe200078f08ff */
        /* <DEDUP_REMOVED lines=13> */
[----:B------:R-:W-:Y:S02]  /*e970*/  @!P0 LOP3.LUT R11, R18, 0xfffffffe, RZ, 0xc0, !PT ;  /* 0xfffffffe120b8812 */ /* 0x000fe400078ec0ff */
[----:B------:R-:W-:-:S02]  /*e980*/  @!P2 LEA.HI R0, R0, R0, RZ, 0x1 ;  /* 0x000000000000a211 */ /* 0x000fc400078f08ff */
[----:B-1----:R-:W-:Y:S01]  /*e990*/  @!P1 LOP3.LUT R13, R19, 0xfffffffe, RZ, 0xc0, !PT ;  /* 0xfffffffe130d9812 */ /* 0x002fe200078ec0ff */
[--C-:B------:R-:W-:Y:S01]  /*e9a0*/  @!P0 IMAD.WIDE R10, R11, 0x4, R4.reuse ;  /* 0x000000040b0a8825 */ /* 0x100fe200078e0204 */
[----:B------:R-:W-:Y:S02]  /*e9b0*/  @!P3 LEA.HI R2, R2, R2, RZ, 0x1 ;  /* 0x000000020202b211 */ /* 0x000fe400078f08ff */
        /* <DEDUP_REMOVED lines=9> */
[----:B------:R-:W-:Y:S01]  /*ea50*/  @!P4 LOP3.LUT R19, R20, 0xfffffffe, RZ, 0xc0, !PT ;  /* 0xfffffffe1413c812 */ /* 0x000fe200078ec0ff */
        /* <DEDUP_REMOVED lines=23> */
[----:B------:R-:W-:Y:S02]  /*ebd0*/  ISETP.GE.AND P4, PT, R21, UR4, PT ;  /* 0x0000000415007c0c */ /* 0x000fe4000bf86270 */
[----:B------:R-:W-:Y:S02]  /*ebe0*/  ISETP.GE.AND P3, PT, R22, UR4, PT ;  /* 0x0000000416007c0c */ /* 0x000fe4000bf66270 */
[----:B------:R-:W-:Y:S02]  /*ebf0*/  @!P0 LEA.HI R25, R25, R25, RZ, 0x1 ;  /* 0x0000001919198211 */ /* 0x000fe400078f08ff */
[----:B0-----:R-:W-:Y:S01]  /*ec00*/  @!P1 LOP3.LUT R11, R24, 0xfffffffe, RZ, 0xc0, !PT ;  /* 0xfffffffe180b9812 */ /* 0x001fe200078ec0ff */
[----:B------:R-:W-:Y:S01]  /*ec10*/  VIADD R24, R3, 0x90 ;  /* 0x0000009003187836 */ /* 0x000fe20000000000 */
[----:B-1----:R-:W-:Y:S02]  /*ec20*/  @!P0 LOP3.LUT R13, R25, 0xfffffffe, RZ, 0xc0, !PT ;  /* 0xfffffffe190d8812 */ /* 0x002fe400078ec0ff */
[----:B------:R-:W-:Y:S01]  /*ec30*/  @!P2 LEA.HI R0, R0, R0, RZ, 0x1 ;  /* 0x000000000000a211 */ /* 0x000fe200078f08ff */
[----:B------:R-:W-:Y:S01]  /*ec40*/  @!P1 IMAD.WIDE R10, R11, 0x4, R4 ;  /* 0x000000040b0a9825 */ /* 0x000fe200078e0204 */
[----:B------:R-:W-:-:S02]  /*ec50*/  @!P6 LEA.HI R2, R2, R2, RZ, 0x1 ;  /* 0x000000020202e211 */ /* 0x000fc400078f08ff */
[----:B------:R-:W-:Y:S01]  /*ec60*/  @!P5 LEA.HI R20, R20, R20, RZ, 0x1 ;  /* 0x000000141414d211 */ /* 0x000fe200078f08ff */
[--C-:B------:R-:W-:Y:S01]  /*ec70*/  @!P0 IMAD.WIDE R12, R13, 0x4, R4.reuse ;  /* 0x000000040d0c8825 */ /* 0x100fe200078e0204 */
        /* <DEDUP_REMOVED lines=9> */
[----:B------:R-:W-:Y:S01]  /*ed10*/  @!P4 LOP3.LUT R21, R21, 0xfffffffe, RZ, 0xc0, !PT ;  /* 0xfffffffe1515c812 */ /* 0x000fe200078ec0ff */
[C---:B------:R-:W-:Y:S01]  /*ed20*/  VIADD R20, R3.reuse, 0xb0 ;  /* 0x000000b003147836 */ /* 0x040fe20000000000 */
[----:B------:R-:W-:Y:S01]  /*ed30*/  @!P3 LOP3.LUT R23, R22, 0xfffffffe, RZ, 0xc0, !PT ;  /* 0xfffffffe1617b812 */ /* 0x000fe200078ec0ff */
[C---:B------:R-:W-:Y:S01]  /*ed40*/  VIADD R22, R3.reuse, 0xc0 ;  /* 0x000000c003167836 */ /* 0x040fe20000000000 */
        /* <DEDUP_REMOVED lines=13> */
[----:B------:R-:W-:Y:S01]  /*ee20*/  @!P3 IMAD.WIDE R18, R23, 0x4, R4 ;  /* 0x000000041712b825 */ /* 0x000fe200078e0204 */
[----:B------:R3:W-:Y:S01]  /*ee30*/  @!P4 ST.E.64 desc[UR60][R16.64], R88 ;  /* 0x000000581000c985 */ /* 0x0007e2000c101b3c */
[----:B------:R-:W-:Y:S02]  /*ee40*/  ISETP.GE.AND P4, PT, R20, UR4, PT ;  /* 0x0000000414007c0c */ /* 0x000fe4000bf86270 */
[----:B------:R-:W-:Y:S01]  /*ee50*/  ISETP.GE.AND P5, PT, R21, UR4, PT ;  /* 0x0000000415007c0c */ /* 0x000fe2000bfa6270 */
[----:B------:R4:W-:Y:S01]  /*ee60*/  @!P3 ST.E.64 desc[UR60][R18.64], R92 ;  /* 0x0000005c1200b985 */ /* 0x0009e2000c101b3c */
[----:B------:R-:W-:Y:S02]  /*ee70*/  ISETP.GE.AND P3, PT, R2, UR4, PT ;  /* 0x0000000402007c0c */ /* 0x000fe4000bf66270 */
[----:B------:R-:W-:Y:S02]  /*ee80*/  @!P0 LEA.HI R24, R24, R24, RZ, 0x1 ;  /* 0x0000001818188211 */ /* 0x000fe400078f08ff */
[----:B------:R-:W-:-:S02]  /*ee90*/  @!P1 LEA.HI R25, R25, R25, RZ, 0x1 ;  /* 0x0000001919199211 */ /* 0x000fc400078f08ff */
[----:B0-----:R-:W-:Y:S02]  /*eea0*/  @!P0 LOP3.LUT R11, R24, 0xfffffffe, RZ, 0xc0, !PT ;  /* 0xfffffffe180b8812 */ /* 0x001fe400078ec0ff */
[----:B------:R-:W-:Y:S02]  /*eeb0*/  @!P2 LEA.HI R0, R0, R0, RZ, 0x1 ;  /* 0x000000000000a211 */ /* 0x000fe400078f08ff */
[----:B-1----:R-:W-:Y:S01]  /*eec0*/  @!P1 LOP3.LUT R13, R25, 0xfffffffe, RZ, 0xc0, !PT ;  /* 0xfffffffe190d9812 */ /* 0x002fe200078ec0ff */
[--C-:B------:R-:W-:Y:S01]  /*eed0*/  @!P0 IMAD.WIDE R10, R11, 0x4, R4.reuse ;  /* 0x000000040b0a8825 */ /* 0x100fe200078e0204 */
[----:B------:R-:W-:Y:S02]  /*eee0*/  @!P4 LEA.HI R20, R20, R20, RZ, 0x1 ;  /* 0x000000141414c211 */ /* 0x000fe400078f08ff */
[----:B------:R-:W-:Y:S01]  /*eef0*/  @!P3 LEA.HI R2, R2, R2, RZ, 0x1 ;  /* 0x000000020202b211 */ /* 0x000fe200078f08ff */
[--C-:B------:R-:W-:Y:S01]  /*ef00*/  @!P1 IMAD.WIDE R12, R13, 0x4, R4.reuse ;  /* 0x000000040d0c9825 */ /* 0x100fe200078e0204 */
[----:B--2---:R-:W-:Y:S01]  /*ef10*/  @!P2 LOP3.LUT R15, R0, 0xfffffffe, RZ, 0xc0, !PT ;  /* 0xfffffffe000fa812 */ /* 0x004fe200078ec0ff */
[----:B------:R0:W-:Y:S01]  /*ef20*/  @!P0 ST.E.64 desc[UR60][R10.64], R96 ;  /* 0x000000600a008985 */ /* 0x0001e2000c101b3c */
[----:B------:R-:W-:Y:S01]  /*ef30*/  @!P5 LEA.HI R21, R21, R21, RZ, 0x1 ;  /* 0x000000151515d211 */ /* 0x000fe200078f08ff */
[----:B------:R-:W-:Y:S01]  /*ef40*/  VIADD R0, R3, 0xc8 ;  /* 0x000000c803007836 */ /* 0x000fe20000000000 */
[----:B---3--:R-:W-:Y:S01]  /*ef50*/  @!P3 LOP3.LUT R17, R2, 0xfffffffe, RZ, 0xc0, !PT ;  /* 0xfffffffe0211b812 */ /* 0x008fe200078ec0ff */
[----:B------:R-:W-:Y:S01]  /*ef60*/  @!P2 IMAD.WIDE R14, R15, 0x4, R4 ;  /* 0x000000040f0ea825 */ /* 0x000fe200078e0204 */
[----:B------:R-:W-:Y:S01]  /*ef70*/  @!P6 LEA.HI R22, R22, R22, RZ, 0x1 ;  /* 0x000000161616e211 */ /* 0x000fe200078f08ff */
[----:B------:R1:W-:Y:S01]  /*ef80*/  @!P1 ST.E.64 desc[UR60][R12.64], R100 ;  /* 0x000000640c009985 */ /* 0x0003e2000c101b3c */
[----:B----4-:R-:W-:Y:S01]  /*ef90*/  @!P4 LOP3.LUT R19, R20, 0xfffffffe, RZ, 0xc0, !PT ;  /* 0xfffffffe1413c812 */ /* 0x010fe200078ec0ff */
[----:B------:R-:W-:Y:S01]  /*efa0*/  VIADD R2, R3, 0xd0 ;  /* 0x000000d003027836 */ /* 0x000fe20000000000 */
[----:B------:R-:W-:Y:S01]  /*efb0*/  @!P5 LOP3.LUT R21, R21, 0xfffffffe, RZ, 0xc0, !PT ;  /* 0xfffffffe1515d812 */ /* 0x000fe200078ec0ff */
[----:B------:R2:W-:Y:S01]  /*efc0*/  @!P2 ST.E.64 desc[UR60][R14.64], R104 ;  /* 0x000000680e00a985 */ /* 0x0005e2000c101b3c */
[----:B------:R-:W-:-:S02]  /*efd0*/  @!P6 LOP3.LUT R23, R22, 0xfffffffe, RZ, 0xc0, !PT ;  /* 0xfffffffe1617e812 */ /* 0x000fc400078ec0ff */
[----:B------:R-:W-:Y:S01]  /*efe0*/  IADD3 R20, R3, 0xd8, RZ ;  /* 0x000000d803147810 */ /* 0x000fe20007ffe0ff */
[--C-:B0-----:R-:W-:Y:S01]  /*eff0*/  @!P3 IMAD.WIDE R10, R17, 0x4, R4.reuse ;  /* 0x00000004110ab825 */ /* 0x101fe200078e0204 */
[----:B------:R-:W-:Y:S02]  /*f000*/  ISETP.GE.AND P0, PT, R0, UR4, PT ;  /* 0x0000000400007c0c */ /* 0x000fe4000bf06270 */
[----:B------:R-:W-:Y:S01]  /*f010*/  ISETP.GE.AND P1, PT, R2, UR4, PT ;  /* 0x0000000402007c0c */ /* 0x000fe2000bf26270 */
[--C-:B------:R-:W-:Y:S01]  /*f020*/  @!P5 IMAD.WIDE R16, R21, 0x4, R4.reuse ;  /* 0x000000041510d825 */ /* 0x100fe200078e0204 */
[----:B------:R0:W-:Y:S01]  /*f030*/  @!P3 ST.E.64 desc[UR60][R10.64], R108 ;  /* 0x0000006c0a00b985 */ /* 0x0001e2000c101b3c */
[----:B------:R-:W-:Y:S02]  /*f040*/  ISETP.GE.AND P2, PT, R20, UR4, PT ;  /* 0x0000000414007c0c */ /* 0x000fe4000bf46270 */
[----:B-1----:R-:W-:-:S04]  /*f050*/  @!P4 IMAD.WIDE R12, R19, 0x4, R4 ;  /* 0x00000004130cc825 */ /* 0x002fc800078e0204 */
[----:B------:R-:W-:Y:S01]  /*f060*/  @!P6 IMAD.WIDE R18, R23, 0x4, R4 ;  /* 0x000000041712e825 */ /* 0x000fe200078e0204 */
[----:B------:R1:W-:Y:S01]  /*f070*/  @!P4 ST.E.64 desc[UR60][R12.64], R112 ;  /* 0x000000700c00c985 */ /* 0x0003e2000c101b3c */
[----:B------:R-:W-:Y:S02]  /*f080*/  @!P0 LEA.HI R0, R0, R0, RZ, 0x1 ;  /* 0x0000000000008211 */ /* 0x000fe400078f08ff */
[C---:B------:R-:W-:Y:S01]  /*f090*/  VIADD R21, R3.reuse, 0xe0 ;  /* 0x000000e003157836 */ /* 0x040fe20000000000 */
[----:B------:R3:W-:Y:S01]  /*f0a0*/  @!P5 ST.E.64 desc[UR60][R16.64], R116 ;  /* 0x000000741000d985 */ /* 0x0007e2000c101b3c */
[C---:B--2---:R-:W-:Y:S01]  /*f0b0*/  VIADD R14, R3.reuse, 0xe8 ;  /* 0x000000e8030e7836 */ /* 0x044fe20000000000 */
[C---:B0-----:R-:W-:Y:S01]  /*f0c0*/  IADD3 R11, R3.reuse, 0xf8, RZ ;  /* 0x000000f8030b7810 */ /* 0x041fe20007ffe0ff */
[----:B------:R-:W-:Y:S01]  /*f0d0*/  VIADD R15, R3, 0xf0 ;  /* 0x000000f0030f7836 */ /* 0x000fe20000000000 */
[----:B------:R0:W-:Y:S01]  /*f0e0*/  @!P6 ST.E.64 desc[UR60][R18.64], R120 ;  /* 0x000000781200e985 */ /* 0x0001e2000c101b3c */
[----:B------:R-:W-:-:S02]  /*f0f0*/  ISETP.GE.AND P3, PT, R21, UR4, PT ;  /* 0x0000000415007c0c */ /* 0x000fc4000bf66270 */
[----:B------:R-:W-:Y:S02]  /*f100*/  ISETP.GE.AND P6, PT, R11, UR4, PT ;  /* 0x000000040b007c0c */ /* 0x000fe4000bfc6270 */
[----:B------:R-:W-:Y:S02]  /*f110*/  ISETP.GE.AND P4, PT, R14, UR4, PT ;  /* 0x000000040e007c0c */ /* 0x000fe4000bf86270 */
[----:B------:R-:W-:Y:S02]  /*f120*/  ISETP.GE.AND P5, PT, R15, UR4, PT ;  /* 0x000000040f007c0c */ /* 0x000fe4000bfa6270 */
[----:B------:R-:W-:Y:S02]  /*f130*/  @!P1 LEA.HI R2, R2, R2, RZ, 0x1 ;  /* 0x0000000202029211 */ /* 0x000fe400078f08ff */
[----:B------:R-:W-:Y:S02]  /*f140*/  @!P2 LEA.HI R20, R20, R20, RZ, 0x1 ;  /* 0x000000141414a211 */ /* 0x000fe400078f08ff */
[----:B-1----:R-:W-:-:S02]  /*f150*/  @!P1 LOP3.LUT R13, R2, 0xfffffffe, RZ, 0xc0, !PT ;  /* 0xfffffffe020d9812 */ /* 0x002fc400078ec0ff */
[----:B------:R-:W-:Y:S02]  /*f160*/  @!P3 LEA.HI R21, R21, R21, RZ, 0x1 ;  /* 0x000000151515b211 */ /* 0x000fe400078f08ff */
[----:B------:R-:W-:Y:S02]  /*f170*/  @!P6 LEA.HI R12, R11, R11, RZ, 0x1 ;  /* 0x0000000b0b0ce211 */ /* 0x000fe400078f08ff */
[----:B------:R-:W-:Y:S02]  /*f180*/  @!P4 LEA.HI R14, R14, R14, RZ, 0x1 ;  /* 0x0000000e0e0ec211 */ /* 0x000fe400078f08ff */
[----:B------:R-:W-:Y:S02]  /*f190*/  @!P5 LEA.HI R10, R15, R15, RZ, 0x1 ;  /* 0x0000000f0f0ad211 */ /* 0x000fe400078f08ff */
[----:B------:R-:W-:Y:S02]  /*f1a0*/  @!P0 LOP3.LUT R11, R0, 0xfffffffe, RZ, 0xc0, !PT ;  /* 0xfffffffe000b8812 */ /* 0x000fe400078ec0ff */
[----:B------:R-:W-:-:S02]  /*f1b0*/  @!P2 LOP3.LUT R15, R20, 0xfffffffe, RZ, 0xc0, !PT ;  /* 0xfffffffe140fa812 */ /* 0x000fc400078ec0ff */
[----:B---3--:R-:W-:Y:S02]  /*f1c0*/  @!P3 LOP3.LUT R17, R21, 0xfffffffe, RZ, 0xc0, !PT ;  /* 0xfffffffe1511b812 */ /* 0x008fe400078ec0ff */
[----:B0-----:R-:W-:Y:S01]  /*f1d0*/  @!P4 LOP3.LUT R19, R14, 0xfffffffe, RZ, 0xc0, !PT ;  /* 0xfffffffe0e13c812 */ /* 0x001fe200078ec0ff */
[--C-:B------:R-:W-:Y:S01]  /*f1e0*/  @!P2 IMAD.WIDE R14, R15, 0x4, R4.reuse ;  /* 0x000000040f0ea825 */ /* 0x100fe200078e0204 */
[----:B------:R-:W-:Y:S02]  /*f1f0*/  @!P5 LOP3.LUT R21, R10, 0xfffffffe, RZ, 0xc0, !PT ;  /* 0xfffffffe0a15d812 */ /* 0x000fe400078ec0ff */
        /* <DEDUP_REMOVED lines=14> */
.L_x_1080:
[----:B------:R-:W-:Y:S05]  /*f2e0*/  BSYNC B0 ;  /* 0x0000000000007941 */ /* 0x000fea0003800000 */
.L_x_1079:
[----:B------:R-:W-:Y:S01]  /*f2f0*/  ISETP.GE.AND P0, PT, R9, R8, PT ;  /* 0x000000080900720c */ /* 0x000fe20003f06270 */
[----:B0---4-:R4:W0:Y:S04]  /*f300*/  SHFL.IDX PT, R5, R7, 0x1, 0x1c1f ;  /* 0x003c1f0007057f89 */ /* 0x01182800000e0000 */
[----:B---3--:R4:W3:Y:S08]  /*f310*/  SHFL.IDX PT, R4, R6, 0x1, 0x1c1f ;  /* 0x003c1f0006047f89 */ /* 0x0088f000000e0000 */
[----:B----4-:R-:W-:Y:S05]  /*f320*/  @P0 BRA `(.L_x_991) ;  /* 0x0000004c00880947 */ /* 0x010fea0003800000 */
[C---:B--2---:R-:W-:Y:S01]  /*f330*/  VIADD R0, R3.reuse, 0x8 ;  /* 0x0000000803007836 */ /* 0x044fe20000000000 */
[----:B------:R-:W-:Y:S01]  /*f340*/  ULDC UR4, c[0x0][0xac8] ;  /* 0x0002b20000047ab9 */ /* 0x000fe20000000800 */
[C---:B------:R-:W-:Y:S01]  /*f350*/  VIADD R2, R3.reuse, 0x10 ;  /* 0x0000001003027836 */ /* 0x040fe20000000000 */
[C---:B------:R-:W-:Y:S01]  /*f360*/  ISETP.GE.AND P0, PT, R3.reuse, UR4, PT ;  /* 0x0000000403007c0c */ /* 0x040fe2000bf06270 */
[C---:B------:R-:W-:Y:S01]  /*f370*/  VIADD R12, R3.reuse, 0x18 ;  /* 0x00000018030c7836 */ /* 0x040fe20000000000 */
[----:B------:R-:W-:Y:S01]  /*f380*/  ISETP.GE.AND P1, PT, R0, UR4, PT ;  /* 0x0000000400007c0c */ /* 0x000fe2000bf26270 */
[C---:B------:R-:W-:Y:S01]  /*f390*/  VIADD R14, R3.reuse, 0x38 ;  /* 0x00000038030e7836 */ /* 0x040fe20000000000 */
[----:B------:R-:W-:Y:S01]  /*f3a0*/  ISETP.GE.AND P2, PT, R2, UR4, PT ;  /* 0x0000000402007c0c */ /* 0x000fe2000bf46270 */
[C---:B------:R-:W-:Y:S01]  /*f3b0*/  VIADD R16, R3.reuse, 0x48 ;  /* 0x0000004803107836 */ /* 0x040fe20000000000 */
[C---:B------:R-:W-:Y:S01]  /*f3c0*/  IADD3 R13, R3.reuse, 0x20, RZ ;  /* 0x00000020030d7810 */ /* 0x040fe20007ffe0ff */
[C---:B------:R-:W-:Y:S01]  /*f3d0*/  VIADD R18, R3.reuse, 0x50 ;  /* 0x0000005003127836 */ /* 0x040fe20000000000 */
[----:B------:R-:W-:Y:S01]  /*f3e0*/  ISETP.GE.AND P5, PT, R12, UR4, PT ;  /* 0x000000040c007c0c */ /* 0x000fe2000bfa6270 */
[----:B------:R-:W-:Y:S01]  /*f3f0*/  VIADD R20, R3, 0x58 ;  /* 0x0000005803147836 */ /* 0x000fe20000000000 */
[----:B------:R-:W-:-:S02]  /*f400*/  ISETP.GE.AND P6, PT, R13, UR4, PT ;  /* 0x000000040d007c0c */ /* 0x000fc4000bfc6270 */
[C---:B------:R-:W-:Y:S01]  /*f410*/  IADD3 R15, R3.reuse, 0x40, RZ ;  /* 0x00000040030f7810 */ /* 0x040fe20007ffe0ff */
[C-C-:B0--3--:R-:W-:Y:S01]  /*f420*/  @!P0 IMAD.WIDE R6, R3.reuse, 0x4, R4.reuse ;  /* 0x0000000403068825 */ /* 0x149fe200078e0204 */
[----:B------:R-:W-:Y:S02]  /*f430*/  ISETP.GE.AND P4, PT, R16, UR4, PT ;  /* 0x0000000410007c0c */ /* 0x000fe4000bf86270 */
[----:B------:R-:W-:Y:S02]  /*f440*/  @!P1 LEA.HI R0, R0, R0, RZ, 0x1 ;  /* 0x0000000000009211 */ /* 0x000fe400078f08ff */
[----:B------:R-:W-:Y:S01]  /*f450*/  @!P2 LEA.HI R2, R2, R2, RZ, 0x1 ;  /* 0x000000020202a211 */ /* 0x000fe200078f08ff */
[----:B------:R0:W-:Y:S01]  /*f460*/  @!P0 ST.E.64 desc[UR60][R6.64], R26 ;  /* 0x0000001a06008985 */ /* 0x0001e2000c101b3c */
[----:B------:R-:W-:Y:S01]  /*f470*/  @!P1 LOP3.LUT R9, R0, 0xfffffffe, RZ, 0xc0, !PT ;  /* 0xfffffffe00099812 */ /* 0x000fe200078ec0ff */
[C---:B------:R-:W-:Y:S01]  /*f480*/  VIADD R0, R3.reuse, 0x28 ;  /* 0x0000002803007836 */ /* 0x040fe20000000000 */
[----:B------:R-:W-:Y:S01]  /*f490*/  @!P2 LOP3.LUT R11, R2, 0xfffffffe, RZ, 0xc0, !PT ;  /* 0xfffffffe020ba812 */ /* 0x000fe200078ec0ff */
[----:B------:R-:W-:Y:S01]  /*f4a0*/  VIADD R2, R3, 0x30 ;  /* 0x0000003003027836 */ /* 0x000fe20000000000 */
[----:B------:R-:W-:Y:S01]  /*f4b0*/  ISETP.GE.AND P3, PT, R15, UR4, PT ;  /* 0x000000040f007c0c */ /* 0x000fe2000bf66270 */
[----:B------:R-:W-:Y:S01]  /*f4c0*/  @!P1 IMAD.WIDE R8, R9, 0x4, R4 ;  /* 0x0000000409089825 */ /* 0x000fe200078e0204 */
[----:B------:R-:W-:-:S02]  /*f4d0*/  ISETP.GE.AND P0, PT, R0, UR4, PT ;  /* 0x0000000400007c0c */ /* 0x000fc4000bf06270 */
[----:B------:R-:W-:Y:S01]  /*f4e0*/  @!P5 LEA.HI R12, R12, R12, RZ, 0x1 ;  /* 0x0000000c0c0cd211 */ /* 0x000fe200078f08ff */
        /* <DEDUP_REMOVED lines=10> */
[----:B-1----:R-:W-:Y:S02]  /*f590*/  @!P6 LOP3.LUT R9, R13, 0xfffffffe, RZ, 0xc0, !PT ;  /* 0xfffffffe0d09e812 */ /* 0x002fe400078ec0ff */
[----:B------:R-:W-:Y:S02]  /*f5a0*/  @!P1 LEA.HI R2, R2, R2, RZ, 0x1 ;  /* 0x0000000202029211 */ /* 0x000fe400078f08ff */
[----:B------:R0:W-:Y:S01]  /*f5b0*/  @!P5 ST.E.64 desc[UR60][R6.64], R38 ;  /* 0x000000260600d985 */ /* 0x0001e2000c101b3c */
[----:B------:R-:W-:Y:S01]  /*f5c0*/  @!P2 LEA.HI R14, R14, R14, RZ, 0x1 ;  /* 0x0000000e0e0ea211 */ /* 0x000fe200078f08ff */
[----:B------:R-:W-:Y:S01]  /*f5d0*/  @!P6 IMAD.WIDE R8, R9, 0x4, R4 ;  /* 0x000000040908e825 */ /* 0x000fe200078e0204 */
[----:B--2---:R-:W-:Y:S02]  /*f5e0*/  @!P3 LEA.HI R10, R15, R15, RZ, 0x1 ;  /* 0x0000000f0f0ab211 */ /* 0x004fe400078f08ff */
[----:B------:R-:W-:-:S02]  /*f5f0*/  @!P0 LOP3.LUT R11, R0, 0xfffffffe, RZ, 0xc0, !PT ;  /* 0xfffffffe000b8812 */ /* 0x000fc400078ec0ff */
[----:B------:R-:W-:Y:S01]  /*f600*/  @!P1 LOP3.LUT R13, R2, 0xfffffffe, RZ, 0xc0, !PT ;  /* 0xfffffffe020d9812 */ /* 0x000fe200078ec0ff */
[----:B------:R1:W-:Y:S01]  /*f610*/  @!P6 ST.E.64 desc[UR60][R8.64], R42 ;  /* 0x0000002a0800e985 */ /* 0x0003e2000c101b3c */
[----:B------:R-:W-:Y:S01]  /*f620*/  @!P2 LOP3.LUT R15, R14, 0xfffffffe, RZ, 0xc0, !PT ;  /* 0xfffffffe0e0fa812 */ /* 0x000fe200078ec0ff */
[----:B------:R-:W-:Y:S01]  /*f630*/  VIADD R2, R3, 0x68 ;  /* 0x0000006803027836 */ /* 0x000fe20000000000 */
[----:B------:R-:W-:Y:S02]  /*f640*/  @!P3 LOP3.LUT R17, R10, 0xfffffffe, RZ, 0xc0, !PT ;  /* 0xfffffffe0a11b812 */ /* 0x000fe400078ec0ff */
[----:B------:R-:W-:Y:S01]  /*f650*/  @!P4 LOP3.LUT R19, R16, 0xfffffffe, RZ, 0xc0, !PT ;  /* 0xfffffffe1013c812 */ /* 0x000fe200078ec0ff */
[--C-:B0-----:R-:W-:Y:S01]  /*f660*/  @!P0 IMAD.WIDE R6, R11, 0x4, R4.reuse ;  /* 0x000000040b068825 */ /* 0x101fe200078e0204 */
[----:B------:R-:W-:Y:S02]  /*f670*/  ISETP.GE.AND P5, PT, R18, UR4, PT ;  /* 0x0000000412007c0c */ /* 0x000fe4000bfa6270 */
[----:B------:R-:W-:Y:S01]  /*f680*/  ISETP.GE.AND P6, PT, R20, UR4, PT ;  /* 0x0000000414007c0c */ /* 0x000fe2000bfc6270 */
[----:B------:R-:W-:Y:S01]  /*f690*/  @!P2 IMAD.WIDE R10, R15, 0x4, R4 ;  /* 0x000000040f0aa825 */ /* 0x000fe200078e0204 */
[----:B------:R0:W-:Y:S01]  /*f6a0*/  @!P0 ST.E.64 desc[UR60][R6.64], R46 ;  /* 0x0000002e06008985 */ /* 0x0001e2000c101b3c */
[----:B------:R-:W-:-:S02]  /*f6b0*/  IADD3 R0, R3, 0x60, RZ ;  /* 0x0000006003007810 */ /* 0x000fc40007ffe0ff */
[----:B-1----:R-:W-:-:S04]  /*f6c0*/  @!P1 IMAD.WIDE R8, R13, 0x4, R4 ;  /* 0x000000040d089825 */ /* 0x002fc800078e0204 */
[--C-:B------:R-:W-:Y:S01]  /*f6d0*/  @!P3 IMAD.WIDE R12, R17, 0x4, R4.reuse ;  /* 0x00000004110cb825 */ /* 0x100fe200078e0204 */
[----:B------:R1:W-:Y:S01]  /*f6e0*/  @!P1 ST.E.64 desc[UR60][R8.64], R50 ;  /* 0x0000003208009985 */ /* 0x0003e2000c101b3c */
[----:B------:R-:W-:Y:S02]  /*f6f0*/  @!P5 LEA.HI R18, R18, R18, RZ, 0x1 ;  /* 0x000000121212d211 */ /* 0x000fe400078f08ff */
[----:B------:R-:W-:Y:S01]  /*f700*/  @!P4 IMAD.WIDE R14, R19, 0x4, R4 ;  /* 0x00000004130ec825 */ /* 0x000fe200078e0204 */
[----:B------:R2:W-:Y:S01]  /*f710*/  @!P2 ST.E.64 desc[UR60][R10.64], R54 ;  /* 0x000000360a00a985 */ /* 0x0005e2000c101b3c */
[C---:B------:R-:W-:Y:S02]  /*f720*/  IADD3 R19, R3.reuse, 0x80, RZ ;  /* 0x0000008003137810 */ /* 0x040fe40007ffe0ff */
        /* <DEDUP_REMOVED lines=8> */
[----:B------:R-:W-:Y:S02]  /*f7b0*/  ISETP.GE.AND P0, PT, R19, UR4, PT ;  /* 0x0000000413007c0c */ /* 0x000fe4000bf06270 */
[----:B------:R-:W-:Y:S02]  /*f7c0*/  @!P6 LEA.HI R20, R20, R20, RZ, 0x1 ;  /* 0x000000141414e211 */ /* 0x000fe400078f08ff */
[----:B0-----:R-:W-:Y:S01]  /*f7d0*/  @!P5 LOP3.LUT R7, R18, 0xfffffffe, RZ, 0xc0, !PT ;  /* 0xfffffffe1207d812 */ /* 0x001fe200078ec0ff */
[C---:B------:R-:W-:Y:S01]  /*f7e0*/  VIADD R18, R3.reuse, 0x88 ;  /* 0x0000008803127836 */ /* 0x040fe20000000000 */
        /* <DEDUP_REMOVED lines=17> */
[----:B------:R-:W-:Y:S02]  /*f900*/  @!P0 LOP3.LUT R19, R19, 0xfffffffe, RZ, 0xc0, !PT ;  /* 0xfffffffe13138812 */ /* 0x000fe400078ec0ff */
[----:B------:R-:W-:Y:S01]  /*f910*/  ISETP.GE.AND P6, PT, R18, UR4, PT ;  /* 0x0000000412007c0c */ /* 0x000fe2000bfc6270 */
[--C-:B0-----:R-:W-:Y:S01]  /*f920*/  @!P4 IMAD.WIDE R6, R11, 0x4, R4.reuse ;  /* 0x000000040b06c825 */ /* 0x101fe200078e0204 */
[----:B------:R-:W-:Y:S02]  /*f930*/  ISETP.GE.AND P5, PT, R20, UR4, PT ;  /* 0x0000000414007c0c */ /* 0x000fe4000bfa6270 */
[----:B------:R-:W-:Y:S01]  /*f940*/  IADD3 R2, R3, 0xa0, RZ ;  /* 0x000000a003027810 */ /* 0x000fe20007ffe0ff */
[--C-:B-1----:R-:W-:Y:S01]  /*f950*/  @!P3 IMAD.WIDE R8, R13, 0x4, R4.reuse ;  /* 0x000000040d08b825 */ /* 0x102fe200078e0204 */
[----:B------:R0:W-:Y:S02]  /*f960*/  @!P4 ST.E.64 desc[UR60][R6.64], R74 ;  /* 0x0000004a0600c985 */ /* 0x0001e4000c101b3c */
[----:B------:R-:W-:Y:S01]  /*f970*/  ISETP.GE.AND P4, PT, R2, UR4, PT ;  /* 0x0000000402007c0c */ /* 0x000fe2000bf86270 */
        /* <DEDUP_REMOVED lines=8> */
[----:B------:R-:W-:Y:S02]  /*fa00*/  @!P5 LEA.HI R20, R20, R20, RZ, 0x1 ;  /* 0x000000141414d211 */ /* 0x000fe400078f08ff */
[C---:B------:R-:W-:Y:S01]  /*fa10*/  VIADD R17, R3.reuse, 0xb0 ;  /* 0x000000b003117836 */ /* 0x040fe20000000000 */
[----:B------:R4:W-:Y:S01]  /*fa20*/  @!P0 ST.E.64 desc[UR60][R14.64], R90 ;  /* 0x0000005a0e008985 */ /* 0x0009e2000c101b3c */
[----:B------:R-:W-:Y:S01]  /*fa30*/  VIADD R19, R3, 0xb8 ;  /* 0x000000b803137836 */ /* 0x000fe20000000000 */
[----:B------:R-:W-:-:S02]  /*fa40*/  ISETP.GE.AND P0, PT, R0, UR4, PT ;  /* 0x0000000400007c0c */ /* 0x000fc4000bf06270 */
[----:B------:R-:W-:Y:S02]  /*fa50*/  ISETP.GE.AND P2, PT, R17, UR4, PT ;  /* 0x0000000411007c0c */ /* 0x000fe4000bf46270 */
[----:B------:R-:W-:Y:S02]  /*fa60*/  ISETP.GE.AND P1, PT, R19, UR4, PT ;  /* 0x0000000413007c0c */ /* 0x000fe4000bf26270 */
        /* <DEDUP_REMOVED lines=42> */
[----:B0-----:R-:W-:Y:S02]  /*fd10*/  @!P5 LOP3.LUT R7, R18, 0xfffffffe, RZ, 0xc0, !PT ;  /* 0xfffffffe1207d812 */ /* 0x001fe400078ec0ff */
[----:B-1----:R-:W-:Y:S02]  /*fd20*/  @!P6 LOP3.LUT R9, R20, 0xfffffffe, RZ, 0xc0, !PT ;  /* 0xfffffffe1409e812 */ /* 0x002fe400078ec0ff */
        /* <DEDUP_REMOVED lines=10> */
[----:B---3--:R-:W-:Y:S02]  /*fdd0*/  @!P1 LOP3.LUT R13, R2, 0xfffffffe, RZ, 0xc0, !PT ;  /* 0xfffffffe020d9812 */ /* 0x008fe400078ec0ff */
[----:B----4-:R-:W-:-:S02]  /*fde0*/  @!P2 LOP3.LUT R15, R16, 0xfffffffe, RZ, 0xc0, !PT ;  /* 0xfffffffe100fa812 */ /* 0x010fc400078ec0ff */
[----:B------:R-:W-:Y:S02]  /*fdf0*/  @!P3 LOP3.LUT R17, R17, 0xfffffffe, RZ, 0xc0, !PT ;  /* 0xfffffffe1111b812 */ /* 0x000fe400078ec0ff */
[----:B------:R-:W-:Y:S02]  /*fe00*/  @!P4 LOP3.LUT R19, R19, 0xfffffffe, RZ, 0xc0, !PT ;  /* 0xfffffffe1313c812 */ /* 0x000fe400078ec0ff */
[----:B------:R-:W-:Y:S01]  /*fe10*/  IADD3 R3, R3, 0xf8, RZ ;  /* 0x000000f803037810 */ /* 0x000fe20007ffe0ff */
[----:B0-----:R-:W-:-:S04]  /*fe20*/  @!P0 IMAD.WIDE R6, R11, 0x4, R4 ;  /* 0x000000040b068825 */ /* 0x001fc800078e0204 */
[--C-:B-1----:R-:W-:Y:S01]  /*fe30*/  @!P1 IMAD.WIDE R8, R13, 0x4, R4.reuse ;  /* 0x000000040d089825 */ /* 0x102fe200078e0204 */
[----:B------:R4:W-:Y:S01]  /*fe40*/  @!P0 ST.E.64 desc[UR60][R6.64], R130 ;  /* 0x0000008206008985 */ /* 0x0009e2000c101b3c */
[----:B------:R-:W-:Y:S02]  /*fe50*/  ISETP.GE.AND P0, PT, R3, UR4, PT ;  /* 0x0000000403007c0c */ /* 0x000fe4000bf06270 */
[--C-:B------:R-:W-:Y:S01]  /*fe60*/  @!P2 IMAD.WIDE R10, R15, 0x4, R4.reuse ;  /* 0x000000040f0aa825 */ /* 0x100fe200078e0204 */
[----:B------:R4:W-:Y:S03]  /*fe70*/  @!P1 ST.E.64 desc[UR60][R8.64], R134 ;  /* 0x0000008608009985 */ /* 0x0009e6000c101b3c */
[--C-:B------:R-:W-:Y:S01]  /*fe80*/  @!P3 IMAD.WIDE R12, R17, 0x4, R4.reuse ;  /* 0x00000004110cb825 */ /* 0x100fe200078e0204 */
[----:B------:R4:W-:Y:S03]  /*fe90*/  @!P2 ST.E.64 desc[UR60][R10.64], R138 ;  /* 0x0000008a0a00a985 */ /* 0x0009e6000c101b3c */
[----:B------:R-:W-:Y:S01]  /*fea0*/  @!P4 IMAD.WIDE R14, R19, 0x4, R4 ;  /* 0x00000004130ec825 */ /* 0x000fe200078e0204 */
[----:B------:R4:W-:Y:S04]  /*feb0*/  @!P3 ST.E.64 desc[UR60][R12.64], R142 ;  /* 0x0000008e0c00b985 */ /* 0x0009e8000c101b3c */
[----:B------:R4:W-:Y:S01]  /*fec0*/  @!P4 ST.E.64 desc[UR60][R14.64], R146 ;  /* 0x000000920e00c985 */ /* 0x0009e2000c101b3c */
[----:B------:R-:W-:Y:S05]  /*fed0*/  @P0 BRA `(.L_x_991) ;  /* 0x00000040009c0947 */ /* 0x000fea0003800000 */
[----:B------:R-:W-:-:S04]  /*fee0*/  LEA.HI R3, R3, R3, RZ, 0x1 ;  /* 0x0000000303037211 */ /* 0x000fc800078f08ff */
[----:B------:R-:W-:-:S05]  /*fef0*/  LOP3.LUT R3, R3, 0xfffffffe, RZ, 0xc0, !PT ;  /* 0xfffffffe03037812 */ /* 0x000fca00078ec0ff */
[----:B------:R-:W-:-:S05]  /*ff00*/  IMAD.WIDE R4, R3, 0x4, R4 ;  /* 0x0000000403047825 */ /* 0x000fca00078e0204 */
[----:B------:R0:W-:Y:S01]  /*ff10*/  ST.E.64 desc[UR60][R4.64], R150 ;  /* 0x0000009604007985 */ /* 0x0001e2000c101b3c */
[----:B------:R-:W-:Y:S05]  /*ff20*/  BRA `(.L_x_991) ;  /* 0x0000004000887947 */ /* 0x000fea0003800000 */
.L_x_1078:
[----:B------:R-:W0:Y:S02]  /*ff30*/  S2R R0, SR_TID.X ;  /* 0x0000000000007919 */ /* 0x000e240000002100 */
[----:B0-----:R-:W-:-:S05]  /*ff40*/  VIADD R2, R0, 0xffffff80 ;  /* 0xffffff8000027836 */ /* 0x001fca0000000000 */
[----:B------:R-:W-:-:S13]  /*ff50*/  ISETP.GT.AND P0, PT, R2, 0x7f, PT ;  /* 0x0000007f0200780c */ /* 0x000fda0003f04270 */
[----:B------:R-:W-:Y:S05]  /*ff60*/  @P0 BRA `(.L_x_991) ;  /* 0x0000004000780947 */ /* 0x000fea0003800000 */
[----:B------:R-:W0:Y:S01]  /*ff70*/  S2R R3, SR_CTAID.X ;  /* 0x0000000000037919 */ /* 0x000e220000002500 */
[----:B------:R-:W1:Y:S01]  /*ff80*/  LDC R6, c[0x0][0xbe8] ;  /* 0x0002fa00ff067b82 */ /* 0x000e620000000800 */
[----:B------:R-:W-:Y:S01]  /*ff90*/  ULDC UR4, c[0x0][0xa88] ;  /* 0x0002a20000047ab9 */ /* 0x000fe20000000800 */
[----:B0-----:R-:W-:Y:S02]  /*ffa0*/  IMAD R0, R3, 0x80, R0 ;  /* 0x0000008003007824 */ /* 0x001fe400078e0200 */
[----:B-1----:R-:W-:-:S03]  /*ffb0*/  IMAD R3, R6, UR4, RZ ;  /* 0x0000000406037c24 */ /* 0x002fc6000f8e02ff */
[----:B------:R-:W-:-:S04]  /*ffc0*/  IADD3 R0, R0, -0x80, RZ ;  /* 0xffffff8000007810 */ /* 0x000fc80007ffe0ff */
[----:B------:R-:W-:-:S13]  /*ffd0*/  ISETP.GE.AND P0, PT, R0, R3, PT ;  /* 0x000000030000720c */ /* 0x000fda0003f06270 */
[----:B------:R-:W-:Y:S05]  /*ffe0*/  @P0 BRA `(.L_x_991) ;  /* 0x0000004000580947 */ /* 0x000fea0003800000 */
[----:B------:R-:W2:Y:S01]  /*fff0*/  LDL R4, [R1] ;  /* 0x0000000001047983 */ /* 0x000ea20000100800 */
[----:B------:R-:W-:Y:S01]  /*10000*/  ISETP.NE.AND P0, PT, R6, 0x1, PT ;  /* 0x000000010600780c */ /* 0x000fe20003f05270 */
[----:B------:R-:W-:Y:S01]  /*10010*/  S2UR UR7, SR_CTAID.Z ;  /* 0x00000000000779c3 */ /* 0x000fe20000002700 */
[----:B------:R-:W-:Y:S01]  /*10020*/  ULDC.64 UR8, c[0x0][0xbd0] ;  /* 0x0002f40000087ab9 */ /* 0x000fe20000000a00 */
[----:B------:R-:W-:-:S06]  /*10030*/  IMAD.MOV.U32 R5, RZ, RZ, R0 ;  /* 0x000000ffff057224 */ /* 0x000fcc00078e0000 */
[----:B------:R-:W0:Y:S08]  /*10040*/  LDC.64 R10, c[0x0][0xbd8] ;  /* 0x0002f600ff0a7b82 */ /* 0x000e300000000a00 */
[----:B------:R-:W1:Y:S08]  /*10050*/  @P0 LDC R7, c[0x0][0xbec] ;  /* 0x0002fb00ff070b82 */ /* 0x000e700000000800 */
[----:B------:R-:W3:Y:S08]  /*10060*/  @P0 LDC R9, c[0x0][0xbf0] ;  /* 0x0002fc00ff090b82 */ /* 0x000ef00000000800 */
[----:B------:R-:W4:Y:S08]  /*10070*/  S2UR UR10, SR_CTAID.Y ;  /* 0x00000000000a79c3 */ /* 0x000f300000002600 */
[----:B------:R-:W4:Y:S01]  /*10080*/  LDC R8, c[0x0][0xc50] ;  /* 0x00031400ff087b82 */ /* 0x000f220000000800 */
[----:B--2---:R-:W-:Y:S01]  /*10090*/  R2UR UR11, R4 ;  /* 0x00000000040b72ca */ /* 0x004fe200000e0000 */
[----:B-1----:R-:W-:-:S05]  /*100a0*/  @P0 IMAD.HI.U32 R4, R0, R7, RZ ;  /* 0x0000000700040227 */ /* 0x002fca00078e00ff */
[----:B---3--:R-:W-:-:S07]  /*100b0*/  @P0 SHF.R.U32.HI R5, RZ, R9, R4 ;  /* 0x00000009ff050219 */ /* 0x008fce0000011604 */
[----:B------:R-:W-:Y:S02]  /*100c0*/  USHF.R.S32.HI UR6, URZ, 0x1f, UR11 ;  /* 0x0000001f3f067899 */ /* 0x000fe4000801140b */
[----:B------:R-:W-:Y:S01]  /*100d0*/  IMAD R7, RZ, RZ, -UR11 ;  /* 0x8000000bff077e24 */ /* 0x000fe2000f8e02ff */
[----:B------:R-:W-:Y:S02]  /*100e0*/  UIMAD.WIDE.U32 UR4, UR11, UR8, URZ ;  /* 0x000000080b0472a5 */ /* 0x000fe4000f8e003f */
[----:B------:R-:W-:Y:S01]  /*100f0*/  UIMAD UR6, UR6, UR8, URZ ;  /* 0x00000008060672a4 */ /* 0x000fe2000f8e023f */
[----:B----4-:R-:W-:Y:S01]  /*10100*/  IMAD R9, R8, R7, UR10 ;  /* 0x0000000a08097e24 */ /* 0x010fe2000f8e0207 */
[----:B------:R-:W-:Y:S01]  /*10110*/  USHF.R.S32.HI UR8, URZ, 0x1f, UR7 ;  /* 0x0000001f3f087899 */ /* 0x000fe20008011407 */
[----:B------:R-:W-:Y:S01]  /*10120*/  IADD3 R7, -R5, RZ, RZ ;  /* 0x000000ff05077210 */ /* 0x000fe20007ffe1ff */
[----:B------:R-:W-:Y:S01]  /*10130*/  UIMAD UR6, UR11, UR9, UR6 ;  /* 0x000000090b0672a4 */ /* 0x000fe2000f8e0206 */
[----:B------:R-:W-:Y:S01]  /*10140*/  MOV R3, UR5 ;  /* 0x0000000500037c02 */ /* 0x000fe20008000f00 */
[----:B------:R-:W-:Y:S01]  /*10150*/  IMAD.U32 R2, RZ, RZ, UR4 ;  /* 0x00000004ff027e24 */ /* 0x000fe2000f8e00ff */
[----:B------:R-:W-:Y:S01]  /*10160*/  SHF.R.S32.HI R4, RZ, 0x1f, R9 ;  /* 0x0000001fff047819 */ /* 0x000fe20000011409 */
[----:B------:R-:W-:Y:S01]  /*10170*/  UIADD3 UR6, UR5, UR6, URZ ;  /* 0x0000000605067290 */ /* 0x000fe2000fffe03f */
[----:B0-----:R-:W-:-:S02]  /*10180*/  IMAD R12, R10, UR8, RZ ;  /* 0x000000080a0c7c24 */ /* 0x001fc4000f8e02ff */
[----:B------:R-:W-:Y:S01]  /*10190*/  ULDC.64 UR4, c[0x0][0xbe0] ;  /* 0x0002f80000047ab9 */ /* 0x000fe20000000a00 */
[----:B------:R-:W-:Y:S02]  /*101a0*/  IMAD R7, R6, R7, R0 ;  /* 0x0000000706077224 */ /* 0x000fe400078e0200 */
[----:B------:R-:W-:Y:S02]  /*101b0*/  IMAD.U32 R3, RZ, RZ, UR6 ;  /* 0x00000006ff037e24 */ /* 0x000fe4000f8e00ff */
[----:B------:R-:W-:Y:S01]  /*101c0*/  IMAD R11, R11, UR7, R12 ;  /* 0x000000070b0b7c24 */ /* 0x000fe2000f8e020c */
[----:B------:R-:W-:Y:S01]  /*101d0*/  SHF.R.S32.HI R0, RZ, 0x1f, R7 ;  /* 0x0000001fff007819 */ /* 0x000fe20000011407 */
[----:B------:R-:W-:-:S04]  /*101e0*/  IMAD.WIDE.U32 R2, R10, UR7, R2 ;  /* 0x000000070a027c25 */ /* 0x000fc8000f8e0002 */
[----:B------:R-:W-:Y:S02]  /*101f0*/  IMAD.IADD R3, R11, 0x1, R3 ;  /* 0x000000010b037824 */ /* 0x000fe400078e0203 */
[----:B------:R-:W-:Y:S02]  /*10200*/  IMAD R4, R4, UR4, RZ ;  /* 0x0000000404047c24 */ /* 0x000fe4000f8e02ff */
[----:B------:R-:W-:-:S04]  /*10210*/  IMAD.WIDE.U32 R2, R9, UR4, R2 ;  /* 0x0000000409027c25 */ /* 0x000fc8000f8e0002 */
[----:B------:R-:W-:Y:S01]  /*10220*/  IMAD R4, R9, UR5, R4 ;  /* 0x0000000509047c24 */ /* 0x000fe2000f8e0204 */
[----:B------:R-:W-:Y:S01]  /*10230*/  SHF.R.S32.HI R9, RZ, 0x1f, R5 ;  /* 0x0000001fff097819 */ /* 0x000fe20000011405 */
[----:B------:R-:W-:Y:S01]  /*10240*/  ULDC.64 UR4, c[0x0][0xbc8] ;  /* 0x0002f20000047ab9 */ /* 0x000fe20000000a00 */
[----:B------:R-:W-:Y:S01]  /*10250*/  IADD3 R2, P0, R5, R2, RZ ;  /* 0x0000000205027210 */ /* 0x000fe20007f1e0ff */
[----:B------:R-:W-:-:S03]  /*10260*/  IMAD R0, R0, UR4, RZ ;  /* 0x0000000400007c24 */ /* 0x000fc6000f8e02ff */
[----:B------:R-:W-:Y:S01]  /*10270*/  IADD3.X R3, R9, R3, R4, P0, !PT ;  /* 0x0000000309037210 */ /* 0x000fe200007fe404 */
[C---:B------:R-:W-:Y:S02]  /*10280*/  IMAD R5, R7.reuse, UR5, R0 ;  /* 0x0000000507057c24 */ /* 0x040fe4000f8e0200 */
[----:B------:R-:W-:Y:S01]  /*10290*/  IMAD.WIDE.U32 R2, R7, UR4, R2 ;  /* 0x0000000407027c25 */ /* 0x000fe2000f8e0002 */
[----:B------:R-:W-:-:S03]  /*102a0*/  ULDC.64 UR4, c[0x0][0xba8] ;  /* 0x0002ea0000047ab9 */ /* 0x000fc60000000a00 */
[----:B------:R-:W-:Y:S01]  /*102b0*/  IMAD.IADD R3, R3, 0x1, R5 ;  /* 0x0000000103037824 */ /* 0x000fe200078e0205 */
[----:B------:R-:W-:-:S04]  /*102c0*/  LEA R4, P0, R2, UR4, 0x2 ;  /* 0x0000000402047c11 */ /* 0x000fc8000f8010ff */
[----:B------:R-:W-:Y:S02]  /*102d0*/  LEA.HI.X R5, R2, UR5, R3, 0x2, P0 ;  /* 0x0000000502057c11 */ /* 0x000fe400080f1403 */
[----:B------:R-:W-:-:S05]  /*102e0*/  MOV R3, 0xff800000 ;  /* 0xff80000000037802 */ /* 0x000fca0000000f00 */
[----:B------:R0:W-:Y:S01]  /*102f0*/  STG.E desc[UR60][R4.64], R3 ;  /* 0x0000000304007986 */ /* 0x0001e2000c10193c */
[----:B------:R-:W-:Y:S05]  /*10300*/  BRA `(.L_x_991) ;  /* 0x0000003c00907947 */ /* 0x000fea0003800000 */
.L_x_989:
        /* <DEDUP_REMOVED lines=18> */
.L_x_1081:
[----:B------:R-:W-:Y:S01]  /*10430*/  ULDC UR7, c[0x0][0xc50] ;  /* 0x0003140000077ab9 */ /* 0x000fe20000000800 */
[----:B------:R-:W-:Y:S01]  /*10440*/  UMOV UR39, UR6 ;  /* 0x0000000600277c82 */ /* 0x000fe20008000000 */
[----:B------:R-:W-:-:S11]  /*10450*/  UISETP.NE.AND UP0, UPT, UR7, 0x1, UPT ;  /* 0x000000010700788c */ /* 0x000fd6000bf05270 */
[----:B------:R-:W-:Y:S01]  /*10460*/  @UP0 ULDC UR4, c[0x0][0xc54] ;  /* 0x0003150000040ab9 */ /* 0x000fe20000000800 */
[----:B------:R-:W-:Y:S01]  /*10470*/  @UP0 ULDC UR8, c[0x0][0xc58] ;  /* 0x0003160000080ab9 */ /* 0x000fe20000000800 */
[----:B------:R-:W-:-:S04]  /*10480*/  UIMAD.WIDE.U32 UR4, UR6, UR4, URZ ;  /* 0x00000004060472a5 */ /* 0x000fc8000f8e003f */
[----:B------:R-:W-:-:S12]  /*10490*/  @UP0 USHF.R.U32.HI UR39, URZ, UR8, UR5 ;  /* 0x000000083f270299 */ /* 0x000fd80008011605 */
.L_x_1082:
[----:B------:R-:W-:Y:S01]  /*104a0*/  ISETP.GE.AND P0, PT, R23, RZ, PT ;  /* 0x000000ff1700720c */ /* 0x000fe20003f06270 */
[----:B------:R-:W-:Y:S01]  /*104b0*/  UIADD3 UR44, -UR39, URZ, URZ ;  /* 0x0000003f272c7290 */ /* 0x000fe2000fffe13f */
[----:B------:R-:W-:Y:S01]  /*104c0*/  IMAD.MOV.U32 R0, RZ, RZ, 0x1 ;  /* 0x00000001ff007424 */ /* 0x000fe200078e00ff */
[----:B------:R-:W-:Y:S01]  /*104d0*/  MOV R6, 0x1 ;  /* 0x0000000100067802 */ /* 0x000fe20000000f00 */
[----:B------:R-:W-:Y:S01]  /*104e0*/  IMAD.MOV.U32 R2, RZ, RZ, RZ ;  /* 0x000000ffff027224 */ /* 0x000fe200078e00ff */
[----:B------:R-:W-:-:S08]  /*104f0*/  UIMAD UR44, UR7, UR44, UR6 ;  /* 0x0000002c072c72a4 */ /* 0x000fd0000f8e0206 */
[----:B------:R-:W-:Y:S05]  /*10500*/  @!P0 BRA `(.L_x_1083) ;  /* 0x0000003800488947 */ /* 0x000fea0003800000 */
[----:B------:R-:W0:Y:S01]  /*10510*/  LDC.64 R2, c[0x0][0xa28] ;  /* 0x00028a00ff027b82 */ /* 0x000e220000000a00 */
[----:B------:R-:W-:Y:S01]  /*10520*/  IMAD.MOV.U32 R22, RZ, RZ, RZ ;  /* 0x000000ffff167224 */ /* 0x000fe200078e00ff */
[----:B------:R-:W-:Y:S01]  /*10530*/  ULDC.64 UR4, c[0x0][0x418] ;  /* 0x0001060000047ab9 */ /* 0x000fe20000000a00 */
[----:B------:R-:W-:Y:S01]  /*10540*/  ULDC UR6, c[0x0][0x448] ;  /* 0x0001120000067ab9 */ /* 0x000fe20000000800 */
[----:B------:R-:W-:Y:S01]  /*10550*/  ULDC UR10, c[0x0][0x2f0] ;  /* 0x0000bc00000a7ab9 */ /* 0x000fe20000000800 */
[----:B------:R-:W-:Y:S01]  /*10560*/  ULDC UR11, c[0x0][0x288] ;  /* 0x0000a200000b7ab9 */ /* 0x000fe20000000800 */
[----:B0-----:R-:W-:-:S04]  /*10570*/  ISETP.NE.U32.AND P0, PT, R2, RZ, PT ;  /* 0x000000ff0200720c */ /* 0x001fc80003f05070 */
[----:B------:R-:W-:-:S13]  /*10580*/  ISETP.NE.AND.EX P0, PT, R3, RZ, PT, P0 ;  /* 0x000000ff0300720c */ /* 0x000fda0003f05300 */
[----:B------:R-:W0:Y:S02]  /*10590*/  @P0 LDC.64 R2, c[0x0][0xa28] ;  /* 0x00028a00ff020b82 */ /* 0x000e240000000a00 */
[----:B0-----:R-:W-:-:S05]  /*105a0*/  @P0 IMAD.WIDE R2, R23, 0x4, R2 ;  /* 0x0000000417020825 */ /* 0x001fca00078e0202 */
[----:B------:R0:W5:Y:S01]  /*105b0*/  @P0 LDG.E R22, desc[UR60][R2.64] ;  /* 0x0000003c02160981 */ /* 0x000162000c1e1900 */
[----:B------:R-:W1:Y:S01]  /*105c0*/  S2UR UR40, SR_CTAID.X ;  /* 0x00000000002879c3 */ /* 0x000e620000002500 */
[----:B------:R-:W-:Y:S02]  /*105d0*/  UISETP.NE.U32.AND UP0, UPT, UR4, URZ, UPT ;  /* 0x0000003f0400728c */ /* 0x000fe4000bf05070 */
[----:B------:R-:W-:Y:S02]  /*105e0*/  UISETP.NE.AND UP1, UPT, UR6, 0x1, UPT ;  /* 0x000000010600788c */ /* 0x000fe4000bf25270 */
[----:B------:R-:W-:Y:S01]  /*105f0*/  UISETP.NE.AND.EX UP0, UPT, UR5, URZ, UPT, UP0 ;  /* 0x0000003f0500728c */ /* 0x000fe2000bf05300 */
[----:B------:R-:W-:Y:S02]  /*10600*/  ULDC UR6, c[0x0][0x424] ;  /* 0x0001090000067ab9 */ /* 0x000fe40000000800 */
[----:B------:R-:W-:Y:S01]  /*10610*/  ULDC.64 UR4, c[0x0][0x9e0] ;  /* 0x0002780000047ab9 */ /* 0x000fe20000000a00 */
[----:B------:R-:W-:-:S02]  /*10620*/  USEL UR9, UR6, 0x1, UP0 ;  /* 0x0000000106097887 */ /* 0x000fc40008000000 */
[----:B------:R-:W-:Y:S02]  /*10630*/  UISETP.GE.AND UP0, UPT, UR5, 0x1, UPT ;  /* 0x000000010500788c */ /* 0x000fe4000bf06270 */
[----:B------:R-:W-:Y:S01]  /*10640*/  UIMAD UR47, UR9, UR10, URZ ;  /* 0x0000000a092f72a4 */ /* 0x000fe2000f8e023f */
[----:B------:R-:W-:Y:S01]  /*10650*/  @UP1 ULDC UR7, c[0x0][0x44c] ;  /* 0x0001130000071ab9 */ /* 0x000fe20000000800 */
[----:B------:R-:W-:Y:S02]  /*10660*/  UIMAD UR9, UR9, UR10, 0x3f ;  /* 0x0000003f090974a4 */ /* 0x000fe4000f8e020a */
[----:B------:R-:W-:Y:S01]  /*10670*/  PLOP3.LUT P1, PT, PT, PT, UP0, 0x80, 0x0 ;  /* 0x000000000000781c */ /* 0x000fe20003f2f008 */
[----:B------:R-:W-:Y:S01]  /*10680*/  @UP1 ULDC UR12, c[0x0][0x450] ;  /* 0x00011400000c1ab9 */ /* 0x000fe20000000800 */
[----:B------:R-:W-:Y:S02]  /*10690*/  UP2UR UR48, UPR, URZ, 0x2 ;  /* 0x000000023f307883 */ /* 0x000fe40008000000 */
[----:B-1----:R-:W-:-:S04]  /*106a0*/  USHF.L.U32 UR40, UR40, 0x7, URZ ;  /* 0x0000000728287899 */ /* 0x002fc8000800063f */
[----:B------:R-:W-:-:S04]  /*106b0*/  UIADD3 UR8, UR40, 0x7f, URZ ;  /* 0x0000007f28087890 */ /* 0x000fc8000fffe03f */
[----:B------:R-:W-:Y:S02]  /*106c0*/  UIMAD.WIDE.U32 UR6, UR8, UR7, URZ ;  /* 0x00000007080672a5 */ /* 0x000fe4000f8e003f */
[----:B------:R-:W-:Y:S02]  /*106d0*/  UIADD3 UR6, UR47, 0x1, -UR11 ;  /* 0x000000012f067890 */ /* 0x000fe4000fffe80b */
[----:B------:R-:W-:Y:S02]  /*106e0*/  @UP1 USHF.R.U32.HI UR8, URZ, UR12, UR7 ;  /* 0x0000000c3f081299 */ /* 0x000fe40008011607 */
[----:B------:R-:W-:Y:S02]  /*106f0*/  USHF.R.S32.HI UR7, URZ, 0x1f, UR9 ;  /* 0x0000001f3f077899 */ /* 0x000fe40008011409 */
[----:B------:R-:W-:Y:S02]  /*10700*/  UIADD3 UR6, UR6, UR8, URZ ;  /* 0x0000000806067290 */ /* 0x000fe4000fffe03f */
[----:B------:R-:W-:-:S02]  /*10710*/  ULEA.HI UR7, UR7, UR9, URZ, 0x6 ;  /* 0x0000000907077291 */ /* 0x000fc4000f8f303f */
[----:B------:R-:W-:Y:S02]  /*10720*/  UIADD3 UR4, UR6, UR4, URZ ;  /* 0x0000000406047290 */ /* 0x000fe4000fffe03f */
[----:B------:R-:W-:Y:S01]  /*10730*/  USHF.R.S32.HI UR41, URZ, 0x6, UR7 ;  /* 0x000000063f297899 */ /* 0x000fe20008011407 */
[----:B0-----:R-:W-:Y:S11]  /*10740*/  @!P1 BRA `(.L_x_1084) ;  /* 0x0000000000449947 */ /* 0x001ff60003800000 */
        /* <DEDUP_REMOVED lines=10> */
.L_x_1085:
[----:B------:R-:W-:-:S11]  /*107f0*/  UISETP.NE.AND UP0, UPT, UR5, 0x1, UPT ;  /* 0x000000010500788c */ /* 0x000fd6000bf05270 */
[----:B------:R-:W-:Y:S02]  /*10800*/  @UP0 ULDC.64 UR12, c[0x0][0x9e8] ;  /* 0x00027a00000c0ab9 */ /* 0x000fe40000000a00 */
[----:B------:R-:W-:-:S04]  /*10810*/  UIMAD.WIDE.U32 UR6, UR8, UR12, URZ ;  /* 0x0000000c080672a5 */ /* 0x000fc8000f8e003f */
[----:B------:R-:W-:-:S12]  /*10820*/  @UP0 USHF.R.U32.HI UR8, URZ, UR13, UR7 ;  /* 0x0000000d3f080299 */ /* 0x000fd80008011607 */
.L_x_1086:
[----:B------:R-:W-:-:S04]  /*10830*/  UIMAD UR8, UR8, UR5, UR5 ;  /* 0x00000005080872a4 */ /* 0x000fc8000f8e0205 */
[----:B------:R-:W-:-:S04]  /*10840*/  UISETP.LT.AND UP0, UPT, UR4, UR8, UPT ;  /* 0x000000080400728c */ /* 0x000fc8000bf01270 */
[----:B------:R-:W-:-:S12]  /*10850*/  USEL UR4, UR4, UR8, UP0 ;  /* 0x0000000804047287 */ /* 0x000fd80008000000 */
.L_x_1084:
[----:B------:R-:W-:Y:S02]  /*10860*/  UISETP.NE.AND UP0, UPT, UR48, URZ, UPT ;  /* 0x0000003f3000728c */ /* 0x000fe4000bf05270 */
[----:B------:R-:W-:-:S04]  /*10870*/  UIADD3 UR4, UR4, 0x3f, URZ ;  /* 0x0000003f04047890 */ /* 0x000fc8000fffe03f */
[----:B------:R-:W-:-:S04]  /*10880*/  USHF.R.S32.HI UR8, URZ, 0x1f, UR4 ;  /* 0x0000001f3f087899 */ /* 0x000fc80008011404 */
[----:B------:R-:W-:Y:S01]  /*10890*/  ULEA.HI UR8, UR8, UR4, URZ, 0x6 ;  /* 0x0000000408087291 */ /* 0x000fe2000f8f303f */
[----:B------:R-:W-:Y:S01]  /*108a0*/  @UP0 ULDC UR6, c[0x0][0x44c] ;  /* 0x0001130000060ab9 */ /* 0x000fe20000000800 */
[----:B------:R-:W-:Y:S01]  /*108b0*/  @UP0 ULDC UR9, c[0x0][0x450] ;  /* 0x0001140000090ab9 */ /* 0x000fe20000000800 */
[----:B------:R-:W-:Y:S02]  /*108c0*/  UIMAD.WIDE.U32 UR6, UR40, UR6, URZ ;  /* 0x00000006280672a5 */ /* 0x000fe4000f8e003f */
[----:B------:R-:W-:Y:S01]  /*108d0*/  UMOV UR4, UR40 ;  /* 0x0000002800047c82 */ /* 0x000fe20008000000 */
[----:B------:R-:W-:Y:S02]  /*108e0*/  USHF.R.S32.HI UR42, URZ, 0x6, UR8 ;  /* 0x000000063f2a7899 */ /* 0x000fe40008011408 */
[----:B------:R-:W-:Y:S02]  /*108f0*/  @UP0 USHF.R.U32.HI UR4, URZ, UR9, UR7 ;  /* 0x000000093f040299 */ /* 0x000fe40008011607 */
[----:B------:R-:W-:-:S02]  /*10900*/  UISETP.LT.AND UP0, UPT, UR41, UR42, UPT ;  /* 0x0000002a2900728c */ /* 0x000fc4000bf01270 */
[----:B------:R-:W-:Y:S01]  /*10910*/  UIADD3 UR4, UR4, -UR11, UR47 ;  /* 0x8000000b04047290 */ /* 0x000fe2000fffe02f */
[----:B------:R-:W-:Y:S01]  /*10920*/  ULDC UR8, c[0x0][0x9dc] ;  /* 0x0002770000087ab9 */ /* 0x000fe20000000800 */
[----:B------:R-:W-:Y:S02]  /*10930*/  USEL UR12, UR41, UR42, UP0 ;  /* 0x0000002a290c7287 */ /* 0x000fe40008000000 */
[----:B------:R-:W-:Y:S01]  /*10940*/  UIADD3 UR8, UR4, -UR8, URZ ;  /* 0x8000000804087290 */ /* 0x000fe2000fffe03f */
[----:B------:R-:W-:Y:S11]  /*10950*/  @!P1 BRA `(.L_x_1087) ;  /* 0x0000000000449947 */ /* 0x000ff60003800000 */
        /* <DEDUP_REMOVED lines=10> */
.L_x_1088:
[----:B------:R-:W-:-:S11]  /*10a00*/  UISETP.NE.AND UP0, UPT, UR5, 0x1, UPT ;  /* 0x000000010500788c */ /* 0x000fd6000bf05270 */
[----:B------:R-:W-:Y:S02]  /*10a10*/  @UP0 ULDC.64 UR10, c[0x0][0x9e8] ;  /* 0x00027a00000a0ab9 */ /* 0x000fe40000000a00 */
[----:B------:R-:W-:-:S04]  /*10a20*/  UIMAD.WIDE.U32 UR6, UR4, UR10, URZ ;  /* 0x0000000a040672a5 */ /* 0x000fc8000f8e003f */
[----:B------:R-:W-:-:S12]  /*10a30*/  @UP0 USHF.R.U32.HI UR4, URZ, UR11, UR7 ;  /* 0x0000000b3f040299 */ /* 0x000fd80008011607 */
.L_x_1089:
[----:B------:R-:W-:-:S04]  /*10a40*/  UIMAD UR4, UR4, UR5, URZ ;  /* 0x00000005040472a4 */ /* 0x000fc8000f8e023f */
[----:B------:R-:W-:-:S04]  /*10a50*/  UISETP.LT.AND UP0, UPT, UR8, UR4, UPT ;  /* 0x000000040800728c */ /* 0x000fc8000bf01270 */
[----:B------:R-:W-:-:S12]  /*10a60*/  USEL UR8, UR8, UR4, !UP0 ;  /* 0x0000000408087287 */ /* 0x000fd8000c000000 */
.L_x_1087:
[----:B------:R-:W-:Y:S02]  /*10a70*/  USHF.R.S32.HI UR4, URZ, 0x1f, UR8 ;  /* 0x0000001f3f047899 */ /* 0x000fe40008011408 */
[----:B------:R-:W-:Y:S02]  /*10a80*/  USHF.R.U32.HI UR9, URZ, 0x10, UR44 ;  /* 0x000000103f097899 */ /* 0x000fe4000801162c */
[----:B------:R-:W-:Y:S02]  /*10a90*/  ULEA.HI UR4, UR4, UR8, URZ, 0x6 ;  /* 0x0000000804047291 */ /* 0x000fe4000f8f303f */
[----:B------:R-:W-:Y:S02]  /*10aa0*/  ULOP3.LUT UR44, UR44, 0xffff, URZ, 0xc0, !UPT ;  /* 0x0000ffff2c2c7892 */ /* 0x000fe4000f8ec03f */
[----:B------:R-:W-:Y:S01]  /*10ab0*/  USHF.R.S32.HI UR4, URZ, 0x6, UR4 ;  /* 0x000000063f047899 */ /* 0x000fe20008011404 */
[----:B------:R-:W-:-:S03]  /*10ac0*/  UMOV UR38, URZ ;  /* 0x0000003f00267c82 */ /* 0x000fc60008000000 */
[----:B------:R-:W-:-:S04]  /*10ad0*/  UISETP.LT.AND UP0, UPT, URZ, UR4, UPT ;  /* 0x000000043f00728c */ /* 0x000fc8000bf01270 */
[----:B------:R-:W-:Y:S02]  /*10ae0*/  USEL UR43, URZ, UR4, !UP0 ;  /* 0x000000043f2b7287 */ /* 0x000fe4000c000000 */
[----:B------:R-:W-:Y:S02]  /*10af0*/  UISETP.NE.AND UP0, UPT, UR9, URZ, UPT ;  /* 0x0000003f0900728c */ /* 0x000fe4000bf05270 */
[----:B------:R-:W-:-:S06]  /*10b00*/  UISETP.GT.AND UP1, UPT, UR12, UR43, UPT ;  /* 0x0000002b0c00728c */ /* 0x000fcc000bf24270 */
[----:B------:R-:W-:-:S03]  /*10b10*/  PLOP3.LUT P0, PT, PT, PT, UP1, 0x80, 0x0 ;  /* 0x000000000000781c */ /* 0x000fc60003f0f018 */
[----:B------:R-:W-:-:S10]  /*10b20*/  @!UP0 ULDC UR9, c[0x0][0x9f0] ;  /* 0x00027c0000098ab9 */ /* 0x000fd40000000800 */
[----:B------:R-:W-:Y:S05]  /*10b30*/  @!P0 BRA `(.L_x_1090) ;  /* 0x00000000007c8947 */ /* 0x000fea0003800000 */
[----:B------:R-:W-:Y:S01]  /*10b40*/  IABS R0, UR9 ;  /* 0x0000000900007c13 */ /* 0x000fe20008000000 */
[----:B------:R-:W-:Y:S02]  /*10b50*/  UIADD3 UR4, UR9, -0x1, UR12 ;  /* 0xffffffff09047890 */ /* 0x000fe4000fffe00c */
[----:B------:R-:W-:Y:S02]  /*10b60*/  IABS R4, UR9 ;  /* 0x0000000900047c13 */ /* 0x000fe40008000000 */
[----:B------:R-:W-:Y:S01]  /*10b70*/  R2UR UR10, R0 ;  /* 0x00000000000a72ca */ /* 0x000fe200000e0000 */
[----:B------:R-:W-:-:S03]  /*10b80*/  UIADD3 UR6, -UR43, UR4, URZ ;  /* 0x000000042b067290 */ /* 0x000fc6000fffe13f */
[----:B------:R-:W-:-:S03]  /*10b90*/  UMOV UR4, URZ ;  /* 0x0000003f00047c82 */ /* 0x000fc60008000000 */
[----:B------:R-:W-:Y:S01]  /*10ba0*/  IABS R3, UR6 ;  /* 0x0000000600037c13 */ /* 0x000fe20008000000 */
[----:B------:R-:W-:-:S03]  /*10bb0*/  ULOP3.LUT UR6, UR6, UR9, URZ, 0x3c, !UPT ;  /* 0x0000000906067292 */ /* 0x000fc6000f8e3c3f */
[----:B------:R-:W-:Y:S02]  /*10bc0*/  R2UR UR8, R3 ;  /* 0x00000000030872ca */ /* 0x000fe400000e0000 */
[----:B------:R-:W0:Y:S08]  /*10bd0*/  I2F.RP R0, UR10 ;  /* 0x0000000a00007d06 */ /* 0x000e300008209400 */
[----:B0-----:R-:W0:Y:S02]  /*10be0*/  MUFU.RCP R0, R0 ;  /* 0x0000000000007308 */ /* 0x001e240000001000 */
        /* <DEDUP_REMOVED lines=20> */
.L_x_1090:
[----:B------:R-:W-:Y:S02]  /*10d30*/  UIMAD UR49, UR44, UR38, UR43 ;  /* 0x000000262c3172a4 */ /* 0x000fe4000f8e022b */
[----:B------:R-:W-:Y:S01]  /*10d40*/  IMAD.U32 R0, RZ, RZ, UR38 ;  /* 0x00000026ff007e24 */ /* 0x000fe2000f8e00ff */
[----:B------:R-:W-:Y:S01]  /*10d50*/  MOV R2, RZ ;  /* 0x000000ff00027202 */ /* 0x000fe20000000f00 */
[----:B------:R-:W-:Y:S02]  /*10d60*/  IMAD.MOV.U32 R6, RZ, RZ, 0x1 ;  /* 0x00000001ff067424 */ /* 0x000fe400078e00ff */
[----:B------:R-:W-:-:S05]  /*10d70*/  IMAD.U32 R19, RZ, RZ, UR49 ;  /* 0x00000031ff137e24 */ /* 0x000fca000f8e00ff */
[----:B------:R-:W-:Y:S01]  /*10d80*/  VIADDMNMX R19, R19, R0, UR12, PT ;  /* 0x0000000c13137e46 */ /* 0x000fe2000b800100 */
[----:B------:R-:W-:-:S03]  /*10d90*/  IMAD.MOV.U32 R0, RZ, RZ, 0x1 ;  /* 0x00000001ff007424 */ /* 0x000fc600078e00ff */
[----:B------:R-:W-:-:S13]  /*10da0*/  ISETP.GT.AND P0, PT, R19, UR49, PT ;  /* 0x0000003113007c0c */ /* 0x000fda000bf04270 */
        /* <DEDUP_REMOVED lines=11> */
[----:B------:R-:W-:Y:S01]  /*10e60*/  MOV R4, UR4 ;  /* 0x0000000400047c02 */ /* 0x000fe20008000f00 */
[----:B------:R-:W-:Y:S01]  /*10e70*/  IMAD.U32 R5, RZ, RZ, UR5 ;  /* 0x00000005ff057e24 */ /* 0x000fe2000f8e00ff */
[----:B------:R-:W-:Y:S01]  /*10e80*/  ULDC.64 UR4, c[0x4][0x30] ;  /* 0x01000c0000047ab9 */ /* 0x000fe20000000a00 */
[----:B------:R-:W0:Y:S01]  /*10e90*/  LDC.64 R2, c[0x4][R2] ;  /* 0x0100000002027b82 */ /* 0x000e220000000a00 */
[----:B------:R-:W-:Y:S01]  /*10ea0*/  IMAD.U32 R6, RZ, RZ, UR6 ;  /* 0x00000006ff067e24 */ /* 0x000fe2000f8e00ff */
[----:B------:R-:W-:Y:S01]  /*10eb0*/  MOV R7, UR7 ;  /* 0x0000000700077c02 */ /* 0x000fe20008000f00 */
[----:B------:R-:W-:Y:S01]  /*10ec0*/  IMAD.U32 R10, RZ, RZ, UR4 ;  /* 0x00000004ff0a7e24 */ /* 0x000fe2000f8e00ff */
[----:B------:R-:W-:Y:S01]  /*10ed0*/  MOV R8, 0x70 ;  /* 0x0000007000087802 */ /* 0x000fe20000000f00 */
[----:B------:R-:W-:-:S02]  /*10ee0*/  IMAD.U32 R11, RZ, RZ, UR5 ;  /* 0x00000005ff0b7e24 */ /* 0x000fc4000f8e00ff */
[----:B------:R-:W-:Y:S02]  /*10ef0*/  IMAD.MOV.U32 R12, RZ, RZ, 0x1 ;  /* 0x00000001ff0c7424 */ /* 0x000fe400078e00ff */
[----:B------:R-:W-:-:S07]  /*10f00*/  IMAD.MOV.U32 R13, RZ, RZ, RZ ;  /* 0x000000ffff0d7224 */ /* 0x000fce00078e00ff */
[----:B------:R-:W-:-:S07]  /*10f10*/  LEPC R20, `(.L_x_1091) ;  /* 0x000000001014794e */ /* 0x000fce0000000000 */
[----:B0----5:R-:W-:Y:S05]  /*10f20*/  CALL.ABS.NOINC R2 ;  /* 0x0000000002007343 */ /* 0x021fea0003c00000 */
.L_x_1091:
        /* <DEDUP_REMOVED lines=8> */
[----:B------:R0:W1:Y:S01]  /*10fb0*/  LDC.64 R2, c[0x4][R16] ;  /* 0x0100000010027b82 */ /* 0x0000620000000a00 */
[----:B------:R-:W-:Y:S01]  /*10fc0*/  IMAD.U32 R5, RZ, RZ, UR5 ;  /* 0x00000005ff057e24 */ /* 0x000fe2000f8e00ff */
[----:B------:R-:W-:Y:S01]  /*10fd0*/  ULDC.64 UR4, c[0x4][0x38] ;  /* 0x01000e0000047ab9 */ /* 0x000fe20000000a00 */
[----:B------:R-:W-:Y:S01]  /*10fe0*/  IMAD.U32 R6, RZ, RZ, UR6 ;  /* 0x00000006ff067e24 */ /* 0x000fe2000f8e00ff */
[----:B------:R-:W-:Y:S01]  /*10ff0*/  MOV R7, UR7 ;  /* 0x0000000700077c02 */ /* 0x000fe20008000f00 */
[----:B------:R-:W-:Y:S01]  /*11000*/  IMAD.U32 R10, RZ, RZ, UR4 ;  /* 0x00000004ff0a7e24 */ /* 0x000fe2000f8e00ff */
[----:B------:R-:W-:Y:S01]  /*11010*/  MOV R8, 0x70 ;  /* 0x0000007000087802 */ /* 0x000fe20000000f00 */
[----:B------:R-:W-:-:S02]  /*11020*/  IMAD.U32 R11, RZ, RZ, UR5 ;  /* 0x00000005ff0b7e24 */ /* 0x000fc4000f8e00ff */
[----:B------:R-:W-:Y:S02]  /*11030*/  IMAD.MOV.U32 R12, RZ, RZ, 0x1 ;  /* 0x00000001ff0c7424 */ /* 0x000fe400078e00ff */
[----:B0-----:R-:W-:-:S07]  /*11040*/  IMAD.MOV.U32 R13, RZ, RZ, RZ ;  /* 0x000000ffff0d7224 */ /* 0x001fce00078e00ff */
[----:B------:R-:W-:-:S07]  /*11050*/  LEPC R20, `(.L_x_1093) ;  /* 0x000000001014794e */ /* 0x000fce0000000000 */
[----:B-1---5:R-:W-:Y:S05]  /*11060*/  CALL.ABS.NOINC R2 ;  /* 0x0000000002007343 */ /* 0x022fea0003c00000 */
.L_x_1093:
[----:B------:R0:W1:Y:S01]  /*11070*/  LDC.64 R2, c[0x4][R16] ;  /* 0x0100000010027b82 */ /* 0x0000620000000a00 */
[----:B------:R-:W-:Y:S01]  /*11080*/  ULDC.64 UR4, c[0x4][0xa8] ;  /* 0x01002a0000047ab9 */ /* 0x000fe20000000a00 */
[----:B------:R-:W-:Y:S01]  /*11090*/  ULDC.64 UR6, c[0x4][0xb0] ;  /* 0x01002c0000067ab9 */ /* 0x000fe20000000a00 */
[----:B------:R-:W-:Y:S01]  /*110a0*/  MOV R4, UR4 ;  /* 0x0000000400047c02 */ /* 0x000fe20008000f00 */
        /* <DEDUP_REMOVED lines=10> */
[----:B-1----:R-:W-:Y:S05]  /*11150*/  CALL.ABS.NOINC R2 ;  /* 0x0000000002007343 */ /* 0x002fea0003c00000 */
.L_x_1092:
[----:B------:R-:W0:Y:S01]  /*11160*/  LDC.64 R2, c[0x0][0x9f8] ;  /* 0x00027e00ff027b82 */ /* 0x000e220000000a00 */
[----:B------:R-:W-:-:S07]  /*11170*/  MOV R33, R23 ;  /* 0x0000001700217202 */ /* 0x000fce0000000f00 */
[----:B------:R-:W1:Y:S01]  /*11180*/  LDC R17, c[0x0][0x430] ;  /* 0x00010c00ff117b82 */ /* 0x000e620000000800 */
[C---:B------:R-:W-:Y:S01]  /*11190*/  IMAD.SHL.U32 R24, R26.reuse, 0x10, RZ ;  /* 0x000000101a187824 */ /* 0x040fe200078e00ff */
[----:B------:R-:W-:Y:S01]  /*111a0*/  LOP3.LUT R8, R26, 0x7f, RZ, 0xc0, !PT ;  /* 0x0000007f1a087812 */ /* 0x000fe200078ec0ff */
[----:B------:R-:W-:Y:S01]  /*111b0*/  VIADD R0, R19, 0xffffffff ;  /* 0xffffffff13007836 */ /* 0x000fe20000000000 */
[----:B------:R-:W-:Y:S01]  /*111c0*/  LOP3.LUT R16, R16, 0xffffffbf, RZ, 0xc0, !PT ;  /* 0xffffffbf10107812 */ /* 0x000fe200078ec0ff */
[----:B------:R-:W-:Y:S01]  /*111d0*/  ULDC UR4, c[0x0][0x2f4] ;  /* 0x0000bd0000047ab9 */ /* 0x000fe20000000800 */
[----:B0-----:R-:W-:-:S04]  /*111e0*/  ISETP.NE.U32.AND P0, PT, R2, RZ, PT ;  /* 0x000000ff0200720c */ /* 0x001fc80003f05070 */
[----:B------:R-:W-:-:S13]  /*111f0*/  ISETP.NE.AND.EX P0, PT, R3, RZ, PT, P0 ;  /* 0x000000ff0300720c */ /* 0x000fda0003f05300 */
[----:B------:R-:W0:Y:S02]  /*11200*/  @P0 LDC.64 R2, c[0x0][0x9f8] ;  /* 0x00027e00ff020b82 */ /* 0x000e240000000a00 */
[----:B0-----:R-:W-:-:S05]  /*11210*/  @P0 IMAD.WIDE R2, R23, 0x4, R2 ;  /* 0x0000000417020825 */ /* 0x001fca00078e0202 */
[----:B------:R0:W2:Y:S01]  /*11220*/  @P0 LDG.E R33, desc[UR60][R2.64] ;  /* 0x0000003c02210981 */ /* 0x0000a2000c1e1900 */
[----:B------:R-:W-:Y:S02]  /*11230*/  LOP3.LUT R24, R24, 0x70, RZ, 0xc0, !PT ;  /* 0x0000007018187812 */ /* 0x000fe400078ec0ff */
[----:B------:R-:W-:Y:S02]  /*11240*/  SHF.R.U32.HI R4, RZ, 0x3, R8 ;  /* 0x00000003ff047819 */ /* 0x000fe40000011608 */
[----:B-1----:R-:W-:Y:S02]  /*11250*/  ISETP.NE.AND P1, PT, R17, 0x1, PT ;  /* 0x000000011100780c */ /* 0x002fe40003f25270 */
[----:B------:R-:W-:-:S04]  /*11260*/  LOP3.LUT R37, R24, R4, RZ, 0xfc, !PT ;  /* 0x0000000418257212 */ /* 0x000fc800078efcff */
[----:B------:R-:W-:-:S04]  /*11270*/  LEA R7, R0, R37, 0x6 ;  /* 0x0000002500077211 */ /* 0x000fc800078e30ff */
[C---:B------:R-:W-:Y:S01]  /*11280*/  ISETP.GE.AND P0, PT, R7.reuse, UR47, PT ;  /* 0x0000002f07007c0c */ /* 0x040fe2000bf06270 */
[----:B-----5:R-:W-:Y:S02]  /*11290*/  IMAD.IADD R7, R7, 0x1, R22 ;  /* 0x0000000107077824 */ /* 0x020fe400078e0216 */
[----:B0-----:R-:W0:Y:S01]  /*112a0*/  @P1 LDC R2, c[0x0][0x434] ;  /* 0x00010d00ff021b82 */ /* 0x001e220000000800 */
[----:B------:R-:W-:Y:S01]  /*112b0*/  ISETP.GT.U32.OR P0, PT, R37, 0x3f, P0 ;  /* 0x0000003f2500780c */ /* 0x000fe20000704470 */
[----:B------:R-:W-:Y:S01]  /*112c0*/  IMAD.MOV.U32 R9, RZ, RZ, R7 ;  /* 0x000000ffff097224 */ /* 0x000fe200078e0007 */
[----:B------:R-:W-:-:S05]  /*112d0*/  @P1 LOP3.LUT R16, R16, 0x40, RZ, 0xfc, !PT ;  /* 0x0000004010101812 */ /* 0x000fca00078efcff */
[----:B------:R-:W1:Y:S08]  /*112e0*/  @P1 LDC R3, c[0x0][0x438] ;  /* 0x00010e00ff031b82 */ /* 0x000e700000000800 */
[----:B------:R-:W3:Y:S08]  /*112f0*/  @!P0 LDC.64 R10, c[0x0][0x428] ;  /* 0x00010a00ff0a8b82 */ /* 0x000ef00000000a00 */
[----:B------:R-:W4:Y:S01]  /*11300*/  @!P0 LDC.64 R4, c[0x0][0x418] ;  /* 0x00010600ff048b82 */ /* 0x000f220000000a00 */
[----:B0-----:R-:W-:-:S05]  /*11310*/  @P1 IMAD.HI.U32 R2, R7, R2, RZ ;  /* 0x0000000207021227 */ /* 0x001fca00078e00ff */
[----:B-1----:R-:W-:-:S04]  /*11320*/  @P1 SHF.R.U32.HI R9, RZ, R3, R2 ;  /* 0x00000003ff091219 */ /* 0x002fc80000011602 */
[----:B------:R-:W-:Y:S02]  /*11330*/  @!P0 SHF.R.S32.HI R3, RZ, 0x1f, R9 ;  /* 0x0000001fff038819 */ /* 0x000fe40000011409 */
[----:B------:R-:W-:Y:S01]  /*11340*/  LOP3.LUT R16, R16, 0xffffffef, RZ, 0xc0, !PT ;  /* 0xffffffef10107812 */ /* 0x000fe200078ec0ff */
[----:B------:R-:W-:Y:S01]  /*11350*/  UMOV UR5, 0xffffffff ;  /* 0xffffffff00057882 */ /* 0x000fe20000000000 */
[----:B--2---:R-:W-:-:S05]  /*11360*/  SHF.R.S32.HI R6, RZ, 0x1f, R33 ;  /* 0x0000001fff067819 */ /* 0x004fca0000011421 */
[----:B---3--:R-:W-:Y:S01]  /*11370*/  @!P0 IMAD R2, R6, R10, RZ ;  /* 0x0000000a06028224 */ /* 0x008fe200078e02ff */
[----:B------:R0:W-:Y:S03]  /*11380*/  STL [R1], R6 ;  /* 0x0000000601007387 */ /* 0x0001e60000100800 */
[----:B------:R-:W-:Y:S01]  /*11390*/  @!P0 IMAD R11, R33, R11, R2 ;  /* 0x0000000b210b8224 */ /* 0x000fe200078e0202 */
[----:B------:R-:W-:-:S05]  /*113a0*/  @!P0 MOV R2, R9 ;  /* 0x0000000900028202 */ /* 0x000fca0000000f00 */
[----:B------:R-:W-:-:S04]  /*113b0*/  @!P0 IMAD.WIDE.U32 R2, R33, R10, R2 ;  /* 0x0000000a21028225 */ /* 0x000fc800078e0002 */
[----:B------:R-:W-:Y:S01]  /*113c0*/  @!P0 IMAD.IADD R3, R3, 0x1, R11 ;  /* 0x0000000103038824 */ /* 0x000fe200078e020b */
[----:B----4-:R-:W-:Y:S01]  /*113d0*/  @!P0 LEA R4, P1, R2, R4, 0x2 ;  /* 0x0000000402048211 */ /* 0x010fe200078210ff */
[----:B0-----:R-:W-:-:S03]  /*113e0*/  IMAD.MOV.U32 R6, RZ, RZ, RZ ;  /* 0x000000ffff067224 */ /* 0x001fc600078e00ff */
[----:B------:R-:W-:-:S05]  /*113f0*/  @!P0 LEA.HI.X R5, R2, R5, R3, 0x2, P1 ;  /* 0x0000000502058211 */ /* 0x000fca00008f1403 */
[----:B------:R0:W5:Y:S02]  /*11400*/  @!P0 LDG.E R6, desc[UR60][R4.64] ;  /* 0x0000003c04068981 */ /* 0x000164000c1e1900 */
[----:B0-----:R-:W-:-:S04]  /*11410*/  SHF.L.U32 R4, R26, 0x3, RZ ;  /* 0x000000031a047819 */ /* 0x001fc800000006ff */
[----:B------:R-:W-:-:S04]  /*11420*/  LOP3.LUT R25, R4, 0x38, RZ, 0xc0, !PT ;  /* 0x0000003804197812 */ /* 0x000fc800078ec0ff */
[C---:B------:R-:W-:Y:S02]  /*11430*/  ISETP.GE.AND P0, PT, R25.reuse, UR4, PT ;  /* 0x0000000419007c0c */ /* 0x040fe4000bf06270 */
[C---:B------:R-:W-:Y:S02]  /*11440*/  LOP3.LUT R36, R25.reuse, 0x40, RZ, 0xfc, !PT ;  /* 0x0000004019247812 */ /* 0x040fe400078efcff */
[C---:B------:R-:W-:Y:S02]  /*11450*/  LOP3.LUT R35, R25.reuse, 0x80, RZ, 0xfc, !PT ;  /* 0x0000008019237812 */ /* 0x040fe400078efcff */
[----:B------:R-:W-:Y:S02]  /*11460*/  ISETP.GE.AND P2, PT, R36, UR4, PT ;  /* 0x0000000424007c0c */ /* 0x000fe4000bf46270 */
[----:B------:R-:W-:Y:S02]  /*11470*/  LOP3.LUT R34, R25, 0xc0, RZ, 0xfc, !PT ;  /* 0x000000c019227812 */ /* 0x000fe400078efcff */
[----:B------:R-:W-:-:S03]  /*11480*/  ISETP.GE.AND P1, PT, R35, UR4, PT ;  /* 0x0000000423007c0c */ /* 0x000fc6000bf26270 */
[----:B------:R-:W-:Y:S02]  /*11490*/  @P0 LOP3.LUT R16, R16, 0x10, RZ, 0xfc, !PT ;  /* 0x0000001010100812 */ /* 0x000fe400078efcff */
[----:B------:R-:W-:Y:S02]  /*114a0*/  ISETP.GE.AND P0, PT, R34, UR4, PT ;  /* 0x0000000422007c0c */ /* 0x000fe4000bf06270 */
[----:B------:R-:W-:-:S04]  /*114b0*/  LOP3.LUT R16, R16, 0xfffffff7, RZ, 0xc0, !PT ;  /* 0xfffffff710107812 */ /* 0x000fc800078ec0ff */
[----:B------:R-:W-:-:S04]  /*114c0*/  @P2 LOP3.LUT R16, R16, 0x8, RZ, 0xfc, !PT ;  /* 0x0000000810102812 */ /* 0x000fc800078efcff */
[----:B------:R-:W-:-:S04]  /*114d0*/  LOP3.LUT R16, R16, 0xfffffffd, RZ, 0xc0, !PT ;  /* 0xfffffffd10107812 */ /* 0x000fc800078ec0ff */
[----:B------:R-:W-:-:S04]  /*114e0*/  LOP3.LUT R16, R16, 0xfffffffb, RZ, 0xc0, !PT ;  /* 0xfffffffb10107812 */ /* 0x000fc800078ec0ff */
[----:B------:R-:W-:-:S04]  /*114f0*/  @P1 LOP3.LUT R16, R16, 0x4, RZ, 0xfc, !PT ;  /* 0x0000000410101812 */ /* 0x000fc800078efcff */
[----:B------:R-:W-:Y:S01]  /*11500*/  @P0 LOP3.LUT R16, R16, 0x2, RZ, 0xfc, !PT ;  /* 0x0000000210100812 */ /* 0x000fe200078efcff */
[----:B------:R-:W-:Y:S06]  /*11510*/  BRA.DIV UR5, `(.L_x_1094) ;  /* 0x0000002e05fc7947 */ /* 0x000fec000b800000 */
.L_x_1136:
[----:B------:R-:W2:Y:S01]  /*11520*/  LDL R2, [R1+0x4] ;  /* 0x0000040001027983 */ /* 0x000ea20000100800 */
[----:B------:R-:W-:Y:S01]  /*11530*/  ISETP.GT.U32.AND P1, PT, R37, 0x3f, PT ;  /* 0x0000003f2500780c */ /* 0x000fe20003f24070 */
[----:B------:R-:W-:Y:S01]  /*11540*/  IMAD.MOV.U32 R27, RZ, RZ, R0 ;  /* 0x000000ffff1b7224 */ /* 0x000fe200078e0000 */
[----:B------:R-:W-:Y:S02]  /*11550*/  LOP3.LUT R16, R16, 0xfffffffe, RZ, 0xc0, !PT ;  /* 0xfffffffe10107812 */ /* 0x000fe400078ec0ff */
[----:B------:R-:W-:-:S04]  /*11560*/  MOV R32, UR39 ;  /* 0x0000002700207c02 */ /* 0x000fc80008000f00 */
[----:B------:R-:W-:-:S05]  /*11570*/  SHF.R.S32.HI R32, RZ, 0x1f, R32 ;  /* 0x0000001fff207819 */ /* 0x000fca0000011420 */
[----:B------:R-:W-:-:S04]  /*11580*/  @P1 LOP3.LUT R16, R16, 0x1, RZ, 0xfc, !PT ;  /* 0x0000000110101812 */ /* 0x000fc800078efcff */
[----:B------:R-:W-:Y:S02]  /*11590*/  LOP3.LUT R16, R16, 0xffffffdf, RZ, 0xc0, !PT ;  /* 0xffffffdf10107812 */ /* 0x000fe400078ec0ff */
[----:B--2---:R-:W-:Y:S01]  /*115a0*/  R2UR UR4, R2 ;  /* 0x00000000020472ca */ /* 0x004fe200000e0000 */
[----:B------:R-:W-:-:S04]  /*115b0*/  IMAD.MOV R2, RZ, RZ, -R9 ;  /* 0x000000ffff027224 */ /* 0x000fc800078e0a09 */
[----:B------:R-:W-:-:S08]  /*115c0*/  IMAD R7, R17, R2, R7 ;  /* 0x0000000211077224 */ /* 0x000fd000078e0207 */
[----:B------:R-:W-:-:S06]  /*115d0*/  ULOP3.LUT UR4, UR4, 0x2, URZ, 0xfc, !UPT ;  /* 0x0000000204047892 */ /* 0x000fcc000f8efc3f */
[----:B------:R-:W-:-:S05]  /*115e0*/  IMAD.U32 R2, RZ, RZ, UR4 ;  /* 0x00000004ff027e24 */ /* 0x000fca000f8e00ff */
[----:B------:R-:W-:-:S13]  /*115f0*/  ISETP.NE.AND P0, PT, R2, 0x3, PT ;  /* 0x000000030200780c */ /* 0x000fda0003f05270 */
[----:B------:R-:W-:Y:S01]  /*11600*/  @P0 LOP3.LUT R16, R16, 0x20, RZ, 0xfc, !PT ;  /* 0x0000002010100812 */ /* 0x000fe200078efcff */
[----:B------:R-:W-:Y:S06]  /*11610*/  @!P0 BRA `(.L_x_1095) ;  /* 0x0000000000048947 */ /* 0x000fec0003800000 */
[----:B------:R-:W-:Y:S01]  /*11620*/  BPT.TRAP 0x1 ;  /* 0x000000040000795c */ /* 0x000fe20000300000 */
.L_x_1095:
[----:B------:R-:W-:Y:S01]  /*11630*/  SHF.R.S32.HI R9, RZ, 0x1f, R7 ;  /* 0x0000001fff097819 */ /* 0x000fe20000011407 */
[----:B------:R-:W-:Y:S01]  /*11640*/  ULDC.64 UR4, c[0x0][0x328] ;  /* 0x0000ca0000047ab9 */ /* 0x000fe20000000a00 */
[----:B------:R-:W-:-:S03]  /*11650*/  R2UR UR6, R32 ;  /* 0x00000000200672ca */ /* 0x000fc600000e0000 */
[----:B------:R-:W-:-:S04]  /*11660*/  IMAD R2, R9, UR4, RZ ;  /* 0x0000000409027c24 */ /* 0x000fc8000f8e02ff */
[C---:B------:R-:W-:Y:S02]  /*11670*/  IMAD R5, R7.reuse, UR5, R2 ;  /* 0x0000000507057c24 */ /* 0x040fe4000f8e0202 */
[----:B------:R-:W-:Y:S01]  /*11680*/  IMAD.WIDE.U32 R2, R7, UR4, RZ ;  /* 0x0000000407027c25 */ /* 0x000fe2000f8e00ff */
[----:B------:R-:W-:-:S03]  /*11690*/  ULDC.64 UR4, c[0x0][0x338] ;  /* 0x0000ce0000047ab9 */ /* 0x000fc60000000a00 */
[----:B------:R-:W-:Y:S01]  /*116a0*/  IMAD.IADD R3, R3, 0x1, R5 ;  /* 0x0000000103037824 */ /* 0x000fe200078e0205 */
[----:B-----5:R-:W-:Y:S01]  /*116b0*/  SHF.R.S32.HI R5, RZ, 0x1f, R6 ;  /* 0x0000001fff057819 */ /* 0x020fe20000011406 */
[----:B------:R-:W-:-:S04]  /*116c0*/  IMAD.WIDE.U32 R2, R6, UR4, R2 ;  /* 0x0000000406027c25 */ /* 0x000fc8000f8e0002 */
[----:B------:R-:W-:-:S04]  /*116d0*/  IMAD R11, R5, UR4, RZ ;  /* 0x00000004050b7c24 */ /* 0x000fc8000f8e02ff */
        /* <DEDUP_REMOVED lines=15> */
.L_x_1137:
[----:B------:R-:W-:Y:S01]  /*117d0*/  ULDC.64 UR4, c[0x0][0x300] ;  /* 0x0000c00000047ab9 */ /* 0x000fe20000000a00 */
[----:B------:R-:W-:Y:S01]  /*117e0*/  R2UR UR6, R32 ;  /* 0x00000000200672ca */ /* 0x000fe200000e0000 */
[----:B0-----:R-:W-:Y:S01]  /*117f0*/  IMAD R2, R9, UR4, RZ ;  /* 0x0000000409027c24 */ /* 0x001fe2000f8e02ff */
[----:B------:R-:W-:Y:S02]  /*11800*/  SHF.R.U32.HI R28, RZ, 0x3, R8 ;  /* 0x00000003ff1c7819 */ /* 0x000fe40000011608 */
[----:B------:R-:W-:Y:S01]  /*11810*/  SHF.L.U32 R30, R8, 0x3, RZ ;  /* 0x00000003081e7819 */ /* 0x000fe200000006ff */
[C---:B------:R-:W-:Y:S01]  /*11820*/  IMAD R9, R7.reuse, UR5, R2 ;  /* 0x0000000507097c24 */ /* 0x040fe2000f8e0202 */
[C---:B------:R-:W-:Y:S01]  /*11830*/  LOP3.LUT P4, RZ, R16.reuse, 0x10, RZ, 0xc0, !PT ;  /* 0x0000001010ff7812 */ /* 0x040fe2000788c0ff */
[----:B------:R-:W-:Y:S01]  /*11840*/  IMAD.WIDE.U32 R2, R7, UR4, RZ ;  /* 0x0000000407027c25 */ /* 0x000fe2000f8e00ff */
[----:B------:R-:W-:Y:S01]  /*11850*/  ULDC.64 UR4, c[0x0][0x310] ;  /* 0x0000c40000047ab9 */ /* 0x000fe20000000a00 */
[----:B------:R-:W-:-:S02]  /*11860*/  LOP3.LUT P3, RZ, R16, 0x8, RZ, 0xc0, !PT ;  /* 0x0000000810ff7812 */ /* 0x000fc4000786c0ff */
[----:B------:R-:W-:Y:S01]  /*11870*/  IMAD.IADD R3, R3, 0x1, R9 ;  /* 0x0000000103037824 */ /* 0x000fe200078e0209 */
[C---:B------:R-:W-:Y:S01]  /*11880*/  LOP3.LUT P2, RZ, R16.reuse, 0x4, RZ, 0xc0, !PT ;  /* 0x0000000410ff7812 */ /* 0x040fe2000784c0ff */
[----:B------:R-:W-:Y:S01]  /*11890*/  IMAD R5, R5, UR4, RZ ;  /* 0x0000000405057c24 */ /* 0x000fe2000f8e02ff */
[----:B------:R-:W-:Y:S01]  /*118a0*/  LOP3.LUT P1, RZ, R16, 0x2, RZ, 0xc0, !PT ;  /* 0x0000000210ff7812 */ /* 0x000fe2000782c0ff */
        /* <DEDUP_REMOVED lines=9> */
[----:B------:R-:W-:Y:S01]  /*11940*/  IMAD.MOV.U32 R5, RZ, RZ, -0x40 ;  /* 0xffffffc0ff057424 */ /* 0x000fe200078e00ff */
[----:B------:R-:W-:Y:S01]  /*11950*/  LEA R6, P0, R2, UR6, 0x1 ;  /* 0x0000000602067c11 */ /* 0x000fe2000f8008ff */
[----:B------:R-:W-:Y:S01]  /*11960*/  VIADD R7, R3, UR4 ;  /* 0x0000000403077c36 */ /* 0x000fe20008000000 */
[----:B------:R-:W-:Y:S01]  /*11970*/  LOP3.LUT R3, R4, 0x1c0, RZ, 0xc0, !PT ;  /* 0x000001c004037812 */ /* 0x000fe200078ec0ff */
[----:B------:R-:W-:Y:S01]  /*11980*/  IMAD R0, R0, R5, UR47 ;  /* 0x0000002f00007e24 */ /* 0x000fe2000f8e0205 */
[----:B------:R-:W-:Y:S02]  /*11990*/  UMOV UR4, 0xffffffff ;  /* 0xffffffff00047882 */ /* 0x000fe40000000000 */
[----:B------:R-:W-:Y:S01]  /*119a0*/  LOP3.LUT R3, R3, 0x38, R4, 0xf8, !PT ;  /* 0x0000003803037812 */ /* 0x000fe200078ef804 */
[----:B------:R-:W-:Y:S01]  /*119b0*/  IMAD.IADD R0, R0, 0x1, -R28 ;  /* 0x0000000100007824 */ /* 0x000fe200078e0a1c */
[----:B------:R-:W-:Y:S02]  /*119c0*/  LEA.HI.X R7, R2, UR7, R7, 0x1, P0 ;  /* 0x0000000702077c11 */ /* 0x000fe400080f0c07 */
[----:B------:R-:W-:-:S02]  /*119d0*/  LOP3.LUT R3, R3, 0x38, R26, 0x78, !PT ;  /* 0x0000003803037812 */ /* 0x000fc400078e781a */
[----:B------:R-:W-:Y:S02]  /*119e0*/  ISETP.GE.AND P0, PT, R0, 0x1, PT ;  /* 0x000000010000780c */ /* 0x000fe40003f06270 */
[----:B------:R-:W-:Y:S01]  /*119f0*/  LOP3.LUT R30, R3, 0x200, R30, 0xf8, !PT ;  /* 0x00000200031e7812 */ /* 0x000fe200078ef81e */
[----:B------:R-:W-:Y:S10]  /*11a00*/  BRA.DIV UR4, `(.L_x_1097) ;  /* 0x0000002a04f87947 */ /* 0x000ff4000b800000 */
[----:B------:R-:W-:Y:S01]  /*11a10*/  SHFL.IDX PT, R3, R7, RZ, 0x181f ;  /* 0x00181fff07037589 */ /* 0x000fe200000e0000 */
[----:B------:R-:W-:-:S03]  /*11a20*/  @P0 LEA R9, R30, UR45, 0x1 ;  /* 0x0000002d1e090c11 */ /* 0x000fc6000f8e08ff */
[----:B------:R-:W0:Y:S04]  /*11a30*/  SHFL.IDX PT, R2, R6, RZ, 0x181f ;  /* 0x00181fff06027589 */ /* 0x000e2800000e0000 */
[----:B------:R-:W-:Y:S04]  /*11a40*/  SHFL.IDX PT, R5, R7, 0x1, 0x181f ;  /* 0x00381f0007057f89 */ /* 0x000fe800000e0000 */
        /* <DEDUP_REMOVED lines=24> */
.L_x_1147:
[----:B------:R-:W-:Y:S01]  /*11bd0*/  ISETP.GE.AND P0, PT, R0, 0x31, PT ;  /* 0x000000310000780c */ /* 0x000fe20003f06270 */
[----:B-1----:R-:W-:Y:S01]  /*11be0*/  IMAD.MOV.U32 R2, RZ, RZ, R14 ;  /* 0x000000ffff027224 */ /* 0x002fe200078e000e */
[----:B--2---:R-:W-:-:S11]  /*11bf0*/  MOV R3, R4 ;  /* 0x0000000400037202 */ /* 0x004fd60000000f00 */
[----:B------:R-:W-:Y:S01]  /*11c00*/  @P0 IMAD.WIDE.U32 R2, R25, 0x2, R2 ;  /* 0x0000000219020825 */ /* 0x000fe200078e0002 */
[----:B------:R-:W-:-:S05]  /*11c10*/  @P0 LEA R5, R30, UR45, 0x1 ;  /* 0x0000002d1e050c11 */ /* 0x000fca000f8e08ff */
[----:B------:R-:W-:Y:S01]  /*11c20*/  @!PT LDS RZ, [RZ] ;  /* 0x00000000fffff984 */ /* 0x000fe20000000800 */
[----:B------:R-:W-:Y:S01]  /*11c30*/  @!PT LDS RZ, [RZ] ;  /* 0x00000000fffff984 */ /* 0x000fe20000000800 */
[----:B------:R-:W-:Y:S01]  /*11c40*/  @!PT LDS RZ, [RZ] ;  /* 0x00000000fffff984 */ /* 0x000fe20000000800 */
[----:B------:R0:W-:Y:S04]  /*11c50*/  @P0 LDGSTS.E.BYPASS.LTC128B.128 [R5+0x21c00], desc[UR60][R2.64], !P4 ;  /* 0x21c0000002050fae */ /* 0x0001e8000e101d7c */
[----:B------:R0:W-:Y:S04]  /*11c60*/  @P0 LDGSTS.E.BYPASS.LTC128B.128 [R5+0x23c00], desc[UR60][R2.64+0x80], !P3 ;  /* 0x23c0008002050fae */ /* 0x0001e8000d901d7c */
[----:B------:R0:W-:Y:S04]  /*11c70*/  @P0 LDGSTS.E.BYPASS.LTC128B.128 [R5+0x25c00], desc[UR60][R2.64+0x100], !P2 ;  /* 0x25c0010002050fae */ /* 0x0001e8000d101d7c */
[----:B------:R0:W-:Y:S01]  /*11c80*/  @P0 LDGSTS.E.BYPASS.LTC128B.128 [R5+0x27c00], desc[UR60][R2.64+0x180], !P1 ;  /* 0x27c0018002050fae */ /* 0x0001e2000c901d7c */
[----:B------:R-:W-:Y:S01]  /*11c90*/  NOP ;  /* 0x0000000000007918 */ /* 0x000fe20000000000 */
[----:B------:R-:W-:Y:S02]  /*11ca0*/  SYNCS.ARRIVE.TRANS64.RED.A0T1 RZ, [UR45+0x30830], RZ ;  /* 0x030830ffffff79a7 */ /* 0x000fe4000820042d */
[----:B------:R-:W-:Y:S01]  /*11cb0*/  ARRIVES.LDGSTSBAR.64.TRANSCNT [UR45+0x30830] ;  /* 0x03083000ff0079b0 */ /* 0x000fe20008000aad */
[----:B------:R-:W-:Y:S01]  /*11cc0*/  NOP ;  /* 0x0000000000007918 */ /* 0x000fe20000000000 */
[----:B------:R-:W-:-:S13]  /*11cd0*/  LOP3.LUT P1, RZ, R16, 0x20, RZ, 0xc0, !PT ;  /* 0x0000002010ff7812 */ /* 0x000fda000782c0ff */
[----:B0-----:R-:W-:Y:S05]  /*11ce0*/  @!P1 BRA `(.L_x_1098) ;  /* 0x0000000000049947 */ /* 0x001fea0003800000 */
[----:B------:R-:W-:Y:S01]  /*11cf0*/  BPT.TRAP 0x1 ;  /* 0x000000040000795c */ /* 0x000fe20000300000 */
.L_x_1098:
        /* <DEDUP_REMOVED lines=14> */
[----:B------:R-:W-:Y:S01]  /*11de0*/  MOV R2, 0x0 ;  /* 0x0000000000027802 */ /* 0x000fe20000000f00 */
        /* <DEDUP_REMOVED lines=15> */
.L_x_1099:
[----:B------:R-:W-:Y:S01]  /*11ee0*/  UISETP.NE.AND UP0, UPT, UR48, URZ, UPT ;  /* 0x0000003f3000728c */ /* 0x000fe2000bf05270 */
[----:B------:R-:W-:Y:S01]  /*11ef0*/  VIADD R0, R37, UR40 ;  /* 0x0000002825007c36 */ /* 0x000fe20008000000 */
[----:B------:R-:W0:Y:S01]  /*11f00*/  LDC R7, c[0x0][0x448] ;  /* 0x00011200ff077b82 */ /* 0x000e220000000800 */
[----:B------:R-:W-:Y:S01]  /*11f10*/  IMAD.U32 R4, RZ, RZ, UR36 ;  /* 0x00000024ff047e24 */ /* 0x000fe2000f8e00ff */
[----:B------:R-:W-:Y:S01]  /*11f20*/  MOV R3, UR46 ;  /* 0x0000002e00037c02 */ /* 0x000fe20008000f00 */
[----:B------:R-:W-:Y:S01]  /*11f30*/  IMAD.MOV.U32 R9, RZ, RZ, R0 ;  /* 0x000000ffff097224 */ /* 0x000fe200078e0000 */
[----:B------:R-:W-:Y:S01]  /*11f40*/  PLOP3.LUT P0, PT, PT, PT, UP0, 0x80, 0x0 ;  /* 0x000000000000781c */ /* 0x000fe20003f0f008 */
[----:B------:R-:W-:-:S04]  /*11f50*/  IMAD.U32 R5, RZ, RZ, UR37 ;  /* 0x00000025ff057e24 */ /* 0x000fc8000f8e00ff */
[----:B------:R-:W-:-:S08]  /*11f60*/  @UP0 ULDC UR4, c[0x0][0x44c] ;  /* 0x0001130000040ab9 */ /* 0x000fd00000000800 */
[----:B------:R-:W-:Y:S01]  /*11f70*/  @P0 IMAD.HI.U32 R2, R0, UR4, RZ ;  /* 0x0000000400020c27 */ /* 0x000fe2000f8e00ff */
[----:B------:R-:W-:Y:S01]  /*11f80*/  PLOP3.LUT P0, PT, PT, PT, UP0, 0x80, 0x0 ;  /* 0x000000000000781c */ /* 0x000fe20003f0f008 */
[----:B------:R-:W-:-:S12]  /*11f90*/  @UP0 ULDC UR4, c[0x0][0x450] ;  /* 0x0001140000040ab9 */ /* 0x000fd80000000800 */
[----:B------:R-:W-:Y:S01]  /*11fa0*/  @P0 SHF.R.U32.HI R9, RZ, UR4, R2 ;  /* 0x00000004ff090c19 */ /* 0x000fe20008011602 */
[----:B------:R-:W-:Y:S01]  /*11fb0*/  ULDC.64 UR4, c[0x0][0x2e0] ;  /* 0x0000b80000047ab9 */ /* 0x000fe20000000a00 */
[----:B------:R-:W-:Y:S01]  /*11fc0*/  MOV R2, R4 ;  /* 0x0000000400027202 */ /* 0x000fe20000000f00 */
[----:B------:R-:W-:-:S04]  /*11fd0*/  IMAD R26, R26, UR4, RZ ;  /* 0x000000041a1a7c24 */ /* 0x000fc8000f8e02ff */
[----:B------:R-:W-:-:S04]  /*11fe0*/  IMAD.WIDE.U32 R2, R23, UR4, R2 ;  /* 0x0000000417027c25 */ /* 0x000fc8000f8e0002 */
[----:B------:R-:W-:Y:S01]  /*11ff0*/  IMAD R5, R23, UR5, R26 ;  /* 0x0000000517057c24 */ /* 0x000fe2000f8e021a */
[----:B------:R-:W-:-:S03]  /*12000*/  ULDC.64 UR4, c[0x0][0x2d0] ;  /* 0x0000b40000047ab9 */ /* 0x000fc60000000a00 */
[----:B------:R-:W-:Y:S02]  /*12010*/  IMAD.IADD R3, R3, 0x1, R5 ;  /* 0x0000000103037824 */ /* 0x000fe400078e0205 */
[----:B------:R-:W-:Y:S02]  /*12020*/  IMAD.MOV R5, RZ, RZ, -R9 ;  /* 0x000000ffff057224 */ /* 0x000fe400078e0a09 */
[----:B------:R-:W-:-:S04]  /*12030*/  IMAD.WIDE.U32 R2, R9, UR4, R2 ;  /* 0x0000000409027c25 */ /* 0x000fc8000f8e0002 */
[----:B0-----:R-:W-:Y:S01]  /*12040*/  IMAD R5, R7, R5, R0 ;  /* 0x0000000507057224 */ /* 0x001fe200078e0200 */
[----:B------:R-:W-:-:S05]  /*12050*/  SHF.R.S32.HI R0, RZ, 0x1f, R9 ;  /* 0x0000001fff007819 */ /* 0x000fca0000011409 */
[----:B------:R-:W-:-:S04]  /*12060*/  IMAD R0, R0, UR4, RZ ;  /* 0x0000000400007c24 */ /* 0x000fc8000f8e02ff */
        /* <DEDUP_REMOVED lines=9> */
[C---:B------:R-:W-:Y:S01]  /*12100*/  LEA R0, P0, R2.reuse, UR4, 0x1 ;  /* 0x0000000402007c11 */ /* 0x040fe2000f8008ff */
        /* <DEDUP_REMOVED lines=10> */
[----:B------:R-:W-:Y:S02]  /*121b0*/  VIADD R8, R28, UR40 ;  /* 0x000000281c087c36 */ /* 0x000fe40008000000 */
        /* <DEDUP_REMOVED lines=15> */
[----:B0-----:R-:W-:Y:S10]  /*122b0*/  SHFL.IDX PT, R3, R6, 0x2, 0x181f ;  /* 0x00581f0006037f89 */ /* 0x001ff400000e0000 */
[----:B-1----:R-:W-:Y:S01]  /*122c0*/  @!P0 IMAD.WIDE.U32 R4, R25, 0x2, R4 ;  /* 0x0000000219048825 */ /* 0x002fe200078e0004 */
        /* <DEDUP_REMOVED lines=16> */
[----:B------:R-:W-:-:S02]  /*123d0*/  ISETP.GE.AND P0, PT, R10, R7, PT ;  /* 0x000000070a00720c */ /* 0x000fc40003f06270 */
[----:B------:R-:W-:Y:S01]  /*123e0*/  IADD3 R10, R8, 0x40, RZ ;  /* 0x00000040080a7810 */ /* 0x000fe20007ffe0ff */
        /* <DEDUP_REMOVED lines=36> */
.L_x_1164:
[----:B------:R-:W-:Y:S01]  /*12630*/  IADD3 R8, R8, 0x70, RZ ;  /* 0x0000007008087810 */ /* 0x000fe20007ffe0ff */
[----:B------:R-:W-:Y:S01]  /*12640*/  BSSY B0, `(.L_x_1101) ;  /* 0x000000e000007945 */ /* 0x000fe20003800000 */
[----:B-1----:R-:W-:Y:S02]  /*12650*/  IMAD.MOV.U32 R2, RZ, RZ, R14 ;  /* 0x000000ffff027224 */ /* 0x002fe400078e000e */
[----:B------:R-:W-:Y:S01]  /*12660*/  ISETP.GE.AND P0, PT, R8, R7, PT ;  /* 0x000000070800720c */ /* 0x000fe20003f06270 */
[----:B------:R-:W-:-:S12]  /*12670*/  IMAD.MOV.U32 R3, RZ, RZ, R6 ;  /* 0x000000ffff037224 */ /* 0x000fd800078e0006 */
[----:B------:R-:W-:Y:S05]  /*12680*/  @P0 BRA `(.L_x_1102) ;  /* 0x0000000000240947 */ /* 0x000fea0003800000 */
[----:B------:R-:W-:Y:S01]  /*12690*/  IMAD.WIDE.U32 R2, R25, 0x2, R2 ;  /* 0x0000000219027825 */ /* 0x000fe200078e0002 */
        /* <DEDUP_REMOVED lines=8> */
.L_x_1102:
[----:B------:R-:W-:Y:S05]  /*12720*/  BSYNC B0 ;  /* 0x0000000000007941 */ /* 0x000fea0003800000 */
.L_x_1101:
[----:B------:R-:W-:Y:S01]  /*12730*/  NOP ;  /* 0x0000000000007918 */ /* 0x000fe20000000000 */
[----:B------:R-:W-:Y:S01]  /*12740*/  SYNCS.ARRIVE.TRANS64.RED.A0T1 RZ, [UR45+0x30800], RZ ;  /* 0x030800ffffff79a7 */ /* 0x000fe2000820042d */
[----:B------:R-:W-:Y:S01]  /*12750*/  MOV R0, 0x1 ;  /* 0x0000000100007802 */ /* 0x000fe20000000f00 */
[----:B------:R-:W-:Y:S01]  /*12760*/  VIADD R19, R19, 0xfffffffe ;  /* 0xfffffffe13137836 */ /* 0x000fe20000000000 */
[----:B------:R-:W-:Y:S01]  /*12770*/  ARRIVES.LDGSTSBAR.64.TRANSCNT [UR45+0x30800] ;  /* 0x03080000ff0079b0 */ /* 0x000fe20008000aad */
[----:B------:R-:W-:Y:S01]  /*12780*/  IMAD.MOV.U32 R23, RZ, RZ, 0x1 ;  /* 0x00000001ff177424 */ /* 0x000fe200078e00ff */
[----:B------:R-:W-:Y:S01]  /*12790*/  SHF.L.U32 R0, R0, 0x1f, RZ ;  /* 0x0000001f00007819 */ /* 0x000fe200000006ff */
[----:B------:R-:W-:Y:S01]  /*127a0*/  NOP ;  /* 0x0000000000007918 */ /* 0x000fe20000000000 */
[----:B------:R-:W-:Y:S02]  /*127b0*/  SYNCS.ARRIVE.TRANS64.A1T0 RZ, [UR45+0x30800], RZ ;  /* 0x030800ffffff79a7 */ /* 0x000fe4000810002d */
[----:B------:R-:W1:Y:S02]  /*127c0*/  SYNCS.PHASECHK.TRANS64.TRYWAIT P0, [UR45+0x30820], R0 ;  /* 0x03082000ff0075a7 */ /* 0x000e64000800016d */
[----:B-1----:R-:W-:Y:S05]  /*127d0*/  @!P0 BRA `(.L_x_1103) ;  /* 0x0000002c00688947 */ /* 0x002fea0003800000 */
.L_x_1165:
[----:B------:R-:W-:Y:S02]  /*127e0*/  ISETP.GE.AND P0, PT, R19, UR49, PT ;  /* 0x0000003113007c0c */ /* 0x000fe4000bf06270 */
[----:B------:R-:W-:-:S11]  /*127f0*/  MOV R20, RZ ;  /* 0x000000ff00147202 */ /* 0x000fd60000000f00 */
[----:B------:R-:W-:Y:S05]  /*12800*/  @!P0 BRA `(.L_x_1104) ;  /* 0x0000001000088947 */ /* 0x000fea0003800000 */
[----:B0-----:R-:W0:Y:S01]  /*12810*/  S2R R2, SR_TID.X ;  /* 0x0000000000027919 */ /* 0x001e220000002100 */
[----:B------:R-:W-:Y:S01]  /*12820*/  UIADD3 UR4, UR44, 0x1, URZ ;  /* 0x000000012c047890 */ /* 0x000fe2000fffe03f */
[----:B------:R-:W-:Y:S01]  /*12830*/  LOP3.LUT R3, RZ, UR42, RZ, 0x33, !PT ;  /* 0x0000002aff037c12 */ /* 0x000fe2000f8e33ff */
[----:B------:R-:W-:Y:S01]  /*12840*/  BSSY B0, `(.L_x_1104) ;  /* 0x00000fe000007945 */ /* 0x000fe20003800000 */
[----:B------:R-:W-:Y:S01]  /*12850*/  LOP3.LUT R5, RZ, UR41, RZ, 0x33, !PT ;  /* 0x00000029ff057c12 */ /* 0x000fe2000f8e33ff */
[----:B------:R-:W-:Y:S01]  /*12860*/  UIMAD UR4, UR4, UR38, URZ ;  /* 0x00000026040472a4 */ /* 0x000fe2000f8e023f */
[----:B------:R-:W-:-:S05]  /*12870*/  IMAD.MOV.U32 R19, RZ, RZ, RZ ;  /* 0x000000ffff137224 */ /* 0x000fca00078e00ff */
[----:B------:R-:W-:Y:S01]  /*12880*/  LOP3.LUT R0, RZ, UR4, RZ, 0x33, !PT ;  /* 0x00000004ff007c12 */ /* 0x000fe2000f8e33ff */
[----:B------:R-:W-:Y:S02]  /*12890*/  ULDC UR4, c[0x0][0x2f4] ;  /* 0x0000bd0000047ab9 */ /* 0x000fe40000000800 */
[----:B------:R-:W-:Y:S02]  /*128a0*/  ISETP.GE.AND P4, PT, R25, UR4, PT ;  /* 0x0000000419007c0c */ /* 0x000fe4000bf86270 */
[----:B------:R-:W-:Y:S02]  /*128b0*/  VIADDMNMX R0, R0, -UR43, R3, !PT ;  /* 0x8000002b00007c46 */ /* 0x000fe4000f800103 */
[----:B------:R-:W-:Y:S02]  /*128c0*/  ISETP.GE.AND P3, PT, R36, UR4, PT ;  /* 0x0000000424007c0c */ /* 0x000fe4000bf66270 */
[----:B------:R-:W-:Y:S02]  /*128d0*/  VIMNMX R0, R0, R5, !PT ;  /* 0x0000000500007248 */ /* 0x000fe40007fe0100 */
[----:B------:R-:W-:-:S02]  /*128e0*/  ISETP.GE.AND P2, PT, R35, UR4, PT ;  /* 0x0000000423007c0c */ /* 0x000fc4000bf46270 */
[----:B------:R-:W-:Y:S02]  /*128f0*/  IADD3 R27, -R0, -0x2, RZ ;  /* 0xfffffffe001b7810 */ /* 0x000fe40007ffe1ff */
[----:B------:R-:W-:Y:S02]  /*12900*/  ISETP.GE.AND P1, PT, R34, UR4, PT ;  /* 0x0000000422007c0c */ /* 0x000fe4000bf26270 */
[----:B0-----:R-:W-:-:S04]  /*12910*/  LOP3.LUT R2, R2, 0x7f, RZ, 0xc0, !PT ;  /* 0x0000007f02027812 */ /* 0x001fc800078ec0ff */
[----:B------:R-:W-:-:S04]  /*12920*/  SHF.R.U32.HI R2, RZ, 0x3, R2 ;  /* 0x00000003ff027819 */ /* 0x000fc80000011602 */
[----:B------:R-:W-:Y:S02]  /*12930*/  IADD3 R22, R24, R22, R2 ;  /* 0x0000001618167210 */ /* 0x000fe40007ffe002 */
[----:B------:R-:W-:Y:S01]  /*12940*/  IADD3 R3, -R2, UR47, RZ ;  /* 0x0000002f02037c10 */ /* 0x000fe2000fffe1ff */
[----:B------:R-:W-:Y:S02]  /*12950*/  IMAD.SHL.U32 R2, R25, 0x2, RZ ;  /* 0x0000000219027824 */ /* 0x000fe400078e00ff */
[----:B------:R-:W-:Y:S01]  /*12960*/  VIADD R5, R22, 0xffffff40 ;  /* 0xffffff4016057836 */ /* 0x000fe20000000000 */
[----:B------:R-:W-:Y:S01]  /*12970*/  MOV R22, 0x1 ;  /* 0x0000000100167802 */ /* 0x000fe20000000f00 */
[C---:B------:R-:W-:Y:S02]  /*12980*/  IMAD R3, R0.reuse, 0x40, R3 ;  /* 0x0000004000037824 */ /* 0x040fe400078e0203 */
[----:B------:R-:W-:-:S03]  /*12990*/  IMAD R10, R0, -0x40, R5 ;  /* 0xffffffc0000a7824 */ /* 0x000fc600078e0205 */
[----:B------:R-:W-:-:S07]  /*129a0*/  IADD3 R0, R3, 0x80, RZ ;  /* 0x0000008003007810 */ /* 0x000fce0007ffe0ff */
.L_x_1117:
[----:B------:R-:W2:Y:S01]  /*129b0*/  LDL R8, [R1] ;  /* 0x0000000001087983 */ /* 0x000ea20000100800 */
[----:B------:R-:W0:Y:S01]  /*129c0*/  LDC R2, c[0x0][0x430] ;  /* 0x00010c00ff027b82 */ /* 0x000e220000000800 */
[----:B------:R-:W-:Y:S01]  /*129d0*/  ISETP.GT.U32.AND P6, PT, R37, 0x3f, PT ;  /* 0x0000003f2500780c */ /* 0x000fe20003fc4070 */
[----:B------:R-:W-:-:S12]  /*129e0*/  IMAD.MOV.U32 R9, RZ, RZ, R10 ;  /* 0x000000ffff097224 */ /* 0x000fd800078e000a */
[----:B------:R-:W2:Y:S01]  /*129f0*/  @!P6 LDC.64 R6, c[0x0][0x428] ;  /* 0x00010a00ff06eb82 */ /* 0x000ea20000000a00 */
[----:B0-----:R-:W-:-:S13]  /*12a00*/  ISETP.NE.AND P0, PT, R2, 0x1, PT ;  /* 0x000000010200780c */ /* 0x001fda0003f05270 */
[----:B------:R-:W0:Y:S08]  /*12a10*/  @P0 LDC R3, c[0x0][0x434] ;  /* 0x00010d00ff030b82 */ /* 0x000e300000000800 */
[----:B-1----:R-:W1:Y:S01]  /*12a20*/  @P0 LDC R5, c[0x0][0x438] ;  /* 0x00010e00ff050b82 */ /* 0x002e620000000800 */
[----:B0-----:R-:W-:-:S05]  /*12a30*/  @P0 IMAD.HI.U32 R2, R10, R3, RZ ;  /* 0x000000030a020227 */ /* 0x001fca00078e00ff */
[----:B-1----:R-:W-:Y:S02]  /*12a40*/  @P0 SHF.R.U32.HI R9, RZ, R5, R2 ;  /* 0x00000005ff090219 */ /* 0x002fe40000011602 */
[----:B------:R-:W0:Y:S02]  /*12a50*/  @!P6 LDC.64 R4, c[0x0][0x418] ;  /* 0x00010600ff04eb82 */ /* 0x000e240000000a00 */
[----:B------:R-:W-:Y:S01]  /*12a60*/  @!P6 SHF.R.S32.HI R3, RZ, 0x1f, R9 ;  /* 0x0000001fff03e819 */ /* 0x000fe20000011409 */
[----:B--2---:R-:W-:-:S04]  /*12a70*/  @!P6 IMAD R2, R8, R6, RZ ;  /* 0x000000060802e224 */ /* 0x004fc800078e02ff */
[----:B------:R-:W-:Y:S02]  /*12a80*/  @!P6 IMAD R7, R33, R7, R2 ;  /* 0x000000072107e224 */ /* 0x000fe400078e0202 */
[----:B------:R-:W-:-:S04]  /*12a90*/  @!P6 IMAD.MOV.U32 R2, RZ, RZ, R9 ;  /* 0x000000ffff02e224 */ /* 0x000fc800078e0009 */
[----:B------:R-:W-:-:S05]  /*12aa0*/  @!P6 IMAD.WIDE.U32 R2, R33, R6, R2 ;  /* 0x000000062102e225 */ /* 0x000fca00078e0002 */
[----:B------:R-:W-:Y:S02]  /*12ab0*/  @!P6 IADD3 R3, R7, R3, RZ ;  /* 0x000000030703e210 */ /* 0x000fe40007ffe0ff */
[----:B0-----:R-:W-:Y:S01]  /*12ac0*/  @!P6 LEA R4, P0, R2, R4, 0x2 ;  /* 0x000000040204e211 */ /* 0x001fe200078010ff */
[----:B------:R-:W-:-:S03]  /*12ad0*/  IMAD.MOV.U32 R6, RZ, RZ, RZ ;  /* 0x000000ffff067224 */ /* 0x000fc600078e00ff */
[----:B------:R-:W-:-:S05]  /*12ae0*/  @!P6 LEA.HI.X R5, R2, R5, R3, 0x2, P0 ;  /* 0x000000050205e211 */ /* 0x000fca00000f1403 */
[----:B------:R0:W5:Y:S01]  /*12af0*/  @!P6 LDG.E R6, desc[UR60][R4.64] ;  /* 0x0000003c0406e981 */ /* 0x000162000c1e1900 */
[----:B------:R-:W-:Y:S01]  /*12b00*/  LOP3.LUT P5, RZ, R16, 0x20, RZ, 0xc0, !PT ;  /* 0x0000002010ff7812 */ /* 0x000fe200078ac0ff */
[----:B------:R-:W-:-:S05]  /*12b10*/  VIADD R20, R19, 0x1 ;  /* 0x0000000113147836 */ /* 0x000fca0000000000 */
[----:B------:R-:W-:-:S04]  /*12b20*/  ISETP.NE.AND P0, PT, R20, 0x2, PT ;  /* 0x000000021400780c */ /* 0x000fc80003f05270 */
[----:B------:R-:W-:Y:S02]  /*12b30*/  SEL R23, RZ, 0x1, P0 ;  /* 0x00000001ff177807 */ /* 0x000fe40000000000 */
[----:B------:R-:W-:Y:S02]  /*12b40*/  SEL R20, R20, RZ, P0 ;  /* 0x000000ff14147207 */ /* 0x000fe40000000000 */
[----:B------:R-:W-:Y:S01]  /*12b50*/  LOP3.LUT R23, R22, R23, RZ, 0x3c, !PT ;  /* 0x0000001716177212 */ /* 0x000fe200078e3cff */
[----:B0-----:R-:W-:Y:S06]  /*12b60*/  @!P5 BRA `(.L_x_1105) ;  /* 0x000000000004d947 */ /* 0x001fec0003800000 */
[----:B------:R-:W-:Y:S01]  /*12b70*/  BPT.TRAP 0x1 ;  /* 0x000000040000795c */ /* 0x000fe20000300000 */
.L_x_1105:
[----:B------:R-:W-:Y:S01]  /*12b80*/  LEA R21, R20, UR45, 0x3 ;  /* 0x0000002d14157c11 */ /* 0x000fe2000f8e18ff */
[----:B------:R-:W-:Y:S01]  /*12b90*/  BSSY B1, `(.L_x_1106) ;  /* 0x0000004000017945 */ /* 0x000fe20003800000 */
[----:B------:R-:W-:-:S04]  /*12ba0*/  SHF.L.U32 R2, R23, 0x1f, RZ ;  /* 0x0000001f17027819 */ /* 0x000fc800000006ff */
[----:B------:R-:W0:Y:S02]  /*12bb0*/  SYNCS.PHASECHK.TRANS64.TRYWAIT P0, [R21+URZ+0x30840], R2 ;  /* 0x03084002150075a7 */ /* 0x000e24000800017f */
[----:B0-----:R-:W-:Y:S05]  /*12bc0*/  @!P0 BRA `(.L_x_1107) ;  /* 0x0000002800848947 */ /* 0x001fea0003800000 */
.L_x_1166:
[----:B------:R-:W-:Y:S05]  /*12bd0*/  BSYNC B1 ;  /* 0x0000000000017941 */ /* 0x000fea0003800000 */
.L_x_1106:
        /* <DEDUP_REMOVED lines=9> */
[----:B0-----:R-:W-:-:S04]  /*12c70*/  IMAD R2, R24, UR4, RZ ;  /* 0x0000000418027c24 */ /* 0x001fc8000f8e02ff */
[C---:B------:R-:W-:Y:S02]  /*12c80*/  IMAD R5, R7.reuse, UR5, R2 ;  /* 0x0000000507057c24 */ /* 0x040fe4000f8e0202 */
[----:B------:R-:W-:Y:S01]  /*12c90*/  IMAD.WIDE.U32 R2, R7, UR4, RZ ;  /* 0x0000000407027c25 */ /* 0x000fe2000f8e00ff */
[----:B------:R-:W-:-:S04]  /*12ca0*/  ULDC.64 UR4, c[0x0][0x310] ;  /* 0x0000c40000047ab9 */ /* 0x000fc80000000a00 */
[----:B------:R-:W-:Y:S01]  /*12cb0*/  IADD3 R3, R3, R5, RZ ;  /* 0x0000000503037210 */ /* 0x000fe20007ffe0ff */
[----:B------:R-:W-:-:S04]  /*12cc0*/  IMAD R5, R26, UR4, RZ ;  /* 0x000000041a057c24 */ /* 0x000fc8000f8e02ff */
[C---:B------:R-:W-:Y:S02]  /*12cd0*/  IMAD R5, R6.reuse, UR5, R5 ;  /* 0x0000000506057c24 */ /* 0x040fe4000f8e0205 */
[----:B------:R-:W-:Y:S01]  /*12ce0*/  IMAD.WIDE.U32 R2, R6, UR4, R2 ;  /* 0x0000000406027c25 */ /* 0x000fe2000f8e0002 */
[----:B------:R-:W-:-:S03]  /*12cf0*/  ULDC.64 UR4, c[0x0][0x308] ;  /* 0x0000c20000047ab9 */ /* 0x000fc60000000a00 */
[----:B------:R-:W-:Y:S02]  /*12d00*/  IMAD.IADD R3, R3, 0x1, R5 ;  /* 0x0000000103037824 */ /* 0x000fe400078e0205 */
[----:B------:R-:W-:Y:S01]  /*12d10*/  IMAD.U32 R5, RZ, RZ, UR4 ;  /* 0x00000004ff057e24 */ /* 0x000fe2000f8e00ff */
[----:B------:R-:W-:-:S03]  /*12d20*/  UIMAD UR4, UR6, UR4, URZ ;  /* 0x00000004060472a4 */ /* 0x000fc6000f8e023f */
[----:B------:R-:W-:Y:S01]  /*12d30*/  IMAD.WIDE.U32 R2, R5, UR39, R2 ;  /* 0x0000002705027c25 */ /* 0x000fe2000f8e0002 */
[----:B------:R-:W-:Y:S01]  /*12d40*/  UIMAD UR4, UR39, UR5, UR4 ;  /* 0x00000005270472a4 */ /* 0x000fe2000f8e0204 */
[----:B------:R-:W-:Y:S02]  /*12d50*/  ULDC.64 UR6, c[0x0][0x2e8] ;  /* 0x0000ba0000067ab9 */ /* 0x000fe40000000a00 */
[----:B------:R-:W-:-:S03]  /*12d60*/  LEA R28, P0, R2, UR6, 0x1 ;  /* 0x00000006021c7c11 */ /* 0x000fc6000f8008ff */
[----:B------:R-:W-:Y:S01]  /*12d70*/  IADD3 R31, R3, UR4, RZ ;  /* 0x00000004031f7c10 */ /* 0x000fe2000fffe0ff */
[----:B------:R-:W-:-:S03]  /*12d80*/  UMOV UR4, 0xffffffff ;  /* 0xffffffff00047882 */ /* 0x000fc60000000000 */
[----:B------:R-:W-:Y:S01]  /*12d90*/  LEA.HI.X R31, R2, UR7, R31, 0x1, P0 ;  /* 0x00000007021f7c11 */ /* 0x000fe200080f0c1f */
[----:B------:R-:W-:Y:S06]  /*12da0*/  BRA.DIV UR4, `(.L_x_1108) ;  /* 0x0000002a04207947 */ /* 0x000fec000b800000 */
[----:B------:R-:W0:Y:S01]  /*12db0*/  SHFL.IDX PT, R14, R28, RZ, 0x181f ;  /* 0x00181fff1c0e7589 */ /* 0x000e2200000e0000 */
[----:B------:R-:W-:Y:S01]  /*12dc0*/  IMAD.SHL.U32 R11, R25, 0x2, RZ ;  /* 0x00000002190b7824 */ /* 0x000fe200078e00ff */
[----:B------:R-:W-:Y:S02]  /*12dd0*/  LOP3.LUT R16, R16, 0xfffff7ff, RZ, 0xc0, !PT ;  /* 0xfffff7ff10107812 */ /* 0x000fe400078ec0ff */
[----:B------:R-:W1:Y:S01]  /*12de0*/  SHFL.IDX PT, R3, R31, RZ, 0x181f ;  /* 0x00181fff1f037589 */ /* 0x000e6200000e0000 */
[----:B------:R-:W-:Y:S02]  /*12df0*/  LEA R29, R29, UR45, 0x1 ;  /* 0x0000002d1d1d7c11 */ /* 0x000fe4000f8e08ff */
[----:B------:R-:W-:Y:S01]  /*12e00*/  @P1 LOP3.LUT R16, R16, 0x800, RZ, 0xfc, !PT ;  /* 0x0000080010101812 */ /* 0x000fe200078efcff */
[----:B------:R-:W2:Y:S03]  /*12e10*/  SHFL.IDX PT, R2, R28, 0x1, 0x181f ;  /* 0x00381f001c027f89 */ /* 0x000ea600000e0000 */
[----:B------:R-:W-:-:S02]  /*12e20*/  LOP3.LUT P1, RZ, R16, 0x10, RZ, 0xc0, !PT ;  /* 0x0000001010ff7812 */ /* 0x000fc4000782c0ff */
[----:B------:R-:W-:Y:S02]  /*12e30*/  LOP3.LUT P6, RZ, R16, 0x4, RZ, 0xc0, !PT ;  /* 0x0000000410ff7812 */ /* 0x000fe400078cc0ff */
[----:B0-----:R-:W-:Y:S02]  /*12e40*/  IADD3 R8, P0, R14, R11, RZ ;  /* 0x0000000b0e087210 */ /* 0x001fe40007f1e0ff */
[----:B------:R-:W-:Y:S02]  /*12e50*/  SHFL.IDX PT, R14, R28, 0x3, 0x181f ;  /* 0x00781f001c0e7f89 */ /* 0x000fe400000e0000 */
[----:B-1----:R-:W-:Y:S02]  /*12e60*/  IADD3.X R9, RZ, R3, RZ, P0, !PT ;  /* 0x00000003ff097210 */ /* 0x002fe400007fe4ff */
[----:B------:R-:W0:Y:S01]  /*12e70*/  SHFL.IDX PT, R3, R31, 0x1, 0x181f ;  /* 0x00381f001f037f89 */ /* 0x000e2200000e0000 */
[----:B--2---:R-:W-:-:S03]  /*12e80*/  IADD3 R4, P0, R2, R11, RZ ;  /* 0x0000000b02047210 */ /* 0x004fc60007f1e0ff */
[----:B------:R-:W1:Y:S04]  /*12e90*/  SHFL.IDX PT, R2, R28, 0x2, 0x181f ;  /* 0x00581f001c027f89 */ /* 0x000e6800000e0000 */
[----:B------:R2:W-:Y:S01]  /*12ea0*/  LDGSTS.E.BYPASS.LTC128B.128 [R29+0x20400], desc[UR60][R8.64], !P1 ;  /* 0x20400000081d7fae */ /* 0x0005e2000c901d7c */
[----:B0-----:R-:W-:-:S03]  /*12eb0*/  IMAD.X R5, RZ, RZ, R3, P0 ;  /* 0x000000ffff057224 */ /* 0x001fc600000e0603 */
[----:B------:R-:W0:Y:S01]  /*12ec0*/  SHFL.IDX PT, R3, R31, 0x2, 0x181f ;  /* 0x00581f001f037f89 */ /* 0x000e2200000e0000 */
[----:B-1----:R-:W-:-:S03]  /*12ed0*/  IADD3 R2, P0, R2, R11, RZ ;  /* 0x0000000b02027210 */ /* 0x002fc60007f1e0ff */
[----:B------:R-:W1:Y:S02]  /*12ee0*/  SHFL.IDX PT, R31, R31, 0x3, 0x181f ;  /* 0x00781f001f1f7f89 */ /* 0x000e6400000e0000 */
[----:B0-----:R-:W-:Y:S01]  /*12ef0*/  IMAD.X R3, RZ, RZ, R3, P0 ;  /* 0x000000ffff037224 */ /* 0x001fe200000e0603 */
        /* <DEDUP_REMOVED lines=11> */
[----:B------:R2:W-:Y:S04]  /*12fb0*/  LDGSTS.E.BYPASS.LTC128B.128 [R29+0x25400], desc[UR60][R2.64+0x100], !P6 ;  /* 0x25400100021d7fae */ /* 0x0005e8000f101d7c */
[----:B-1----:R2:W-:Y:S02]  /*12fc0*/  LDGSTS.E.BYPASS.LTC128B.128 [R29+0x27400], desc[UR60][R2.64+0x180], !P5 ;  /* 0x27400180021d7fae */ /* 0x0025e4000e901d7c */
.L_x_1176:
[----:B--2---:R-:W-:Y:S02]  /*12fd0*/  SHF.L.U32 R2, R25, 0x1, RZ ;  /* 0x0000000119027819 */ /* 0x004fe400000006ff */
[----:B------:R-:W-:Y:S02]  /*12fe0*/  P2R R4, PR, RZ, 0x2 ;  /* 0x00000002ff047803 */ /* 0x000fe40000000000 */
[----:B------:R-:W-:Y:S02]  /*12ff0*/  IADD3 R2, P0, R14, R2, RZ ;  /* 0x000000020e027210 */ /* 0x000fe40007f1e0ff */
[C---:B------:R-:W-:Y:S02]  /*13000*/  LOP3.LUT P1, RZ, R16.reuse, 0x10, RZ, 0xc0, !PT ;  /* 0x0000001010ff7812 */ /* 0x040fe4000782c0ff */
[C---:B------:R-:W-:Y:S01]  /*13010*/  LOP3.LUT P6, RZ, R16.reuse, 0x4, RZ, 0xc0, !PT ;  /* 0x0000000410ff7812 */ /* 0x040fe200078cc0ff */
[----:B------:R-:W-:Y:S01]  /*13020*/  IMAD.X R3, RZ, RZ, R31, P0 ;  /* 0x000000ffff037224 */ /* 0x000fe200000e061f */
[----:B------:R-:W-:-:S09]  /*13030*/  LOP3.LUT P0, RZ, R16, 0x8, RZ, 0xc0, !PT ;  /* 0x0000000810ff7812 */ /* 0x000fd2000780c0ff */
[----:B------:R-:W-:Y:S01]  /*13040*/  @!PT LDS RZ, [RZ] ;  /* 0x00000000fffff984 */ /* 0x000fe20000000800 */
[----:B------:R-:W-:Y:S01]  /*13050*/  @!PT LDS RZ, [RZ] ;  /* 0x00000000fffff984 */ /* 0x000fe20000000800 */
[----:B------:R-:W-:Y:S01]  /*13060*/  @!PT LDS RZ, [RZ] ;  /* 0x00000000fffff984 */ /* 0x000fe20000000800 */
[----:B------:R0:W-:Y:S01]  /*13070*/  LDGSTS.E.BYPASS.LTC128B.128 [R29+0x21c00], desc[UR60][R2.64], !P1 ;  /* 0x21c00000021d7fae */ /* 0x0001e2000c901d7c */
[----:B------:R-:W-:-:S03]  /*13080*/  ISETP.NE.AND P1, PT, R4, RZ, PT ;  /* 0x000000ff0400720c */ /* 0x000fc60003f25270 */
[----:B------:R0:W-:Y:S01]  /*13090*/  LDGSTS.E.BYPASS.LTC128B.128 [R29+0x23c00], desc[UR60][R2.64+0x80], !P0 ;  /* 0x23c00080021d7fae */ /* 0x0001e2000c101d7c */
[----:B------:R-:W-:-:S03]  /*130a0*/  PLOP3.LUT P0, PT, PT, PT, PT, 0x80, 0x0 ;  /* 0x000000000000781c */ /* 0x000fc60003f0f070 */
[----:B------:R0:W-:Y:S04]  /*130b0*/  LDGSTS.E.BYPASS.LTC128B.128 [R29+0x25c00], desc[UR60][R2.64+0x100], !P6 ;  /* 0x25c00100021d7fae */ /* 0x0001e8000f101d7c */
[----:B------:R0:W-:Y:S01]  /*130c0*/  LDGSTS.E.BYPASS.LTC128B.128 [R29+0x27c00], desc[UR60][R2.64+0x180], !P5 ;  /* 0x27c00180021d7fae */ /* 0x0001e2000e901d7c */
[----:B------:R-:W-:-:S05]  /*130d0*/  NOP ;  /* 0x0000000000007918 */ /* 0x000fca0000000000 */
.L_x_1109:
        /* <DEDUP_REMOVED lines=10> */
.L_x_1110:
[----:B------:R1:W-:Y:S01]  /*13180*/  SYNCS.ARRIVE.TRANS64.A1T0 RZ, [R21+URZ+0x30830], RZ ;  /* 0x030830ff15ff79a7 */ /* 0x0003e2000810003f */
[----:B------:R-:W-:Y:S05]  /*13190*/  @!P6 BRA `(.L_x_1111) ;  /* 0x000000000004e947 */ /* 0x000fea0003800000 */
[----:B------:R-:W-:Y:S01]  /*131a0*/  BPT.TRAP 0x1 ;  /* 0x000000040000795c */ /* 0x000fe20000300000 */
.L_x_1111:
[----:B0-----:R-:W-:Y:S01]  /*131b0*/  SHF.L.U32 R3, R22, 0x1f, RZ ;  /* 0x0000001f16037819 */ /* 0x001fe200000006ff */
[----:B------:R-:W-:Y:S01]  /*131c0*/  BSSY B1, `(.L_x_1112) ;  /* 0x0000004000017945 */ /* 0x000fe20003800000 */
[----:B------:R-:W-:-:S04]  /*131d0*/  LEA R4, R19, UR45, 0x3 ;  /* 0x0000002d13047c11 */ /* 0x000fc8000f8e18ff */
[----:B------:R-:W0:Y:S02]  /*131e0*/  SYNCS.PHASECHK.TRANS64.TRYWAIT P0, [R4+URZ+0x30860], R3 ;  /* 0x03086003040075a7 */ /* 0x000e24000800017f */
[----:B0-----:R-:W-:Y:S05]  /*131f0*/  @!P0 BRA `(.L_x_1113) ;  /* 0x00000028006c8947 */ /* 0x001fea0003800000 */
.L_x_1177:
[----:B------:R-:W-:Y:S05]  /*13200*/  BSYNC B1 ;  /* 0x0000000000017941 */ /* 0x000fea0003800000 */
.L_x_1112:
[----:B------:R-:W-:Y:S01]  /*13210*/  UMOV UR4, 0xffffffff ;  /* 0xffffffff00047882 */ /* 0x000fe20000000000 */
[----:B------:R-:W-:Y:S01]  /*13220*/  IMAD R5, R19, 0x4000, R30 ;  /* 0x0000400013057824 */ /* 0x000fe200078e021e */
[----:B------:R-:W-:Y:S01]  /*13230*/  SHF.L.U32 R8, R25, 0x1, RZ ;  /* 0x0000000119087819 */ /* 0x000fe200000006ff */
[----:B------:R-:W-:Y:S06]  /*13240*/  BRA.DIV UR4, `(.L_x_1114) ;  /* 0x0000002a046c7947 */ /* 0x000fec000b800000 */
[----:B------:R-:W2:Y:S01]  /*13250*/  SHFL.IDX PT, R14, R17, RZ, 0x181f ;  /* 0x00181fff110e7589 */ /* 0x000ea200000e0000 */
[----:B------:R-:W-:-:S03]  /*13260*/  LEA R5, R5, UR45, 0x1 ;  /* 0x0000002d05057c11 */ /* 0x000fc6000f8e08ff */
        /* <DEDUP_REMOVED lines=28> */
[----:B0-----:R-:W-:Y:S02]  /*13430*/  IADD3.X R3, RZ, R3, RZ, P0, !PT ;  /* 0x00000003ff037210 */ /* 0x001fe400007fe4ff */
        /* <DEDUP_REMOVED lines=8> */
.L_x_1187:
[----:B0--3--:R-:W-:Y:S01]  /*134c0*/  IADD3 R2, P0, R14, R8, RZ ;  /* 0x000000080e027210 */ /* 0x009fe20007f1e0ff */
[----:B------:R-:W-:Y:S02]  /*134d0*/  ULDC.64 UR4, c[0x0][0x328] ;  /* 0x0000ca0000047ab9 */ /* 0x000fe40000000a00 */
        /* <DEDUP_REMOVED lines=14> */
[----:B------:R-:W-:Y:S01]  /*135c0*/  PLOP3.LUT P0, PT, PT, PT, PT, 0x80, 0x0 ;  /* 0x000000000000781c */ /* 0x000fe20003f0f070 */
[----:B------:R-:W-:Y:S01]  /*135d0*/  NOP ;  /* 0x0000000000007918 */ /* 0x000fe20000000000 */
[----:B0-----:R-:W-:Y:S01]  /*135e0*/  IMAD.WIDE.U32 R2, R7, UR4, RZ ;  /* 0x0000000407027c25 */ /* 0x001fe2000f8e00ff */
[----:B------:R-:W-:-:S03]  /*135f0*/  ULDC.64 UR4, c[0x0][0x338] ;  /* 0x0000ce0000047ab9 */ /* 0x000fc60000000a00 */
[----:B------:R-:W-:Y:S02]  /*13600*/  IMAD.IADD R3, R3, 0x1, R9 ;  /* 0x0000000103037824 */ /* 0x000fe400078e0209 */
[----:B------:R-:W-:Y:S02]  /*13610*/  IMAD R7, R26, UR4, RZ ;  /* 0x000000041a077c24 */ /* 0x000fe4000f8e02ff */
[----:B------:R-:W-:-:S04]  /*13620*/  IMAD.WIDE.U32 R2, R6, UR4, R2 ;  /* 0x0000000406027c25 */ /* 0x000fc8000f8e0002 */
[----:B------:R-:W-:-:S05]  /*13630*/  IMAD R7, R6, UR5, R7 ;  /* 0x0000000506077c24 */ /* 0x000fca000f8e0207 */
[----:B------:R-:W-:-:S07]  /*13640*/  IADD3 R19, R3, R7, RZ ;  /* 0x0000000703137210 */ /* 0x000fce0007ffe0ff */
.L_x_1115:
        /* <DEDUP_REMOVED lines=10> */
.L_x_1116:
[----:B------:R-:W-:Y:S01]  /*136f0*/  R2UR UR4, R32 ;  /* 0x00000000200472ca */ /* 0x000fe200000e0000 */
[----:B------:R-:W-:Y:S01]  /*13700*/  ULDC.64 UR6, c[0x0][0x330] ;  /* 0x0000cc0000067ab9 */ /* 0x000fe20000000a00 */
[----:B------:R-:W-:Y:S01]  /*13710*/  IMAD.MOV.U32 R18, RZ, RZ, R2 ;  /* 0x000000ffff127224 */ /* 0x000fe200078e0002 */
[----:B------:R0:W-:Y:S01]  /*13720*/  SYNCS.ARRIVE.TRANS64.A1T0 RZ, [R4+URZ+0x30850], RZ ;  /* 0x030850ff04ff79a7 */ /* 0x0001e2000810003f */
[----:B------:R-:W-:Y:S01]  /*13730*/  IMAD.U32 R3, RZ, RZ, UR6 ;  /* 0x00000006ff037e24 */ /* 0x000fe2000f8e00ff */
[----:B------:R-:W-:Y:S01]  /*13740*/  IADD3 R10, R10, -0x40, RZ ;  /* 0xffffffc00a0a7810 */ /* 0x000fe20007ffe0ff */
[----:B------:R-:W-:Y:S02]  /*13750*/  VIADD R27, R27, 0xffffffff ;  /* 0xffffffff1b1b7836 */ /* 0x000fe40000000000 */
[----:B------:R-:W-:-:S04]  /*13760*/  IMAD.WIDE.U32 R18, R3, UR39, R18 ;  /* 0x0000002703127c25 */ /* 0x000fc8000f8e0012 */
[----:B------:R-:W-:Y:S01]  /*13770*/  VIADD R0, R0, 0x40 ;  /* 0x0000004000007836 */ /* 0x000fe20000000000 */
[----:B------:R-:W-:Y:S01]  /*13780*/  UIMAD UR4, UR4, UR6, URZ ;  /* 0x00000006040472a4 */ /* 0x000fe2000f8e023f */
[----:B------:R-:W-:-:S03]  /*13790*/  IMAD.MOV.U32 R22, RZ, RZ, R23 ;  /* 0x000000ffff167224 */ /* 0x000fc600078e0017 */
[----:B------:R-:W-:-:S03]  /*137a0*/  UIMAD UR4, UR39, UR7, UR4 ;  /* 0x00000007270472a4 */ /* 0x000fc6000f8e0204 */
[----:B------:R-:W-:Y:S02]  /*137b0*/  ULDC.64 UR6, c[0x0][0x318] ;  /* 0x0000c60000067ab9 */ /* 0x000fe40000000a00 */
[----:B------:R-:W-:Y:S02]  /*137c0*/  LEA R17, P0, R18, UR6, 0x1 ;  /* 0x0000000612117c11 */ /* 0x000fe4000f8008ff */
[----:B------:R-:W-:Y:S01]  /*137d0*/  IADD3 R3, R19, UR4, RZ ;  /* 0x0000000413037c10 */ /* 0x000fe2000fffe0ff */
[----:B------:R-:W-:-:S03]  /*137e0*/  IMAD.MOV.U32 R19, RZ, RZ, R20 ;  /* 0x000000ffff137224 */ /* 0x000fc600078e0014 */
[----:B------:R-:W-:Y:S02]  /*137f0*/  LEA.HI.X R18, R18, UR7, R3, 0x1, P0 ;  /* 0x0000000712127c11 */ /* 0x000fe400080f0c03 */
[----:B------:R-:W-:-:S13]  /*13800*/  ISETP.GT.AND P0, PT, R27, UR49, PT ;  /* 0x000000311b007c0c */ /* 0x000fda000bf04270 */
[----:B0-----:R-:W-:Y:S05]  /*13810*/  @P0 BRA `(.L_x_1117) ;  /* 0xfffffff000640947 */ /* 0x001fea000383ffff */
[----:B------:R-:W-:Y:S05]  /*13820*/  BSYNC B0 ;  /* 0x0000000000007941 */ /* 0x000fea0003800000 */
.L_x_1104:
[----:B------:R-:W-:-:S13]  /*13830*/  LOP3.LUT P0, RZ, R16, 0x20, RZ, 0xc0, !PT ;  /* 0x0000002010ff7812 */ /* 0x000fda000780c0ff */
[----:B------:R-:W-:Y:S05]  /*13840*/  @!P0 BRA `(.L_x_1118) ;  /* 0x0000000000048947 */ /* 0x000fea0003800000 */
[----:B------:R-:W-:Y:S01]  /*13850*/  BPT.TRAP 0x1 ;  /* 0x000000040000795c */ /* 0x000fe20000300000 */
.L_x_1118:
[C---:B0-----:R-:W-:Y:S01]  /*13860*/  LEA R0, R20.reuse, UR45, 0x3 ;  /* 0x0000002d14007c11 */ /* 0x041fe2000f8e18ff */
[----:B------:R-:W0:Y:S01]  /*13870*/  S2R R6, SR_TID.X ;  /* 0x0000000000067919 */ /* 0x000e220000002100 */
[----:B------:R-:W-:Y:S01]  /*13880*/  SHF.L.U32 R3, R23, 0x1f, RZ ;  /* 0x0000001f17037819 */ /* 0x000fe200000006ff */
[----:B------:R-:W-:Y:S01]  /*13890*/  BSSY B0, `(.L_x_1119) ;  /* 0x0000009000007945 */ /* 0x000fe20003800000 */
[----:B------:R-:W-:Y:S01]  /*138a0*/  MOV R2, 0xffffffc0 ;  /* 0xffffffc000027802 */ /* 0x000fe20000000f00 */
[----:B------:R-:W-:Y:S01]  /*138b0*/  IMAD R4, R20, 0x4000, R30 ;  /* 0x0000400014047824 */ /* 0x000fe200078e021e */
[----:B------:R-:W2:Y:S03]  /*138c0*/  SYNCS.PHASECHK.TRANS64.TRYWAIT P0, [R0+URZ+0x30860], R3 ;  /* 0x03086003000075a7 */ /* 0x000ea6000800017f */
[----:B------:R-:W-:Y:S01]  /*138d0*/  IMAD R5, R27, R2, UR47 ;  /* 0x0000002f1b057e24 */ /* 0x000fe2000f8e0202 */
[----:B0-----:R-:W-:-:S04]  /*138e0*/  LOP3.LUT R6, R6, 0x7f, RZ, 0xc0, !PT ;  /* 0x0000007f06067812 */ /* 0x001fc800078ec0ff */
[----:B------:R-:W-:-:S05]  /*138f0*/  SHF.R.U32.HI R6, RZ, 0x3, R6 ;  /* 0x00000003ff067819 */ /* 0x000fca0000011606 */
[----:B------:R-:W-:Y:S01]  /*13900*/  IMAD.IADD R5, R5, 0x1, -R6 ;  /* 0x0000000105057824 */ /* 0x000fe200078e0a06 */
[----:B--2---:R-:W-:Y:S06]  /*13910*/  @!P0 BRA `(.L_x_1120) ;  /* 0x0000002800248947 */ /* 0x004fec0003800000 */
.L_x_1188:
[----:B------:R-:W-:Y:S05]  /*13920*/  BSYNC B0 ;  /* 0x0000000000007941 */ /* 0x000fea0003800000 */
.L_x_1119:
[----:B------:R-:W-:-:S03]  /*13930*/  UMOV UR4, 0xffffffff ;  /* 0xffffffff00047882 */ /* 0x000fc60000000000 */
[----:B------:R-:W-:Y:S05]  /*13940*/  BRA.DIV UR4, `(.L_x_1121) ;  /* 0x0000002a042c7947 */ /* 0x000fea000b800000 */
[----:B0-----:R-:W-:Y:S01]  /*13950*/  SHFL.IDX PT, R3, R18, RZ, 0x181f ;  /* 0x00181fff12037589 */ /* 0x001fe200000e0000 */
[----:B------:R-:W-:Y:S01]  /*13960*/  ULDC UR4, c[0x0][0x2f4] ;  /* 0x0000bd0000047ab9 */ /* 0x000fe20000000800 */
[----:B------:R-:W-:Y:S02]  /*13970*/  LEA R4, R4, UR45, 0x1 ;  /* 0x0000002d04047c11 */ /* 0x000fe4000f8e08ff */
[----:B------:R-:W0:Y:S01]  /*13980*/  SHFL.IDX PT, R2, R17, RZ, 0x181f ;  /* 0x00181fff11027589 */ /* 0x000e2200000e0000 */
[----:B------:R-:W-:Y:S02]  /*13990*/  ISETP.GE.AND P2, PT, R25, UR4, PT ;  /* 0x0000000419007c0c */ /* 0x000fe4000bf46270 */
[----:B------:R-:W-:Y:S01]  /*139a0*/  ISETP.GE.AND P3, PT, R36, UR4, PT ;  /* 0x0000000424007c0c */ /* 0x000fe2000bf66270 */
[----:B------:R-:W2:Y:S01]  /*139b0*/  SHFL.IDX PT, R14, R17, 0x1, 0x181f ;  /* 0x00381f00110e7f89 */ /* 0x000ea200000e0000 */
[C---:B------:R-:W-:Y:S02]  /*139c0*/  ISETP.LT.OR P5, PT, R5.reuse, 0x1, P2 ;  /* 0x000000010500780c */ /* 0x040fe400017a1670 */
[----:B------:R-:W-:Y:S01]  /*139d0*/  ISETP.LT.OR P4, PT, R5, 0x1, P3 ;  /* 0x000000010500780c */ /* 0x000fe20001f81670 */
[----:B------:R-:W3:Y:S01]  /*139e0*/  SHFL.IDX PT, R6, R18, 0x1, 0x181f ;  /* 0x00381f0012067f89 */ /* 0x000ee200000e0000 */
        /* <DEDUP_REMOVED lines=10> */
[----:B------:R-:W-:Y:S02]  /*13a90*/  ISETP.LT.OR P4, PT, R5, 0x11, P3 ;  /* 0x000000110500780c */ /* 0x000fe40001f81670 */
[----:B--2---:R-:W-:Y:S01]  /*13aa0*/  MOV R2, R14 ;  /* 0x0000000e00027202 */ /* 0x004fe20000000f00 */
[----:B---3--:R-:W-:Y:S01]  /*13ab0*/  IMAD.MOV.U32 R3, RZ, RZ, R6 ;  /* 0x000000ffff037224 */ /* 0x008fe200078e0006 */
[----:B------:R-:W-:Y:S03]  /*13ac0*/  SHFL.IDX PT, R14, R17, 0x2, 0x181f ;  /* 0x00581f00110e7f89 */ /* 0x000fe600000e0000 */
[----:B------:R-:W-:Y:S01]  /*13ad0*/  IMAD.WIDE.U32 R2, R25, 0x2, R2 ;  /* 0x0000000219027825 */ /* 0x000fe200078e0002 */
[----:B------:R-:W0:Y:S04]  /*13ae0*/  SHFL.IDX PT, R6, R18, 0x2, 0x181f ;  /* 0x00581f0012067f89 */ /* 0x000e2800000e0000 */
[----:B------:R-:W-:Y:S01]  /*13af0*/  LDGSTS.E.BYPASS.LTC128B.128 [R4+0xc00], desc[UR60][R2.64], !P5 ;  /* 0x00c0000002047fae */ /* 0x000fe2000e901d7c */
[----:B------:R-:W-:-:S03]  /*13b00*/  ISETP.LT.OR P5, PT, R5, 0x11, P1 ;  /* 0x000000110500780c */ /* 0x000fc60000fa1670 */
[----:B------:R-:W-:Y:S01]  /*13b10*/  LDGSTS.E.BYPASS.LTC128B.128 [R4+0x2c00], desc[UR60][R2.64+0x80], !P4 ;  /* 0x02c0008002047fae */ /* 0x000fe2000e101d7c */
[----:B------:R-:W-:-:S03]  /*13b20*/  ISETP.LT.OR P4, PT, R5, 0x11, P0 ;  /* 0x000000110500780c */ /* 0x000fc60000781670 */
[----:B------:R-:W2:Y:S06]  /*13b30*/  SHFL.IDX PT, R18, R18, 0x3, 0x181f ;  /* 0x00781f0012127f89 */ /* 0x000eac00000e0000 */
[----:B------:R-:W-:Y:S01]  /*13b40*/  LDGSTS.E.BYPASS.LTC128B.128 [R4+0x4c00], desc[UR60][R2.64+0x100], !P5 ;  /* 0x04c0010002047fae */ /* 0x000fe2000e901d7c */
[----:B------:R-:W-:-:S03]  /*13b50*/  ISETP.LT.OR P5, PT, R5, 0x21, P2 ;  /* 0x000000210500780c */ /* 0x000fc600017a1670 */
[----:B------:R0:W-:Y:S01]  /*13b60*/  LDGSTS.E.BYPASS.LTC128B.128 [R4+0x6c00], desc[UR60][R2.64+0x180], !P4 ;  /* 0x06c0018002047fae */ /* 0x0001e2000e101d7c */
[----:B------:R-:W-:Y:S02]  /*13b70*/  ISETP.LT.OR P4, PT, R5, 0x21, P3 ;  /* 0x000000210500780c */ /* 0x000fe40001f81670 */
[----:B0-----:R-:W-:Y:S01]  /*13b80*/  MOV R3, R6 ;  /* 0x0000000600037202 */ /* 0x001fe20000000f00 */
[----:B------:R-:W-:Y:S02]  /*13b90*/  IMAD.MOV.U32 R2, RZ, RZ, R14 ;  /* 0x000000ffff027224 */ /* 0x000fe400078e000e */
[----:B------:R0:W3:Y:S01]  /*13ba0*/  SHFL.IDX PT, R14, R17, 0x3, 0x181f ;  /* 0x00781f00110e7f89 */ /* 0x0000e200000e0000 */
[----:B------:R-:W-:Y:S02]  /*13bb0*/  IMAD.MOV.U32 R6, RZ, RZ, RZ ;  /* 0x000000ffff067224 */ /* 0x000fe400078e00ff */
[----:B------:R-:W-:-:S05]  /*13bc0*/  IMAD.WIDE.U32 R2, R25, 0x2, R2 ;  /* 0x0000000219027825 */ /* 0x000fca00078e0002 */
[----:B------:R0:W-:Y:S01]  /*13bd0*/  LDGSTS.E.BYPASS.LTC128B.128 [R4+0x1400], desc[UR60][R2.64], !P5 ;  /* 0x0140000002047fae */ /* 0x0001e2000e901d7c */
[----:B------:R-:W-:-:S03]  /*13be0*/  ISETP.LT.OR P5, PT, R5, 0x21, P1 ;  /* 0x000000210500780c */ /* 0x000fc60000fa1670 */
[----:B------:R0:W-:Y:S01]  /*13bf0*/  LDGSTS.E.BYPASS.LTC128B.128 [R4+0x3400], desc[UR60][R2.64+0x80], !P4 ;  /* 0x0340008002047fae */ /* 0x0001e2000e101d7c */
[----:B------:R-:W-:-:S09]  /*13c00*/  ISETP.LT.OR P4, PT, R5, 0x21, P0 ;  /* 0x000000210500780c */ /* 0x000fd20000781670 */
[----:B------:R0:W-:Y:S04]  /*13c10*/  LDGSTS.E.BYPASS.LTC128B.128 [R4+0x5400], desc[UR60][R2.64+0x100], !P5 ;  /* 0x0540010002047fae */ /* 0x0001e8000e901d7c */
[----:B--23--:R0:W-:Y:S02]  /*13c20*/  LDGSTS.E.BYPASS.LTC128B.128 [R4+0x7400], desc[UR60][R2.64+0x180], !P4 ;  /* 0x0740018002047fae */ /* 0x00c1e4000e101d7c */
.L_x_1198:
[C---:B------:R-:W-:Y:S01]  /*13c30*/  ISETP.LT.OR P2, PT, R5.reuse, 0x31, P2 ;  /* 0x000000310500780c */ /* 0x040fe20001741670 */
[----:B0-----:R-:W-:Y:S01]  /*13c40*/  IMAD.MOV.U32 R2, RZ, RZ, R14 ;  /* 0x000000ffff027224 */ /* 0x001fe200078e000e */
[C---:B------:R-:W-:Y:S02]  /*13c50*/  ISETP.LT.OR P3, PT, R5.reuse, 0x31, P3 ;  /* 0x000000310500780c */ /* 0x040fe40001f61670 */
        /* <DEDUP_REMOVED lines=13> */
.L_x_1122:
        /* <DEDUP_REMOVED lines=10> */
.L_x_1123:
[----:B0-----:R-:W-:Y:S01]  /*13dd0*/  VIADD R2, R20, 0x1 ;  /* 0x0000000114027836 */ /* 0x001fe20000000000 */
[----:B------:R0:W-:Y:S04]  /*13de0*/  SYNCS.ARRIVE.TRANS64.A1T0 RZ, [R0+URZ+0x30850], RZ ;  /* 0x030850ff00ff79a7 */ /* 0x0001e8000810003f */
[----:B------:R-:W-:-:S04]  /*13df0*/  ISETP.NE.AND P0, PT, R2, 0x2, PT ;  /* 0x000000020200780c */ /* 0x000fc80003f05270 */
[----:B0-----:R-:W-:Y:S02]  /*13e00*/  SEL R0, RZ, 0x1, P0 ;  /* 0x00000001ff007807 */ /* 0x001fe40000000000 */
[----:B------:R-:W-:Y:S02]  /*13e10*/  SEL R2, R2, RZ, P0 ;  /* 0x000000ff02027207 */ /* 0x000fe40000000000 */
[----:B------:R-:W-:-:S07]  /*13e20*/  LOP3.LUT R0, R23, R0, RZ, 0x3c, !PT ;  /* 0x0000000017007212 */ /* 0x000fce00078e3cff */
.L_x_1083:
[----:B------:R-:W0:Y:S01]  /*13e30*/  S2R R4, SR_CgaCtaId ;  /* 0x0000000000047919 */ /* 0x000e220000008800 */
[----:B------:R-:W-:Y:S02]  /*13e40*/  MOV R3, 0x400 ;  /* 0x0000040000037802 */ /* 0x000fe40000000f00 */
[----:B------:R-:W-:Y:S02]  /*13e50*/  SHF.L.U32 R6, R6, 0x1f, RZ ;  /* 0x0000001f06067819 */ /* 0x000fe400000006ff */
[----:B0-----:R-:W-:-:S04]  /*13e60*/  LEA R7, R4, R3, 0x18 ;  /* 0x0000000304077211 */ /* 0x001fc800078ec0ff */
[----:B------:R-:W0:Y:S02]  /*13e70*/  SYNCS.PHASECHK.TRANS64.TRYWAIT P0, [R7+URZ+0x30820], R6 ;  /* 0x03082006070075a7 */ /* 0x000e24000800017f */
[----:B0-----:R-:W-:Y:S05]  /*13e80*/  @!P0 BRA `(.L_x_1124) ;  /* 0x00000028005c8947 */ /* 0x001fea0003800000 */
.L_x_1199:
[----:B------:R-:W-:-:S03]  /*13e90*/  UMOV UR4, 0xffffffff ;  /* 0xffffffff00047882 */ /* 0x000fc60000000000 */
[----:B------:R-:W-:Y:S05]  /*13ea0*/  BRA.DIV UR4, `(.L_x_1125) ;  /* 0x0000002a04687947 */ /* 0x000fea000b800000 */
[----:B------:R-:W2:Y:S02]  /*13eb0*/  S2R R3, SR_TID.X ;  /* 0x0000000000037919 */ /* 0x000ea40000002100 */
[----:B--2---:R-:W-:-:S04]  /*13ec0*/  SHF.R.U32.HI R3, RZ, 0x5, R3 ;  /* 0x00000005ff037819 */ /* 0x004fc80000011603 */
[----:B------:R-:W-:-:S05]  /*13ed0*/  LOP3.LUT R3, R3, 0x3, RZ, 0xc0, !PT ;  /* 0x0000000303037812 */ /* 0x000fca00078ec0ff */
[----:B------:R2:W3:Y:S02]  /*13ee0*/  SHFL.IDX PT, R14, R3, RZ, 0x1f ;  /* 0x00001fff030e7589 */ /* 0x0004e400000e0000 */
.L_x_1202:
[----:B---3--:R-:W-:-:S13]  /*13ef0*/  ISETP.NE.AND P0, PT, R14, RZ, PT ;  /* 0x000000ff0e00720c */ /* 0x008fda0003f05270 */
[----:B------:R-:W-:Y:S05]  /*13f00*/  @P0 BRA `(.L_x_991) ;  /* 0x0000000000900947 */ /* 0x000fea0003800000 */
[----:B------:R-:W-:-:S03]  /*13f10*/  UMOV UR4, 0xffffffff ;  /* 0xffffffff00047882 */ /* 0x000fc60000000000 */
[----:B------:R-:W-:Y:S05]  /*13f20*/  BRA.DIV UR4, `(.L_x_1126) ;  /* 0x0000002a047c7947 */ /* 0x000fea000b800000 */
[----:B------:R-:W-:-:S13]  /*13f30*/  ELECT P6, URZ, PT ;  /* 0x00000000003f782f */ /* 0x000fda00038c0000 */
.L_x_1205:
[----:B------:R-:W-:Y:S05]  /*13f40*/  @!P6 BRA `(.L_x_991) ;  /* 0x000000000080e947 */ /* 0x000fea0003800000 */
[----:B--2---:R-:W2:Y:S02]  /*13f50*/  LDL R3, [R1+0x4] ;  /* 0x0000040001037983 */ /* 0x004ea40000100800 */
[----:B--2---:R-:W-:-:S13]  /*13f60*/  R2UR UR4, R3 ;  /* 0x00000000030472ca */ /* 0x004fda00000e0000 */
[----:B------:R-:W-:-:S06]  /*13f70*/  ULOP3.LUT UR4, UR4, 0x2, URZ, 0xfc, !UPT ;  /* 0x0000000204047892 */ /* 0x000fcc000f8efc3f */
[----:B------:R-:W-:-:S05]  /*13f80*/  IMAD.U32 R3, RZ, RZ, UR4 ;  /* 0x00000004ff037e24 */ /* 0x000fca000f8e00ff */
[----:B------:R-:W-:-:S13]  /*13f90*/  ISETP.NE.AND P0, PT, R3, 0x3, PT ;  /* 0x000000030300780c */ /* 0x000fda0003f05270 */
[----:B------:R-:W-:Y:S05]  /*13fa0*/  @!P0 BRA `(.L_x_1127) ;  /* 0x0000000000048947 */ /* 0x000fea0003800000 */
[----:B------:R-:W-:Y:S01]  /*13fb0*/  BPT.TRAP 0x1 ;  /* 0x000000040000795c */ /* 0x000fe20000300000 */
.L_x_1127:
[C---:B------:R-:W-:Y:S01]  /*13fc0*/  LEA R5, R2.reuse, R7, 0x3 ;  /* 0x0000000702057211 */ /* 0x040fe200078e18ff */
[----:B------:R-:W-:Y:S01]  /*13fd0*/  VIADD R2, R2, 0x1 ;  /* 0x0000000102027836 */ /* 0x000fe20000000000 */
[----:B------:R-:W-:-:S04]  /*13fe0*/  SHF.L.U32 R4, R0, 0x1f, RZ ;  /* 0x0000001f00047819 */ /* 0x000fc800000006ff */
[----:B------:R-:W2:Y:S01]  /*13ff0*/  SYNCS.PHASECHK.TRANS64.TRYWAIT P1, [R5+URZ+0x30840], R4 ;  /* 0x03084004050075a7 */ /* 0x000ea2000802017f */
[----:B------:R-:W-:-:S04]  /*14000*/  ISETP.NE.AND P2, PT, R2, 0x2, PT ;  /* 0x000000020200780c */ /* 0x000fc80003f45270 */
[----:B------:R-:W-:Y:S01]  /*14010*/  SEL R3, RZ, 0x1, P2 ;  /* 0x00000001ff037807 */ /* 0x000fe20001000000 */
[----:B--2---:R-:W-:Y:S08]  /*14020*/  @!P1 BRA `(.L_x_1128) ;  /* 0x00000028005c9947 */ /* 0x004ff00003800000 */
.L_x_1206:
[----:B------:R-:W-:Y:S02]  /*14030*/  SEL R2, R2, RZ, P2 ;  /* 0x000000ff02027207 */ /* 0x000fe40001000000 */
[----:B------:R-:W-:Y:S01]  /*14040*/  LOP3.LUT R0, R0, R3, RZ, 0x3c, !PT ;  /* 0x0000000300007212 */ /* 0x000fe200078e3cff */
[----:B------:R-:W-:Y:S06]  /*14050*/  @!P0 BRA `(.L_x_1129) ;  /* 0x0000000000048947 */ /* 0x000fec0003800000 */
[----:B------:R-:W-:Y:S01]  /*14060*/  BPT.TRAP 0x1 ;  /* 0x000000040000795c */ /* 0x000fe20000300000 */
.L_x_1129:
[----:B------:R-:W-:Y:S01]  /*14070*/  IMAD R3, R2, 0x8, R7 ;  /* 0x0000000802037824 */ /* 0x000fe200078e0207 */
[----:B------:R-:W-:-:S04]  /*14080*/  SHF.L.U32 R0, R0, 0x1f, RZ ;  /* 0x0000001f00007819 */ /* 0x000fc800000006ff */
[----:B------:R-:W3:Y:S02]  /*14090*/  SYNCS.PHASECHK.TRANS64.TRYWAIT P1, [R3+URZ+0x30840], R0 ;  /* 0x03084000030075a7 */ /* 0x000ee4000802017f */
[----:B---3--:R-:W-:Y:S05]  /*140a0*/  @!P1 BRA `(.L_x_1130) ;  /* 0x0000002800509947 */ /* 0x008fea0003800000 */
.L_x_1207:
[----:B------:R-:W-:Y:S05]  /*140b0*/  @!P0 BRA `(.L_x_1131) ;  /* 0x0000000000048947 */ /* 0x000fea0003800000 */
[----:B------:R-:W-:Y:S01]  /*140c0*/  BPT.TRAP 0x1 ;  /* 0x000000040000795c */ /* 0x000fe20000300000 */
.L_x_1131:
[----:B------:R-:W4:Y:S02]  /*140d0*/  SYNCS.PHASECHK.TRANS64.TRYWAIT P1, [R5+URZ+0x30860], R4 ;  /* 0x03086004050075a7 */ /* 0x000f24000802017f */
[----:B----4-:R-:W-:Y:S05]  /*140e0*/  @!P1 BRA `(.L_x_1132) ;  /* 0x0000002800549947 */ /* 0x010fea0003800000 */
.L_x_1208:
[----:B------:R-:W-:Y:S05]  /*140f0*/  @!P0 BRA `(.L_x_1133) ;  /* 0x0000000000048947 */ /* 0x000fea0003800000 */
[----:B------:R-:W-:Y:S01]  /*14100*/  BPT.TRAP 0x1 ;  /* 0x000000040000795c */ /* 0x000fe20000300000 */
.L_x_1133:
[----:B------:R0:W0:Y:S02]  /*14110*/  SYNCS.PHASECHK.TRANS64.TRYWAIT P0, [R3+URZ+0x30860], R0 ;  /* 0x03086000030075a7 */ /* 0x000024000800017f */
[----:B0-----:R-:W-:Y:S05]  /*14120*/  @!P0 NANOSLEEP.SYNCS 0x989680 ;  /* 0x009896800000895d */ /* 0x001fea0003900000 */
[----:B------:R-:W0:Y:S02]  /*14130*/  @!P0 SYNCS.PHASECHK.TRANS64 P0, [R3+URZ+0x30860], R0 ;  /* 0x03086000030085a7 */ /* 0x000e24000800007f */
[----:B0-----:R-:W-:Y:S05]  /*14140*/  @!P0 BRA `(.L_x_1133) ;  /* 0xfffffffc00f08947 */ /* 0x001fea000383ffff */
.L_x_991:
[----:B------:R-:W-:Y:S05]  /*14150*/  BSYNC B6 ;  /* 0x0000000000067941 */ /* 0x000fea0003800000 */
.L_x_988:
[----:B------:R-:W-:Y:S05]  /*14160*/  EXIT ;  /* 0x000000000000794d */ /* 0x000fea0003800000 */
.L_x_1001:
[----:B------:R-:W-:-:S13]  /*14170*/  R2UR UR4, R16 ;  /* 0x00000000100472ca */ /* 0x000fda00000e0000 */
[----:B0-----:R-:W-:-:S04]  /*14180*/  MOV R3, UR4 ;  /* 0x0000000400037c02 */ /* 0x001fc80008000f00 */
[----:B------:R0:W1:Y:S03]  /*14190*/  SYNCS.PHASECHK.TRANS64.TRYWAIT P0, [R3+URZ+0x30800], R0 ;  /* 0x03080000030075a7 */ /* 0x000066000800017f */
[----:B-1----:R-:W-:Y:S05]  /*141a0*/  @!P0 NANOSLEEP.SYNCS 0x989680 ;  /* 0x009896800000895d */ /* 0x002fea0003900000 */
[----:B------:R-:W1:Y:S02]  /*141b0*/  @!P0 SYNCS.PHASECHK.TRANS64 P0, [R3+URZ+0x30800], R0 ;  /* 0x03080000030085a7 */ /* 0x000e64000800007f */
[----:B-1----:R-:W-:Y:S05]  /*141c0*/  @!P0 BRA `(.L_x_1001) ;  /* 0xfffffffc00e88947 */ /* 0x002fea000383ffff */
[----:B------:R-:W-:Y:S05]  /*141d0*/  BRA `(.L_x_1134) ;  /* 0xfffffed400ec7947 */ /* 0x000fea000383ffff */
.L_x_1005:
[----:B------:R-:W-:-:S13]  /*141e0*/  R2UR UR4, R16 ;  /* 0x00000000100472ca */ /* 0x000fda00000e0000 */
[----:B0-----:R-:W-:-:S04]  /*141f0*/  IMAD.U32 R3, RZ, RZ, UR4 ;  /* 0x00000004ff037e24 */ /* 0x001fc8000f8e00ff */
[----:B------:R0:W2:Y:S03]  /*14200*/  SYNCS.PHASECHK.TRANS64.TRYWAIT P1, [R3+URZ+0x30830], R0 ;  /* 0x03083000030075a7 */ /* 0x0000a6000802017f */
[----:B--2---:R-:W-:Y:S05]  /*14210*/  @!P1 NANOSLEEP.SYNCS 0x989680 ;  /* 0x009896800000995d */ /* 0x004fea0003900000 */
[----:B------:R-:W2:Y:S02]  /*14220*/  @!P1 SYNCS.PHASECHK.TRANS64 P1, [R3+URZ+0x30830], R0 ;  /* 0x03083000030095a7 */ /* 0x000ea4000802007f */
[----:B--2---:R-:W-:Y:S05]  /*14230*/  @!P1 BRA `(.L_x_1005) ;  /* 0xfffffffc00e89947 */ /* 0x004fea000383ffff */
[----:B------:R-:W-:Y:S05]  /*14240*/  BRA `(.L_x_1004) ;  /* 0xfffffed800147947 */ /* 0x000fea000383ffff */
.L_x_1022:
[----:B------:R-:W-:-:S13]  /*14250*/  R2UR UR6, R206 ;  /* 0x00000000ce0672ca */ /* 0x000fda00000e0000 */
[----:B-1----:R-:W-:-:S04]  /*14260*/  IMAD.U32 R4, RZ, RZ, UR6 ;  /* 0x00000006ff047e24 */ /* 0x002fc8000f8e00ff */
[----:B------:R1:W2:Y:S03]  /*14270*/  SYNCS.PHASECHK.TRANS64.TRYWAIT P1, [R4+URZ+0x30830], R3 ;  /* 0x03083003040075a7 */ /* 0x0002a6000802017f */
[----:B--2---:R-:W-:Y:S05]  /*14280*/  @!P1 NANOSLEEP.SYNCS 0x989680 ;  /* 0x009896800000995d */ /* 0x004fea0003900000 */
[----:B------:R-:W2:Y:S02]  /*14290*/  @!P1 SYNCS.PHASECHK.TRANS64 P1, [R4+URZ+0x30830], R3 ;  /* 0x03083003040095a7 */ /* 0x000ea4000802007f */
[----:B--2---:R-:W-:Y:S05]  /*142a0*/  @!P1 BRA `(.L_x_1022) ;  /* 0xfffffffc00e89947 */ /* 0x004fea000383ffff */
[----:B------:R-:W-:Y:S05]  /*142b0*/  BRA `(.L_x_1021) ;  /* 0xffffff0800187947 */ /* 0x000fea000383ffff */
.L_x_1026:
[----:B-1----:R-:W-:-:S04]  /*142c0*/  MOV R3, UR6 ;  /* 0x0000000600037c02 */ /* 0x002fc80008000f00 */
[----:B------:R1:W2:Y:S03]  /*142d0*/  SYNCS.PHASECHK.TRANS64.TRYWAIT P1, [R3+URZ+0x30850], R0 ;  /* 0x03085000030075a7 */ /* 0x0002a6000802017f */
[----:B--2---:R-:W-:Y:S05]  /*142e0*/  @!P1 NANOSLEEP.SYNCS 0x989680 ;  /* 0x009896800000995d */ /* 0x004fea0003900000 */
[----:B------:R-:W2:Y:S02]  /*142f0*/  @!P1 SYNCS.PHASECHK.TRANS64 P1, [R3+URZ+0x30850], R0 ;  /* 0x03085000030095a7 */ /* 0x000ea4000802007f */
[----:B--2---:R-:W-:Y:S05]  /*14300*/  @!P1 BRA `(.L_x_1026) ;  /* 0xfffffffc00ec9947 */ /* 0x004fea000383ffff */
[----:B------:R-:W-:Y:S05]  /*14310*/  BRA `(.L_x_1025) ;  /* 0xffffff1400b87947 */ /* 0x000fea000383ffff */
.L_x_1045:
[----:B-1----:R-:W-:-:S04]  /*14320*/  IMAD.U32 R4, RZ, RZ, UR5 ;  /* 0x00000005ff047e24 */ /* 0x002fc8000f8e00ff */
[----:B------:R1:W2:Y:S03]  /*14330*/  SYNCS.PHASECHK.TRANS64.TRYWAIT P1, [R4+URZ+0x30830], R3 ;  /* 0x03083003040075a7 */ /* 0x0002a6000802017f */
[----:B--2---:R-:W-:Y:S05]  /*14340*/  @!P1 NANOSLEEP.SYNCS 0x989680 ;  /* 0x009896800000995d */ /* 0x004fea0003900000 */
[----:B------:R-:W2:Y:S02]  /*14350*/  @!P1 SYNCS.PHASECHK.TRANS64 P1, [R4+URZ+0x30830], R3 ;  /* 0x03083003040095a7 */ /* 0x000ea4000802007f */
[----:B--2---:R-:W-:Y:S05]  /*14360*/  @!P1 BRA `(.L_x_1045) ;  /* 0xfffffffc00ec9947 */ /* 0x004fea000383ffff */
[----:B------:R-:W-:Y:S05]  /*14370*/  BRA `(.L_x_1044) ;  /* 0xffffff3800087947 */ /* 0x000fea000383ffff */
.L_x_1049:
[----:B01----:R-:W-:-:S04]  /*14380*/  IMAD.U32 R3, RZ, RZ, UR5 ;  /* 0x00000005ff037e24 */ /* 0x003fc8000f8e00ff */
[----:B------:R0:W1:Y:S03]  /*14390*/  SYNCS.PHASECHK.TRANS64.TRYWAIT P1, [R3+URZ+0x30850], R0 ;  /* 0x03085000030075a7 */ /* 0x000066000802017f */
[----:B-1----:R-:W-:Y:S05]  /*143a0*/  @!P1 NANOSLEEP.SYNCS 0x989680 ;  /* 0x009896800000995d */ /* 0x002fea0003900000 */
[----:B------:R-:W1:Y:S02]  /*143b0*/  @!P1 SYNCS.PHASECHK.TRANS64 P1, [R3+URZ+0x30850], R0 ;  /* 0x03085000030095a7 */ /* 0x000e64000802007f */
[----:B-1----:R-:W-:Y:S05]  /*143c0*/  @!P1 BRA `(.L_x_1049) ;  /* 0xfffffffc00ec9947 */ /* 0x002fea000383ffff */
[----:B------:R-:W-:Y:S05]  /*143d0*/  BRA `(.L_x_1048) ;  /* 0xffffff44008c7947 */ /* 0x000fea000383ffff */
.L_x_1057:
[----:B------:R-:W-:-:S13]  /*143e0*/  R2UR UR5, R205 ;  /* 0x00000000cd0572ca */ /* 0x000fda00000e0000 */
[----:B-1----:R-:W-:-:S04]  /*143f0*/  MOV R4, UR5 ;  /* 0x0000000500047c02 */ /* 0x002fc80008000f00 */
[----:B------:R1:W2:Y:S03]  /*14400*/  SYNCS.PHASECHK.TRANS64.TRYWAIT P1, [R4+URZ+0x30830], R3 ;  /* 0x03083003040075a7 */ /* 0x0002a6000802017f */
[----:B--2---:R-:W-:Y:S05]  /*14410*/  @!P1 NANOSLEEP.SYNCS 0x989680 ;  /* 0x009896800000995d */ /* 0x004fea0003900000 */
[----:B------:R-:W2:Y:S02]  /*14420*/  @!P1 SYNCS.PHASECHK.TRANS64 P1, [R4+URZ+0x30830], R3 ;  /* 0x03083003040095a7 */ /* 0x000ea4000802007f */
[----:B--2---:R-:W-:Y:S05]  /*14430*/  @!P1 BRA `(.L_x_1057) ;  /* 0xfffffffc00e89947 */ /* 0x004fea000383ffff */
[----:B------:R-:W-:Y:S05]  /*14440*/  BRA `(.L_x_1056) ;  /* 0xffffff5800447947 */ /* 0x000fea000383ffff */
.L_x_1061:
[----:B01----:R-:W-:-:S04]  /*14450*/  IMAD.U32 R3, RZ, RZ, UR5 ;  /* 0x00000005ff037e24 */ /* 0x003fc8000f8e00ff */
[----:B------:R0:W1:Y:S03]  /*14460*/  SYNCS.PHASECHK.TRANS64.TRYWAIT P1, [R3+URZ+0x30850], R0 ;  /* 0x03085000030075a7 */ /* 0x000066000802017f */
[----:B-1----:R-:W-:Y:S05]  /*14470*/  @!P1 NANOSLEEP.SYNCS 0x989680 ;  /* 0x009896800000995d */ /* 0x002fea0003900000 */
[----:B------:R-:W1:Y:S02]  /*14480*/  @!P1 SYNCS.PHASECHK.TRANS64 P1, [R3+URZ+0x30850], R0 ;  /* 0x03085000030095a7 */ /* 0x000e64000802007f */
[----:B-1----:R-:W-:Y:S05]  /*14490*/  @!P1 BRA `(.L_x_1061) ;  /* 0xfffffffc00ec9947 */ /* 0x002fea000383ffff */
[----:B------:R-:W-:Y:S05]  /*144a0*/  BRA `(.L_x_1060) ;  /* 0xffffff6400c87947 */ /* 0x000fea000383ffff */
.L_x_1076:
[----:B-1----:R-:W-:-:S04]  /*144b0*/  IMAD.U32 R5, RZ, RZ, UR5 ;  /* 0x00000005ff057e24 */ /* 0x002fc8000f8e00ff */
[----:B------:R1:W2:Y:S03]  /*144c0*/  SYNCS.PHASECHK.TRANS64.TRYWAIT P1, [R5+URZ+0x30850], R0 ;  /* 0x03085000050075a7 */ /* 0x0002a6000802017f */
[----:B--2---:R-:W-:Y:S05]  /*144d0*/  @!P1 NANOSLEEP.SYNCS 0x989680 ;  /* 0x009896800000995d */ /* 0x004fea0003900000 */
[----:B------:R-:W2:Y:S02]  /*144e0*/  @!P1 SYNCS.PHASECHK.TRANS64 P1, [R5+URZ+0x30850], R0 ;  /* 0x03085000050095a7 */ /* 0x000ea4000802007f */
[----:B--2---:R-:W-:Y:S05]  /*144f0*/  @!P1 BRA `(.L_x_1076) ;  /* 0xfffffffc00ec9947 */ /* 0x004fea000383ffff */
[----:B------:R-:W-:Y:S05]  /*14500*/  BRA `(.L_x_1075) ;  /* 0xffffff8c00387947 */ /* 0x000fea000383ffff */
.L_x_1094:
[----:B------:R-:W-:Y:S01]  /*14510*/  MOV R13, R18 ;  /* 0x00000012000d7202 */ /* 0x000fe20000000f00 */
[----:B------:R-:W-:Y:S01]  /*14520*/  IMAD.MOV.U32 R12, RZ, RZ, RZ ;  /* 0x000000ffff0c7224 */ /* 0x000fe200078e00ff */
[----:B------:R-:W-:Y:S01]  /*14530*/  MOV R15, 0xffffffff ;  /* 0xffffffff000f7802 */ /* 0x000fe20000000f00 */
[----:B------:R-:W-:-:S07]  /*14540*/  IMAD.MOV.U32 R11, RZ, RZ, 0x1f ;  /* 0x0000001fff0b7424 */ /* 0x000fce00078e00ff */
[----:B-----5:R-:W-:Y:S05]  /*14550*/  WARPSYNC.COLLECTIVE R15, `(.L_x_1135) ;  /* 0x000000000f087348 */ /* 0x020fea0003c00000 */
[----:B------:R0:W1:Y:S02]  /*14560*/  SHFL.IDX P6, R14, R13, R12, R11 ;  /* 0x0000000c0d0e7389 */ /* 0x00006400000c000b */
[----:B01---5:R-:W-:Y:S01]  /*14570*/  ENDCOLLECTIVE ;  /* 0x000000000000791b */ /* 0x023fe20003800000 */
.L_x_1135:
[----:B------:R-:W-:Y:S05]  /*14580*/  BRA `(.L_x_1136) ;  /* 0xffffffcc00e47947 */ /* 0x000fea000383ffff */
.L_x_1096:
[----:B0-----:R-:W-:-:S04]  /*14590*/  IMAD.U32 R3, RZ, RZ, UR45 ;  /* 0x0000002dff037e24 */ /* 0x001fc8000f8e00ff */
[----:B------:R0:W1:Y:S03]  /*145a0*/  SYNCS.PHASECHK.TRANS64.TRYWAIT P0, [R3+URZ+0x30840], R2 ;  /* 0x03084002030075a7 */ /* 0x000066000800017f */
[----:B-1----:R-:W-:Y:S05]  /*145b0*/  @!P0 NANOSLEEP.SYNCS 0x989680 ;  /* 0x009896800000895d */ /* 0x002fea0003900000 */
[----:B------:R-:W1:Y:S02]  /*145c0*/  @!P0 SYNCS.PHASECHK.TRANS64 P0, [R3+URZ+0x30840], R2 ;  /* 0x03084002030085a7 */ /* 0x000e64000800007f */
[----:B-1----:R-:W-:Y:S05]  /*145d0*/  @!P0 BRA `(.L_x_1096) ;  /* 0xfffffffc00ec8947 */ /* 0x002fea000383ffff */
[----:B------:R-:W-:Y:S05]  /*145e0*/  BRA `(.L_x_1137) ;  /* 0xffffffd000787947 */ /* 0x000fea000383ffff */
.L_x_1097:
[----:B------:R-:W-:Y:S01]  /*145f0*/  BSSY B0, `(.L_x_1138) ;  /* 0x0000008000007945 */ /* 0x000fe20003800000 */
[----:B------:R-:W-:Y:S01]  /*14600*/  IMAD.MOV.U32 R13, RZ, RZ, R7 ;  /* 0x000000ffff0d7224 */ /* 0x000fe200078e0007 */
[----:B------:R-:W-:Y:S01]  /*14610*/  MOV R12, RZ ;  /* 0x000000ff000c7202 */ /* 0x000fe20000000f00 */
[----:B------:R-:W-:Y:S02]  /*14620*/  IMAD.MOV.U32 R11, RZ, RZ, 0x181f ;  /* 0x0000181fff0b7424 */ /* 0x000fe400078e00ff */
[----:B------:R-:W-:-:S07]  /*14630*/  IMAD.MOV.U32 R15, RZ, RZ, -0x1 ;  /* 0xffffffffff0f7424 */ /* 0x000fce00078e00ff */
[----:B------:R-:W-:Y:S05]  /*14640*/  WARPSYNC.COLLECTIVE R15, `(.L_x_1139) ;  /* 0x000000000f087348 */ /* 0x000fea0003c00000 */
[----:B------:R0:W1:Y:S02]  /*14650*/  SHFL.IDX P6, R14, R13, R12, R11 ;  /* 0x0000000c0d0e7389 */ /* 0x00006400000c000b */
[----:B01----:R-:W-:Y:S01]  /*14660*/  ENDCOLLECTIVE ;  /* 0x000000000000791b */ /* 0x003fe20003800000 */
.L_x_1139:
[----:B------:R-:W-:Y:S05]  /*14670*/  BSYNC B0 ;  /* 0x0000000000007941 */ /* 0x000fea0003800000 */
.L_x_1138:
[----:B------:R-:W-:Y:S01]  /*14680*/  IMAD.MOV.U32 R13, RZ, RZ, R6 ;  /* 0x000000ffff0d7224 */ /* 0x000fe200078e0006 */
[----:B------:R-:W-:Y:S01]  /*14690*/  MOV R11, 0x181f ;  /* 0x0000181f000b7802 */ /* 0x000fe20000000f00 */
[----:B------:R-:W-:Y:S01]  /*146a0*/  IMAD.MOV.U32 R12, RZ, RZ, RZ ;  /* 0x000000ffff0c7224 */ /* 0x000fe200078e00ff */
[----:B------:R-:W-:Y:S01]  /*146b0*/  MOV R3, R14 ;  /* 0x0000000e00037202 */ /* 0x000fe20000000f00 */
[----:B------:R-:W-:Y:S01]  /*146c0*/  IMAD.MOV.U32 R15, RZ, RZ, -0x1 ;  /* 0xffffffffff0f7424 */ /* 0x000fe200078e00ff */
[----:B------:R-:W-:-:S07]  /*146d0*/  @P0 LEA R9, R30, UR45, 0x1 ;  /* 0x0000002d1e090c11 */ /* 0x000fce000f8e08ff */
[----:B------:R-:W-:Y:S05]  /*146e0*/  WARPSYNC.COLLECTIVE R15, `(.L_x_1140) ;  /* 0x000000000f087348 */ /* 0x000fea0003c00000 */
[----:B------:R0:W1:Y:S02]  /*146f0*/  SHFL.IDX P6, R14, R13, R12, R11 ;  /* 0x0000000c0d0e7389 */ /* 0x00006400000c000b */
[----:B01----:R-:W-:Y:S01]  /*14700*/  ENDCOLLECTIVE ;  /* 0x000000000000791b */ /* 0x003fe20003800000 */
.L_x_1140:
[----:B------:R-:W-:Y:S01]  /*14710*/  MOV R13, R7 ;  /* 0x00000007000d7202 */ /* 0x000fe20000000f00 */
[----:B------:R-:W-:Y:S02]  /*14720*/  IMAD.MOV.U32 R12, RZ, RZ, 0x1 ;  /* 0x00000001ff0c7424 */ /* 0x000fe400078e00ff */
[----:B------:R-:W-:-:S07]  /*14730*/  IMAD.MOV.U32 R2, RZ, RZ, R14 ;  /* 0x000000ffff027224 */ /* 0x000fce00078e000e */
[----:B------:R-:W-:Y:S05]  /*14740*/  WARPSYNC.COLLECTIVE R15, `(.L_x_1141) ;  /* 0x000000000f087348 */ /* 0x000fea0003c00000 */
[----:B------:R0:W1:Y:S02]  /*14750*/  SHFL.IDX P6, R14, R13, R12, R11 ;  /* 0x0000000c0d0e7389 */ /* 0x00006400000c000b */
[----:B01----:R-:W-:Y:S01]  /*14760*/  ENDCOLLECTIVE ;  /* 0x000000000000791b */ /* 0x003fe20003800000 */
.L_x_1141:
[----:B------:R-:W-:-:S05]  /*14770*/  @P0 IMAD.WIDE.U32 R2, R25, 0x2, R2 ;  /* 0x0000000219020825 */ /* 0x000fca00078e0002 */
[----:B------:R-:W-:Y:S01]  /*14780*/  @!PT LDS RZ, [RZ] ;  /* 0x00000000fffff984 */ /* 0x000fe20000000800 */
[----:B------:R-:W-:Y:S01]  /*14790*/  @!PT LDS RZ, [RZ] ;  /* 0x00000000fffff984 */ /* 0x000fe20000000800 */
[----:B------:R-:W-:Y:S01]  /*147a0*/  @!PT LDS RZ, [RZ] ;  /* 0x00000000fffff984 */ /* 0x000fe20000000800 */
[----:B------:R0:W-:Y:S04]  /*147b0*/  @P0 LDGSTS.E.BYPASS.LTC128B.128 [R9+0x20400], desc[UR60][R2.64], !P4 ;  /* 0x2040000002090fae */ /* 0x0001e8000e101d7c */
[----:B------:R0:W-:Y:S01]  /*147c0*/  @P0 LDGSTS.E.BYPASS.LTC128B.128 [R9+0x22400], desc[UR60][R2.64+0x80], !P3 ;  /* 0x2240008002090fae */ /* 0x0001e2000d901d7c */
[----:B------:R-:W-:-:S03]  /*147d0*/  MOV R13, R6 ;  /* 0x00000006000d7202 */ /* 0x000fc60000000f00 */
[----:B------:R0:W-:Y:S04]  /*147e0*/  @P0 LDGSTS.E.BYPASS.LTC128B.128 [R9+0x24400], desc[UR60][R2.64+0x100], !P2 ;  /* 0x2440010002090fae */ /* 0x0001e8000d101d7c */
[----:B------:R0:W-:Y:S01]  /*147f0*/  @P0 LDGSTS.E.BYPASS.LTC128B.128 [R9+0x26400], desc[UR60][R2.64+0x180], !P1 ;  /* 0x2640018002090fae */ /* 0x0001e2000c901d7c */
[----:B------:R-:W-:Y:S01]  /*14800*/  ISETP.GE.AND P0, PT, R0, 0x11, PT ;  /* 0x000000110000780c */ /* 0x000fe20003f06270 */
[----:B------:R-:W-:-:S12]  /*14810*/  IMAD.MOV.U32 R5, RZ, RZ, R14 ;  /* 0x000000ffff057224 */ /* 0x000fd800078e000e */
[----:B0-----:R-:W-:Y:S05]  /*14820*/  WARPSYNC.COLLECTIVE R15, `(.L_x_1142) ;  /* 0x000000000f087348 */ /* 0x001fea0003c00000 */
[----:B------:R1:W2:Y:S02]  /*14830*/  SHFL.IDX P6, R14, R13, R12, R11 ;  /* 0x0000000c0d0e7389 */ /* 0x0002a400000c000b */
[----:B012---:R-:W-:Y:S01]  /*14840*/  ENDCOLLECTIVE ;  /* 0x000000000000791b */ /* 0x007fe20003800000 */
.L_x_1142:
[----:B------:R-:W-:Y:S01]  /*14850*/  @P0 LEA R21, R30, UR45, 0x1 ;  /* 0x0000002d1e150c11 */ /* 0x000fe2000f8e08ff */
[----:B------:R-:W-:Y:S01]  /*14860*/  IMAD.MOV.U32 R13, RZ, RZ, R7 ;  /* 0x000000ffff0d7224 */ /* 0x000fe200078e0007 */
[----:B------:R-:W-:Y:S01]  /*14870*/  MOV R12, 0x2 ;  /* 0x00000002000c7802 */ /* 0x000fe20000000f00 */
[----:B------:R-:W-:-:S07]  /*14880*/  IMAD.MOV.U32 R4, RZ, RZ, R14 ;  /* 0x000000ffff047224 */ /* 0x000fce00078e000e */
[----:B------:R-:W-:Y:S05]  /*14890*/  WARPSYNC.COLLECTIVE R15, `(.L_x_1143) ;  /* 0x000000000f087348 */ /* 0x000fea0003c00000 */
[----:B------:R0:W1:Y:S02]  /*148a0*/  SHFL.IDX P6, R14, R13, R12, R11 ;  /* 0x0000000c0d0e7389 */ /* 0x00006400000c000b */
[----:B01----:R-:W-:Y:S01]  /*148b0*/  ENDCOLLECTIVE ;  /* 0x000000000000791b */ /* 0x003fe20003800000 */
.L_x_1143:
[----:B------:R-:W-:-:S05]  /*148c0*/  @P0 IMAD.WIDE.U32 R4, R25, 0x2, R4 ;  /* 0x0000000219040825 */ /* 0x000fca00078e0004 */
[----:B------:R-:W-:Y:S01]  /*148d0*/  @!PT LDS RZ, [RZ] ;  /* 0x00000000fffff984 */ /* 0x000fe20000000800 */
[----:B------:R-:W-:Y:S01]  /*148e0*/  @!PT LDS RZ, [RZ] ;  /* 0x00000000fffff984 */ /* 0x000fe20000000800 */
[----:B------:R-:W-:Y:S01]  /*148f0*/  @!PT LDS RZ, [RZ] ;  /* 0x00000000fffff984 */ /* 0x000fe20000000800 */
[----:B------:R0:W-:Y:S04]  /*14900*/  @P0 LDGSTS.E.BYPASS.LTC128B.128 [R21+0x20c00], desc[UR60][R4.64], !P4 ;  /* 0x20c0000004150fae */ /* 0x0001e8000e101d7c */
[----:B------:R0:W-:Y:S01]  /*14910*/  @P0 LDGSTS.E.BYPASS.LTC128B.128 [R21+0x22c00], desc[UR60][R4.64+0x80], !P3 ;  /* 0x22c0008004150fae */ /* 0x0001e2000d901d7c */
[----:B------:R-:W-:-:S03]  /*14920*/  IMAD.MOV.U32 R13, RZ, RZ, R6 ;  /* 0x000000ffff0d7224 */ /* 0x000fc600078e0006 */
[----:B------:R0:W-:Y:S04]  /*14930*/  @P0 LDGSTS.E.BYPASS.LTC128B.128 [R21+0x24c00], desc[UR60][R4.64+0x100], !P2 ;  /* 0x24c0010004150fae */ /* 0x0001e8000d101d7c */
[----:B------:R0:W-:Y:S01]  /*14940*/  @P0 LDGSTS.E.BYPASS.LTC128B.128 [R21+0x26c00], desc[UR60][R4.64+0x180], !P1 ;  /* 0x26c0018004150fae */ /* 0x0001e2000c901d7c */
[----:B------:R-:W-:Y:S01]  /*14950*/  ISETP.GE.AND P0, PT, R0, 0x21, PT ;  /* 0x000000210000780c */ /* 0x000fe20003f06270 */
[----:B------:R-:W-:-:S12]  /*14960*/  IMAD.MOV.U32 R3, RZ, RZ, R14 ;  /* 0x000000ffff037224 */ /* 0x000fd800078e000e */
[----:B0-----:R-:W-:Y:S05]  /*14970*/  WARPSYNC.COLLECTIVE R15, `(.L_x_1144) ;  /* 0x000000000f087348 */ /* 0x001fea0003c00000 */
[----:B------:R1:W2:Y:S02]  /*14980*/  SHFL.IDX P6, R14, R13, R12, R11 ;  /* 0x0000000c0d0e7389 */ /* 0x0002a400000c000b */
[----:B012---:R-:W-:Y:S01]  /*14990*/  ENDCOLLECTIVE ;  /* 0x000000000000791b */ /* 0x007fe20003800000 */
.L_x_1144:
[----:B------:R-:W-:Y:S01]  /*149a0*/  @P0 LEA R9, R30, UR45, 0x1 ;  /* 0x0000002d1e090c11 */ /* 0x000fe2000f8e08ff */
[----:B------:R-:W-:Y:S02]  /*149b0*/  IMAD.MOV.U32 R13, RZ, RZ, R7 ;  /* 0x000000ffff0d7224 */ /* 0x000fe400078e0007 */
[----:B------:R-:W-:Y:S01]  /*149c0*/  IMAD.MOV.U32 R12, RZ, RZ, 0x3 ;  /* 0x00000003ff0c7424 */ /* 0x000fe200078e00ff */
[----:B------:R-:W-:-:S07]  /*149d0*/  MOV R2, R14 ;  /* 0x0000000e00027202 */ /* 0x000fce0000000f00 */
[----:B------:R-:W-:Y:S05]  /*149e0*/  WARPSYNC.COLLECTIVE R15, `(.L_x_1145) ;  /* 0x000000000f087348 */ /* 0x000fea0003c00000 */
[----:B------:R0:W1:Y:S02]  /*149f0*/  SHFL.IDX P6, R14, R13, R12, R11 ;  /* 0x0000000c0d0e7389 */ /* 0x00006400000c000b */
[----:B01----:R-:W-:Y:S01]  /*14a00*/  ENDCOLLECTIVE ;  /* 0x000000000000791b */ /* 0x003fe20003800000 */
.L_x_1145:
        /* <DEDUP_REMOVED lines=9> */
[----:B------:R-:W-:-:S07]  /*14aa0*/  MOV R4, R14 ;  /* 0x0000000e00047202 */ /* 0x000fce0000000f00 */
[----:B0-----:R-:W-:Y:S05]  /*14ab0*/  WARPSYNC.COLLECTIVE R15, `(.L_x_1146) ;  /* 0x000000000f087348 */ /* 0x001fea0003c00000 */
[----:B------:R1:W2:Y:S02]  /*14ac0*/  SHFL.IDX P6, R14, R13, R12, R11 ;  /* 0x0000000c0d0e7389 */ /* 0x0002a400000c000b */
[----:B012---:R-:W-:Y:S01]  /*14ad0*/  ENDCOLLECTIVE ;  /* 0x000000000000791b */ /* 0x007fe20003800000 */
.L_x_1146:
[----:B------:R-:W-:Y:S05]  /*14ae0*/  BRA `(.L_x_1147) ;  /* 0xffffffd000387947 */ /* 0x000fea000383ffff */
.L_x_1100:
[----:B------:R-:W-:Y:S01]  /*14af0*/  IMAD.MOV.U32 R13, RZ, RZ, R6 ;  /* 0x000000ffff0d7224 */ /* 0x000fe200078e0006 */
[----:B------:R-:W-:Y:S01]  /*14b00*/  MOV R12, RZ ;  /* 0x000000ff000c7202 */ /* 0x000fe20000000f00 */
[----:B------:R-:W-:Y:S01]  /*14b10*/  IMAD.MOV.U32 R11, RZ, RZ, 0x181f ;  /* 0x0000181fff0b7424 */ /* 0x000fe200078e00ff */
[----:B------:R-:W-:Y:S01]  /*14b20*/  IADD3 R8, R28, UR40, RZ ;  /* 0x000000281c087c10 */ /* 0x000fe2000fffe0ff */
[----:B------:R-:W-:-:S04]  /*14b30*/  IMAD.MOV.U32 R15, RZ, RZ, -0x1 ;  /* 0xffffffffff0f7424 */ /* 0x000fc800078e00ff */
[----:B------:R-:W-:-:S07]  /*14b40*/  VIADD R4, R8, 0x10 ;  /* 0x0000001008047836 */ /* 0x000fce0000000000 */
[----:B------:R-:W-:Y:S05]  /*14b50*/  WARPSYNC.COLLECTIVE R15, `(.L_x_1148) ;  /* 0x000000000f087348 */ /* 0x000fea0003c00000 */
[----:B------:R0:W1:Y:S02]  /*14b60*/  SHFL.IDX P6, R14, R13, R12, R11 ;  /* 0x0000000c0d0e7389 */ /* 0x00006400000c000b */
[----:B01----:R-:W-:Y:S01]  /*14b70*/  ENDCOLLECTIVE ;  /* 0x000000000000791b */ /* 0x003fe20003800000 */
.L_x_1148:
[----:B------:R-:W-:Y:S01]  /*14b80*/  IMAD.MOV.U32 R13, RZ, RZ, R0 ;  /* 0x000000ffff0d7224 */ /* 0x000fe200078e0000 */
[----:B------:R-:W-:-:S07]  /*14b90*/  MOV R3, R14 ;  /* 0x0000000e00037202 */ /* 0x000fce0000000f00 */
[----:B------:R-:W-:Y:S05]  /*14ba0*/  WARPSYNC.COLLECTIVE R15, `(.L_x_1149) ;  /* 0x000000000f087348 */ /* 0x000fea0003c00000 */
[----:B------:R0:W1:Y:S02]  /*14bb0*/  SHFL.IDX P6, R14, R13, R12, R11 ;  /* 0x0000000c0d0e7389 */ /* 0x00006400000c000b */
[----:B01----:R-:W-:Y:S01]  /*14bc0*/  ENDCOLLECTIVE ;  /* 0x000000000000791b */ /* 0x003fe20003800000 */
.L_x_1149:
[----:B------:R-:W-:Y:S02]  /*14bd0*/  ULDC UR4, c[0x0][0x288] ;  /* 0x0000a20000047ab9 */ /* 0x000fe40000000800 */
[----:B------:R-:W-:-:S05]  /*14be0*/  IMAD R7, R7, UR4, RZ ;  /* 0x0000000407077c24 */ /* 0x000fca000f8e02ff */
[----:B------:R-:W-:Y:S01]  /*14bf0*/  ISETP.GE.AND P0, PT, R8, R7, PT ;  /* 0x000000070800720c */ /* 0x000fe20003f06270 */
[----:B------:R-:W-:Y:S01]  /*14c00*/  IMAD.MOV.U32 R13, RZ, RZ, R6 ;  /* 0x000000ffff0d7224 */ /* 0x000fe200078e0006 */
[----:B------:R-:W-:-:S11]  /*14c10*/  MOV R12, 0x1 ;  /* 0x00000001000c7802 */ /* 0x000fd60000000f00 */
[----:B------:R-:W-:Y:S01]  /*14c20*/  @!P0 LEA R9, R30, UR45, 0x1 ;  /* 0x0000002d1e098c11 */ /* 0x000fe2000f8e08ff */
[----:B------:R-:W-:-:S07]  /*14c30*/  IMAD.MOV.U32 R2, RZ, RZ, R14 ;  /* 0x000000ffff027224 */ /* 0x000fce00078e000e */
[----:B------:R-:W-:Y:S05]  /*14c40*/  WARPSYNC.COLLECTIVE R15, `(.L_x_1150) ;  /* 0x000000000f087348 */ /* 0x000fea0003c00000 */
[----:B------:R0:W1:Y:S02]  /*14c50*/  SHFL.IDX P6, R14, R13, R12, R11 ;  /* 0x0000000c0d0e7389 */ /* 0x00006400000c000b */
[----:B01----:R-:W-:Y:S01]  /*14c60*/  ENDCOLLECTIVE ;  /* 0x000000000000791b */ /* 0x003fe20003800000 */
.L_x_1150:
[----:B------:R-:W-:-:S05]  /*14c70*/  @!P0 IMAD.WIDE.U32 R2, R25, 0x2, R2 ;  /* 0x0000000219028825 */ /* 0x000fca00078e0002 */
        /* <DEDUP_REMOVED lines=8> */
[----:B------:R-:W-:Y:S01]  /*14d00*/  ISETP.GE.AND P0, PT, R4, R7, PT ;  /* 0x000000070400720c */ /* 0x000fe20003f06270 */
[----:B------:R-:W-:-:S12]  /*14d10*/  IMAD.MOV.U32 R5, RZ, RZ, R14 ;  /* 0x000000ffff057224 */ /* 0x000fd800078e000e */
[----:B0-----:R-:W-:Y:S05]  /*14d20*/  WARPSYNC.COLLECTIVE R15, `(.L_x_1151) ;  /* 0x000000000f087348 */ /* 0x001fea0003c00000 */
[----:B------:R1:W2:Y:S02]  /*14d30*/  SHFL.IDX P6, R14, R13, R12, R11 ;  /* 0x0000000c0d0e7389 */ /* 0x0002a400000c000b */
[----:B012---:R-:W-:Y:S01]  /*14d40*/  ENDCOLLECTIVE ;  /* 0x000000000000791b */ /* 0x007fe20003800000 */
.L_x_1151:
[----:B------:R-:W-:Y:S01]  /*14d50*/  VIADD R2, R8, 0x20 ;  /* 0x0000002008027836 */ /* 0x000fe20000000000 */
[----:B------:R-:W-:Y:S01]  /*14d60*/  @!P0 LEA R21, R30, UR45, 0x1 ;  /* 0x0000002d1e158c11 */ /* 0x000fe2000f8e08ff */
[----:B------:R-:W-:Y:S01]  /*14d70*/  IMAD.MOV.U32 R13, RZ, RZ, R6 ;  /* 0x000000ffff0d7224 */ /* 0x000fe200078e0006 */
[----:B------:R-:W-:Y:S02]  /*14d80*/  MOV R12, 0x2 ;  /* 0x00000002000c7802 */ /* 0x000fe40000000f00 */
[----:B------:R-:W-:-:S07]  /*14d90*/  MOV R4, R14 ;  /* 0x0000000e00047202 */ /* 0x000fce0000000f00 */
[----:B------:R-:W-:Y:S05]  /*14da0*/  WARPSYNC.COLLECTIVE R15, `(.L_x_1152) ;  /* 0x000000000f087348 */ /* 0x000fea0003c00000 */
[----:B------:R0:W1:Y:S02]  /*14db0*/  SHFL.IDX P6, R14, R13, R12, R11 ;  /* 0x0000000c0d0e7389 */ /* 0x00006400000c000b */
[----:B01----:R-:W-:Y:S01]  /*14dc0*/  ENDCOLLECTIVE ;  /* 0x000000000000791b */ /* 0x003fe20003800000 */
.L_x_1152:
        /* <DEDUP_REMOVED lines=14> */
.L_x_1153:
        /* <DEDUP_REMOVED lines=8> */
.L_x_1154:
        /* <DEDUP_REMOVED lines=14> */
.L_x_1155:
        /* <DEDUP_REMOVED lines=8> */
.L_x_1156:
        /* <DEDUP_REMOVED lines=14> */
.L_x_1157:
        /* <DEDUP_REMOVED lines=8> */
.L_x_1158:
        /* <DEDUP_REMOVED lines=14> */
.L_x_1159:
        /* <DEDUP_REMOVED lines=8> */
.L_x_1160:
        /* <DEDUP_REMOVED lines=14> */
.L_x_1161:
[----:B------:R-:W-:Y:S01]  /*15430*/  @!P0 LEA R9, R30, UR45, 0x1 ;  /* 0x0000002d1e098c11 */ /* 0x000fe2000f8e08ff */
[----:B------:R-:W-:Y:S02]  /*15440*/  IMAD.MOV.U32 R13, RZ, RZ, R6 ;  /* 0x000000ffff0d7224 */ /* 0x000fe400078e0006 */
[----:B------:R-:W-:Y:S01]  /*15450*/  IMAD.MOV.U32 R12, RZ, RZ, 0x7 ;  /* 0x00000007ff0c7424 */ /* 0x000fe200078e00ff */
[----:B------:R-:W-:-:S07]  /*15460*/  MOV R2, R14 ;  /* 0x0000000e00027202 */ /* 0x000fce0000000f00 */
[----:B------:R-:W-:Y:S05]  /*15470*/  WARPSYNC.COLLECTIVE R15, `(.L_x_1162) ;  /* 0x000000000f087348 */ /* 0x000fea0003c00000 */
[----:B------:R0:W1:Y:S02]  /*15480*/  SHFL.IDX P6, R14, R13, R12, R11 ;  /* 0x0000000c0d0e7389 */ /* 0x00006400000c000b */
[----:B01----:R-:W-:Y:S01]  /*15490*/  ENDCOLLECTIVE ;  /* 0x000000000000791b */ /* 0x003fe20003800000 */
.L_x_1162:
        /* <DEDUP_REMOVED lines=9> */
[----:B------:R-:W-:-:S07]  /*15530*/  MOV R6, R14 ;  /* 0x0000000e00067202 */ /* 0x000fce0000000f00 */
[----:B0-----:R-:W-:Y:S05]  /*15540*/  WARPSYNC.COLLECTIVE R15, `(.L_x_1163) ;  /* 0x000000000f087348 */ /* 0x001fea0003c00000 */
[----:B------:R1:W2:Y:S02]  /*15550*/  SHFL.IDX P6, R14, R13, R12, R11 ;  /* 0x0000000c0d0e7389 */ /* 0x0002a400000c000b */
[----:B012---:R-:W-:Y:S01]  /*15560*/  ENDCOLLECTIVE ;  /* 0x000000000000791b */ /* 0x007fe20003800000 */
.L_x_1163:
[----:B------:R-:W-:Y:S05]  /*15570*/  BRA `(.L_x_1164) ;  /* 0xffffffd0002c7947 */ /* 0x000fea000383ffff */
.L_x_1103:
[----:B0-----:R-:W-:-:S04]  /*15580*/  IMAD.U32 R3, RZ, RZ, UR45 ;  /* 0x0000002dff037e24 */ /* 0x001fc8000f8e00ff */
[----:B------:R0:W1:Y:S03]  /*15590*/  SYNCS.PHASECHK.TRANS64.TRYWAIT P0, [R3+URZ+0x30820], R0 ;  /* 0x03082000030075a7 */ /* 0x000066000800017f */
[----:B-1----:R-:W-:Y:S05]  /*155a0*/  @!P0 NANOSLEEP.SYNCS 0x989680 ;  /* 0x009896800000895d */ /* 0x002fea0003900000 */
[----:B------:R-:W1:Y:S02]  /*155b0*/  @!P0 SYNCS.PHASECHK.TRANS64 P0, [R3+URZ+0x30820], R0 ;  /* 0x03082000030085a7 */ /* 0x000e64000800007f */
[----:B-1----:R-:W-:Y:S05]  /*155c0*/  @!P0 BRA `(.L_x_1103) ;  /* 0xfffffffc00ec8947 */ /* 0x002fea000383ffff */
[----:B------:R-:W-:Y:S05]  /*155d0*/  BRA `(.L_x_1165) ;  /* 0xffffffd000807947 */ /* 0x000fea000383ffff */
.L_x_1107:
[----:B0-----:R0:W1:Y:S02]  /*155e0*/  SYNCS.PHASECHK.TRANS64.TRYWAIT P0, [R21+URZ+0x30840], R2 ;  /* 0x03084002150075a7 */ /* 0x001064000800017f */
[----:B-1----:R-:W-:Y:S05]  /*155f0*/  @!P0 NANOSLEEP.SYNCS 0x989680 ;  /* 0x009896800000895d */ /* 0x002fea0003900000 */
[----:B------:R-:W1:Y:S02]  /*15600*/  @!P0 SYNCS.PHASECHK.TRANS64 P0, [R21+URZ+0x30840], R2 ;  /* 0x03084002150085a7 */ /* 0x000e64000800007f */
[----:B-1----:R-:W-:Y:S05]  /*15610*/  @!P0 BRA `(.L_x_1107) ;  /* 0xfffffffc00f08947 */ /* 0x002fea000383ffff */
[----:B------:R-:W-:Y:S05]  /*15620*/  BRA `(.L_x_1166) ;  /* 0xffffffd400687947 */ /* 0x000fea000383ffff */
.L_x_1108:
[----:B------:R-:W-:Y:S01]  /*15630*/  BSSY B1, `(.L_x_1167) ;  /* 0x0000008000017945 */ /* 0x000fe20003800000 */
[----:B------:R-:W-:Y:S01]  /*15640*/  MOV R13, R31 ;  /* 0x0000001f000d7202 */ /* 0x000fe20000000f00 */
[----:B------:R-:W-:Y:S01]  /*15650*/  IMAD.MOV.U32 R12, RZ, RZ, RZ ;  /* 0x000000ffff0c7224 */ /* 0x000fe200078e00ff */
[----:B------:R-:W-:Y:S01]  /*15660*/  MOV R15, 0xffffffff ;  /* 0xffffffff000f7802 */ /* 0x000fe20000000f00 */
[----:B------:R-:W-:-:S07]  /*15670*/  IMAD.MOV.U32 R11, RZ, RZ, 0x181f ;  /* 0x0000181fff0b7424 */ /* 0x000fce00078e00ff */
[----:B------:R-:W-:Y:S05]  /*15680*/  WARPSYNC.COLLECTIVE R15, `(.L_x_1168) ;  /* 0x000000000f087348 */ /* 0x000fea0003c00000 */
[----:B------:R0:W1:Y:S02]  /*15690*/  SHFL.IDX P6, R14, R13, R12, R11 ;  /* 0x0000000c0d0e7389 */ /* 0x00006400000c000b */
[----:B01----:R-:W-:Y:S01]  /*156a0*/  ENDCOLLECTIVE ;  /* 0x000000000000791b */ /* 0x003fe20003800000 */
.L_x_1168:
[----:B------:R-:W-:Y:S05]  /*156b0*/  BSYNC B1 ;  /* 0x0000000000017941 */ /* 0x000fea0003800000 */
.L_x_1167:
[----:B------:R-:W-:Y:S01]  /*156c0*/  IMAD.MOV.U32 R13, RZ, RZ, R28 ;  /* 0x000000ffff0d7224 */ /* 0x000fe200078e001c */
[----:B------:R-:W-:Y:S01]  /*156d0*/  MOV R12, RZ ;  /* 0x000000ff000c7202 */ /* 0x000fe20000000f00 */
[----:B------:R-:W-:Y:S01]  /*156e0*/  IMAD.MOV.U32 R11, RZ, RZ, 0x181f ;  /* 0x0000181fff0b7424 */ /* 0x000fe200078e00ff */
[----:B------:R-:W-:Y:S01]  /*156f0*/  MOV R15, 0xffffffff ;  /* 0xffffffff000f7802 */ /* 0x000fe20000000f00 */
[----:B------:R-:W-:Y:S01]  /*15700*/  IMAD.MOV.U32 R3, RZ, RZ, R14 ;  /* 0x000000ffff037224 */ /* 0x000fe200078e000e */
[----:B------:R-:W-:Y:S01]  /*15710*/  P2R R4, PR, RZ, 0x8 ;  /* 0x00000008ff047803 */ /* 0x000fe20000000000 */
[----:B------:R-:W-:Y:S01]  /*15720*/  IMAD.SHL.U32 R9, R25, 0x2, RZ ;  /* 0x0000000219097824 */ /* 0x000fe200078e00ff */
[----:B------:R-:W-:-:S13]  /*15730*/  LOP3.LUT P3, RZ, R16, 0x10, RZ, 0xc0, !PT ;  /* 0x0000001010ff7812 */ /* 0x000fda000786c0ff */
[----:B------:R-:W-:Y:S05]  /*15740*/  WARPSYNC.COLLECTIVE R15, `(.L_x_1169) ;  /* 0x000000000f087348 */ /* 0x000fea0003c00000 */
[----:B------:R0:W1:Y:S02]  /*15750*/  SHFL.IDX P6, R14, R13, R12, R11 ;  /* 0x0000000c0d0e7389 */ /* 0x00006400000c000b */
[----:B01----:R-:W-:Y:S01]  /*15760*/  ENDCOLLECTIVE ;  /* 0x000000000000791b */ /* 0x003fe20003800000 */
.L_x_1169:
[----:B------:R-:W-:Y:S02]  /*15770*/  P2R R5, PR, RZ, 0x4 ;  /* 0x00000004ff057803 */ /* 0x000fe40000000000 */
[C---:B------:R-:W-:Y:S02]  /*15780*/  LOP3.LUT P2, RZ, R16.reuse, 0x8, RZ, 0xc0, !PT ;  /* 0x0000000810ff7812 */ /* 0x040fe4000784c0ff */
[----:B------:R-:W-:Y:S02]  /*15790*/  P2R R8, PR, RZ, 0x2 ;  /* 0x00000002ff087803 */ /* 0x000fe40000000000 */
[----:B------:R-:W-:Y:S02]  /*157a0*/  LOP3.LUT P1, RZ, R16, 0x4, RZ, 0xc0, !PT ;  /* 0x0000000410ff7812 */ /* 0x000fe4000782c0ff */
[----:B------:R-:W-:Y:S01]  /*157b0*/  LEA R29, R29, UR45, 0x1 ;  /* 0x0000002d1d1d7c11 */ /* 0x000fe2000f8e08ff */
[----:B------:R-:W-:Y:S01]  /*157c0*/  IMAD.MOV.U32 R13, RZ, RZ, R31 ;  /* 0x000000ffff0d7224 */ /* 0x000fe200078e001f */
[----:B------:R-:W-:-:S02]  /*157d0*/  MOV R12, 0x1 ;  /* 0x00000001000c7802 */ /* 0x000fc40000000f00 */
[----:B------:R-:W-:-:S13]  /*157e0*/  IADD3 R2, P0, R14, R9, RZ ;  /* 0x000000090e027210 */ /* 0x000fda0007f1e0ff */
[----:B------:R-:W-:Y:S05]  /*157f0*/  WARPSYNC.COLLECTIVE R15, `(.L_x_1170) ;  /* 0x000000000f087348 */ /* 0x000fea0003c00000 */
[----:B------:R0:W1:Y:S02]  /*15800*/  SHFL.IDX P6, R14, R13, R12, R11 ;  /* 0x0000000c0d0e7389 */ /* 0x00006400000c000b */
[----:B01----:R-:W-:Y:S01]  /*15810*/  ENDCOLLECTIVE ;  /* 0x000000000000791b */ /* 0x003fe20003800000 */
.L_x_1170:
[----:B------:R-:W-:-:S05]  /*15820*/  IMAD.X R3, RZ, RZ, R3, P0 ;  /* 0x000000ffff037224 */ /* 0x000fca00000e0603 */
[----:B------:R-:W-:Y:S01]  /*15830*/  @!PT LDS RZ, [RZ] ;  /* 0x00000000fffff984 */ /* 0x000fe20000000800 */
[----:B------:R-:W-:Y:S01]  /*15840*/  @!PT LDS RZ, [RZ] ;  /* 0x00000000fffff984 */ /* 0x000fe20000000800 */
[----:B------:R-:W-:Y:S01]  /*15850*/  @!PT LDS RZ, [RZ] ;  /* 0x00000000fffff984 */ /* 0x000fe20000000800 */
[----:B------:R-:W-:Y:S04]  /*15860*/  LDGSTS.E.BYPASS.LTC128B.128 [R29+0x20400], desc[UR60][R2.64], !P3 ;  /* 0x20400000021d7fae */ /* 0x000fe8000d901d7c */
[----:B------:R-:W-:Y:S01]  /*15870*/  LDGSTS.E.BYPASS.LTC128B.128 [R29+0x22400], desc[UR60][R2.64+0x80], !P2 ;  /* 0x22400080021d7fae */ /* 0x000fe2000d101d7c */
[----:B------:R-:W-:-:S03]  /*15880*/  IMAD.MOV.U32 R13, RZ, RZ, R28 ;  /* 0x000000ffff0d7224 */ /* 0x000fc600078e001c */
[----:B------:R-:W-:Y:S04]  /*15890*/  LDGSTS.E.BYPASS.LTC128B.128 [R29+0x24400], desc[UR60][R2.64+0x100], !P1 ;  /* 0x24400100021d7fae */ /* 0x000fe8000c901d7c */
[----:B------:R0:W-:Y:S02]  /*158a0*/  LDGSTS.E.BYPASS.LTC128B.128 [R29+0x26400], desc[UR60][R2.64+0x180], !P5 ;  /* 0x26400180021d7fae */ /* 0x0001e4000e901d7c */
[----:B0-----:R-:W-:-:S07]  /*158b0*/  IMAD.MOV.U32 R3, RZ, RZ, R14 ;  /* 0x000000ffff037224 */ /* 0x001fce00078e000e */
[----:B------:R-:W-:Y:S05]  /*158c0*/  WARPSYNC.COLLECTIVE R15, `(.L_x_1171) ;  /* 0x000000000f087348 */ /* 0x000fea0003c00000 */
[----:B------:R0:W1:Y:S02]  /*158d0*/  SHFL.IDX P6, R14, R13, R12, R11 ;  /* 0x0000000c0d0e7389 */ /* 0x00006400000c000b */
[----:B01----:R-:W-:Y:S01]  /*158e0*/  ENDCOLLECTIVE ;  /* 0x000000000000791b */ /* 0x003fe20003800000 */
.L_x_1171:
[----:B------:R-:W-:Y:S01]  /*158f0*/  IMAD.MOV.U32 R13, RZ, RZ, R31 ;  /* 0x000000ffff0d7224 */ /* 0x000fe200078e001f */
[----:B------:R-:W-:Y:S02]  /*15900*/  MOV R12, 0x2 ;  /* 0x00000002000c7802 */ /* 0x000fe40000000f00 */
[----:B------:R-:W-:-:S07]  /*15910*/  MOV R2, R14 ;  /* 0x0000000e00027202 */ /* 0x000fce0000000f00 */
[----:B------:R-:W-:Y:S05]  /*15920*/  WARPSYNC.COLLECTIVE R15, `(.L_x_1172) ;  /* 0x000000000f087348 */ /* 0x000fea0003c00000 */
[----:B------:R0:W1:Y:S02]  /*15930*/  SHFL.IDX P6, R14, R13, R12, R11 ;  /* 0x0000000c0d0e7389 */ /* 0x00006400000c000b */
[----:B01----:R-:W-:Y:S01]  /*15940*/  ENDCOLLECTIVE ;  /* 0x000000000000791b */ /* 0x003fe20003800000 */
.L_x_1172:
[----:B------:R-:W-:-:S05]  /*15950*/  IADD3 R2, P0, R2, R9, RZ ;  /* 0x0000000902027210 */ /* 0x000fca0007f1e0ff */
[----:B------:R-:W-:-:S05]  /*15960*/  IMAD.X R3, RZ, RZ, R3, P0 ;  /* 0x000000ffff037224 */ /* 0x000fca00000e0603 */
[----:B------:R-:W-:Y:S01]  /*15970*/  @!PT LDS RZ, [RZ] ;  /* 0x00000000fffff984 */ /* 0x000fe20000000800 */
[----:B------:R-:W-:Y:S01]  /*15980*/  @!PT LDS RZ, [RZ] ;  /* 0x00000000fffff984 */ /* 0x000fe20000000800 */
[----:B------:R-:W-:Y:S01]  /*15990*/  @!PT LDS RZ, [RZ] ;  /* 0x00000000fffff984 */ /* 0x000fe20000000800 */
[----:B------:R-:W-:Y:S01]  /*159a0*/  LDGSTS.E.BYPASS.LTC128B.128 [R29+0x20c00], desc[UR60][R2.64], !P3 ;  /* 0x20c00000021d7fae */ /* 0x000fe2000d901d7c */
[----:B------:R-:W-:-:S03]  /*159b0*/  IMAD.MOV.U32 R13, RZ, RZ, R28 ;  /* 0x000000ffff0d7224 */ /* 0x000fc600078e001c */
[----:B------:R-:W-:Y:S04]  /*159c0*/  LDGSTS.E.BYPASS.LTC128B.128 [R29+0x22c00], desc[UR60][R2.64+0x80], !P2 ;  /* 0x22c00080021d7fae */ /* 0x000fe8000d101d7c */
[----:B------:R-:W-:Y:S04]  /*159d0*/  LDGSTS.E.BYPASS.LTC128B.128 [R29+0x24c00], desc[UR60][R2.64+0x100], !P1 ;  /* 0x24c00100021d7fae */ /* 0x000fe8000c901d7c */
[----:B------:R0:W-:Y:S02]  /*159e0*/  LDGSTS.E.BYPASS.LTC128B.128 [R29+0x26c00], desc[UR60][R2.64+0x180], !P5 ;  /* 0x26c00180021d7fae */ /* 0x0001e4000e901d7c */
[----:B0-----:R-:W-:-:S07]  /*159f0*/  IMAD.MOV.U32 R3, RZ, RZ, R14 ;  /* 0x000000ffff037224 */ /* 0x001fce00078e000e */
[----:B------:R-:W-:Y:S05]  /*15a00*/  WARPSYNC.COLLECTIVE R15, `(.L_x_1173) ;  /* 0x000000000f087348 */ /* 0x000fea0003c00000 */
[----:B------:R0:W1:Y:S02]  /*15a10*/  SHFL.IDX P6, R14, R13, R12, R11 ;  /* 0x0000000c0d0e7389 */ /* 0x00006400000c000b */
[----:B01----:R-:W-:Y:S01]  /*15a20*/  ENDCOLLECTIVE ;  /* 0x000000000000791b */ /* 0x003fe20003800000 */
.L_x_1173:
[----:B------:R-:W-:Y:S01]  /*15a30*/  IMAD.MOV.U32 R13, RZ, RZ, R31 ;  /* 0x000000ffff0d7224 */ /* 0x000fe200078e001f */
[----:B------:R-:W-:Y:S02]  /*15a40*/  MOV R12, 0x3 ;  /* 0x00000003000c7802 */ /* 0x000fe40000000f00 */
[----:B------:R-:W-:-:S07]  /*15a50*/  MOV R2, R14 ;  /* 0x0000000e00027202 */ /* 0x000fce0000000f00 */
[----:B------:R-:W-:Y:S05]  /*15a60*/  WARPSYNC.COLLECTIVE R15, `(.L_x_1174) ;  /* 0x000000000f087348 */ /* 0x000fea0003c00000 */
[----:B------:R0:W1:Y:S02]  /*15a70*/  SHFL.IDX P6, R14, R13, R12, R11 ;  /* 0x0000000c0d0e7389 */ /* 0x00006400000c000b */
[----:B01----:R-:W-:Y:S01]  /*15a80*/  ENDCOLLECTIVE ;  /* 0x000000000000791b */ /* 0x003fe20003800000 */
.L_x_1174:
[----:B------:R-:W-:-:S05]  /*15a90*/  IADD3 R2, P0, R2, R9, RZ ;  /* 0x0000000902027210 */ /* 0x000fca0007f1e0ff */
[----:B------:R-:W-:-:S05]  /*15aa0*/  IMAD.X R3, RZ, RZ, R3, P0 ;  /* 0x000000ffff037224 */ /* 0x000fca00000e0603 */
[----:B------:R-:W-:Y:S01]  /*15ab0*/  @!PT LDS RZ, [RZ] ;  /* 0x00000000fffff984 */ /* 0x000fe20000000800 */
[----:B------:R-:W-:Y:S01]  /*15ac0*/  @!PT LDS RZ, [RZ] ;  /* 0x00000000fffff984 */ /* 0x000fe20000000800 */
[----:B------:R-:W-:Y:S01]  /*15ad0*/  @!PT LDS RZ, [RZ] ;  /* 0x00000000fffff984 */ /* 0x000fe20000000800 */
[----:B------:R0:W-:Y:S01]  /*15ae0*/  LDGSTS.E.BYPASS.LTC128B.128 [R29+0x21400], desc[UR60][R2.64], !P3 ;  /* 0x21400000021d7fae */ /* 0x0001e2000d901d7c */
[----:B------:R-:W-:Y:S01]  /*15af0*/  ISETP.NE.AND P3, PT, R4, RZ, PT ;  /* 0x000000ff0400720c */ /* 0x000fe20003f65270 */
[----:B------:R-:W-:Y:S02]  /*15b00*/  IMAD.MOV.U32 R13, RZ, RZ, R28 ;  /* 0x000000ffff0d7224 */ /* 0x000fe400078e001c */
[----:B------:R0:W-:Y:S01]  /*15b10*/  LDGSTS.E.BYPASS.LTC128B.128 [R29+0x23400], desc[UR60][R2.64+0x80], !P2 ;  /* 0x23400080021d7fae */ /* 0x0001e2000d101d7c */
[----:B------:R-:W-:-:S03]  /*15b20*/  ISETP.NE.AND P2, PT, R5, RZ, PT ;  /* 0x000000ff0500720c */ /* 0x000fc60003f45270 */
[----:B------:R0:W-:Y:S01]  /*15b30*/  LDGSTS.E.BYPASS.LTC128B.128 [R29+0x25400], desc[UR60][R2.64+0x100], !P1 ;  /* 0x25400100021d7fae */ /* 0x0001e2000c901d7c */
[----:B------:R-:W-:Y:S01]  /*15b40*/  ISETP.NE.AND P1, PT, R8, RZ, PT ;  /* 0x000000ff0800720c */ /* 0x000fe20003f25270 */
[----:B------:R-:W-:Y:S02]  /*15b50*/  IMAD.MOV.U32 R31, RZ, RZ, R14 ;  /* 0x000000ffff1f7224 */ /* 0x000fe400078e000e */
[----:B------:R0:W-:Y:S10]  /*15b60*/  LDGSTS.E.BYPASS.LTC128B.128 [R29+0x27400], desc[UR60][R2.64+0x180], !P5 ;  /* 0x27400180021d7fae */ /* 0x0001f4000e901d7c */
[----:B0-----:R-:W-:Y:S05]  /*15b70*/  WARPSYNC.COLLECTIVE R15, `(.L_x_1175) ;  /* 0x000000000f087348 */ /* 0x001fea0003c00000 */
[----:B------:R1:W2:Y:S02]  /*15b80*/  SHFL.IDX P6, R14, R13, R12, R11 ;  /* 0x0000000c0d0e7389 */ /* 0x0002a400000c000b */
[----:B012---:R-:W-:Y:S01]  /*15b90*/  ENDCOLLECTIVE ;  /* 0x000000000000791b */ /* 0x007fe20003800000 */
.L_x_1175:
[----:B------:R-:W-:Y:S05]  /*15ba0*/  BRA `(.L_x_1176) ;  /* 0xffffffd400087947 */ /* 0x000fea000383ffff */
.L_x_1113:
[----:B0-----:R0:W2:Y:S02]  /*15bb0*/  SYNCS.PHASECHK.TRANS64.TRYWAIT P0, [R4+URZ+0x30860], R3 ;  /* 0x03086003040075a7 */ /* 0x0010a4000800017f */
[----:B--2---:R-:W-:Y:S05]  /*15bc0*/  @!P0 NANOSLEEP.SYNCS 0x989680 ;  /* 0x009896800000895d */ /* 0x004fea0003900000 */
[----:B------:R-:W2:Y:S02]  /*15bd0*/  @!P0 SYNCS.PHASECHK.TRANS64 P0, [R4+URZ+0x30860], R3 ;  /* 0x03086003040085a7 */ /* 0x000ea4000800007f */
[----:B--2---:R-:W-:Y:S05]  /*15be0*/  @!P0 BRA `(.L_x_1113) ;  /* 0xfffffffc00f08947 */ /* 0x004fea000383ffff */
[----:B------:R-:W-:Y:S05]  /*15bf0*/  BRA `(.L_x_1177) ;  /* 0xffffffd400807947 */ /* 0x000fea000383ffff */
.L_x_1114:
[----:B------:R-:W-:Y:S01]  /*15c00*/  BSSY B1, `(.L_x_1178) ;  /* 0x0000008000017945 */ /* 0x000fe20003800000 */
[----:B------:R-:W-:Y:S01]  /*15c10*/  MOV R13, R18 ;  /* 0x00000012000d7202 */ /* 0x000fe20000000f00 */
[----:B------:R-:W-:Y:S01]  /*15c20*/  IMAD.MOV.U32 R12, RZ, RZ, RZ ;  /* 0x000000ffff0c7224 */ /* 0x000fe200078e00ff */
[----:B------:R-:W-:Y:S01]  /*15c30*/  MOV R15, 0xffffffff ;  /* 0xffffffff000f7802 */ /* 0x000fe20000000f00 */
[----:B------:R-:W-:-:S07]  /*15c40*/  IMAD.MOV.U32 R11, RZ, RZ, 0x181f ;  /* 0x0000181fff0b7424 */ /* 0x000fce00078e00ff */
[----:B01----:R-:W-:Y:S05]  /*15c50*/  WARPSYNC.COLLECTIVE R15, `(.L_x_1179) ;  /* 0x000000000f087348 */ /* 0x003fea0003c00000 */
[----:B------:R2:W3:Y:S02]  /*15c60*/  SHFL.IDX P6, R14, R13, R12, R11 ;  /* 0x0000000c0d0e7389 */ /* 0x0004e400000c000b */
[----:B0123--:R-:W-:Y:S01]  /*15c70*/  ENDCOLLECTIVE ;  /* 0x000000000000791b */ /* 0x00ffe20003800000 */
.L_x_1179:
[----:B------:R-:W-:Y:S05]  /*15c80*/  BSYNC B1 ;  /* 0x0000000000017941 */ /* 0x000fea0003800000 */
.L_x_1178:
        /* <DEDUP_REMOVED lines=9> */
.L_x_1180:
[----:B------:R-:W-:Y:S02]  /*15d20*/  IMAD.MOV.U32 R13, RZ, RZ, R18 ;  /* 0x000000ffff0d7224 */ /* 0x000fe400078e0012 */
[----:B------:R-:W-:Y:S01]  /*15d30*/  IMAD.MOV.U32 R12, RZ, RZ, 0x1 ;  /* 0x00000001ff0c7424 */ /* 0x000fe200078e00ff */
[----:B------:R-:W-:-:S13]  /*15d40*/  IADD3 R2, P0, R14, R8, RZ ;  /* 0x000000080e027210 */ /* 0x000fda0007f1e0ff */
[----:B------:R-:W-:Y:S05]  /*15d50*/  WARPSYNC.COLLECTIVE R15, `(.L_x_1181) ;  /* 0x000000000f087348 */ /* 0x000fea0003c00000 */
[----:B------:R0:W1:Y:S02]  /*15d60*/  SHFL.IDX P6, R14, R13, R12, R11 ;  /* 0x0000000c0d0e7389 */ /* 0x00006400000c000b */
[----:B01----:R-:W-:Y:S01]  /*15d70*/  ENDCOLLECTIVE ;  /* 0x000000000000791b */ /* 0x003fe20003800000 */
.L_x_1181:
[----:B------:R-:W-:Y:S02]  /*15d80*/  IADD3.X R3, RZ, R3, RZ, P0, !PT ;  /* 0x00000003ff037210 */ /* 0x000fe400007fe4ff */
        /* <DEDUP_REMOVED lines=12> */
[----:B0-----:R-:W-:-:S07]  /*15e50*/  MOV R3, R14 ;  /* 0x0000000e00037202 */ /* 0x001fce0000000f00 */
[----:B------:R-:W-:Y:S05]  /*15e60*/  WARPSYNC.COLLECTIVE R15, `(.L_x_1182) ;  /* 0x000000000f087348 */ /* 0x000fea0003c00000 */
[----:B------:R0:W1:Y:S02]  /*15e70*/  SHFL.IDX P6, R14, R13, R12, R11 ;  /* 0x0000000c0d0e7389 */ /* 0x00006400000c000b */
[----:B01----:R-:W-:Y:S01]  /*15e80*/  ENDCOLLECTIVE ;  /* 0x000000000000791b */ /* 0x003fe20003800000 */
.L_x_1182:
[----:B------:R-:W-:Y:S01]  /*15e90*/  MOV R13, R18 ;  /* 0x00000012000d7202 */ /* 0x000fe20000000f00 */
[----:B------:R-:W-:Y:S01]  /*15ea0*/  IMAD.MOV.U32 R12, RZ, RZ, 0x2 ;  /* 0x00000002ff0c7424 */ /* 0x000fe200078e00ff */
[----:B------:R-:W-:-:S13]  /*15eb0*/  IADD3 R2, P0, R14, R8, RZ ;  /* 0x000000080e027210 */ /* 0x000fda0007f1e0ff */
[----:B------:R-:W-:Y:S05]  /*15ec0*/  WARPSYNC.COLLECTIVE R15, `(.L_x_1183) ;  /* 0x000000000f087348 */ /* 0x000fea0003c00000 */
[----:B------:R0:W1:Y:S02]  /*15ed0*/  SHFL.IDX P6, R14, R13, R12, R11 ;  /* 0x0000000c0d0e7389 */ /* 0x00006400000c000b */
[----:B01----:R-:W-:Y:S01]  /*15ee0*/  ENDCOLLECTIVE ;  /* 0x000000000000791b */ /* 0x003fe20003800000 */
.L_x_1183:
[----:B------:R-:W-:Y:S01]  /*15ef0*/  IMAD.X R3, RZ, RZ, R3, P0 ;  /* 0x000000ffff037224 */ /* 0x000fe200000e0603 */
[----:B------:R-:W-:Y:S02]  /*15f00*/  ISETP.LT.OR P0, PT, R0, 0x11, P4 ;  /* 0x000000110000780c */ /* 0x000fe40002701670 */
[----:B------:R-:W-:-:S11]  /*15f10*/  MOV R13, R17 ;  /* 0x00000011000d7202 */ /* 0x000fd60000000f00 */
        /* <DEDUP_REMOVED lines=14> */
.L_x_1184:
[----:B------:R-:W-:Y:S01]  /*16000*/  IMAD.MOV.U32 R13, RZ, RZ, R18 ;  /* 0x000000ffff0d7224 */ /* 0x000fe200078e0012 */
[----:B------:R-:W-:Y:S02]  /*16010*/  MOV R12, 0x3 ;  /* 0x00000003000c7802 */ /* 0x000fe40000000f00 */
[----:B------:R-:W-:-:S13]  /*16020*/  IADD3 R2, P0, R14, R8, RZ ;  /* 0x000000080e027210 */ /* 0x000fda0007f1e0ff */
[----:B------:R-:W-:Y:S05]  /*16030*/  WARPSYNC.COLLECTIVE R15, `(.L_x_1185) ;  /* 0x000000000f087348 */ /* 0x000fea0003c00000 */
[----:B------:R0:W1:Y:S02]  /*16040*/  SHFL.IDX P6, R14, R13, R12, R11 ;  /* 0x0000000c0d0e7389 */ /* 0x00006400000c000b */
[----:B01----:R-:W-:Y:S01]  /*16050*/  ENDCOLLECTIVE ;  /* 0x000000000000791b */ /* 0x003fe20003800000 */
.L_x_1185:
        /* <DEDUP_REMOVED lines=12> */
.L_x_1186:
        /* <DEDUP_REMOVED lines=9> */
.L_x_1120:
[----:B0-----:R0:W2:Y:S02]  /*161b0*/  SYNCS.PHASECHK.TRANS64.TRYWAIT P0, [R0+URZ+0x30860], R3 ;  /* 0x03086003000075a7 */ /* 0x0010a4000800017f */
[----:B--2---:R-:W-:Y:S05]  /*161c0*/  @!P0 NANOSLEEP.SYNCS 0x989680 ;  /* 0x009896800000895d */ /* 0x004fea0003900000 */
[----:B------:R-:W2:Y:S02]  /*161d0*/  @!P0 SYNCS.PHASECHK.TRANS64 P0, [R0+URZ+0x30860], R3 ;  /* 0x03086003000085a7 */ /* 0x000ea4000800007f */
[----:B--2---:R-:W-:Y:S05]  /*161e0*/  @!P0 BRA `(.L_x_1120) ;  /* 0xfffffffc00f08947 */ /* 0x004fea000383ffff */
[----:B------:R-:W-:Y:S05]  /*161f0*/  BRA `(.L_x_1188) ;  /* 0xffffffd400c87947 */ /* 0x000fea000383ffff */
.L_x_1121:
        /* <DEDUP_REMOVED lines=8> */
.L_x_1190:
[----:B------:R-:W-:Y:S05]  /*16280*/  BSYNC B0 ;  /* 0x0000000000007941 */ /* 0x000fea0003800000 */
.L_x_1189:
        /* <DEDUP_REMOVED lines=9> */
.L_x_1191:
[----:B------:R-:W-:Y:S02]  /*16320*/  ULDC UR4, c[0x0][0x2f4] ;  /* 0x0000bd0000047ab9 */ /* 0x000fe40000000800 */
[----:B------:R-:W-:Y:S02]  /*16330*/  ISETP.GE.AND P3, PT, R36, UR4, PT ;  /* 0x0000000424007c0c */ /* 0x000fe4000bf66270 */
[----:B------:R-:W-:Y:S02]  /*16340*/  ISETP.GE.AND P1, PT, R35, UR4, PT ;  /* 0x0000000423007c0c */ /* 0x000fe4000bf26270 */
[----:B------:R-:W-:Y:S02]  /*16350*/  ISETP.GE.AND P0, PT, R34, UR4, PT ;  /* 0x0000000422007c0c */ /* 0x000fe4000bf06270 */
[----:B------:R-:W-:Y:S02]  /*16360*/  ISETP.GE.AND P2, PT, R25, UR4, PT ;  /* 0x0000000419007c0c */ /* 0x000fe4000bf46270 */
[----:B------:R-:W-:-:S02]  /*16370*/  ISETP.LT.OR P4, PT, R5, 0x1, P3 ;  /* 0x000000010500780c */ /* 0x000fc40001f81670 */
[----:B------:R-:W-:Y:S01]  /*16380*/  ISETP.LT.OR P5, PT, R5, 0x1, P2 ;  /* 0x000000010500780c */ /* 0x000fe200017a1670 */
[----:B------:R-:W-:Y:S02]  /*16390*/  IMAD.MOV.U32 R13, RZ, RZ, R18 ;  /* 0x000000ffff0d7224 */ /* 0x000fe400078e0012 */
[----:B------:R-:W-:Y:S01]  /*163a0*/  IMAD.MOV.U32 R12, RZ, RZ, 0x1 ;  /* 0x00000001ff0c7424 */ /* 0x000fe200078e00ff */
[----:B------:R-:W-:-:S09]  /*163b0*/  MOV R2, R14 ;  /* 0x0000000e00027202 */ /* 0x000fd20000000f00 */
[----:B------:R-:W-:Y:S05]  /*163c0*/  WARPSYNC.COLLECTIVE R15, `(.L_x_1192) ;  /* 0x000000000f087348 */ /* 0x000fea0003c00000 */
[----:B------:R0:W1:Y:S02]  /*163d0*/  SHFL.IDX P6, R14, R13, R12, R11 ;  /* 0x0000000c0d0e7389 */ /* 0x00006400000c000b */
[----:B01----:R-:W-:Y:S01]  /*163e0*/  ENDCOLLECTIVE ;  /* 0x000000000000791b */ /* 0x003fe20003800000 */
.L_x_1192:
[----:B------:R-:W-:-:S05]  /*163f0*/  IMAD.WIDE.U32 R2, R25, 0x2, R2 ;  /* 0x0000000219027825 */ /* 0x000fca00078e0002 */
[----:B------:R-:W-:Y:S01]  /*16400*/  @!PT LDS RZ, [RZ] ;  /* 0x00000000fffff984 */ /* 0x000fe20000000800 */
[----:B------:R-:W-:Y:S01]  /*16410*/  @!PT LDS RZ, [RZ] ;  /* 0x00000000fffff984 */ /* 0x000fe20000000800 */
[----:B------:R-:W-:Y:S01]  /*16420*/  @!PT LDS RZ, [RZ] ;  /* 0x00000000fffff984 */ /* 0x000fe20000000800 */
[----:B------:R0:W-:Y:S01]  /*16430*/  LDGSTS.E.BYPASS.LTC128B.128 [R4+0x400], desc[UR60][R2.64], !P5 ;  /* 0x0040000002047fae */ /* 0x0001e2000e901d7c */
[----:B------:R-:W-:-:S03]  /*16440*/  ISETP.LT.OR P5, PT, R5, 0x1, P1 ;  /* 0x000000010500780c */ /* 0x000fc60000fa1670 */
[----:B------:R0:W-:Y:S01]  /*16450*/  LDGSTS.E.BYPASS.LTC128B.128 [R4+0x2400], desc[UR60][R2.64+0x80], !P4 ;  /* 0x0240008002047fae */ /* 0x0001e2000e101d7c */
[----:B------:R-:W-:Y:S01]  /*16460*/  ISETP.LT.OR P4, PT, R5, 0x1, P0 ;  /* 0x000000010500780c */ /* 0x000fe20000781670 */
[----:B------:R-:W-:-:S08]  /*16470*/  IMAD.MOV.U32 R13, RZ, RZ, R17 ;  /* 0x000000ffff0d7224 */ /* 0x000fd000078e0011 */
[----:B------:R0:W-:Y:S01]  /*16480*/  LDGSTS.E.BYPASS.LTC128B.128 [R4+0x4400], desc[UR60][R2.64+0x100], !P5 ;  /* 0x0440010002047fae */ /* 0x0001e2000e901d7c */
[C---:B------:R-:W-:Y:S02]  /*16490*/  ISETP.LT.OR P5, PT, R5.reuse, 0x11, P2 ;  /* 0x000000110500780c */ /* 0x040fe400017a1670 */
[----:B------:R-:W-:Y:S01]  /*164a0*/  MOV R6, R14 ;  /* 0x0000000e00067202 */ /* 0x000fe20000000f00 */
[----:B------:R0:W-:Y:S01]  /*164b0*/  LDGSTS.E.BYPASS.LTC128B.128 [R4+0x6400], desc[UR60][R2.64+0x180], !P4 ;  /* 0x0640018002047fae */ /* 0x0001e2000e101d7c */
[----:B------:R-:W-:-:S13]  /*164c0*/  ISETP.LT.OR P4, PT, R5, 0x11, P3 ;  /* 0x000000110500780c */ /* 0x000fda0001f81670 */
[----:B0-----:R-:W-:Y:S05]  /*164d0*/  WARPSYNC.COLLECTIVE R15, `(.L_x_1193) ;  /* 0x000000000f087348 */ /* 0x001fea0003c00000 */
[----:B------:R1:W2:Y:S02]  /*164e0*/  SHFL.IDX P6, R14, R13, R12, R11 ;  /* 0x0000000c0d0e7389 */ /* 0x0002a400000c000b */
[----:B012---:R-:W-:Y:S01]  /*164f0*/  ENDCOLLECTIVE ;  /* 0x000000000000791b */ /* 0x007fe20003800000 */
.L_x_1193:
[----:B------:R-:W-:Y:S01]  /*16500*/  MOV R3, R6 ;  /* 0x0000000600037202 */ /* 0x000fe20000000f00 */
[----:B------:R-:W-:Y:S02]  /*16510*/  IMAD.MOV.U32 R13, RZ, RZ, R18 ;  /* 0x000000ffff0d7224 */ /* 0x000fe400078e0012 */
[----:B------:R-:W-:Y:S02]  /*16520*/  IMAD.MOV.U32 R12, RZ, RZ, 0x2 ;  /* 0x00000002ff0c7424 */ /* 0x000fe400078e00ff */
[----:B------:R-:W-:-:S07]  /*16530*/  IMAD.MOV.U32 R2, RZ, RZ, R14 ;  /* 0x000000ffff027224 */ /* 0x000fce00078e000e */
[----:B------:R-:W-:Y:S05]  /*16540*/  WARPSYNC.COLLECTIVE R15, `(.L_x_1194) ;  /* 0x000000000f087348 */ /* 0x000fea0003c00000 */
[----:B------:R0:W1:Y:S02]  /*16550*/  SHFL.IDX P6, R14, R13, R12, R11 ;  /* 0x0000000c0d0e7389 */ /* 0x00006400000c000b */
[----:B01----:R-:W-:Y:S01]  /*16560*/  ENDCOLLECTIVE ;  /* 0x000000000000791b */ /* 0x003fe20003800000 */
.L_x_1194:
        /* <DEDUP_REMOVED lines=17> */
.L_x_1195:
[----:B------:R-:W-:Y:S01]  /*16680*/  MOV R3, R6 ;  /* 0x0000000600037202 */ /* 0x000fe20000000f00 */
[----:B------:R-:W-:Y:S02]  /*16690*/  IMAD.MOV.U32 R6, RZ, RZ, RZ ;  /* 0x000000ffff067224 */ /* 0x000fe400078e00ff */
[----:B------:R-:W-:Y:S02]  /*166a0*/  IMAD.MOV.U32 R13, RZ, RZ, R18 ;  /* 0x000000ffff0d7224 */ /* 0x000fe400078e0012 */
[----:B------:R-:W-:Y:S02]  /*166b0*/  IMAD.MOV.U32 R12, RZ, RZ, 0x3 ;  /* 0x00000003ff0c7424 */ /* 0x000fe400078e00ff */
[----:B------:R-:W-:-:S07]  /*166c0*/  IMAD.MOV.U32 R2, RZ, RZ, R14 ;  /* 0x000000ffff027224 */ /* 0x000fce00078e000e */
[----:B------:R-:W-:Y:S05]  /*166d0*/  WARPSYNC.COLLECTIVE R15, `(.L_x_1196) ;  /* 0x000000000f087348 */ /* 0x000fea0003c00000 */
[----:B------:R0:W1:Y:S02]  /*166e0*/  SHFL.IDX P6, R14, R13, R12, R11 ;  /* 0x0000000c0d0e7389 */ /* 0x00006400000c000b */
[----:B01----:R-:W-:Y:S01]  /*166f0*/  ENDCOLLECTIVE ;  /* 0x000000000000791b */ /* 0x003fe20003800000 */
.L_x_1196:
        /* <DEDUP_REMOVED lines=10> */
[----:B------:R-:W-:-:S03]  /*167a0*/  MOV R18, R14 ;  /* 0x0000000e00127202 */ /* 0x000fc60000000f00 */
[----:B------:R0:W-:Y:S04]  /*167b0*/  LDGSTS.E.BYPASS.LTC128B.128 [R4+0x7400], desc[UR60][R2.64+0x180], !P4 ;  /* 0x0740018002047fae */ /* 0x0001e8000e101d7c */
[----:B0-----:R-:W-:Y:S05]  /*167c0*/  WARPSYNC.COLLECTIVE R15, `(.L_x_1197) ;  /* 0x000000000f087348 */ /* 0x001fea0003c00000 */
[----:B------:R1:W2:Y:S02]  /*167d0*/  SHFL.IDX P6, R14, R13, R12, R11 ;  /* 0x0000000c0d0e7389 */ /* 0x0002a400000c000b */
[----:B012---:R-:W-:Y:S01]  /*167e0*/  ENDCOLLECTIVE ;  /* 0x000000000000791b */ /* 0x007fe20003800000 */
.L_x_1197:
[----:B------:R-:W-:Y:S05]  /*167f0*/  BRA `(.L_x_1198) ;  /* 0xffffffd4000c7947 */ /* 0x000fea000383ffff */
.L_x_1124:
[----:B0-----:R0:W2:Y:S02]  /*16800*/  SYNCS.PHASECHK.TRANS64.TRYWAIT P0, [R7+URZ+0x30820], R6 ;  /* 0x03082006070075a7 */ /* 0x0010a4000800017f */
[----:B--2---:R-:W-:Y:S05]  /*16810*/  @!P0 NANOSLEEP.SYNCS 0x989680 ;  /* 0x009896800000895d */ /* 0x004fea0003900000 */
[----:B------:R-:W2:Y:S02]  /*16820*/  @!P0 SYNCS.PHASECHK.TRANS64 P0, [R7+URZ+0x30820], R6 ;  /* 0x03082006070085a7 */ /* 0x000ea4000800007f */
[----:B--2---:R-:W-:Y:S05]  /*16830*/  @!P0 BRA `(.L_x_1124) ;  /* 0xfffffffc00f08947 */ /* 0x004fea000383ffff */
[----:B------:R-:W-:Y:S05]  /*16840*/  BRA `(.L_x_1199) ;  /* 0xffffffd400907947 */ /* 0x000fea000383ffff */
.L_x_1125:
[----:B------:R-:W2:Y:S01]  /*16850*/  S2R R3, SR_TID.X ;  /* 0x0000000000037919 */ /* 0x000ea20000002100 */
[----:B------:R-:W-:Y:S01]  /*16860*/  BSSY B0, `(.L_x_1200) ;  /* 0x000000a000007945 */ /* 0x000fe20003800000 */
[----:B------:R-:W-:Y:S01]  /*16870*/  IMAD.MOV.U32 R12, RZ, RZ, RZ ;  /* 0x000000ffff0c7224 */ /* 0x000fe200078e00ff */
[----:B------:R-:W-:Y:S01]  /*16880*/  MOV R15, 0xffffffff ;  /* 0xffffffff000f7802 */ /* 0x000fe20000000f00 */
[----:B------:R-:W-:Y:S01]  /*16890*/  IMAD.MOV.U32 R11, RZ, RZ, 0x1f ;  /* 0x0000001fff0b7424 */ /* 0x000fe200078e00ff */
[----:B--2---:R-:W-:-:S04]  /*168a0*/  SHF.R.U32.HI R3, RZ, 0x5, R3 ;  /* 0x00000005ff037819 */ /* 0x004fc80000011603 */
[----:B------:R-:W-:-:S04]  /*168b0*/  LOP3.LUT R3, R3, 0x3, RZ, 0xc0, !PT ;  /* 0x0000000303037812 */ /* 0x000fc800078ec0ff */
[----:B------:R-:W-:-:S07]  /*168c0*/  MOV R13, R3 ;  /* 0x00000003000d7202 */ /* 0x000fce0000000f00 */
[----:B01---5:R-:W-:Y:S05]  /*168d0*/  WARPSYNC.COLLECTIVE R15, `(.L_x_1201) ;  /* 0x000000000f087348 */ /* 0x023fea0003c00000 */
[----:B------:R2:W3:Y:S02]  /*168e0*/  SHFL.IDX P6, R14, R13, R12, R11 ;  /* 0x0000000c0d0e7389 */ /* 0x0004e400000c000b */
[----:B0123-5:R-:W-:Y:S01]  /*168f0*/  ENDCOLLECTIVE ;  /* 0x000000000000791b */ /* 0x02ffe20003800000 */
.L_x_1201:
[----:B------:R-:W-:Y:S05]  /*16900*/  BSYNC B0 ;  /* 0x0000000000007941 */ /* 0x000fea0003800000 */
.L_x_1200:
[----:B------:R-:W-:Y:S05]  /*16910*/  BRA `(.L_x_1202) ;  /* 0xffffffd400747947 */ /* 0x000fea000383ffff */
.L_x_1126:
[----:B------:R-:W-:Y:S01]  /*16920*/  BSSY B0, `(.L_x_1203) ;  /* 0x0000006000007945 */ /* 0x000fe20003800000 */
[----:B------:R-:W-:-:S07]  /*16930*/  IMAD.MOV.U32 R15, RZ, RZ, -0x1 ;  /* 0xffffffffff0f7424 */ /* 0x000fce00078e00ff */
[----:B012--5:R-:W-:Y:S05]  /*16940*/  WARPSYNC.COLLECTIVE R15, `(.L_x_1204) ;  /* 0x000000000f0c7348 */ /* 0x027fea0003c00000 */
[----:B------:R-:W-:Y:S02]  /*16950*/  ELECT P6, UR62, PT ;  /* 0x00000000003e782f */ /* 0x000fe400038c0000 */
[----:B------:R-:W-:Y:S01]  /*16960*/  MOV R14, UR62 ;  /* 0x0000003e000e7c02 */ /* 0x000fe20008000f00 */
[----:B012--5:R-:W-:Y:S10]  /*16970*/  ENDCOLLECTIVE ;  /* 0x000000000000791b */ /* 0x027ff40003800000 */
.L_x_1204:
[----:B------:R-:W-:Y:S05]  /*16980*/  BSYNC B0 ;  /* 0x0000000000007941 */ /* 0x000fea0003800000 */
.L_x_1203:
[----:B------:R-:W-:Y:S05]  /*16990*/  BRA `(.L_x_1205) ;  /* 0xffffffd400687947 */ /* 0x000fea000383ffff */
.L_x_1128:
[----:B--2---:R2:W3:Y:S02]  /*169a0*/  SYNCS.PHASECHK.TRANS64.TRYWAIT P1, [R5+URZ+0x30840], R4 ;  /* 0x03084004050075a7 */ /* 0x0044e4000802017f */
[----:B---3--:R-:W-:Y:S05]  /*169b0*/  @!P1 NANOSLEEP.SYNCS 0x989680 ;  /* 0x009896800000995d */ /* 0x008fea0003900000 */
[----:B------:R-:W3:Y:S02]  /*169c0*/  @!P1 SYNCS.PHASECHK.TRANS64 P1, [R5+URZ+0x30840], R4 ;  /* 0x03084004050095a7 */ /* 0x000ee4000802007f */
[----:B---3--:R-:W-:Y:S05]  /*169d0*/  @!P1 BRA `(.L_x_1128) ;  /* 0xfffffffc00f09947 */ /* 0x008fea000383ffff */
[----:B------:R-:W-:Y:S05]  /*169e0*/  BRA `(.L_x_1206) ;  /* 0xffffffd400907947 */ /* 0x000fea000383ffff */
.L_x_1130:
[----:B---3--:R3:W4:Y:S02]  /*169f0*/  SYNCS.PHASECHK.TRANS64.TRYWAIT P1, [R3+URZ+0x30840], R0 ;  /* 0x03084000030075a7 */ /* 0x008724000802017f */
[----:B----4-:R-:W-:Y:S05]  /*16a00*/  @!P1 NANOSLEEP.SYNCS 0x989680 ;  /* 0x009896800000995d */ /* 0x010fea0003900000 */
[----:B------:R-:W4:Y:S02]  /*16a10*/  @!P1 SYNCS.PHASECHK.TRANS64 P1, [R3+URZ+0x30840], R0 ;  /* 0x03084000030095a7 */ /* 0x000f24000802007f */
[----:B----4-:R-:W-:Y:S05]  /*16a20*/  @!P1 BRA `(.L_x_1130) ;  /* 0xfffffffc00f09947 */ /* 0x010fea000383ffff */
[----:B------:R-:W-:Y:S05]  /*16a30*/  BRA `(.L_x_1207) ;  /* 0xffffffd4009c7947 */ /* 0x000fea000383ffff */
.L_x_1132:
[----:B----4-:R4:W0:Y:S02]  /*16a40*/  SYNCS.PHASECHK.TRANS64.TRYWAIT P1, [R5+URZ+0x30860], R4 ;  /* 0x03086004050075a7 */ /* 0x010824000802017f */
[----:B0-----:R-:W-:Y:S05]  /*16a50*/  @!P1 NANOSLEEP.SYNCS 0x989680 ;  /* 0x009896800000995d */ /* 0x001fea0003900000 */
[----:B------:R-:W0:Y:S02]  /*16a60*/  @!P1 SYNCS.PHASECHK.TRANS64 P1, [R5+URZ+0x30860], R4 ;  /* 0x03086004050095a7 */ /* 0x000e24000802007f */
[----:B0-----:R-:W-:Y:S05]  /*16a70*/  @!P1 BRA `(.L_x_1132) ;  /* 0xfffffffc00f09947 */ /* 0x001fea000383ffff */
[----:B------:R-:W-:Y:S05]  /*16a80*/  BRA `(.L_x_1208) ;  /* 0xffffffd400987947 */ /* 0x000fea000383ffff */
.L_x_1209:
        /* <DEDUP_REMOVED lines=15> */
.L_x_3274:


//--------------------- .text._ZN7cutlass13device_kernelIN5flash11enable_sm90INS1_16FlashAttnFwdSm90INS1_25CollectiveMainloopFwdSm90ILi2EN4cute5tupleIJNS5_1CILi1EEES8_S8_EEENS6_IJNS7_ILi128EEENS7_ILi64EEENS7_ILi256EEEEEELi256ENS_10bfloat16_tEfNS_4arch4Sm90ELb0ELb1ELb1ELb1ELb1ELb0ELb0ELb1ELb1ELb1ELb1ELb0EEENS1_21CollectiveEpilogueFwdINS6_IJSA_SC_SB_EEES9_SE_SG_Li256ELb1ELb1ELb1ELb0EEENS1_36VarlenDynamicPersistentTileSchedulerILi128ELi64ELi256ELi128ELb1ELb1ELb1ELb1ELb0ELb1EEEEEEEEEvNT_6ParamsE --------------------------
	.section	.text._ZN7cutlass13device_kernelIN5flash11enable_sm90INS1_16FlashAttnFwdSm90INS1_25CollectiveMainloopFwdSm90ILi2EN4cute5tupleIJNS5_1CILi1EEES8_S8_EEENS6_IJNS7_ILi128EEENS7_ILi64EEENS7_ILi256EEEEEELi256ENS_10bfloat16_tEfNS_4arch4Sm90ELb0ELb1ELb1ELb1ELb1ELb0ELb0ELb1ELb1ELb1ELb1ELb0EEENS1_21CollectiveEpilogueFwdINS6_IJSA_SC_SB_EEES9_SE_SG_Li256ELb1ELb1ELb1ELb0EEENS1_36VarlenDynamicPersistentTileSchedulerILi128ELi64ELi256ELi128ELb1ELb1ELb1ELb1ELb0ELb1EEEEEEEEEvNT_6ParamsE,"ax",@progbits
	.align	128
.text._ZN7cutlass13device_kernelIN5flash11enable_sm90INS1_16FlashAttnFwdSm90INS1_25CollectiveMainloopFwdSm90ILi2EN4cute5tupleIJNS5_1CILi1EEES8_S8_EEENS6_IJNS7_ILi128EEENS7_ILi64EEENS7_ILi256EEEEEELi256ENS_10bfloat16_tEfNS_4arch4Sm90ELb0ELb1ELb1ELb1ELb1ELb0ELb0ELb1ELb1ELb1ELb1ELb0EEENS1_21CollectiveEpilogueFwdINS6_IJSA_SC_SB_EEES9_SE_SG_Li256ELb1ELb1ELb1ELb0EEENS1_36VarlenDynamicPersistentTileSchedulerILi128ELi64ELi256ELi128ELb1ELb1ELb1ELb1ELb0ELb1EEEEEEEEEvNT_6ParamsE:
        .type           _ZN7cutlass13device_kernelIN5flash11enable_sm90INS1_16FlashAttnFwdSm90INS1_25CollectiveMainloopFwdSm90ILi2EN4cute5tupleIJNS5_1CILi1EEES8_S8_EEENS6_IJNS7_ILi128EEENS7_ILi64EEENS7_ILi256EEEEEELi256ENS_10bfloat16_tEfNS_4arch4Sm90ELb0ELb1ELb1ELb1ELb1ELb0ELb0ELb1ELb1ELb1ELb1ELb0EEENS1_21CollectiveEpilogueFwdINS6_IJSA_SC_SB_EEES9_SE_SG_Li256ELb1ELb1ELb1ELb0EEENS1_36VarlenDynamicPersistentTileSchedulerILi128ELi64ELi256ELi128ELb1ELb1ELb1ELb1ELb0ELb1EEEEEEEEEvNT_6ParamsE,@function
        .size           _ZN7cutlass13device_kernelIN5flash11enable_sm90INS1_16FlashAttnFwdSm90INS1_25CollectiveMainloopFwdSm90ILi2EN4cute5tupleIJNS5_1CILi1EEES8_S8_EEENS6_IJNS7_ILi128EEENS7_ILi64EEENS7_ILi256EEEEEELi256ENS_10bfloat16_tEfNS_4arch4Sm90ELb0ELb1ELb1ELb1ELb1ELb0ELb0ELb1ELb1ELb1ELb1ELb0EEENS1_21CollectiveEpilogueFwdINS6_IJSA_SC_SB_EEES9_SE_SG_Li256ELb1ELb1ELb1ELb0EEENS1_36VarlenDynamicPersistentTileSchedulerILi128ELi64ELi256ELi128ELb1ELb1ELb1ELb1ELb0ELb1EEEEEEEEEvNT_6ParamsE,(.L_x_3275 - _ZN7cutlass13device_kernelIN5flash11enable_sm90INS1_16FlashAttnFwdSm90INS1_25CollectiveMainloopFwdSm90ILi2EN4cute5tupleIJNS5_1CILi1EEES8_S8_EEENS6_IJNS7_ILi128EEENS7_ILi64EEENS7_ILi256EEEEEELi256ENS_10bfloat16_tEfNS_4arch4Sm90ELb0ELb1ELb1ELb1ELb1ELb0ELb0ELb1ELb1ELb1ELb1ELb0EEENS1_21CollectiveEpilogueFwdINS6_IJSA_SC_SB_EEES9_SE_SG_Li256ELb1ELb1ELb1ELb0EEENS1_36VarlenDynamicPersistentTileSchedulerILi128ELi64ELi256ELi128ELb1ELb1ELb1ELb1ELb0ELb1EEEEEEEEEvNT_6ParamsE)
        .other          _ZN7cutlass13device_kernelIN5flash11enable_sm90INS1_16FlashAttnFwdSm90INS1_25CollectiveMainloopFwdSm90ILi2EN4cute5tupleIJNS5_1CILi1EEES8_S8_EEENS6_IJNS7_ILi128EEENS7_ILi64EEENS7_ILi256EEEEEELi256ENS_10bfloat16_tEfNS_4arch4Sm90ELb0ELb1ELb1ELb1ELb1ELb0ELb0ELb1ELb1ELb1ELb1ELb0EEENS1_21CollectiveEpilogueFwdINS6_IJSA_SC_SB_EEES9_SE_SG_Li256ELb1ELb1ELb1ELb0EEENS1_36VarlenDynamicPersistentTileSchedulerILi128ELi64ELi256ELi128ELb1ELb1ELb1ELb1ELb0ELb1EEEEEEEEEvNT_6ParamsE,@"STO_CUDA_ENTRY STV_DEFAULT"
_ZN7cutlass13device_kernelIN5flash11enable_sm90INS1_16FlashAttnFwdSm90INS1_25CollectiveMainloopFwdSm90ILi2EN4cute5tupleIJNS5_1CILi1EEES8_S8_EEENS6_IJNS7_ILi128EEENS7_ILi64EEENS7_ILi256EEEEEELi256ENS_10bfloat16_tEfNS_4arch4Sm90ELb0ELb1ELb1ELb1ELb1ELb0ELb0ELb1ELb1ELb1ELb1ELb0EEENS1_21CollectiveEpilogueFwdINS6_IJSA_SC_SB_EEES9_SE_SG_Li256ELb1ELb1ELb1ELb0EEENS1_36VarlenDynamicPersistentTileSchedulerILi128ELi64ELi256ELi128ELb1ELb1ELb1ELb1ELb0ELb1EEEEEEEEEvNT_6ParamsE:
        /* <DEDUP_REMOVED lines=45> */
.L_x_1210:
        /* <DEDUP_REMOVED lines=22> */
.L_x_1211:
        /* <DEDUP_REMOVED lines=18> */
.L_x_1212:
        /* <DEDUP_REMOVED lines=22> */
.L_x_1213:
        /* <DEDUP_REMOVED lines=23> */
.L_x_1214:
        /* <DEDUP_REMOVED lines=10> */
.L_x_1216:
        /* <DEDUP_REMOVED lines=18> */
[----:B------:R-:W-:Y:S01]  /*09e0*/  R2UR UR5, R10 ;  /* 0x000000000a0572ca */ /* 0x000fe200000e0000 */
[----:B------:R-:W-:Y:S01]  /*09f0*/  UMOV UR39, URZ ;  /* 0x0000003f00277c82 */ /* 0x000fe20008000000 */
[----:B0-----:R-:W-:Y:S02]  /*0a00*/  SHF.R.S32.HI R3, RZ, 0x1f, R0 ;  /* 0x0000001fff037819 */ /* 0x001fe40000011400 */
[----:B------:R-:W-:Y:S02]  /*0a10*/  R2UR UR7, R11 ;  /* 0x000000000b0772ca */ /* 0x000fe400000e0000 */
[----:B------:R-:W-:-:S02]  /*0a20*/  LEA.HI R4, R3, R0, RZ, 0x4 ;  /* 0x0000000003047211 */ /* 0x000fc400078f20ff */
[CC--:B------:R-:W-:Y:S02]  /*0a30*/  LEA.HI R5, R3.reuse, R0.reuse, RZ, 0x5 ;  /* 0x0000000003057211 */ /* 0x0c0fe400078f28ff */
[----:B------:R-:W-:-:S03]  /*0a40*/  LEA.HI R8, R3, R0, RZ, 0x3 ;  /* 0x0000000003087211 */ /* 0x000fc600078f18ff */
[----:B------:R-:W-:Y:S01]  /*0a50*/  IMAD.SHL.U32 R6, R5, 0x20, RZ ;  /* 0x0000002005067824 */ /* 0x000fe200078e00ff */
[----:B------:R-:W-:-:S04]  /*0a60*/  LOP3.LUT R201, R8, 0xfffffff8, RZ, 0xc0, !PT ;  /* 0xfffffff808c97812 */ /* 0x000fc800078ec0ff */
[----:B------:R-:W-:Y:S01]  /*0a70*/  LOP3.LUT R6, R6, 0xfffffc00, RZ, 0xc0, !PT ;  /* 0xfffffc0006067812 */ /* 0x000fe200078ec0ff */
[----:B------:R-:W-:Y:S01]  /*0a80*/  IMAD.IADD R201, R0, 0x1, -R201 ;  /* 0x0000000100c97824 */ /* 0x000fe200078e0ac9 */
[----:B--2---:R-:W-:Y:S02]  /*0a90*/  R2UR UR4, R2 ;  /* 0x00000000020472ca */ /* 0x004fe400000e0000 */
[----:B------:R-:W-:-:S04]  /*0aa0*/  LEA.HI R2, R3, R0, RZ, 0x7 ;  /* 0x0000000003027211 */ /* 0x000fc800078f38ff */
[----:B------:R-:W-:-:S05]  /*0ab0*/  LOP3.LUT R7, R2, 0xffffff80, RZ, 0xc0, !PT ;  /* 0xffffff8002077812 */ /* 0x000fca00078ec0ff */
[----:B------:R-:W-:Y:S01]  /*0ac0*/  IMAD.IADD R14, R0, 0x1, -R7 ;  /* 0x00000001000e7824 */ /* 0x000fe200078e0a07 */
[----:B------:R-:W-:Y:S01]  /*0ad0*/  LEA.HI R7, R3, R0, RZ, 0x2 ;  /* 0x0000000003077211 */ /* 0x000fe200078f10ff */
[----:B------:R-:W-:Y:S01]  /*0ae0*/  ULOP3.LUT UR8, UR4, 0x1, URZ, 0xfc, !UPT ;  /* 0x0000000104087892 */ /* 0x000fe2000f8efc3f */
[----:B------:R-:W-:Y:S02]  /*0af0*/  LOP3.LUT R3, R4, 0x3fffff0, RZ, 0xc0, !PT ;  /* 0x03fffff004037812 */ /* 0x000fe400078ec0ff */
[----:B------:R-:W-:Y:S01]  /*0b00*/  SHF.R.S32.HI R9, RZ, 0x1f, R14 ;  /* 0x0000001fff097819 */ /* 0x000fe2000001140e */
[----:B------:R-:W-:Y:S01]  /*0b10*/  STL [R1+0x18], R14 ;  /* 0x0000180e01007387 */ /* 0x000fe20000100800 */
[----:B------:R-:W-:Y:S01]  /*0b20*/  LOP3.LUT R13, R7, 0xfffffffc, RZ, 0xc0, !PT ;  /* 0xfffffffc070d7812 */ /* 0x000fe200078ec0ff */
[C---:B------:R-:W-:Y:S01]  /*0b30*/  IMAD.IADD R5, R0.reuse, 0x1, -R3 ;  /* 0x0000000100057824 */ /* 0x040fe200078e0a03 */
[----:B------:R-:W-:Y:S01]  /*0b40*/  LEA.HI R10, R9, R14, RZ, 0x2 ;  /* 0x0000000e090a7211 */ /* 0x000fe200078f10ff */
[----:B------:R-:W-:Y:S01]  /*0b50*/  UMOV UR4, URZ ;  /* 0x0000003f00047c82 */ /* 0x000fe20008000000 */
[----:B------:R-:W-:Y:S01]  /*0b60*/  SHF.R.S32.HI R7, RZ, 0x4, R4 ;  /* 0x00000004ff077819 */ /* 0x000fe20000011404 */
[----:B------:R-:W-:Y:S01]  /*0b70*/  IMAD R5, R5, 0x40, R6 ;  /* 0x0000004005057824 */ /* 0x000fe200078e0206 */
[--C-:B------:R-:W-:Y:S01]  /*0b80*/  SHF.R.S32.HI R11, RZ, 0x2, R10.reuse ;  /* 0x00000002ff0b7819 */ /* 0x100fe2000001140a */
[----:B------:R-:W-:Y:S01]  /*0b90*/  IMAD.IADD R13, R0, 0x1, -R13 ;  /* 0x00000001000d7824 */ /* 0x000fe200078e0a0d */
[----:B------:R-:W-:-:S02]  /*0ba0*/  SHF.R.S32.HI R12, RZ, 0x1f, R10 ;  /* 0x0000001fff0c7819 */ /* 0x000fc4000001140a */
[----:B------:R-:W-:Y:S02]  /*0bb0*/  SHF.R.S32.HI R3, RZ, 0x7, R2 ;  /* 0x00000007ff037819 */ /* 0x000fe40000011402 */
[----:B------:R-:W-:Y:S02]  /*0bc0*/  LEA.HI R4, R4, R7, RZ, 0x1 ;  /* 0x0000000704047211 */ /* 0x000fe400078f08ff */
[----:B------:R-:W-:Y:S02]  /*0bd0*/  LEA.HI R12, R12, R11, RZ, 0x3 ;  /* 0x0000000b0c0c7211 */ /* 0x000fe400078f18ff */
[----:B------:R-:W-:Y:S02]  /*0be0*/  LEA.HI R2, R2, R3, RZ, 0x1 ;  /* 0x0000000302027211 */ /* 0x000fe400078f08ff */
[----:B------:R-:W-:Y:S02]  /*0bf0*/  LOP3.LUT R4, R4, 0x1ffffffe, RZ, 0xc0, !PT ;  /* 0x1ffffffe04047812 */ /* 0x000fe400078ec0ff */
[----:B------:R-:W-:-:S02]  /*0c00*/  LOP3.LUT R12, R12, 0xfffffff8, RZ, 0xc0, !PT ;  /* 0xfffffff80c0c7812 */ /* 0x000fc400078ec0ff */
[----:B------:R-:W-:Y:S01]  /*0c10*/  LEA.HI R9, R9, R14, RZ, 0x5 ;  /* 0x0000000e09097211 */ /* 0x000fe200078f28ff */
[----:B------:R-:W-:Y:S01]  /*0c20*/  IMAD.IADD R4, R7, 0x1, -R4 ;  /* 0x0000000107047824 */ /* 0x000fe200078e0a04 */
[----:B------:R-:W-:Y:S01]  /*0c30*/  LOP3.LUT R2, R2, 0x3fffffe, RZ, 0xc0, !PT ;  /* 0x03fffffe02027812 */ /* 0x000fe200078ec0ff */
[----:B------:R-:W-:Y:S01]  /*0c40*/  IMAD.IADD R12, R11, 0x1, -R12 ;  /* 0x000000010b0c7824 */ /* 0x000fe200078e0a0c */
[----:B------:R-:W-:Y:S02]  /*0c50*/  SHF.R.S32.HI R9, RZ, 0x5, R9 ;  /* 0x00000005ff097819 */ /* 0x000fe40000011409 */
[----:B------:R-:W-:Y:S01]  /*0c60*/  LOP3.LUT R10, R10, 0x7ffffffc, RZ, 0xc0, !PT ;  /* 0x7ffffffc0a0a7812 */ /* 0x000fe200078ec0ff */
[----:B------:R-:W-:Y:S01]  /*0c70*/  IMAD.IADD R2, R3, 0x1, -R2 ;  /* 0x0000000103027824 */ /* 0x000fe200078e0a02 */
[----:B------:R-:W-:Y:S01]  /*0c80*/  LEA.HI R0, R13, R13, RZ, 0x1 ;  /* 0x0000000d0d007211 */ /* 0x000fe200078f08ff */
[----:B------:R-:W-:Y:S02]  /*0c90*/  IMAD R3, R4, 0x8, R5 ;  /* 0x0000000804037824 */ /* 0x000fe400078e0205 */
[----:B------:R-:W-:Y:S01]  /*0ca0*/  IMAD R9, R9, 0x10, R12 ;  /* 0x0000001009097824 */ /* 0x000fe200078e020c */
[----:B------:R-:W-:Y:S01]  /*0cb0*/  LOP3.LUT R0, R0, 0x1ffffffe, RZ, 0xc0, !PT ;  /* 0x1ffffffe00007812 */ /* 0x000fe200078ec0ff */
[----:B------:R-:W-:Y:S01]  /*0cc0*/  IMAD.IADD R10, R14, 0x1, -R10 ;  /* 0x000000010e0a7824 */ /* 0x000fe200078e0a0a */
[----:B------:R0:W-:Y:S01]  /*0cd0*/  STL [R1+0x28], R3 ;  /* 0x0000280301007387 */ /* 0x0001e20000100800 */
[----:B------:R-:W-:-:S02]  /*0ce0*/  IMAD R2, R2, 0x40, R9 ;  /* 0x0000004002027824 */ /* 0x000fc400078e0209 */
[----:B------:R-:W-:Y:S02]  /*0cf0*/  IMAD.U32 R5, RZ, RZ, UR8 ;  /* 0x00000008ff057e24 */ /* 0x000fe4000f8e00ff */
[----:B------:R-:W-:Y:S01]  /*0d00*/  IMAD.SHL.U32 R17, R10, 0x2, RZ ;  /* 0x000000020a117824 */ /* 0x000fe200078e00ff */
[----:B------:R-:W-:Y:S01]  /*0d10*/  STL [R1+0x24], R2 ;  /* 0x0000240201007387 */ /* 0x000fe20000100800 */
[----:B------:R-:W-:Y:S02]  /*0d20*/  IMAD.IADD R0, R13, 0x1, -R0 ;  /* 0x000000010d007824 */ /* 0x000fe400078e0a00 */
[C---:B------:R-:W-:Y:S01]  /*0d30*/  VIADD R229, R17.reuse, 0x20 ;  /* 0x0000002011e57836 */ /* 0x040fe20000000000 */
[----:B0-----:R-:W-:Y:S01]  /*0d40*/  SHF.R.S32.HI R3, RZ, 0x3, R8 ;  /* 0x00000003ff037819 */ /* 0x001fe20000011408 */
[C---:B------:R-:W-:Y:S01]  /*0d50*/  VIADD R226, R17.reuse, 0x28 ;  /* 0x0000002811e27836 */ /* 0x040fe20000000000 */
[----:B------:R-:W-:Y:S01]  /*0d60*/  SHF.R.S32.HI R4, RZ, 0x1f, R17 ;  /* 0x0000001fff047819 */ /* 0x000fe20000011411 */
[----:B------:R-:W-:-:S02]  /*0d70*/  VIADD R4, R17, 0x10 ;  /* 0x0000001011047836 */ /* 0x000fc40000000000 */
[----:B------:R0:W-:Y:S01]  /*0d80*/  STL [R1+0xc], R3 ;  /* 0x00000c0301007387 */ /* 0x0001e20000100800 */
[C---:B------:R-:W-:Y:S02]  /*0d90*/  VIADD R225, R17.reuse, 0x30 ;  /* 0x0000003011e17836 */ /* 0x040fe40000000000 */
[C---:B------:R-:W-:Y:S01]  /*0da0*/  VIADD R224, R17.reuse, 0x38 ;  /* 0x0000003811e07836 */ /* 0x040fe20000000000 */
[----:B------:R1:W-:Y:S01]  /*0db0*/  STL [R1+0x2c], R5 ;  /* 0x00002c0501007387 */ /* 0x0003e20000100800 */
[C---:B------:R-:W-:Y:S02]  /*0dc0*/  VIADD R223, R17.reuse, 0x40 ;  /* 0x0000004011df7836 */ /* 0x040fe40000000000 */
[C---:B------:R-:W-:Y:S02]  /*0dd0*/  VIADD R222, R17.reuse, 0x48 ;  /* 0x0000004811de7836 */ /* 0x040fe40000000000 */
[----:B------:R-:W-:Y:S02]  /*0de0*/  VIADD R221, R17, 0x50 ;  /* 0x0000005011dd7836 */ /* 0x000fe40000000000 */
[----:B0-----:R-:W-:-:S02]  /*0df0*/  IMAD.U32 R3, RZ, RZ, UR4 ;  /* 0x00000004ff037e24 */ /* 0x001fc4000f8e00ff */
[C---:B------:R-:W-:Y:S02]  /*0e00*/  VIADD R220, R17.reuse, 0x58 ;  /* 0x0000005811dc7836 */ /* 0x040fe40000000000 */
[C---:B-1----:R-:W-:Y:S01]  /*0e10*/  VIADD R5, R17.reuse, 0x8 ;  /* 0x0000000811057836 */ /* 0x042fe20000000000 */
[----:B------:R0:W-:Y:S01]  /*0e20*/  STL [R1+0x14], R3 ;  /* 0x0000140301007387 */ /* 0x0001e20000100800 */
[C---:B------:R-:W-:Y:S02]  /*0e30*/  VIADD R219, R17.reuse, 0x60 ;  /* 0x0000006011db7836 */ /* 0x040fe40000000000 */
        /* <DEDUP_REMOVED lines=8> */
[C---:B0-----:R-:W-:Y:S01]  /*0ec0*/  VIADD R3, R17.reuse, 0x18 ;  /* 0x0000001811037836 */ /* 0x041fe20000000000 */
        /* <DEDUP_REMOVED lines=21> */
[----:B------:R-:W-:Y:S01]  /*1020*/  IMAD R23, R0, 0x8, R2 ;  /* 0x0000000800177824 */ /* 0x000fe200078e0202 */
[----:B------:R-:W-:-:S02]  /*1030*/  SHF.R.S32.HI R3, RZ, 0x1f, R215 ;  /* 0x0000001fff037819 */ /* 0x000fc400000114d7 */
[----:B------:R-:W-:Y:S02]  /*1040*/  SHF.R.S32.HI R5, RZ, 0x1f, R214 ;  /* 0x0000001fff057819 */ /* 0x000fe400000114d6 */
[----:B------:R-:W-:Y:S02]  /*1050*/  SHF.R.S32.HI R4, RZ, 0x1f, R213 ;  /* 0x0000001fff047819 */ /* 0x000fe400000114d5 */
[----:B------:R-:W-:Y:S02]  /*1060*/  SHF.R.S32.HI R3, RZ, 0x1f, R212 ;  /* 0x0000001fff037819 */ /* 0x000fe400000114d4 */
[----:B------:R-:W-:Y:S02]  /*1070*/  SHF.R.S32.HI R5, RZ, 0x1f, R211 ;  /* 0x0000001fff057819 */ /* 0x000fe400000114d3 */
[----:B------:R-:W-:Y:S02]  /*1080*/  SHF.R.S32.HI R4, RZ, 0x1f, R210 ;  /* 0x0000001fff047819 */ /* 0x000fe400000114d2 */
[----:B------:R-:W-:-:S02]  /*1090*/  SHF.R.S32.HI R3, RZ, 0x1f, R209 ;  /* 0x0000001fff037819 */ /* 0x000fc400000114d1 */
[----:B------:R-:W-:Y:S02]  /*10a0*/  SHF.R.S32.HI R5, RZ, 0x1f, R208 ;  /* 0x0000001fff057819 */ /* 0x000fe400000114d0 */
[----:B------:R-:W-:Y:S02]  /*10b0*/  SHF.R.S32.HI R4, RZ, 0x1f, R207 ;  /* 0x0000001fff047819 */ /* 0x000fe400000114cf */
[----:B------:R-:W-:-:S07]  /*10c0*/  SHF.R.S32.HI R3, RZ, 0x1f, R206 ;  /* 0x0000001fff037819 */ /* 0x000fce00000114ce */
.L_x_1328:
[----:B------:R-:W-:Y:S01]  /*10d0*/  ULDC.64 UR8, c[0x0][0xa28] ;  /* 0x00028a0000087ab9 */ /* 0x000fe20000000a00 */
[----:B------:R-:W-:Y:S01]  /*10e0*/  ULDC UR4, c[0x0][0x424] ;  /* 0x0001090000047ab9 */ /* 0x000fe20000000800 */
[----:B------:R-:W-:-:S04]  /*10f0*/  UISETP.NE.U32.AND UP0, UPT, UR8, URZ, UPT ;  /* 0x0000003f0800728c */ /* 0x000fc8000bf05070 */
[----:B------:R-:W-:-:S03]  /*1100*/  UISETP.NE.AND.EX UP0, UPT, UR9, URZ, UPT, UP0 ;  /* 0x0000003f0900728c */ /* 0x000fc6000bf05300 */
[----:B------:R-:W-:Y:S02]  /*1110*/  ULDC.64 UR8, c[0x0][0xa18] ;  /* 0x0002860000087ab9 */ /* 0x000fe40000000a00 */
[----:B------:R-:W-:Y:S01]  /*1120*/  UISETP.NE.U32.AND UP1, UPT, UR8, URZ, UPT ;  /* 0x0000003f0800728c */ /* 0x000fe2000bf25070 */
[----:B------:R-:W-:-:S03]  /*1130*/  PLOP3.LUT P0, PT, PT, PT, UP0, 0x80, 0x0 ;  /* 0x000000000000781c */ /* 0x000fc60003f0f008 */
[----:B------:R-:W-:-:S03]  /*1140*/  UISETP.NE.AND.EX UP1, UPT, UR9, URZ, UPT, UP1 ;  /* 0x0000003f0900728c */ /* 0x000fc6000bf25310 */
[----:B------:R-:W-:Y:S02]  /*1150*/  @UP0 ULDC.64 UR8, c[0x0][0xa28] ;  /* 0x00028a0000080ab9 */ /* 0x000fe40000000a00 */
[----:B------:R-:W-:Y:S01]  /*1160*/  @UP0 UIMAD.WIDE UR8, UR7, 0x4, UR8 ;  /* 0x00000004070808a5 */ /* 0x000fe2000f8e0208 */
[----:B------:R-:W-:-:S05]  /*1170*/  PLOP3.LUT P2, PT, PT, PT, UP1, 0x80, 0x0 ;  /* 0x000000000000781c */ /* 0x000fca0003f4f018 */
[----:B012---:R-:W-:Y:S02]  /*1180*/  IMAD.U32 R2, RZ, RZ, UR8 ;  /* 0x00000008ff027e24 */ /* 0x007fe4000f8e00ff */
[----:B------:R-:W-:Y:S01]  /*1190*/  IMAD.U32 R3, RZ, RZ, UR9 ;  /* 0x00000009ff037e24 */ /* 0x000fe2000f8e00ff */
[----:B------:R-:W-:Y:S02]  /*11a0*/  @UP1 ULDC.64 UR8, c[0x0][0xa18] ;  /* 0x0002860000081ab9 */ /* 0x000fe40000000a00 */
[----:B------:R-:W-:Y:S02]  /*11b0*/  @UP1 UIMAD.WIDE UR8, UR7, 0x4, UR8 ;  /* 0x00000004070818a5 */ /* 0x000fe4000f8e0208 */
[----:B------:R-:W2:Y:S04]  /*11c0*/  @P0 LDG.E R2, desc[UR36][R2.64] ;  /* 0x0000002402020981 */ /* 0x000ea8000c1e1900 */
[----:B------:R-:W-:-:S02]  /*11d0*/  IMAD.U32 R4, RZ, RZ, UR8 ;  /* 0x00000008ff047e24 */ /* 0x000fc4000f8e00ff */
[----:B------:R-:W-:Y:S01]  /*11e0*/  IMAD.U32 R5, RZ, RZ, UR9 ;  /* 0x00000009ff057e24 */ /* 0x000fe2000f8e00ff */
[----:B------:R-:W-:-:S04]  /*11f0*/  ULDC.64 UR8, c[0x0][0x418] ;  /* 0x0001060000087ab9 */ /* 0x000fc80000000a00 */
[----:B---3--:R-:W3:Y:S01]  /*1200*/  @P2 LDG.E R4, desc[UR36][R4.64] ;  /* 0x0000002404042981 */ /* 0x008ee2000c1e1900 */
[----:B------:R-:W-:Y:S02]  /*1210*/  UISETP.NE.U32.AND UP0, UPT, UR8, URZ, UPT ;  /* 0x0000003f0800728c */ /* 0x000fe4000bf05070 */
[----:B------:R-:W-:Y:S02]  /*1220*/  ULOP3.LUT UR10, UR5, 0xffff, URZ, 0xc0, !UPT ;  /* 0x0000ffff050a7892 */ /* 0x000fe4000f8ec03f */
[----:B------:R-:W-:Y:S01]  /*1230*/  UISETP.NE.AND.EX UP0, UPT, UR9, URZ, UPT, UP0 ;  /* 0x0000003f0900728c */ /* 0x000fe2000bf05300 */
[----:B------:R-:W-:Y:S02]  /*1240*/  UMOV UR43, URZ ;  /* 0x0000003f002b7c82 */ /* 0x000fe40008000000 */
[----:B------:R-:W-:Y:S01]  /*1250*/  ULDC.64 UR8, c[0x0][0xa20] ;  /* 0x0002880000087ab9 */ /* 0x000fe20000000a00 */
[----:B------:R-:W-:Y:S01]  /*1260*/  USEL UR4, UR4, 0x1, UP0 ;  /* 0x0000000104047887 */ /* 0x000fe20008000000 */
[----:B------:R-:W-:Y:S01]  /*1270*/  ISETP.NE.U32.AND P1, PT, RZ, UR8, PT ;  /* 0x00000008ff007c0c */ /* 0x000fe2000bf25070 */
[----:B------:R-:W-:Y:S01]  /*1280*/  ULDC UR8, c[0x0][0x2f0] ;  /* 0x0000bc0000087ab9 */ /* 0x000fe20000000800 */
[----:B------:R-:W-:Y:S01]  /*1290*/  IMAD.U32 R205, RZ, RZ, UR10 ;  /* 0x0000000affcd7e24 */ /* 0x000fe2000f8e00ff */
[----:B------:R-:W-:Y:S01]  /*12a0*/  UIMAD UR4, UR4, UR8, URZ ;  /* 0x00000008040472a4 */ /* 0x000fe2000f8e023f */
[----:B------:R-:W-:-:S02]  /*12b0*/  ISETP.NE.AND.EX P1, PT, RZ, UR9, PT, P1 ;  /* 0x00000009ff007c0c */ /* 0x000fc4000bf25310 */
[----:B--2---:R-:W-:Y:S02]  /*12c0*/  @P0 R2UR UR43, R2 ;  /* 0x00000000022b02ca */ /* 0x004fe400000e0000 */
[----:B---3--:R-:W-:Y:S01]  /*12d0*/  @P2 R2UR UR42, R4 ;  /* 0x00000000042a22ca */ /* 0x008fe200000e0000 */
[----:B----45:R-:W-:-:S14]  /*12e0*/  @P2 BRA `(.L_x_1217) ;  /* 0x0000000000382947 */ /* 0x030fdc0003800000 */
[----:B------:R-:W-:Y:S01]  /*12f0*/  ULDC.64 UR8, c[0x0][0xa00] ;  /* 0x0002800000087ab9 */ /* 0x000fe20000000a00 */
[----:B------:R-:W-:Y:S01]  /*1300*/  ULDC UR42, c[0x0][0x288] ;  /* 0x0000a200002a7ab9 */ /* 0x000fe20000000800 */
[----:B------:R-:W-:-:S04]  /*1310*/  ISETP.NE.U32.AND P0, PT, RZ, UR8, PT ;  /* 0x00000008ff007c0c */ /* 0x000fc8000bf05070 */
[----:B------:R-:W-:-:S13]  /*1320*/  ISETP.NE.AND.EX P0, PT, RZ, UR9, PT, P0 ;  /* 0x00000009ff007c0c */ /* 0x000fda000bf05300 */
[----:B------:R-:W-:Y:S05]  /*1330*/  @!P0 BRA `(.L_x_1217) ;  /* 0x0000000000248947 */ /* 0x000fea0003800000 */
[----:B------:R-:W-:Y:S02]  /*1340*/  ULDC.64 UR8, c[0x0][0xa00] ;  /* 0x0002800000087ab9 */ /* 0x000fe40000000a00 */
[----:B------:R-:W-:-:S06]  /*1350*/  UIMAD.WIDE UR8, UR7, 0x4, UR8 ;  /* 0x00000004070878a5 */ /* 0x000fcc000f8e0208 */
[----:B------:R-:W-:Y:S02]  /*1360*/  IMAD.U32 R2, RZ, RZ, UR8 ;  /* 0x00000008ff027e24 */ /* 0x000fe4000f8e00ff */
[----:B------:R-:W-:-:S05]  /*1370*/  IMAD.U32 R3, RZ, RZ, UR9 ;  /* 0x00000009ff037e24 */ /* 0x000fca000f8e00ff */
[----:B------:R-:W2:Y:S04]  /*1380*/  LDG.E R4, desc[UR36][R2.64] ;  /* 0x0000002402047981 */ /* 0x000ea8000c1e1900 */
[----:B------:R-:W3:Y:S01]  /*1390*/  LDG.E R0, desc[UR36][R2.64+0x4] ;  /* 0x0000042402007981 */ /* 0x000ee2000c1e1900 */
[----:B--2---:R-:W-:Y:S02]  /*13a0*/  R2UR UR42, R4 ;  /* 0x00000000042a72ca */ /* 0x004fe400000e0000 */
[----:B---3--:R-:W-:-:S13]  /*13b0*/  R2UR UR8, R0 ;  /* 0x00000000000872ca */ /* 0x008fda00000e0000 */
[----:B------:R-:W-:-:S12]  /*13c0*/  UIADD3 UR42, -UR42, UR8, URZ ;  /* 0x000000082a2a7290 */ /* 0x000fd8000fffe13f */
.L_x_1217:
[----:B------:R-:W-:-:S05]  /*13d0*/  IMAD.U32 R0, RZ, RZ, UR7 ;  /* 0x00000007ff007e24 */ /* 0x000fca000f8e00ff */
[----:B------:R0:W-:Y:S01]  /*13e0*/  STL [R1+0x10], R0 ;  /* 0x0000100001007387 */ /* 0x0001e20000100800 */
[----:B------:R-:W-:Y:S05]  /*13f0*/  @!P1 BRA `(.L_x_1218) ;  /* 0x00000000001c9947 */ /* 0x000fea0003800000 */
[----:B------:R-:W-:Y:S02]  /*1400*/  ULDC.64 UR8, c[0x0][0xa20] ;  /* 0x0002880000087ab9 */ /* 0x000fe40000000a00 */
[----:B------:R-:W-:-:S06]  /*1410*/  UIMAD.WIDE UR8, UR7, 0x4, UR8 ;  /* 0x00000004070878a5 */ /* 0x000fcc000f8e0208 */
[----:B------:R-:W-:Y:S02]  /*1420*/  IMAD.U32 R2, RZ, RZ, UR8 ;  /* 0x00000008ff027e24 */ /* 0x000fe4000f8e00ff */
[----:B------:R-:W-:-:S05]  /*1430*/  IMAD.U32 R3, RZ, RZ, UR9 ;  /* 0x00000009ff037e24 */ /* 0x000fca000f8e00ff */
[----:B------:R-:W2:Y:S02]  /*1440*/  LDG.E R2, desc[UR36][R2.64] ;  /* 0x0000002402027981 */ /* 0x000ea4000c1e1900 */
[----:B--2---:R-:W-:Y:S01]  /*1450*/  R2UR UR4, R2 ;  /* 0x00000000020472ca */ /* 0x004fe200000e0000 */
[----:B------:R-:W-:-:S14]  /*1460*/  BRA `(.L_x_1219) ;  /* 0x0000000000347947 */ /* 0x000fdc0003800000 */
.L_x_1218:
[----:B------:R-:W-:Y:S02]  /*1470*/  ULDC.64 UR8, c[0x0][0xa08] ;  /* 0x0002820000087ab9 */ /* 0x000fe40000000a00 */
        /* <DEDUP_REMOVED lines=8> */
[----:B0-----:R-:W3:Y:S01]  /*1500*/  LDG.E R0, desc[UR36][R2.64+0x4] ;  /* 0x0000042402007981 */ /* 0x001ee2000c1e1900 */
[----:B--2---:R-:W-:Y:S02]  /*1510*/  R2UR UR4, R4 ;  /* 0x00000000040472ca */ /* 0x004fe400000e0000 */
[----:B---3--:R-:W-:-:S13]  /*1520*/  R2UR UR7, R0 ;  /* 0x00000000000772ca */ /* 0x008fda00000e0000 */
[----:B------:R-:W-:-:S12]  /*1530*/  UIADD3 UR4, -UR4, UR7, URZ ;  /* 0x0000000704047290 */ /* 0x000fd8000fffe13f */
.L_x_1219:
[----:B------:R-:W-:Y:S01]  /*1540*/  ULDC UR7, c[0x0][0x448] ;  /* 0x0001120000077ab9 */ /* 0x000fe20000000800 */
[----:B------:R-:W-:Y:S02]  /*1550*/  USHF.L.U32 UR61, UR6, 0x7, URZ ;  /* 0x00000007063d7899 */ /* 0x000fe4000800063f */
[----:B------:R-:W-:Y:S02]  /*1560*/  UISETP.NE.AND UP0, UPT, UR7, 0x1, UPT ;  /* 0x000000010700788c */ /* 0x000fe4000bf05270 */
[----:B------:R-:W-:Y:S02]  /*1570*/  UIADD3 UR10, UR61, 0x7f, URZ ;  /* 0x0000007f3d0a7890 */ /* 0x000fe4000fffe03f */
[----:B------:R-:W-:Y:S01]  /*1580*/  UIADD3 UR43, UR4, -UR43, URZ ;  /* 0x8000002b042b7290 */ /* 0x000fe2000fffe03f */
[----:B------:R-:W-:Y:S01]  /*1590*/  ULDC.64 UR6, c[0x0][0x9e0] ;  /* 0x0002780000067ab9 */ /* 0x000fe20000000a00 */
[----:B------:R-:W-:-:S05]  /*15a0*/  UP2UR UR4, UPR, URZ, 0x1 ;  /* 0x000000013f047883 */ /* 0x000fca0008000000 */
[----:B------:R-:W-:Y:S01]  /*15b0*/  @UP0 ULDC UR8, c[0x0][0x44c] ;  /* 0x0001130000080ab9 */ /* 0x000fe20000000800 */
[----:B------:R-:W-:Y:S01]  /*15c0*/  @UP0 ULDC UR11, c[0x0][0x450] ;  /* 0x00011400000b0ab9 */ /* 0x000fe20000000800 */
[----:B------:R-:W-:Y:S01]  /*15d0*/  UIMAD.WIDE.U32 UR8, UR10, UR8, URZ ;  /* 0x000000080a0872a5 */ /* 0x000fe2000f8e003f */
[----:B------:R-:W-:Y:S01]  /*15e0*/  IMAD.U32 R22, RZ, RZ, UR4 ;  /* 0x00000004ff167e24 */ /* 0x000fe2000f8e00ff */
[----:B------:R-:W-:Y:S02]  /*15f0*/  UIADD3 UR4, UR43, 0x1, -UR42 ;  /* 0x000000012b047890 */ /* 0x000fe4000fffe82a */
[----:B------:R-:W-:Y:S02]  /*1600*/  @UP0 USHF.R.U32.HI UR10, URZ, UR11, UR9 ;  /* 0x0000000b3f0a0299 */ /* 0x000fe40008011609 */
[----:B------:R-:W-:Y:S02]  /*1610*/  UISETP.GE.AND UP0, UPT, UR7, 0x1, UPT ;  /* 0x000000010700788c */ /* 0x000fe4000bf06270 */
[----:B------:R-:W-:-:S02]  /*1620*/  UIADD3 UR10, UR4, UR10, URZ ;  /* 0x0000000a040a7290 */ /* 0x000fc4000fffe03f */
[----:B------:R-:W-:Y:S02]  /*1630*/  UP2UR UR60, UPR, URZ, 0x1 ;  /* 0x000000013f3c7883 */ /* 0x000fe40008000000 */
[----:B------:R-:W-:Y:S01]  /*1640*/  PLOP3.LUT P0, PT, PT, PT, UP0, 0x40, 0x0 ;  /* 0x000000000000781c */ /* 0x000fe20003f0e808 */
[----:B------:R-:W-:-:S12]  /*1650*/  UIADD3 UR6, UR10, UR6, URZ ;  /* 0x000000060a067290 */ /* 0x000fd8000fffe03f */
[----:B------:R-:W-:Y:S05]  /*1660*/  @P0 BRA `(.L_x_1220) ;  /* 0x0000000000440947 */ /* 0x000fea0003800000 */
        /* <DEDUP_REMOVED lines=10> */
.L_x_1221:
[----:B------:R-:W-:-:S11]  /*1710*/  UISETP.NE.AND UP0, UPT, UR7, 0x1, UPT ;  /* 0x000000010700788c */ /* 0x000fd6000bf05270 */
[----:B------:R-:W-:Y:S02]  /*1720*/  @UP0 ULDC.64 UR10, c[0x0][0x9e8] ;  /* 0x00027a00000a0ab9 */ /* 0x000fe40000000a00 */
[----:B------:R-:W-:-:S04]  /*1730*/  UIMAD.WIDE.U32 UR8, UR4, UR10, URZ ;  /* 0x0000000a040872a5 */ /* 0x000fc8000f8e003f */
[----:B------:R-:W-:-:S12]  /*1740*/  @UP0 USHF.R.U32.HI UR4, URZ, UR11, UR9 ;  /* 0x0000000b3f040299 */ /* 0x000fd80008011609 */
.L_x_1222:
[----:B------:R-:W-:-:S04]  /*1750*/  UIMAD UR4, UR4, UR7, UR7 ;  /* 0x00000007040472a4 */ /* 0x000fc8000f8e0207 */
[----:B------:R-:W-:-:S04]  /*1760*/  UISETP.LT.AND UP0, UPT, UR6, UR4, UPT ;  /* 0x000000040600728c */ /* 0x000fc8000bf01270 */
[----:B------:R-:W-:-:S12]  /*1770*/  USEL UR6, UR6, UR4, UP0 ;  /* 0x0000000406067287 */ /* 0x000fd80008000000 */
.L_x_1220:
[----:B------:R-:W-:Y:S01]  /*1780*/  R2UR UR4, R22 ;  /* 0x00000000160472ca */ /* 0x000fe200000e0000 */
[----:B------:R-:W-:Y:S02]  /*1790*/  UIADD3 UR10, UR6, 0x3f, URZ ;  /* 0x0000003f060a7890 */ /* 0x000fe4000fffe03f */
[----:B------:R-:W-:Y:S02]  /*17a0*/  UISETP.GE.AND UP1, UPT, UR7, 0x1, UPT ;  /* 0x000000010700788c */ /* 0x000fe4000bf26270 */
[----:B------:R-:W-:Y:S01]  /*17b0*/  USHF.R.S32.HI UR11, URZ, 0x1f, UR10 ;  /* 0x0000001f3f0b7899 */ /* 0x000fe2000801140a */
[----:B------:R-:W-:Y:S01]  /*17c0*/  UMOV UR12, UR61 ;  /* 0x0000003d000c7c82 */ /* 0x000fe20008000000 */
[----:B------:R-:W-:Y:S02]  /*17d0*/  UIADD3 UR41, UR43, -UR42, URZ ;  /* 0x8000002a2b297290 */ /* 0x000fe4000fffe03f */
[----:B------:R-:W-:Y:S01]  /*17e0*/  PLOP3.LUT P0, PT, PT, PT, UP1, 0x40, 0x0 ;  /* 0x000000000000781c */ /* 0x000fe20003f0e818 */
[----:B------:R-:W-:-:S03]  /*17f0*/  ULEA.HI UR11, UR11, UR10, URZ, 0x6 ;  /* 0x0000000a0b0b7291 */ /* 0x000fc6000f8f303f */
[----:B------:R-:W-:Y:S02]  /*1800*/  UISETP.NE.AND UP0, UPT, UR4, URZ, UPT ;  /* 0x0000003f0400728c */ /* 0x000fe4000bf05270 */
[----:B------:R-:W-:Y:S02]  /*1810*/  UIADD3 UR4, UR43, 0x3f, URZ ;  /* 0x0000003f2b047890 */ /* 0x000fe4000fffe03f */
[----:B------:R-:W-:Y:S02]  /*1820*/  USHF.R.S32.HI UR11, URZ, 0x6, UR11 ;  /* 0x000000063f0b7899 */ /* 0x000fe4000801140b */
[----:B------:R-:W-:Y:S01]  /*1830*/  USHF.R.S32.HI UR6, URZ, 0x1f, UR4 ;  /* 0x0000001f3f067899 */ /* 0x000fe20008011404 */
[----:B------:R-:W-:-:S03]  /*1840*/  ULDC UR10, c[0x0][0x9dc] ;  /* 0x00027700000a7ab9 */ /* 0x000fc60000000800 */
[----:B------:R-:W-:Y:S01]  /*1850*/  ULEA.HI UR6, UR6, UR4, URZ, 0x6 ;  /* 0x0000000406067291 */ /* 0x000fe2000f8f303f */
[----:B------:R-:W-:Y:S01]  /*1860*/  @UP0 ULDC UR8, c[0x0][0x44c] ;  /* 0x0001130000080ab9 */ /* 0x000fe20000000800 */
[----:B------:R-:W-:Y:S01]  /*1870*/  @UP0 ULDC UR13, c[0x0][0x450] ;  /* 0x00011400000d0ab9 */ /* 0x000fe20000000800 */
[----:B------:R-:W-:Y:S02]  /*1880*/  UIMAD.WIDE.U32 UR8, UR61, UR8, URZ ;  /* 0x000000083d0872a5 */ /* 0x000fe4000f8e003f */
[----:B------:R-:W-:Y:S02]  /*1890*/  USHF.R.S32.HI UR6, URZ, 0x6, UR6 ;  /* 0x000000063f067899 */ /* 0x000fe40008011406 */
[----:B------:R-:W-:Y:S02]  /*18a0*/  @UP0 USHF.R.U32.HI UR12, URZ, UR13, UR9 ;  /* 0x0000000d3f0c0299 */ /* 0x000fe40008011609 */
[----:B------:R-:W-:Y:S02]  /*18b0*/  UISETP.LT.AND UP0, UPT, UR6, UR11, UPT ;  /* 0x0000000b0600728c */ /* 0x000fe4000bf01270 */
[----:B------:R-:W-:-:S02]  /*18c0*/  UIADD3 UR4, UR41, UR12, URZ ;  /* 0x0000000c29047290 */ /* 0x000fc4000fffe03f */
[----:B------:R-:W-:Y:S02]  /*18d0*/  USEL UR6, UR6, UR11, UP0 ;  /* 0x0000000b06067287 */ /* 0x000fe40008000000 */
[----:B------:R-:W-:Y:S01]  /*18e0*/  UIADD3 UR10, UR4, -UR10, URZ ;  /* 0x8000000a040a7290 */ /* 0x000fe2000fffe03f */
[----:B------:R-:W-:Y:S11]  /*18f0*/  @P0 BRA `(.L_x_1223) ;  /* 0x0000000000440947 */ /* 0x000ff60003800000 */
        /* <DEDUP_REMOVED lines=10> */
.L_x_1224:
[----:B------:R-:W-:-:S11]  /*19a0*/  UISETP.NE.AND UP0, UPT, UR7, 0x1, UPT ;  /* 0x000000010700788c */ /* 0x000fd6000bf05270 */
[----:B------:R-:W-:Y:S02]  /*19b0*/  @UP0 ULDC.64 UR12, c[0x0][0x9e8] ;  /* 0x00027a00000c0ab9 */ /* 0x000fe40000000a00 */
[----:B------:R-:W-:-:S04]  /*19c0*/  UIMAD.WIDE.U32 UR8, UR4, UR12, URZ ;  /* 0x0000000c040872a5 */ /* 0x000fc8000f8e003f */
[----:B------:R-:W-:-:S12]  /*19d0*/  @UP0 USHF.R.U32.HI UR4, URZ, UR13, UR9 ;  /* 0x0000000d3f040299 */ /* 0x000fd80008011609 */
.L_x_1225:
[----:B------:R-:W-:-:S04]  /*19e0*/  UIMAD UR4, UR4, UR7, URZ ;  /* 0x00000007040472a4 */ /* 0x000fc8000f8e023f */
[----:B------:R-:W-:-:S04]  /*19f0*/  UISETP.LT.AND UP0, UPT, UR10, UR4, UPT ;  /* 0x000000040a00728c */ /* 0x000fc8000bf01270 */
[----:B------:R-:W-:-:S12]  /*1a00*/  USEL UR10, UR10, UR4, !UP0 ;  /* 0x000000040a0a7287 */ /* 0x000fd8000c000000 */
.L_x_1223:
[----:B------:R-:W-:-:S04]  /*1a10*/  USHF.R.S32.HI UR4, URZ, 0x1f, UR10 ;  /* 0x0000001f3f047899 */ /* 0x000fc8000801140a */
[----:B------:R-:W-:-:S04]  /*1a20*/  ULEA.HI UR4, UR4, UR10, URZ, 0x6 ;  /* 0x0000000a04047291 */ /* 0x000fc8000f8f303f */
[----:B------:R-:W-:Y:S02]  /*1a30*/  USHF.R.S32.HI UR7, URZ, 0x6, UR4 ;  /* 0x000000063f077899 */ /* 0x000fe40008011404 */
[----:B------:R-:W-:Y:S02]  /*1a40*/  ULOP3.LUT UR4, UR5, 0xff000000, URZ, 0xc0, !UPT ;  /* 0xff00000005047892 */ /* 0x000fe4000f8ec03f */
[----:B------:R-:W-:Y:S02]  /*1a50*/  UISETP.LT.AND UP0, UPT, URZ, UR7, UPT ;  /* 0x000000073f00728c */ /* 0x000fe4000bf01270 */
[----:B------:R-:W-:Y:S02]  /*1a60*/  ULOP3.LUT UR5, UR5, 0xff0000, URZ, 0xc0, !UPT ;  /* 0x00ff000005057892 */ /* 0x000fe4000f8ec03f */
[----:B------:R-:W-:Y:S02]  /*1a70*/  USEL UR10, URZ, UR7, !UP0 ;  /* 0x000000073f0a7287 */ /* 0x000fe4000c000000 */
[----:B------:R-:W-:-:S02]  /*1a80*/  USHF.R.U32.HI UR4, URZ, 0x8, UR4 ;  /* 0x000000083f047899 */ /* 0x000fc40008011604 */
[----:B------:R-:W-:Y:S02]  /*1a90*/  UISETP.GT.AND UP0, UPT, UR6, UR10, UPT ;  /* 0x0000000a0600728c */ /* 0x000fe4000bf04270 */
[----:B------:R-:W-:-:S03]  /*1aa0*/  ULEA.HI UR5, UR5, UR4, URZ, 0x10 ;  /* 0x0000000405057291 */ /* 0x000fc6000f8f803f */
[----:B------:R-:W-:Y:S01]  /*1ab0*/  UMOV UR4, URZ ;  /* 0x0000003f00047c82 */ /* 0x000fe20008000000 */
[----:B------:R-:W-:Y:S01]  /*1ac0*/  PLOP3.LUT P0, PT, PT, PT, UP0, 0x80, 0x0 ;  /* 0x000000000000781c */ /* 0x000fe20003f0f008 */
[----:B------:R-:W-:Y:S02]  /*1ad0*/  ULOP3.LUT UR7, UR5, 0xff, URZ, 0xc0, !UPT ;  /* 0x000000ff05077892 */ /* 0x000fe4000f8ec03f */
[----:B------:R-:W-:-:S04]  /*1ae0*/  USHF.R.U32.HI UR5, URZ, 0x10, UR5 ;  /* 0x000000103f057899 */ /* 0x000fc80008011605 */
[----:B------:R-:W-:Y:S02]  /*1af0*/  IMAD.U32 R204, RZ, RZ, UR7 ;  /* 0x00000007ffcc7e24 */ /* 0x000fe4000f8e00ff */
[----:B------:R-:W-:-:S04]  /*1b00*/  IMAD.U32 R202, RZ, RZ, UR5 ;  /* 0x00000005ffca7e24 */ /* 0x000fc8000f8e00ff */
[----:B------:R-:W-:Y:S05]  /*1b10*/  @!P0 BRA `(.L_x_1226) ;  /* 0x0000000000988947 */ /* 0x000fea0003800000 */
[----:B------:R-:W-:Y:S01]  /*1b20*/  R2UR UR5, R202 ;  /* 0x00000000ca0572ca */ /* 0x000fe200000e0000 */
[----:B------:R-:W-:-:S12]  /*1b30*/  ULDC UR4, c[0x0][0x9f0] ;  /* 0x00027c0000047ab9 */ /* 0x000fd80000000800 */
[----:B------:R-:W-:-:S04]  /*1b40*/  UISETP.NE.AND UP0, UPT, UR5, URZ, UPT ;  /* 0x0000003f0500728c */ /* 0x000fc8000bf05270 */
[----:B------:R-:W-:-:S04]  /*1b50*/  USEL UR11, UR5, UR4, UP0 ;  /* 0x00000004050b7287 */ /* 0x000fc80008000000 */
[----:B------:R-:W-:Y:S02]  /*1b60*/  UIADD3 UR4, UR11, -0x1, UR6 ;  /* 0xffffffff0b047890 */ /* 0x000fe4000fffe006 */
[----:B------:R-:W-:Y:S02]  /*1b70*/  IMAD.U32 R3, RZ, RZ, UR11 ;  /* 0x0000000bff037e24 */ /* 0x000fe4000f8e00ff */
[----:B------:R-:W-:-:S03]  /*1b80*/  UIADD3 UR7, -UR10, UR4, URZ ;  /* 0x000000040a077290 */ /* 0x000fc6000fffe13f */
[-C--:B0-----:R-:W-:Y:S01]  /*1b90*/  IABS R0, R3.reuse ;  /* 0x0000000300007213 */ /* 0x081fe20000000000 */
[----:B------:R-:W-:Y:S01]  /*1ba0*/  UMOV UR4, URZ ;  /* 0x0000003f00047c82 */ /* 0x000fe20008000000 */
[----:B------:R-:W-:Y:S01]  /*1bb0*/  IABS R5, R3 ;  /* 0x0000000300057213 */ /* 0x000fe20000000000 */
[----:B------:R-:W-:Y:S01]  /*1bc0*/  IMAD.U32 R4, RZ, RZ, UR7 ;  /* 0x00000007ff047e24 */ /* 0x000fe2000f8e00ff */
[----:B------:R-:W-:Y:S01]  /*1bd0*/  R2UR UR12, R0 ;  /* 0x00000000000c72ca */ /* 0x000fe200000e0000 */
[----:B------:R-:W-:-:S03]  /*1be0*/  ULOP3.LUT UR7, UR7, UR11, URZ, 0x3c, !UPT ;  /* 0x0000000b07077292 */ /* 0x000fc6000f8e3c3f */
[----:B------:R-:W-:-:S05]  /*1bf0*/  IABS R4, R4 ;  /* 0x0000000400047213 */ /* 0x000fca0000000000 */
[----:B------:R-:W-:-:S04]  /*1c00*/  IMAD.MOV.U32 R3, RZ, RZ, R4 ;  /* 0x000000ffff037224 */ /* 0x000fc800078e0004 */
[----:B------:R-:W0:Y:S01]  /*1c10*/  I2F.RP R0, UR12 ;  /* 0x0000000c00007d06 */ /* 0x000e220008209400 */
[----:B------:R-:W-:-:S07]  /*1c20*/  R2UR UR9, R3 ;  /* 0x00000000030972ca */ /* 0x000fce00000e0000 */
[----:B0-----:R-:W0:Y:S02]  /*1c30*/  MUFU.RCP R0, R0 ;  /* 0x0000000000007308 */ /* 0x001e240000001000 */
[----:B0-----:R-:W-:Y:S02]  /*1c40*/  VIADD R2, R0, 0xffffffe ;  /* 0x0ffffffe00027836 */ /* 0x001fe40000000000 */
        /* <DEDUP_REMOVED lines=19> */
.L_x_1226:
[----:B------:R-:W-:Y:S01]  /*1d80*/  R2UR UR5, R204 ;  /* 0x00000000cc0572ca */ /* 0x000fe200000e0000 */
[----:B------:R-:W-:Y:S01]  /*1d90*/  IMAD.U32 R152, RZ, RZ, UR6 ;  /* 0x00000006ff987e24 */ /* 0x000fe2000f8e00ff */
[----:B------:R-:W-:Y:S01]  /*1da0*/  PLOP3.LUT P0, PT, PT, PT, PT, 0x80, 0x0 ;  /* 0x000000000000781c */ /* 0x000fe20003f0f070 */
[----:B------:R-:W-:Y:S01]  /*1db0*/  IMAD.U32 R3, RZ, RZ, UR4 ;  /* 0x00000004ff037e24 */ /* 0x000fe2000f8e00ff */
[----:B------:R-:W-:Y:S01]  /*1dc0*/  CS2R R150, SRZ ;  /* 0x0000000000967805 */ /* 0x000fe2000001ff00 */
[----:B0-----:R-:W-:Y:S01]  /*1dd0*/  IMAD.MOV.U32 R0, RZ, RZ, RZ ;  /* 0x000000ffff007224 */ /* 0x001fe200078e00ff */
[----:B------:R-:W-:Y:S01]  /*1de0*/  CS2R R148, SRZ ;  /* 0x0000000000947805 */ /* 0x000fe2000001ff00 */
[----:B------:R-:W-:Y:S01]  /*1df0*/  IMAD.MOV.U32 R4, RZ, RZ, RZ ;  /* 0x000000ffff047224 */ /* 0x000fe200078e00ff */
[----:B------:R-:W-:Y:S02]  /*1e00*/  CS2R R146, SRZ ;  /* 0x0000000000927805 */ /* 0x000fe4000001ff00 */
[----:B------:R-:W-:-:S02]  /*1e10*/  CS2R R144, SRZ ;  /* 0x0000000000907805 */ /* 0x000fc4000001ff00 */
[----:B------:R-:W-:Y:S02]  /*1e20*/  CS2R R142, SRZ ;  /* 0x00000000008e7805 */ /* 0x000fe4000001ff00 */
[----:B------:R-:W-:Y:S02]  /*1e30*/  CS2R R140, SRZ ;  /* 0x00000000008c7805 */ /* 0x000fe4000001ff00 */
[----:B------:R-:W-:Y:S01]  /*1e40*/  CS2R R138, SRZ ;  /* 0x00000000008a7805 */ /* 0x000fe2000001ff00 */
[----:B------:R-:W-:Y:S01]  /*1e50*/  UIMAD UR5, UR5, UR4, UR10 ;  /* 0x00000004050572a4 */ /* 0x000fe2000f8e020a */
[----:B------:R-:W-:Y:S02]  /*1e60*/  CS2R R136, SRZ ;  /* 0x0000000000887805 */ /* 0x000fe4000001ff00 */
[----:B------:R-:W-:Y:S02]  /*1e70*/  CS2R R134, SRZ ;  /* 0x0000000000867805 */ /* 0x000fe4000001ff00 */
[----:B------:R-:W-:-:S02]  /*1e80*/  CS2R R132, SRZ ;  /* 0x0000000000847805 */ /* 0x000fc4000001ff00 */
[----:B------:R-:W-:Y:S02]  /*1e90*/  CS2R R130, SRZ ;  /* 0x0000000000827805 */ /* 0x000fe4000001ff00 */
[----:B------:R-:W-:Y:S02]  /*1ea0*/  CS2R R128, SRZ ;  /* 0x0000000000807805 */ /* 0x000fe4000001ff00 */
[----:B------:R-:W-:Y:S01]  /*1eb0*/  VIADDMNMX R152, R3, UR5, R152, PT ;  /* 0x0000000503987c46 */ /* 0x000fe2000b800198 */
[----:B------:R-:W-:Y:S01]  /*1ec0*/  IMAD.U32 R200, RZ, RZ, UR5 ;  /* 0x00000005ffc87e24 */ /* 0x000fe2000f8e00ff */
[----:B------:R-:W-:Y:S02]  /*1ed0*/  CS2R R126, SRZ ;  /* 0x00000000007e7805 */ /* 0x000fe4000001ff00 */
[----:B------:R-:W-:Y:S02]  /*1ee0*/  CS2R R124, SRZ ;  /* 0x00000000007c7805 */ /* 0x000fe4000001ff00 */
[----:B------:R-:W-:-:S02]  /*1ef0*/  ISETP.GT.AND P1, PT, R152, UR5, PT ;  /* 0x0000000598007c0c */ /* 0x000fc4000bf24270 */
        /* <DEDUP_REMOVED lines=87> */
.L_x_1228:
[----:B------:R-:W2:Y:S04]  /*2470*/  LDL R18, [R1+0x14] ;  /* 0x0000140001127983 */ /* 0x000ea80000100800 */
[----:B------:R-:W3:Y:S01]  /*2480*/  LDL R2, [R1+0x2c] ;  /* 0x00002c0001027983 */ /* 0x000ee20000100800 */
[----:B--2---:R-:W-:Y:S02]  /*2490*/  R2UR UR6, R18 ;  /* 0x00000000120672ca */ /* 0x004fe400000e0000 */
[----:B---3--:R-:W-:-:S11]  /*24a0*/  R2UR UR5, R2 ;  /* 0x00000000020572ca */ /* 0x008fd600000e0000 */
[----:B------:R-:W-:-:S04]  /*24b0*/  ULEA.HI UR4, UR6, UR6, URZ, 0x1 ;  /* 0x0000000606047291 */ /* 0x000fc8000f8f083f */
[----:B------:R-:W-:Y:S01]  /*24c0*/  ULOP3.LUT UR4, UR4, 0xfffffffe, URZ, 0xc0, !UPT ;  /* 0xfffffffe04047892 */ /* 0x000fe2000f8ec03f */
[----:B------:R-:W-:-:S03]  /*24d0*/  IMAD.U32 R2, RZ, RZ, UR5 ;  /* 0x00000005ff027e24 */ /* 0x000fc6000f8e00ff */
[----:B------:R-:W-:Y:S02]  /*24e0*/  UIADD3 UR4, UR6, -UR4, URZ ;  /* 0x8000000406047290 */ /* 0x000fe4000fffe03f */
[----:B------:R-:W-:-:S04]  /*24f0*/  ISETP.NE.AND P0, PT, R2, 0x3, PT ;  /* 0x000000030200780c */ /* 0x000fc80003f05270 */
[----:B------:R-:W-:-:S05]  /*2500*/  IMAD.U32 R0, RZ, RZ, UR4 ;  /* 0x00000004ff007e24 */ /* 0x000fca000f8e00ff */
[----:B------:R-:W-:-:S04]  /*2510*/  SHF.L.U32 R0, R0, 0x1f, RZ ;  /* 0x0000001f00007819 */ /* 0x000fc800000006ff */
[----:B------:R-:W0:Y:S02]  /*2520*/  SYNCS.PHASECHK.TRANS64.TRYWAIT P1, [UR40+0x30800], R0 ;  /* 0x03080000ff0075a7 */ /* 0x000e240008020168 */
[----:B0-----:R-:W-:Y:S05]  /*2530*/  @!P1 BRA `(.L_x_1229) ;  /* 0x00000170006c9947 */ /* 0x001fea0003800000 */
.L_x_1425:
[----:B------:R-:W-:Y:S05]  /*2540*/  @!P0 BRA `(.L_x_1230) ;  /* 0x0000000000048947 */ /* 0x000fea0003800000 */
[----:B------:R-:W-:Y:S01]  /*2550*/  BPT.TRAP 0x1 ;  /* 0x000000040000795c */ /* 0x000fe20000300000 */
.L_x_1230:
[----:B0-----:R-:W-:Y:S02]  /*2560*/  IMAD.U32 R3, RZ, RZ, UR39 ;  /* 0x00000027ff037e24 */ /* 0x001fe4000f8e00ff */
[----:B------:R-:W-:-:S03]  /*2570*/  IMAD.U32 R0, RZ, RZ, UR38 ;  /* 0x00000026ff007e24 */ /* 0x000fc6000f8e00ff */
[----:B------:R-:W-:Y:S02]  /*2580*/  LEA R3, R3, UR40, 0x3 ;  /* 0x0000002803037c11 */ /* 0x000fe4000f8e18ff */
[----:B------:R-:W-:-:S04]  /*2590*/  SHF.L.U32 R0, R0, 0x1f, RZ ;  /* 0x0000001f00007819 */ /* 0x000fc800000006ff */
[----:B------:R0:W1:Y:S01]  /*25a0*/  SYNCS.PHASECHK.TRANS64.TRYWAIT P1, [R3+URZ+0x30830], R0 ;  /* 0x03083000030075a7 */ /* 0x000062000802017f */
[----:B------:R-:W-:Y:S05]  /*25b0*/  @!P0 BRA `(.L_x_1231) ;  /* 0x0000000000048947 */ /* 0x000fea0003800000 */
[----:B------:R-:W-:Y:S01]  /*25c0*/  BPT.TRAP 0x1 ;  /* 0x000000040000795c */ /* 0x000fe20000300000 */
.L_x_1231:
[----:B-1----:R-:W-:Y:S05]  /*25d0*/  @P1 BRA `(.L_x_1232) ;  /* 0x0000000000081947 */ /* 0x002fea0003800000 */
[----:B------:R-:W1:Y:S02]  /*25e0*/  SYNCS.PHASECHK.TRANS64.TRYWAIT P1, [R3+URZ+0x30830], R0 ;  /* 0x03083000030075a7 */ /* 0x000e64000802017f */
[----:B-1----:R-:W-:Y:S05]  /*25f0*/  @!P1 BRA `(.L_x_1233) ;  /* 0x0000017000549947 */ /* 0x002fea0003800000 */
.L_x_1232:
[----:B------:R-:W-:Y:S05]  /*2600*/  WARPSYNC.ALL ;  /* 0x0000000000007948 */ /* 0x000fea0003800000 */
[----:B------:R-:W-:Y:S01]  /*2610*/  UIADD3 UR4, UR40, 0x20400, URZ ;  /* 0x0002040028047890 */ /* 0x000fe2000fffe03f */
[----:B------:R-:W-:Y:S01]  /*2620*/  WARPGROUP.ARRIVE ;  /* 0x00000000000079c5 */ /* 0x000fe20000000000 */
[----:B------:R-:W-:Y:S01]  /*2630*/  UMOV UR9, 0x40000040 ;  /* 0x4000004000097882 */ /* 0x000fe20000000000 */
[----:B------:R-:W-:Y:S01]  /*2640*/  UMOV UR11, 0x40000040 ;  /* 0x40000040000b7882 */ /* 0x000fe20000000000 */
[----:B------:R-:W-:Y:S01]  /*2650*/  USHF.R.U32.HI UR4, URZ, 0x4, UR4 ;  /* 0x000000043f047899 */ /* 0x000fe20008011604 */
[----:B------:R-:W-:Y:S01]  /*2660*/  IMAD.U32 R15, RZ, RZ, UR9 ;  /* 0x00000009ff0f7e24 */ /* 0x000fe2000f8e00ff */
[----:B------:R-:W-:Y:S01]  /*2670*/  UMOV UR57, 0x40000040 ;  /* 0x4000004000397882 */ /* 0x000fe20000000000 */
[----:B------:R-:W-:Y:S01]  /*2680*/  UMOV UR59, 0x40000040 ;  /* 0x40000040003b7882 */ /* 0x000fe20000000000 */
[----:B------:R-:W-:Y:S01]  /*2690*/  ULOP3.LUT UR4, UR4, 0x3fff, URZ, 0xc0, !UPT ;  /* 0x00003fff04047892 */ /* 0x000fe2000f8ec03f */
[----:B------:R-:W-:Y:S01]  /*26a0*/  UMOV UR13, 0x40000040 ;  /* 0x40000040000d7882 */ /* 0x000fe20000000000 */
[----:B------:R-:W-:-:S02]  /*26b0*/  UMOV UR15, 0x40000040 ;  /* 0x40000040000f7882 */ /* 0x000fc40000000000 */
[----:B------:R-:W-:Y:S02]  /*26c0*/  ULOP3.LUT UR5, UR4, 0x10000, URZ, 0xfc, !UPT ;  /* 0x0001000004057892 */ /* 0x000fe4000f8efc3f */
[----:B------:R-:W-:Y:S01]  /*26d0*/  ULOP3.LUT UR4, UR44, 0x10000, URZ, 0xfc, !UPT ;  /* 0x000100002c047892 */ /* 0x000fe2000f8efc3f */
[----:B------:R-:W-:Y:S01]  /*26e0*/  UMOV UR17, 0x40000040 ;  /* 0x4000004000117882 */ /* 0x000fe20000000000 */
[----:B------:R-:W-:Y:S02]  /*26f0*/  UMOV UR19, 0x40000040 ;  /* 0x4000004000137882 */ /* 0x000fe40000000000 */
[----:B------:R-:W-:Y:S01]  /*2700*/  IMAD.U32 R20, RZ, RZ, UR5 ;  /* 0x00000005ff147e24 */ /* 0x000fe2000f8e00ff */
[----:B------:R-:W-:Y:S02]  /*2710*/  ULEA UR5, UR39, UR5, 0xb ;  /* 0x0000000527057291 */ /* 0x000fe4000f8e583f */
[----:B------:R-:W-:Y:S01]  /*2720*/  UMOV UR8, UR4 ;  /* 0x0000000400087c82 */ /* 0x000fe20008000000 */
[----:B------:R-:W-:Y:S01]  /*2730*/  UIADD3 UR6, UR4, 0x2, URZ ;  /* 0x0000000204067890 */ /* 0x000fe2000fffe03f */
[----:B------:R-:W-:Y:S01]  /*2740*/  IMAD.U32 R14, RZ, RZ, UR8 ;  /* 0x00000008ff0e7e24 */ /* 0x000fe2000f8e00ff */
[----:B------:R-:W-:-:S02]  /*2750*/  UIADD3 UR7, UR5, 0x2, URZ ;  /* 0x0000000205077890 */ /* 0x000fc4000fffe03f */
[----:B------:R-:W-:Y:S01]  /*2760*/  UMOV UR10, UR5 ;  /* 0x00000005000a7c82 */ /* 0x000fe20008000000 */
[----:B------:R-:W-:Y:S01]  /*2770*/  UIADD3 UR56, UR4, 0x404, URZ ;  /* 0x0000040404387890 */ /* 0x000fe2000fffe03f */
[----:B------:R-:W-:Y:S01]  /*2780*/  HGMMA.64x64x16.F32.BF16 R24, gdesc[UR8], RZ, !UPT, gsb0 ;  /* 0x00e00000081879f0 */ /* 0x000fe2000c0018ff */
[----:B------:R-:W-:Y:S01]  /*2790*/  UMOV UR8, UR6 ;  /* 0x0000000600087c82 */ /* 0x000fe20008000000 */
[----:B------:R-:W-:Y:S01]  /*27a0*/  UMOV UR9, 0x40000040 ;  /* 0x4000004000097882 */ /* 0x000fe20000000000 */
[----:B------:R-:W-:Y:S01]  /*27b0*/  UMOV UR10, UR7 ;  /* 0x00000007000a7c82 */ /* 0x000fe20008000000 */
[----:B------:R-:W-:Y:S01]  /*27c0*/  UMOV UR11, 0x40000040 ;  /* 0x40000040000b7882 */ /* 0x000fe20000000000 */
[----:B------:R-:W-:Y:S01]  /*27d0*/  UIADD3 UR6, UR4, 0x4, URZ ;  /* 0x0000000404067890 */ /* 0x000fe2000fffe03f */
[----:B------:R-:W-:Y:S01]  /*27e0*/  IMAD.U32 R12, RZ, RZ, UR8 ;  /* 0x00000008ff0c7e24 */ /* 0x000fe2000f8e00ff */
[----:B------:R-:W-:Y:S01]  /*27f0*/  UIADD3 UR7, UR5, 0x4, URZ ;  /* 0x0000000405077890 */ /* 0x000fe2000fffe03f */
[----:B------:R-:W-:Y:S01]  /*2800*/  IMAD.U32 R13, RZ, RZ, UR9 ;  /* 0x00000009ff0d7e24 */ /* 0x000fe2000f8e00ff */
[----:B------:R-:W-:-:S02]  /*2810*/  UIADD3 UR58, UR5, 0x204, URZ ;  /* 0x00000204053a7890 */ /* 0x000fc4000fffe03f */
[----:B------:R-:W-:Y:S02]  /*2820*/  UIADD3 UR12, UR4, 0x800, URZ ;  /* 0x00000800040c7890 */ /* 0x000fe4000fffe03f */
[----:B------:R-:W-:Y:S02]  /*2830*/  UIADD3 UR14, UR5, 0x400, URZ ;  /* 0x00000400050e7890 */ /* 0x000fe4000fffe03f */
[----:B------:R-:W-:Y:S02]  /*2840*/  UIADD3 UR16, UR4, 0x802, URZ ;  /* 0x0000080204107890 */ /* 0x000fe4000fffe03f */
[----:B------:R-:W-:Y:S02]  /*2850*/  UIADD3 UR18, UR5, 0x402, URZ ;  /* 0x0000040205127890 */ /* 0x000fe4000fffe03f */
[----:B------:R-:W-:Y:S02]  /*2860*/  UIADD3 UR20, UR4, 0x804, URZ ;  /* 0x0000080404147890 */ /* 0x000fe4000fffe03f */
[----:B------:R-:W-:Y:S01]  /*2870*/  UIADD3 UR22, UR5, 0x404, URZ ;  /* 0x0000040405167890 */ /* 0x000fe2000fffe03f */
[----:B------:R-:W-:Y:S01]  /*2880*/  UMOV UR21, 0x40000040 ;  /* 0x4000004000157882 */ /* 0x000fe20000000000 */
[----:B------:R-:W-:Y:S01]  /*2890*/  UMOV UR23, 0x40000040 ;  /* 0x4000004000177882 */ /* 0x000fe20000000000 */
[----:B------:R-:W-:-:S02]  /*28a0*/  UIADD3 UR24, UR4, 0x806, URZ ;  /* 0x0000080604187890 */ /* 0x000fc4000fffe03f */
[----:B------:R-:W-:Y:S01]  /*28b0*/  UIADD3 UR26, UR5, 0x406, URZ ;  /* 0x00000406051a7890 */ /* 0x000fe2000fffe03f */
[----:B------:R-:W-:Y:S01]  /*28c0*/  UMOV UR25, 0x40000040 ;  /* 0x4000004000197882 */ /* 0x000fe20000000000 */
[----:B------:R-:W-:Y:S01]  /*28d0*/  UMOV UR27, 0x40000040 ;  /* 0x40000040001b7882 */ /* 0x000fe20000000000 */
[----:B------:R-:W-:Y:S02]  /*28e0*/  UIADD3 UR28, UR4, 0xc00, URZ ;  /* 0x00000c00041c7890 */ /* 0x000fe4000fffe03f */
[----:B------:R-:W-:Y:S01]  /*28f0*/  UIADD3 UR30, UR5, 0x600, URZ ;  /* 0x00000600051e7890 */ /* 0x000fe2000fffe03f */
[----:B------:R-:W-:Y:S01]  /*2900*/  UMOV UR29, 0x40000040 ;  /* 0x40000040001d7882 */ /* 0x000fe20000000000 */
[----:B------:R-:W-:Y:S01]  /*2910*/  UMOV UR31, 0x40000040 ;  /* 0x40000040001f7882 */ /* 0x000fe20000000000 */
        /* <DEDUP_REMOVED lines=12> */
[----:B------:R-:W-:Y:S02]  /*29e0*/  WARPGROUP.DEPBAR.LE gsb0, 0x0 ;  /* 0x00008000000079c5 */ /* 0x000fe40000010000 */
[----:B------:R-:W-:-:S06]  /*29f0*/  WARPGROUP.ARRIVE ;  /* 0x00000000000079c5 */ /* 0x000fcc0000000000 */
[----:B------:R-:W-:Y:S01]  /*2a00*/  HGMMA.64x64x16.F32.BF16 R24, gdesc[UR8], R24, gsb0 ;  /* 0x00e00000081879f0 */ /* 0x000fe20008001818 */
        /* <DEDUP_REMOVED lines=37> */
[----:B------:R-:W-:Y:S02]  /*2c60*/  IMAD.U32 R4, RZ, RZ, UR8 ;  /* 0x00000008ff047e24 */ /* 0x000fe4000f8e00ff */
[----:B------:R-:W-:Y:S01]  /*2c70*/  IMAD.U32 R5, RZ, RZ, UR9 ;  /* 0x00000009ff057e24 */ /* 0x000fe2000f8e00ff */
[----:B------:R-:W-:Y:S02]  /*2c80*/  WARPGROUP.DEPBAR.LE gsb0, 0x0 ;  /* 0x00008000000079c5 */ /* 0x000fe40000010000 */
[----:B------:R-:W-:-:S06]  /*2c90*/  WARPGROUP.ARRIVE ;  /* 0x00000000000079c5 */ /* 0x000fcc0000000000 */
[----:B------:R-:W-:Y:S01]  /*2ca0*/  HGMMA.64x64x16.F32.BF16 R24, gdesc[UR8], R24, gsb0 ;  /* 0x00e00000081879f0 */ /* 0x000fe20008001818 */
[----:B------:R-:W-:Y:S02]  /*2cb0*/  UIADD3 UR8, UR4, 0x406, URZ ;  /* 0x0000040604087890 */ /* 0x000fe4000fffe03f */
[----:B------:R-:W-:Y:S01]  /*2cc0*/  UIADD3 UR10, UR5, 0x206, URZ ;  /* 0x00000206050a7890 */ /* 0x000fe2000fffe03f */
[----:B------:R-:W-:Y:S01]  /*2cd0*/  UMOV UR9, 0x40000040 ;  /* 0x4000004000097882 */ /* 0x000fe20000000000 */
        /* <DEDUP_REMOVED lines=34> */
.L_x_1234:
[----:B------:R-:W-:Y:S01]  /*2f00*/  R2UR UR4, R22 ;  /* 0x00000000160472ca */ /* 0x000fe200000e0000 */
[----:B------:R-:W-:Y:S01]  /*2f10*/  ULDC UR5, c[0x0][0x9d8] ;  /* 0x0002760000057ab9 */ /* 0x000fe20000000800 */
[----:B------:R-:W2:Y:S01]  /*2f20*/  S2UR UR7, SR_CgaCtaId ;  /* 0x00000000000779c3 */ /* 0x000ea20000008800 */
[----:B------:R-:W-:Y:S01]  /*2f30*/  FMUL.FTZ R2, R28, UR5 ;  /* 0x000000051c027c20 */ /* 0x000fe20008410000 */
[----:B------:R-:W-:Y:S01]  /*2f40*/  FMUL.FTZ R36, R36, UR5 ;  /* 0x0000000524247c20 */ /* 0x000fe20008410000 */
[----:B------:R-:W-:Y:S01]  /*2f50*/  FMUL.FTZ R56, R34, UR5 ;  /* 0x0000000522387c20 */ /* 0x000fe20008410000 */
[----:B------:R-:W-:Y:S01]  /*2f60*/  FMUL.FTZ R24, R24, UR5 ;  /* 0x0000000518187c20 */ /* 0x000fe20008410000 */
[----:B------:R3:W4:Y:S01]  /*2f70*/  MUFU.TANH R59, R2 ;  /* 0x00000002003b7308 */ /* 0x0007220000002400 */
[----:B------:R-:W-:Y:S01]  /*2f80*/  FMUL.FTZ R38, R38, UR5 ;  /* 0x0000000526267c20 */ /* 0x000fe20008410000 */
[----:B------:R-:W-:Y:S01]  /*2f90*/  FMUL.FTZ R25, R25, UR5 ;  /* 0x0000000519197c20 */ /* 0x000fe20008410000 */
[----:B------:R-:W-:Y:S01]  /*2fa0*/  FMUL.FTZ R29, R29, UR5 ;  /* 0x000000051d1d7c20 */ /* 0x000fe20008410000 */
[----:B------:R-:W-:Y:S01]  /*2fb0*/  FMUL.FTZ R32, R32, UR5 ;  /* 0x0000000520207c20 */ /* 0x000fe20008410000 */
[----:B------:R-:W-:Y:S01]  /*2fc0*/  UISETP.NE.AND UP0, UPT, UR60, URZ, UPT ;  /* 0x0000003f3c00728c */ /* 0x000fe2000bf05270 */
[----:B------:R-:W-:Y:S01]  /*2fd0*/  FMUL.FTZ R28, R31, UR5 ;  /* 0x000000051f1c7c20 */ /* 0x000fe20008410000 */
[----:B------:R-:W-:Y:S01]  /*2fe0*/  UISETP.NE.AND UP1, UPT, UR4, URZ, UPT ;  /* 0x0000003f0400728c */ /* 0x000fe2000bf25270 */
[----:B------:R-:W-:Y:S01]  /*2ff0*/  R2UR UR4, R3 ;  /* 0x00000000030472ca */ /* 0x000fe200000e0000 */
[----:B---3--:R-:W-:Y:S01]  /*3000*/  VIADD R2, R23, UR61 ;  /* 0x0000003d17027c36 */ /* 0x008fe20008000000 */
[----:B------:R3:W4:Y:S01]  /*3010*/  MUFU.TANH R34, R36 ;  /* 0x0000002400227308 */ /* 0x0007220000002400 */
[----:B01----:R-:W-:Y:S01]  /*3020*/  FMUL.FTZ R0, R26, UR5 ;  /* 0x000000051a007c20 */ /* 0x003fe20008410000 */
[----:B------:R-:W-:Y:S01]  /*3030*/  FMUL.FTZ R19, R27, UR5 ;  /* 0x000000051b137c20 */ /* 0x000fe20008410000 */
[----:B------:R-:W-:Y:S01]  /*3040*/  PLOP3.LUT P1, PT, PT, PT, UP1, 0x80, 0x0 ;  /* 0x000000000000781c */ /* 0x000fe20003f2f018 */
[----:B------:R-:W-:Y:S01]  /*3050*/  FMUL.FTZ R26, R30, UR5 ;  /* 0x000000051e1a7c20 */ /* 0x000fe20008410000 */
[----:B------:R-:W-:Y:S01]  /*3060*/  PLOP3.LUT P2, PT, PT, PT, UP1, 0x80, 0x0 ;  /* 0x000000000000781c */ /* 0x000fe20003f4f018 */
[----:B------:R-:W-:Y:S01]  /*3070*/  FMUL.FTZ R33, R33, UR5 ;  /* 0x0000000521217c20 */ /* 0x000fe20008410000 */
[----:B------:R-:W-:Y:S01]  /*3080*/  FMUL.FTZ R40, R40, UR5 ;  /* 0x0000000528287c20 */ /* 0x000fe20008410000 */
[----:B------:R-:W-:Y:S01]  /*3090*/  @UP1 ULDC UR6, c[0x0][0x44c] ;  /* 0x0001130000061ab9 */ /* 0x000fe20000000800 */
[----:B---3--:R-:W-:Y:S01]  /*30a0*/  IMAD.MOV.U32 R36, RZ, RZ, R2 ;  /* 0x000000ffff247224 */ /* 0x008fe200078e0002 */
[----:B------:R0:W1:Y:S01]  /*30b0*/  MUFU.TANH R57, R24 ;  /* 0x0000001800397308 */ /* 0x0000620000002400 */
[----:B------:R-:W-:Y:S01]  /*30c0*/  UIADD3 UR4, UR4, 0x30840, URZ ;  /* 0x0003084004047890 */ /* 0x000fe2000fffe03f */
[----:B------:R-:W-:Y:S01]  /*30d0*/  FMUL.FTZ R41, R41, UR5 ;  /* 0x0000000529297c20 */ /* 0x000fe20008410000 */
[----:B------:R-:W-:Y:S01]  /*30e0*/  FMUL.FTZ R42, R42, UR5 ;  /* 0x000000052a2a7c20 */ /* 0x000fe20008410000 */
[----:B------:R-:W-:Y:S01]  /*30f0*/  FMUL.FTZ R43, R43, UR5 ;  /* 0x000000052b2b7c20 */ /* 0x000fe20008410000 */
[----:B--2---:R-:W-:Y:S01]  /*3100*/  UPRMT UR4, UR7, 0x654, UR4 ;  /* 0x0000065407047896 */ /* 0x004fe20008000004 */
[----:B------:R-:W-:Y:S01]  /*3110*/  @P1 IMAD.HI.U32 R3, R2, UR6, RZ ;  /* 0x0000000602031c27 */ /* 0x000fe2000f8e00ff */
[----:B------:R-:W-:Y:S01]  /*3120*/  @UP1 ULDC UR6, c[0x0][0x450] ;  /* 0x0001140000061ab9 */ /* 0x000fe20000000800 */
[----:B------:R2:W3:Y:S02]  /*3130*/  MUFU.TANH R63, R38 ;  /* 0x00000026003f7308 */ /* 0x0004e40000002400 */
[----:B0-----:R-:W-:Y:S01]  /*3140*/  FMUL.FTZ R24, R50, UR5 ;  /* 0x0000000532187c20 */ /* 0x001fe20008410000 */
[----:B------:R-:W-:Y:S01]  /*3150*/  FMUL.FTZ R45, R45, UR5 ;  /* 0x000000052d2d7c20 */ /* 0x000fe20008410000 */
[----:B------:R-:W-:Y:S01]  /*3160*/  @P2 SHF.R.U32.HI R36, RZ, UR6, R3 ;  /* 0x00000006ff242c19 */ /* 0x000fe20008011603 */
[----:B------:R-:W-:-:S02]  /*3170*/  IMAD.MOV.U32 R3, RZ, RZ, -0x40 ;  /* 0xffffffc0ff037424 */ /* 0x000fc400078e00ff */
[----:B------:R-:W-:Y:S01]  /*3180*/  FMUL.FTZ R18, R47, UR5 ;  /* 0x000000052f127c20 */ /* 0x000fe20008410000 */
[----:B------:R-:W-:Y:S01]  /*3190*/  FMUL.FTZ R48, R48, UR5 ;  /* 0x0000000530307c20 */ /* 0x000fe20008410000 */
[----:B------:R-:W-:Y:S01]  /*31a0*/  FMUL.FTZ R49, R49, UR5 ;  /* 0x0000000531317c20 */ /* 0x000fe20008410000 */
[----:B------:R-:W0:Y:S01]  /*31b0*/  SHFL.IDX PT, R50, R36, RZ, 0x1c1f ;  /* 0x001c1fff24327589 */ /* 0x000e2200000e0000 */
[----:B------:R5:W0:Y:S01]  /*31c0*/  MUFU.TANH R58, R25 ;  /* 0x00000019003a7308 */ /* 0x000a220000002400 */
[----:B--2---:R-:W-:Y:S02]  /*31d0*/  IMAD R38, R152, R3, 0x40 ;  /* 0x0000004098267424 */ /* 0x004fe400078e0203 */
[----:B------:R-:W-:Y:S01]  /*31e0*/  FMUL.FTZ R21, R51, UR5 ;  /* 0x0000000533157c20 */ /* 0x000fe20008410000 */
[----:B------:R-:W-:Y:S01]  /*31f0*/  FMUL.FTZ R52, R52, UR5 ;  /* 0x0000000534347c20 */ /* 0x000fe20008410000 */
[----:B------:R-:W-:Y:S01]  /*3200*/  FMUL.FTZ R53, R53, UR5 ;  /* 0x0000000535357c20 */ /* 0x000fe20008410000 */
[----:B------:R-:W-:Y:S01]  /*3210*/  IMAD.U32 R3, RZ, RZ, UR42 ;  /* 0x0000002aff037e24 */ /* 0x000fe2000f8e00ff */
[----:B------:R-:W-:Y:S01]  /*3220*/  PLOP3.LUT P1, PT, PT, PT, UP0, 0x40, 0x0 ;  /* 0x000000000000781c */ /* 0x000fe20003f2e808 */
[----:B------:R-:W-:Y:S01]  /*3230*/  ULDC UR6, c[0x0][0x9dc] ;  /* 0x0002770000067ab9 */ /* 0x000fe20000000800 */
[----:B------:R2:W0:Y:S01]  /*3240*/  MUFU.TANH R60, R29 ;  /* 0x0000001d003c7308 */ /* 0x0004220000002400 */
[----:B-----5:R-:W-:Y:S01]  /*3250*/  FMUL.FTZ R25, R46, UR5 ;  /* 0x000000052e197c20 */ /* 0x020fe20008410000 */
[----:B------:R-:W-:Y:S01]  /*3260*/  IADD3 R2, -R17, 0x1, R38 ;  /* 0x0000000111027810 */ /* 0x000fe20007ffe126 */
[----:B------:R-:W-:Y:S01]  /*3270*/  SYNCS.ARRIVE.TRANS64.RED.A1T0 RZ, [UR4], RZ ;  /* 0x000000ffffff79a7 */ /* 0x000fe20008100404 */
[----:B------:R-:W-:Y:S01]  /*3280*/  ULOP3.LUT UR4, URZ, UR6, URZ, 0x33, !UPT ;  /* 0x000000063f047292 */ /* 0x000fe2000f8e333f */
[----:B------:R-:W-:Y:S01]  /*3290*/  FMUL.FTZ R39, R39, UR5 ;  /* 0x0000000527277c20 */ /* 0x000fe20008410000 */
[----:B------:R-:W-:Y:S01]  /*32a0*/  IADD3 R2, -R3, UR43, R2 ;  /* 0x0000002b03027c10 */ /* 0x000fe2000fffe102 */
[----:B------:R-:W-:Y:S01]  /*32b0*/  FMUL.FTZ R35, R35, UR5 ;  /* 0x0000000523237c20 */ /* 0x000fe20008410000 */
[----:B------:R5:W0:Y:S01]  /*32c0*/  MUFU.TANH R31, R32 ;  /* 0x00000020001f7308 */ /* 0x000a220000002400 */
[----:B--2---:R-:W-:Y:S01]  /*32d0*/  FMUL.FTZ R29, R55, UR5 ;  /* 0x00000005371d7c20 */ /* 0x004fe20008410000 */
[----:B------:R-:W-:Y:S01]  /*32e0*/  ULDC UR7, c[0x0][0x9e0] ;  /* 0x0002780000077ab9 */ /* 0x000fe20000000800 */
[----:B------:R-:W-:Y:S01]  /*32f0*/  FMUL.FTZ R37, R37, UR5 ;  /* 0x0000000525257c20 */ /* 0x000fe20008410000 */
[----:B------:R-:W-:Y:S01]  /*3300*/  FMUL.FTZ R44, R44, UR5 ;  /* 0x000000052c2c7c20 */ /* 0x000fe20008410000 */
[----:B------:R-:W-:-:S02]  /*3310*/  VIADD R46, R2, UR7 ;  /* 0x00000007022e7c36 */ /* 0x000fc40008000000 */
[----:B------:R-:W-:Y:S01]  /*3320*/  VIADD R47, R2, UR4 ;  /* 0x00000004022f7c36 */ /* 0x000fe20008000000 */
[----:B------:R-:W2:Y:S01]  /*3330*/  MUFU.TANH R0, R0 ;  /* 0x0000000000007308 */ /* 0x000ea20000002400 */
[----:B-----5:R-:W-:-:S07]  /*3340*/  FMUL.FTZ R32, R54, UR5 ;  /* 0x0000000536207c20 */ /* 0x020fce0008410000 */
        /* <DEDUP_REMOVED lines=20> */
[----:B------:R5:W1:Y:S08]  /*3490*/  MUFU.TANH R64, R39 ;  /* 0x0000002700407308 */ /* 0x000a700000002400 */
[----:B------:R-:W1:Y:S01]  /*34a0*/  MUFU.TANH R61, R35 ;  /* 0x00000023003d7308 */ /* 0x000e620000002400 */
[----:B-----5:R-:W-:-:S04]  /*34b0*/  IADD3 R39, -R17, UR43, R38 ;  /* 0x0000002b11277c10 */ /* 0x020fc8000fffe126 */
[----:B0-----:R-:W-:-:S03]  /*34c0*/  VIADDMNMX R30, R50, R46, R39, PT ;  /* 0x0000002e321e7246 */ /* 0x001fc60003800127 */
[----:B------:R0:W1:Y:S08]  /*34d0*/  MUFU.TANH R62, R37 ;  /* 0x00000025003e7308 */ /* 0x0000700000002400 */
[----:B------:R5:W1:Y:S01]  /*34e0*/  MUFU.TANH R35, R44 ;  /* 0x0000002c00237308 */ /* 0x000a620000002400 */
[----:B0-----:R-:W-:Y:S01]  /*34f0*/  IMAD.IADD R37, R47, 0x1, R50 ;  /* 0x000000012f257824 */ /* 0x001fe200078e0232 */
[----:B-----5:R-:W-:Y:S01]  /*3500*/  LEA R44, R152, 0xffffffc0, 0x6 ;  /* 0xffffffc0982c7811 */ /* 0x020fe200078e30ff */
[----:B--234-:R-:W-:Y:S06]  /*3510*/  @P1 BRA `(.L_x_1235) ;  /* 0x0000000000641947 */ /* 0x01cfec0003800000 */
[----:B------:R-:W-:Y:S01]  /*3520*/  IMAD.U32 R27, RZ, RZ, UR42 ;  /* 0x0000002aff1b7e24 */ /* 0x000fe2000f8e00ff */
[----:B------:R-:W-:Y:S04]  /*3530*/  BSSY B0, `(.L_x_1236) ;  /* 0x0000013000007945 */ /* 0x000fe80003800000 */
[----:B------:R-:W-:-:S04]  /*3540*/  IADD3 R27, -R27, UR43, R50 ;  /* 0x0000002b1b1b7c10 */ /* 0x000fc8000fffe132 */
        /* <DEDUP_REMOVED lines=11> */
.L_x_1237:
[----:B------:R-:W-:Y:S02]  /*3600*/  ULDC UR4, c[0x0][0x9e4] ;  /* 0x0002790000047ab9 */ /* 0x000fe40000000800 */
[----:B------:R-:W-:-:S05]  /*3610*/  IMAD.U32 R51, RZ, RZ, UR4 ;  /* 0x00000004ff337e24 */ /* 0x000fca000f8e00ff */
[----:B------:R-:W-:-:S13]  /*3620*/  ISETP.NE.AND P1, PT, R51, 0x1, PT ;  /* 0x000000013300780c */ /* 0x000fda0003f25270 */
[----:B------:R-:W0:Y:S02]  /*3630*/  @P1 LDC.64 R2, c[0x0][0x9e8] ;  /* 0x00027a00ff021b82 */ /* 0x000e240000000a00 */
[----:B0-----:R-:W-:-:S05]  /*3640*/  @P1 IMAD.HI.U32 R2, R27, R2, RZ ;  /* 0x000000021b021227 */ /* 0x001fca00078e00ff */
[----:B------:R-:W-:-:S07]  /*3650*/  @P1 SHF.R.U32.HI R27, RZ, R3, R2 ;  /* 0x00000003ff1b1219 */ /* 0x000fce0000011602 */
.L_x_1238:
[----:B------:R-:W-:Y:S05]  /*3660*/  BSYNC B0 ;  /* 0x0000000000007941 */ /* 0x000fea0003800000 */
.L_x_1236:
[----:B------:R-:W-:-:S04]  /*3670*/  IMAD R2, R27, R51, -R44 ;  /* 0x000000331b027224 */ /* 0x000fc800078e0a2c */
[----:B------:R-:W-:-:S05]  /*3680*/  IMAD.IADD R2, R2, 0x1, -R17 ;  /* 0x0000000102027824 */ /* 0x000fca00078e0a11 */
[----:B------:R-:W-:Y:S02]  /*3690*/  VIADDMNMX R30, R2, R51, R30, PT ;  /* 0x00000033021e7246 */ /* 0x000fe4000380011e */
[----:B------:R-:W-:-:S07]  /*36a0*/  VIMNMX R37, R37, R2, !PT ;  /* 0x0000000225257248 */ /* 0x000fce0007fe0100 */
.L_x_1235:
[C---:B------:R-:W-:Y:S01]  /*36b0*/  ISETP.GE.AND P2, PT, R38.reuse, 0x9, PT ;  /* 0x000000092600780c */ /* 0x040fe20003f46270 */
[----:B------:R-:W0:Y:S01]  /*36c0*/  SHFL.IDX PT, R36, R36, 0x1, 0x1c1f ;  /* 0x003c1f0024247f89 */ /* 0x000e2200000e0000 */
[----:B------:R-:W-:Y:S01]  /*36d0*/  ISETP.GE.AND P1, PT, R38, 0x2, PT ;  /* 0x000000022600780c */ /* 0x000fe20003f26270 */
[----:B------:R-:W-:Y:S01]  /*36e0*/  UISETP.NE.AND UP0, UPT, UR60, URZ, UPT ;  /* 0x0000003f3c00728c */ /* 0x000fe2000bf05270 */
        /* <DEDUP_REMOVED lines=13> */
[----:B------:R-:W-:Y:S02]  /*37c0*/  FSEL R65, R31, -INF , !P3 ;  /* 0xff8000001f417808 */ /* 0x000fe40005800000 */
        /* <DEDUP_REMOVED lines=15> */
[----:B-1----:R-:W-:Y:S02]  /*38c0*/  FSEL R71, R62, -INF , !P3 ;  /* 0xff8000003e477808 */ /* 0x002fe40005800000 */
        /* <DEDUP_REMOVED lines=22> */
[----:B------:R-:W-:-:S04]  /*3a30*/  ISETP.GT.AND P4, PT, R37, 0x30, !P3 ;  /* 0x000000302500780c */ /* 0x000fc80005f84270 */
[----:B------:R-:W-:-:S04]  /*3a40*/  ISETP.LT.OR P4, PT, R30, 0x31, P4 ;  /* 0x000000311e00780c */ /* 0x000fc80002781670 */
[----:B------:R-:W-:Y:S02]  /*3a50*/  FSEL R33, R48, -INF , !P4 ;  /* 0xff80000030217808 */ /* 0x000fe40006000000 */
[----:B------:R-:W-:-:S04]  /*3a60*/  ISETP.GE.AND P4, PT, R38, 0x32, PT ;  /* 0x000000322600780c */ /* 0x000fc80003f86270 */
        /* <DEDUP_REMOVED lines=12> */
[----:B------:R-:W-:Y:S01]  /*3b30*/  ISETP.GE.AND P6, PT, R38, 0x3a, PT ;  /* 0x0000003a2600780c */ /* 0x000fe20003fc6270 */
[----:B0-----:R-:W-:-:S03]  /*3b40*/  IMAD.IADD R38, R47, 0x1, R36 ;  /* 0x000000012f267824 */ /* 0x001fc600078e0224 */
[----:B------:R-:W-:Y:S02]  /*3b50*/  P2R R45, PR, RZ, 0x40 ;  /* 0x00000040ff2d7803 */ /* 0x000fe40000000000 */
[----:B------:R-:W-:Y:S02]  /*3b60*/  ISETP.GT.AND P6, PT, R37, 0x39, !P6 ;  /* 0x000000392500780c */ /* 0x000fe400077c4270 */
[----:B------:R-:W-:Y:S02]  /*3b70*/  VIADDMNMX R37, R36, R46, R39, PT ;  /* 0x0000002e24257246 */ /* 0x000fe40003800127 */
[----:B------:R-:W-:-:S04]  /*3b80*/  ISETP.LT.OR P6, PT, R30, 0x3a, P6 ;  /* 0x0000003a1e00780c */ /* 0x000fc800037c1670 */
[----:B------:R-:W-:Y:S02]  /*3b90*/  FSEL R30, R53, -INF , !P6 ;  /* 0xff800000351e7808 */ /* 0x000fe40007000000 */
[----:B------:R-:W-:-:S13]  /*3ba0*/  PLOP3.LUT P6, PT, PT, PT, UP0, 0x40, 0x0 ;  /* 0x000000000000781c */ /* 0x000fda0003fce808 */
[----:B------:R-:W-:Y:S05]  /*3bb0*/  @P6 BRA `(.L_x_1239) ;  /* 0x0000000000646947 */ /* 0x000fea0003800000 */
        /* <DEDUP_REMOVED lines=14> */
.L_x_1241:
[----:B------:R-:W-:Y:S02]  /*3ca0*/  ULDC UR4, c[0x0][0x9e4] ;  /* 0x0002790000047ab9 */ /* 0x000fe40000000800 */
[----:B------:R-:W-:-:S05]  /*3cb0*/  IMAD.U32 R36, RZ, RZ, UR4 ;  /* 0x00000004ff247e24 */ /* 0x000fca000f8e00ff */
[----:B------:R-:W-:-:S13]  /*3cc0*/  ISETP.NE.AND P6, PT, R36, 0x1, PT ;  /* 0x000000012400780c */ /* 0x000fda0003fc5270 */
[----:B------:R-:W0:Y:S02]  /*3cd0*/  @P6 LDC.64 R2, c[0x0][0x9e8] ;  /* 0x00027a00ff026b82 */ /* 0x000e240000000a00 */
[----:B0-----:R-:W-:-:S05]  /*3ce0*/  @P6 IMAD.HI.U32 R2, R39, R2, RZ ;  /* 0x0000000227026227 */ /* 0x001fca00078e00ff */
[----:B------:R-:W-:-:S07]  /*3cf0*/  @P6 SHF.R.U32.HI R39, RZ, R3, R2 ;  /* 0x00000003ff276219 */ /* 0x000fce0000011602 */
.L_x_1242:
[----:B------:R-:W-:Y:S05]  /*3d00*/  BSYNC B0 ;  /* 0x0000000000007941 */ /* 0x000fea0003800000 */
.L_x_1240:
[----:B------:R-:W-:-:S04]  /*3d10*/  IMAD R2, R39, R36, -R44 ;  /* 0x0000002427027224 */ /* 0x000fc800078e0a2c */
[----:B------:R-:W-:-:S05]  /*3d20*/  IMAD.IADD R2, R2, 0x1, -R17 ;  /* 0x0000000102027824 */ /* 0x000fca00078e0a11 */
[----:B------:R-:W-:Y:S02]  /*3d30*/  VIADDMNMX R37, R2, R36, R37, PT ;  /* 0x0000002402257246 */ /* 0x000fe40003800125 */
[----:B------:R-:W-:-:S07]  /*3d40*/  VIMNMX R38, R38, R2, !PT ;  /* 0x0000000226267248 */ /* 0x000fce0007fe0100 */
.L_x_1239:
[----:B------:R-:W-:Y:S01]  /*3d50*/  ISETP.GT.AND P1, PT, R38, 0x1, !P1 ;  /* 0x000000012600780c */ /* 0x000fe20004f24270 */
[----:B------:R-:W-:Y:S01]  /*3d60*/  ULDC UR10, c[0x0][0x988] ;  /* 0x00026200000a7ab9 */ /* 0x000fe20000000800 */
[----:B------:R-:W-:Y:S01]  /*3d70*/  FMNMX.FTZ R2, R57, R51, !PT ;  /* 0x0000003339027209 */ /* 0x000fe20007810000 */
[----:B------:R-:W-:Y:S01]  /*3d80*/  UISETP.NE.AND UP0, UPT, UR60, URZ, UPT ;  /* 0x0000003f3c00728c */ /* 0x000fe2000bf05270 */
[----:B------:R-:W-:Y:S01]  /*3d90*/  ISETP.LT.OR P1, PT, R37, 0x2, P1 ;  /* 0x000000022500780c */ /* 0x000fe20000f21670 */
[----:B------:R-:W-:Y:S01]  /*3da0*/  UMOV UR11, UR61 ;  /* 0x0000003d000b7c82 */ /* 0x000fe20008000000 */
        /* <DEDUP_REMOVED lines=26> */
[----:B------:R-:W-:-:S02]  /*3f50*/  FMNMX.FTZ R2, R31, R2, !PT ;  /* 0x000000021f027209 */ /* 0x000fc40007810000 */
[----:B------:R-:W-:Y:S02]  /*3f60*/  ISETP.LT.OR P1, PT, R37, 0x19, P1 ;  /* 0x000000192500780c */ /* 0x000fe40000f21670 */
[----:B------:R-:W-:Y:S02]  /*3f70*/  FMNMX.FTZ R3, R27, R2, !PT ;  /* 0x000000021b037209 */ /* 0x000fe40007810000 */
[----:B------:R-:W-:Y:S02]  /*3f80*/  FSEL R39, R63, -INF , !P1 ;  /* 0xff8000003f277808 */ /* 0x000fe40004800000 */
[----:B------:R-:W-:Y:S02]  /*3f90*/  ISETP.NE.AND P1, PT, R66, RZ, PT ;  /* 0x000000ff4200720c */ /* 0x000fe40003f25270 */
[----:B------:R-:W-:Y:S02]  /*3fa0*/  FMNMX.FTZ R44, R30, R3, !PT ;  /* 0x000000031e2c7209 */ /* 0x000fe40007810000 */
[----:B------:R-:W-:-:S02]  /*3fb0*/  ISETP.GT.AND P1, PT, R38, 0x19, !P1 ;  /* 0x000000192600780c */ /* 0x000fc40004f24270 */
[----:B------:R-:W-:Y:S01]  /*3fc0*/  ISETP.NE.AND P6, PT, R40, RZ, PT ;  /* 0x000000ff2800720c */ /* 0x000fe20003fc5270 */
[----:B------:R-:W0:Y:S01]  /*3fd0*/  SHFL.BFLY PT, R3, R44, 0x2, 0x1f ;  /* 0x0c401f002c037f89 */ /* 0x000e2200000e0000 */
[C---:B------:R-:W-:Y:S02]  /*3fe0*/  ISETP.LT.OR P1, PT, R37.reuse, 0x1a, P1 ;  /* 0x0000001a2500780c */ /* 0x040fe40000f21670 */
[----:B------:R-:W-:Y:S02]  /*3ff0*/  ISETP.GT.AND P2, PT, R38, 0x8, !P2 ;  /* 0x000000082600780c */ /* 0x000fe40005744270 */
        /* <DEDUP_REMOVED lines=24> */
[----:B------:R-:W-:Y:S02]  /*4180*/  ISETP.LT.OR P1, PT, R37, 0x29, P1 ;  /* 0x000000292500780c */ /* 0x000fe40000f21670 */
[----:B------:R-:W-:Y:S02]  /*4190*/  FMNMX.FTZ R3, R28, R3, !PT ;  /* 0x000000031c037209 */ /* 0x000fe40007810000 */
[----:B------:R-:W-:Y:S02]  /*41a0*/  FSEL R25, R25, -INF , !P1 ;  /* 0xff80000019197808 */ /* 0x000fe40004800000 */
[----:B------:R-:W-:-:S02]  /*41b0*/  FMNMX.FTZ R43, R56, R3, !PT ;  /* 0x00000003382b7209 */ /* 0x000fc40007810000 */
[C---:B------:R-:W-:Y:S02]  /*41c0*/  ISETP.LT.OR P2, PT, R37.reuse, 0x2a, P2 ;  /* 0x0000002a2500780c */ /* 0x040fe40001741670 */
[----:B------:R-:W-:Y:S02]  /*41d0*/  ISETP.GT.AND P4, PT, R38, 0x31, !P4 ;  /* 0x000000312600780c */ /* 0x000fe40006784270 */
[----:B------:R-:W-:Y:S02]  /*41e0*/  ISETP.LT.OR P3, PT, R37, 0x31, P3 ;  /* 0x000000312500780c */ /* 0x000fe40001f61670 */
[----:B0-----:R-:W-:Y:S02]  /*41f0*/  FMNMX.FTZ R3, R45, R2, !PT ;  /* 0x000000022d037209 */ /* 0x001fe40007810000 */
[----:B------:R-:W-:Y:S02]  /*4200*/  FMNMX.FTZ R2, R36, R43, !PT ;  /* 0x0000002b24027209 */ /* 0x000fe40007810000 */
[----:B------:R-:W-:Y:S01]  /*4210*/  FSEL R18, R18, -INF , !P2 ;  /* 0xff80000012127808 */ /* 0x000fe20005000000 */
[----:B------:R-:W-:Y:S01]  /*4220*/  FMUL.FTZ R44, R3, UR10 ;  /* 0x0000000a032c7c20 */ /* 0x000fe20008410000 */
[----:B------:R-:W-:-:S02]  /*4230*/  FMNMX.FTZ R43, R39, R2, !PT ;  /* 0x00000002272b7209 */ /* 0x000fc40007810000 */
[----:B------:R-:W-:Y:S02]  /*4240*/  FSETP.NEU.FTZ.AND P1, PT, R3, -INF , PT ;  /* 0xff8000000300780b */ /* 0x000fe40003f3d000 */
[----:B------:R-:W-:Y:S02]  /*4250*/  FMNMX.FTZ R2, R40, R43, !PT ;  /* 0x0000002b28027209 */ /* 0x000fe40007810000 */
[----:B------:R-:W-:Y:S02]  /*4260*/  ISETP.GT.AND P5, PT, R38, 0x38, !P5 ;  /* 0x000000382600780c */ /* 0x000fe40006fa4270 */
[----:B------:R-:W-:Y:S02]  /*4270*/  FMNMX.FTZ R43, R41, R2, !PT ;  /* 0x00000002292b7209 */ /* 0x000fe40007810000 */
[----:B------:R-:W-:Y:S02]  /*4280*/  ISETP.LT.OR P4, PT, R37, 0x32, P4 ;  /* 0x000000322500780c */ /* 0x000fe40002781670 */
[----:B------:R-:W-:-:S02]  /*4290*/  FMNMX.FTZ R2, R42, R43, !PT ;  /* 0x0000002b2a027209 */ /* 0x000fc40007810000 */
[----:B------:R-:W-:Y:S02]  /*42a0*/  FSEL R24, R24, -INF , !P3 ;  /* 0xff80000018187808 */ /* 0x000fe40005800000 */
        /* <DEDUP_REMOVED lines=27> */
[--C-:B------:R-:W-:Y:S01]  /*4460*/  FFMA.FTZ R33, R33, UR10, -R44.reuse ;  /* 0x0000000a21217c23 */ /* 0x100fe2000801082c */
[----:B------:R-:W1:Y:S01]  /*4470*/  SHFL.BFLY PT, R37, R2, 0x2, 0x1f ;  /* 0x0c401f0002257f89 */ /* 0x000e6200000e0000 */
[----:B------:R-:W-:Y:S01]  /*4480*/  MUFU.EX2 R43, R43 ;  /* 0x0000002b002b7308 */ /* 0x000fe20000000800 */
[--C-:B------:R-:W-:Y:S01]  /*4490*/  FFMA.FTZ R31, R31, UR10, -R44.reuse ;  /* 0x0000000a1f1f7c23 */ /* 0x100fe2000801082c */
[--C-:B------:R-:W-:Y:S01]  /*44a0*/  FFMA.FTZ R27, R27, UR10, -R44.reuse ;  /* 0x0000000a1b1b7c23 */ /* 0x100fe2000801082c */
[----:B------:R-:W-:Y:S01]  /*44b0*/  FFMA.FTZ R30, R30, UR10, -R44 ;  /* 0x0000000a1e1e7c23 */ /* 0x000fe2000801082c */
[----:B------:R-:W-:-:S04]  /*44c0*/  R2UR UR4, R22 ;  /* 0x00000000160472ca */ /* 0x000fc800000e0000 */
[----:B------:R-:W2:Y:S01]  /*44d0*/  MUFU.EX2 R46, R46 ;  /* 0x0000002e002e7308 */ /* 0x000ea20000000800 */
[----:B0-----:R-:W-:Y:S01]  /*44e0*/  FADD.FTZ R44, R38, R45 ;  /* 0x0000002d262c7221 */ /* 0x001fe20000010000 */
[----:B------:R-:W-:-:S06]  /*44f0*/  F2FP.BF16.F32.PACK_AB R196, R45, R38 ;  /* 0x000000262dc4723e */ /* 0x000fcc00000010ff */
[----:B------:R-:W-:Y:S01]  /*4500*/  MUFU.EX2 R47, R47 ;  /* 0x0000002f002f7308 */ /* 0x000fe20000000800 */
[----:B------:R-:W-:Y:S01]  /*4510*/  UISETP.NE.AND UP1, UPT, UR4, URZ, UPT ;  /* 0x0000003f0400728c */ /* 0x000fe2000bf25270 */
[----:B-1----:R-:W-:-:S06]  /*4520*/  FMNMX.FTZ R37, R2, R37, !PT ;  /* 0x0000002502257209 */ /* 0x002fcc0007810000 */
[----:B------:R-:W0:Y:S01]  /*4530*/  MUFU.EX2 R48, R48 ;  /* 0x0000003000307308 */ /* 0x000e220000000800 */
[----:B--2---:R-:W-:Y:S01]  /*4540*/  F2FP.BF16.F32.PACK_AB R198, R46, R43 ;  /* 0x0000002b2ec6723e */ /* 0x004fe200000010ff */
[----:B------:R-:W1:Y:S02]  /*4550*/  SHFL.BFLY PT, R2, R37, 0x1, 0x1f ;  /* 0x0c201f0025027f89 */ /* 0x000e6400000e0000 */
[----:B------:R-:W-:Y:S01]  /*4560*/  @UP1 ULDC UR4, c[0x0][0x44c] ;  /* 0x0001130000041ab9 */ /* 0x000fe20000000800 */
[----:B------:R-:W-:Y:S01]  /*4570*/  @UP1 ULDC UR14, c[0x0][0x450] ;  /* 0x00011400000e1ab9 */ /* 0x000fe20000000800 */
[----:B------:R-:W-:Y:S02]  /*4580*/  UIMAD.WIDE.U32 UR4, UR61, UR4, URZ ;  /* 0x000000043d0472a5 */ /* 0x000fe4000f8e003f */
[----:B------:R-:W-:Y:S05]  /*4590*/  MUFU.EX2 R49, R49 ;  /* 0x0000003100317308 */ /* 0x000fea0000000800 */
[----:B------:R-:W-:-:S03]  /*45a0*/  @UP1 UMOV UR4, UR5 ;  /* 0x0000000500041c82 */ /* 0x000fc60008000000 */
[----:B------:R-:W2:Y:S01]  /*45b0*/  MUFU.EX2 R50, R50 ;  /* 0x0000003200327308 */ /* 0x000ea20000000800 */
[----:B------:R-:W-:Y:S01]  /*45c0*/  @UP1 USHF.R.U32.HI UR11, URZ, UR14, UR4 ;  /* 0x0000000e3f0b1299 */ /* 0x000fe20008011604 */
[----:B0-----:R-:W-:-:S03]  /*45d0*/  F2FP.BF16.F32.PACK_AB R192, R48, R47 ;  /* 0x0000002f30c0723e */ /* 0x001fc600000010ff */
[----:B------:R-:W-:-:S03]  /*45e0*/  UIADD3 UR41, UR41, UR11, URZ ;  /* 0x0000000b29297290 */ /* 0x000fc6000fffe03f */
[----:B------:R-:W-:Y:S01]  /*45f0*/  MUFU.EX2 R51, R51 ;  /* 0x0000003300337308 */ /* 0x000fe20000000800 */
[----:B------:R-:W-:Y:S01]  /*4600*/  UIADD3 UR7, UR41, UR7, URZ ;  /* 0x0000000729077290 */ /* 0x000fe2000fffe03f */
[----:B-1----:R-:W-:-:S04]  /*4610*/  FMNMX.FTZ R2, R37, R2, !PT ;  /* 0x0000000225027209 */ /* 0x002fc80007810000 */
[C---:B------:R-:W-:Y:S01]  /*4620*/  FSETP.NEU.FTZ.AND P1, PT, R2.reuse, -INF , PT ;  /* 0xff8000000200780b */ /* 0x040fe20003f3d000 */
[----:B------:R-:W-:Y:S01]  /*4630*/  FMUL.FTZ R37, R2, UR10 ;  /* 0x0000000a02257c20 */ /* 0x000fe20008410000 */
[----:B------:R-:W0:Y:S01]  /*4640*/  MUFU.EX2 R52, R52 ;  /* 0x0000003400347308 */ /* 0x000e220000000800 */
[----:B--2---:R-:W-:-:S03]  /*4650*/  F2FP.BF16.F32.PACK_AB R194, R50, R49 ;  /* 0x0000003132c2723e */ /* 0x004fc600000010ff */
[----:B------:R-:W-:Y:S02]  /*4660*/  FSEL R37, R37, RZ, P1 ;  /* 0x000000ff25257208 */ /* 0x000fe40000800000 */
[----:B------:R-:W-:Y:S02]  /*4670*/  PLOP3.LUT P1, PT, PT, PT, UP0, 0x40, 0x0 ;  /* 0x000000000000781c */ /* 0x000fe40003f2e808 */
        /* <DEDUP_REMOVED lines=16> */
[----:B------:R-:W2:Y:S01]  /*4780*/  MUFU.EX2 R0, R0 ;  /* 0x0000000000007308 */ /* 0x000ea20000000800 */
[----:B-1----:R-:W-:Y:S01]  /*4790*/  FADD.FTZ R19, R43, R44 ;  /* 0x0000002c2b137221 */ /* 0x002fe20000010000 */
[--C-:B------:R-:W-:Y:S01]  /*47a0*/  FFMA.FTZ R32, R32, UR10, -R37.reuse ;  /* 0x0000000a20207c23 */ /* 0x100fe20008010825 */
[----:B------:R-:W-:Y:S01]  /*47b0*/  FFMA.FTZ R29, R29, UR10, -R37 ;  /* 0x0000000a1d1d7c23 */ /* 0x000fe20008010825 */
[----:B0-----:R-:W-:-:S04]  /*47c0*/  F2FP.BF16.F32.PACK_AB R188, R52, R51 ;  /* 0x0000003334bc723e */ /* 0x001fc800000010ff */
[----:B------:R0:W-:Y:S08]  /*47d0*/  MUFU.EX2 R199, R28 ;  /* 0x0000001c00c77308 */ /* 0x0001f00000000800 */
[----:B------:R-:W1:Y:S01]  /*47e0*/  MUFU.EX2 R26, R26 ;  /* 0x0000001a001a7308 */ /* 0x000e620000000800 */
[----:B0-----:R-:W-:-:S04]  /*47f0*/  FADD.FTZ R28, R46, R19 ;  /* 0x000000132e1c7221 */ /* 0x001fc80000010000 */
[----:B------:R-:W-:-:S03]  /*4800*/  FADD.FTZ R19, R47, R28 ;  /* 0x0000001c2f137221 */ /* 0x000fc60000010000 */
[----:B------:R-:W0:Y:S01]  /*4810*/  MUFU.EX2 R56, R56 ;  /* 0x0000003800387308 */ /* 0x000e220000000800 */
[----:B------:R-:W-:Y:S01]  /*4820*/  FADD.FTZ R28, R48, R19 ;  /* 0x00000013301c7221 */ /* 0x000fe20000010000 */
[----:B--2---:R-:W-:Y:S01]  /*4830*/  FADD.FTZ R19, R0, R197 ;  /* 0x000000c500137221 */ /* 0x004fe20000010000 */
[----:B------:R-:W-:-:S05]  /*4840*/  F2FP.BF16.F32.PACK_AB R197, R197, R0 ;  /* 0x00000000c5c5723e */ /* 0x000fca00000010ff */
[----:B------:R2:W-:Y:S08]  /*4850*/  MUFU.EX2 R184, R31 ;  /* 0x0000001f00b87308 */ /* 0x0005f00000000800 */
[----:B------:R3:W4:Y:S01]  /*4860*/  MUFU.EX2 R193, R36 ;  /* 0x0000002400c17308 */ /* 0x0007220000000800 */
[----:B--2---:R-:W-:Y:S01]  /*4870*/  FADD.FTZ R31, R49, R28 ;  /* 0x0000001c311f7221 */ /* 0x004fe20000010000 */
[----:B-1----:R-:W-:-:S04]  /*4880*/  FADD.FTZ R28, R26, R19 ;  /* 0x000000131a1c7221 */ /* 0x002fc80000010000 */
[C---:B------:R-:W-:Y:S01]  /*4890*/  FADD.FTZ R19, R199.reuse, R28 ;  /* 0x0000001cc7137221 */ /* 0x040fe20000010000 */
[----:B------:R-:W-:Y:S01]  /*48a0*/  F2FP.BF16.F32.PACK_AB R199, R199, R26 ;  /* 0x0000001ac7c7723e */ /* 0x000fe200000010ff */
[----:B------:R-:W1:Y:S01]  /*48b0*/  MUFU.EX2 R34, R34 ;  /* 0x0000002200227308 */ /* 0x000e620000000800 */
[----:B---3--:R-:W-:Y:S01]  /*48c0*/  FADD.FTZ R36, R50, R31 ;  /* 0x0000001f32247221 */ /* 0x008fe20000010000 */
[----:B0-----:R-:W-:-:S03]  /*48d0*/  FADD.FTZ R28, R56, R19 ;  /* 0x00000013381c7221 */ /* 0x001fc60000010000 */
[----:B------:R-:W-:-:S03]  /*48e0*/  FADD.FTZ R31, R51, R36 ;  /* 0x00000024331f7221 */ /* 0x000fc60000010000 */
[----:B------:R-:W0:Y:S01]  /*48f0*/  MUFU.EX2 R39, R39 ;  /* 0x0000002700277308 */ /* 0x000e220000000800 */
[----:B------:R-:W-:Y:S01]  /*4900*/  FADD.FTZ R36, R52, R31 ;  /* 0x0000001f34247221 */ /* 0x000fe20000010000 */
[C---:B----4-:R-:W-:Y:S01]  /*4910*/  FADD.FTZ R28, R193.reuse, R28 ;  /* 0x0000001cc11c7221 */ /* 0x050fe20000010000 */
[----:B------:R-:W-:Y:S02]  /*4920*/  F2FP.BF16.F32.PACK_AB R193, R193, R56 ;  /* 0x00000038c1c1723e */ /* 0x000fe400000010ff */
[----:B------:R-:W-:-:S03]  /*4930*/  FADD.FTZ R19, R35, R36 ;  /* 0x0000002423137221 */ /* 0x000fc60000010000 */
[----:B------:R-:W2:Y:S01]  /*4940*/  MUFU.EX2 R40, R40 ;  /* 0x0000002800287308 */ /* 0x000ea20000000800 */
[C---:B-1----:R-:W-:Y:S01]  /*4950*/  FADD.FTZ R36, R34.reuse, R19 ;  /* 0x0000001322247221 */ /* 0x042fe20000010000 */
[----:B------:R-:W-:-:S06]  /*4960*/  F2FP.BF16.F32.PACK_AB R190, R34, R35 ;  /* 0x0000002322be723e */ /* 0x000fcc00000010ff */
[----:B------:R-:W1:Y:S01]  /*4970*/  MUFU.EX2 R33, R33 ;  /* 0x0000002100217308 */ /* 0x000e620000000800 */
[----:B0-----:R-:W-:-:S07]  /*4980*/  FADD.FTZ R19, R39, R28 ;  /* 0x0000001c27137221 */ /* 0x001fce0000010000 */
[----:B------:R-:W0:Y:S01]  /*4990*/  MUFU.EX2 R41, R41 ;  /* 0x0000002900297308 */ /* 0x000e220000000800 */
[C---:B--2---:R-:W-:Y:S01]  /*49a0*/  FADD.FTZ R28, R40.reuse, R19 ;  /* 0x00000013281c7221 */ /* 0x044fe20000010000 */
[----:B------:R-:W-:-:S06]  /*49b0*/  F2FP.BF16.F32.PACK_AB R195, R40, R39 ;  /* 0x0000002728c3723e */ /* 0x000fcc00000010ff */
[----:B------:R-:W2:Y:S01]  /*49c0*/  MUFU.EX2 R42, R42 ;  /* 0x0000002a002a7308 */ /* 0x000ea20000000800 */
[----:B-1----:R-:W-:-:S04]  /*49d0*/  FADD.FTZ R31, R33, R36 ;  /* 0x00000024211f7221 */ /* 0x002fc80000010000 */
[C---:B------:R-:W-:Y:S01]  /*49e0*/  FADD.FTZ R36, R184.reuse, R31 ;  /* 0x0000001fb8247221 */ /* 0x040fe20000010000 */
[----:B------:R-:W-:Y:S02]  /*49f0*/  F2FP.BF16.F32.PACK_AB R184, R184, R33 ;  /* 0x00000021b8b8723e */ /* 0x000fe400000010ff */
[----:B------:R-:W1:Y:S01]  /*4a00*/  MUFU.EX2 R27, R27 ;  /* 0x0000001b001b7308 */ /* 0x000e620000000800 */
[----:B0-----:R-:W-:-:S07]  /*4a10*/  FADD.FTZ R19, R41, R28 ;  /* 0x0000001c29137221 */ /* 0x001fce0000010000 */
[----:B------:R-:W0:Y:S01]  /*4a20*/  MUFU.EX2 R30, R30 ;  /* 0x0000001e001e7308 */ /* 0x000e220000000800 */
[C---:B--2---:R-:W-:Y:S01]  /*4a30*/  FADD.FTZ R28, R42.reuse, R19 ;  /* 0x000000132a1c7221 */ /* 0x044fe20000010000 */
[----:B------:R-:W-:-:S06]  /*4a40*/  F2FP.BF16.F32.PACK_AB R189, R42, R41 ;  /* 0x000000292abd723e */ /* 0x000fcc00000010ff */
[----:B------:R-:W2:Y:S01]  /*4a50*/  MUFU.EX2 R25, R25 ;  /* 0x0000001900197308 */ /* 0x000ea20000000800 */
[----:B-1----:R-:W-:-:S07]  /*4a60*/  FADD.FTZ R31, R27, R36 ;  /* 0x000000241b1f7221 */ /* 0x002fce0000010000 */
[----:B------:R-:W1:Y:S01]  /*4a70*/  MUFU.EX2 R18, R18 ;  /* 0x0000001200127308 */ /* 0x000e620000000800 */
[C---:B0-----:R-:W-:Y:S01]  /*4a80*/  F2FP.BF16.F32.PACK_AB R186, R30.reuse, R27 ;  /* 0x0000001b1eba723e */ /* 0x041fe200000010ff */
[----:B------:R-:W-:-:S06]  /*4a90*/  FADD.FTZ R19, R30, R31 ;  /* 0x0000001f1e137221 */ /* 0x000fcc0000010000 */
[----:B------:R-:W0:Y:S01]  /*4aa0*/  MUFU.EX2 R24, R24 ;  /* 0x0000001800187308 */ /* 0x000e220000000800 */
[----:B--2---:R-:W-:-:S07]  /*4ab0*/  FADD.FTZ R27, R25, R28 ;  /* 0x0000001c191b7221 */ /* 0x004fce0000010000 */
[----:B------:R-:W2:Y:S01]  /*4ac0*/  MUFU.EX2 R21, R21 ;  /* 0x0000001500157308 */ /* 0x000ea20000000800 */
[C---:B-1----:R-:W-:Y:S01]  /*4ad0*/  FADD.FTZ R27, R18.reuse, R27 ;  /* 0x0000001b121b7221 */ /* 0x042fe20000010000 */
[----:B------:R-:W-:-:S06]  /*4ae0*/  F2FP.BF16.F32.PACK_AB R191, R18, R25 ;  /* 0x0000001912bf723e */ /* 0x000fcc00000010ff */
[----:B------:R-:W1:Y:S01]  /*4af0*/  MUFU.EX2 R32, R32 ;  /* 0x0000002000207308 */ /* 0x000e620000000800 */
[----:B0-----:R-:W-:-:S07]  /*4b00*/  FADD.FTZ R0, R24, R27 ;  /* 0x0000001b18007221 */ /* 0x001fce0000010000 */
[----:B------:R-:W0:Y:S01]  /*4b10*/  MUFU.EX2 R29, R29 ;  /* 0x0000001d001d7308 */ /* 0x000e220000000800 */
[C---:B--2---:R-:W-:Y:S01]  /*4b20*/  FADD.FTZ R27, R21.reuse, R0 ;  /* 0x00000000151b7221 */ /* 0x044fe20000010000 */
[----:B------:R-:W-:Y:S01]  /*4b30*/  F2FP.BF16.F32.PACK_AB R185, R21, R24 ;  /* 0x0000001815b9723e */ /* 0x000fe200000010ff */
[----:B------:R-:W-:Y:S02]  /*4b40*/  VIADD R21, R152, 0xfffffffe ;  /* 0xfffffffe98157836 */ /* 0x000fe40000000000 */
[----:B-1----:R-:W-:-:S04]  /*4b50*/  FADD.FTZ R0, R32, R27 ;  /* 0x0000001b20007221 */ /* 0x002fc80000010000 */
        /* <DEDUP_REMOVED lines=10> */
[----:B------:R-:W-:-:S07]  /*4c00*/  UIMAD.WIDE.U32 UR14, UR18, UR4, URZ ;  /* 0x00000004120e72a5 */ /* 0x000fce000f8e003f */
[----:B------:R-:W-:Y:S02]  /*4c10*/  @UP0 UMOV UR14, UR15 ;  /* 0x0000000f000e0c82 */ /* 0x000fe40008000000 */
[----:B------:R-:W-:-:S04]  /*4c20*/  @UP0 USHF.R.U32.HI UR18, URZ, UR5, UR14 ;  /* 0x000000053f120299 */ /* 0x000fc8000801160e */
[----:B------:R-:W-:Y:S01]  /*4c30*/  ULOP3.LUT UR18, URZ, UR18, URZ, 0x33, !UPT ;  /* 0x000000123f127292 */ /* 0x000fe2000f8e333f */
[----:B------:R-:W-:Y:S11]  /*4c40*/  BRA `(.L_x_1245) ;  /* 0x0000000000187947 */ /* 0x000ff60003800000 */
.L_x_1244:
[----:B------:R-:W-:Y:S02]  /*4c50*/  ULDC UR11, c[0x0][0x9e4] ;  /* 0x00027900000b7ab9 */ /* 0x000fe40000000800 */
[----:B------:R-:W-:-:S11]  /*4c60*/  UISETP.NE.AND UP0, UPT, UR11, 0x1, UPT ;  /* 0x000000010b00788c */ /* 0x000fd6000bf05270 */
[----:B------:R-:W-:Y:S02]  /*4c70*/  @UP0 ULDC.64 UR4, c[0x0][0x9e8] ;  /* 0x00027a0000040ab9 */ /* 0x000fe40000000a00 */
[----:B------:R-:W-:-:S07]  /*4c80*/  UIMAD.WIDE.U32 UR14, UR18, UR4, URZ ;  /* 0x00000004120e72a5 */ /* 0x000fce000f8e003f */
[----:B------:R-:W-:Y:S02]  /*4c90*/  @UP0 UMOV UR14, UR15 ;  /* 0x0000000f000e0c82 */ /* 0x000fe40008000000 */
[----:B------:R-:W-:-:S12]  /*4ca0*/  @UP0 USHF.R.U32.HI UR18, URZ, UR5, UR14 ;  /* 0x000000053f120299 */ /* 0x000fd8000801160e */
.L_x_1245:
[----:B------:R-:W-:-:S04]  /*4cb0*/  UIMAD UR11, UR18, UR11, UR11 ;  /* 0x0000000b120b72a4 */ /* 0x000fc8000f8e020b */
[----:B------:R-:W-:-:S04]  /*4cc0*/  UISETP.LT.AND UP0, UPT, UR7, UR11, UPT ;  /* 0x0000000b0700728c */ /* 0x000fc8000bf01270 */
[----:B------:R-:W-:-:S12]  /*4cd0*/  USEL UR7, UR7, UR11, UP0 ;  /* 0x0000000b07077287 */ /* 0x000fd80008000000 */
.L_x_1243:
        /* <DEDUP_REMOVED lines=19> */
[----:B------:R-:W-:Y:S02]  /*4e10*/  CS2R R128, SRZ ;  /* 0x0000000000807805 */ /* 0x000fe4000001ff00 */
[----:B------:R-:W-:Y:S02]  /*4e20*/  CS2R R126, SRZ ;  /* 0x00000000007e7805 */ /* 0x000fe4000001ff00 */
[----:B------:R-:W-:Y:S02]  /*4e30*/  CS2R R124, SRZ ;  /* 0x00000000007c7805 */ /* 0x000fe4000001ff00 */
[----:B------:R-:W-:Y:S02]  /*4e40*/  CS2R R122, SRZ ;  /* 0x00000000007a7805 */ /* 0x000fe4000001ff00 */
[----:B------:R-:W-:Y:S02]  /*4e50*/  ISETP.GE.AND P1, PT, R21, UR41, PT ;  /* 0x0000002915007c0c */ /* 0x000fe4000bf26270 */
        /* <DEDUP_REMOVED lines=49> */
[----:B------:R-:W-:Y:S06]  /*5170*/  @!P1 BRA `(.L_x_1246) ;  /* 0x0000002c00c09947 */ /* 0x000fec0003800000 */
[----:B------:R-:W-:Y:S01]  /*5180*/  IMAD.MOV.U32 R228, RZ, RZ, R2 ;  /* 0x000000ffffe47224 */ /* 0x000fe200078e0002 */
[----:B------:R-:W-:Y:S01]  /*5190*/  UMOV UR7, UR38 ;  /* 0x0000002600077c82 */ /* 0x000fe20008000000 */
[----:B------:R-:W-:Y:S01]  /*51a0*/  IMAD.MOV.U32 R227, RZ, RZ, R3 ;  /* 0x000000ffffe37224 */ /* 0x000fe200078e0003 */
[----:B------:R-:W-:Y:S01]  /*51b0*/  UMOV UR4, UR39 ;  /* 0x0000002700047c82 */ /* 0x000fe20008000000 */
[----:B------:R-:W-:Y:S01]  /*51c0*/  IMAD.MOV.U32 R0, RZ, RZ, 0x3f800000 ;  /* 0x3f800000ff007424 */ /* 0x000fe200078e00ff */
[----:B------:R-:W-:Y:S01]  /*51d0*/  ULDC UR54, c[0x0][0x9e4] ;  /* 0x0002790000367ab9 */ /* 0x000fe20000000800 */
[----:B------:R-:W-:-:S07]  /*51e0*/  IMAD.MOV.U32 R151, RZ, RZ, RZ ;  /* 0x000000ffff977224 */ /* 0x000fce00078e00ff */
.L_x_1265:
[----:B------:R-:W-:-:S04]  /*51f0*/  UISETP.NE.AND UP0, UPT, UR4, 0x1, UPT ;  /* 0x000000010400788c */ /* 0x000fc8000bf05270 */
[----:B------:R-:W-:-:S04]  /*5200*/  USEL UR38, URZ, 0x1, UP0 ;  /* 0x000000013f267887 */ /* 0x000fc80008000000 */
[----:B------:R-:W-:Y:S01]  /*5210*/  ULOP3.LUT UR38, UR7, UR38, URZ, 0x3c, !UPT ;  /* 0x0000002607267292 */ /* 0x000fe2000f8e3c3f */
[----:B------:R-:W-:Y:S11]  /*5220*/  @!P0 BRA `(.L_x_1247) ;  /* 0x0000000000048947 */ /* 0x000ff60003800000 */
[----:B------:R-:W-:Y:S01]  /*5230*/  BPT.TRAP 0x1 ;  /* 0x000000040000795c */ /* 0x000fe20000300000 */
.L_x_1247:
[----:B------:R-:W-:Y:S01]  /*5240*/  UIADD3 UR39, UR4, 0x1, URZ ;  /* 0x0000000104277890 */ /* 0x000fe2000fffe03f */
[----:B------:R-:W-:-:S03]  /*5250*/  IMAD.U32 R2, RZ, RZ, UR38 ;  /* 0x00000026ff027e24 */ /* 0x000fc6000f8e00ff */
[----:B------:R-:W-:Y:S02]  /*5260*/  UISETP.NE.AND UP0, UPT, UR39, 0x2, UPT ;  /* 0x000000022700788c */ /* 0x000fe4000bf05270 */
[----:B------:R-:W-:Y:S02]  /*5270*/  SHF.L.U32 R2, R2, 0x1f, RZ ;  /* 0x0000001f02027819 */ /* 0x000fe400000006ff */
[----:B------:R-:W-:-:S04]  /*5280*/  USEL UR39, UR39, URZ, UP0 ;  /* 0x0000003f27277287 */ /* 0x000fc80008000000 */
[----:B------:R-:W-:-:S09]  /*5290*/  ULEA UR6, UR39, UR40, 0x3 ;  /* 0x0000002827067291 */ /* 0x000fd2000f8e183f */
[----:B------:R0:W1:Y:S01]  /*52a0*/  SYNCS.PHASECHK.TRANS64.TRYWAIT P1, [UR6+0x30830], R2 ;  /* 0x03083002ff0075a7 */ /* 0x0000620008020146 */
[----:B------:R-:W-:Y:S05]  /*52b0*/  @!P0 BRA `(.L_x_1248) ;  /* 0x0000000000048947 */ /* 0x000fea0003800000 */
[----:B------:R-:W-:Y:S01]  /*52c0*/  BPT.TRAP 0x1 ;  /* 0x000000040000795c */ /* 0x000fe20000300000 */
.L_x_1248:
[-C--:B------:R-:W-:Y:S01]  /*52d0*/  FMUL.FTZ R24, R24, R152.reuse ;  /* 0x0000009818187220 */ /* 0x080fe20000410000 */
[----:B------:R-:W-:Y:S01]  /*52e0*/  FMUL.FTZ R25, R25, R152 ;  /* 0x0000009819197220 */ /* 0x000fe20000410000 */
[----:B-1----:R-:W-:Y:S06]  /*52f0*/  @P1 BRA `(.L_x_1249) ;  /* 0x0000000000081947 */ /* 0x002fec0003800000 */
[----:B------:R-:W1:Y:S02]  /*5300*/  SYNCS.PHASECHK.TRANS64.TRYWAIT P1, [UR6+0x30830], R2 ;  /* 0x03083002ff0075a7 */ /* 0x000e640008020146 */
[----:B-1----:R-:W-:Y:S05]  /*5310*/  @!P1 BRA `(.L_x_1250) ;  /* 0x0000014400209947 */ /* 0x002fea0003800000 */
.L_x_1249:
[----:B------:R-:W-:Y:S01]  /*5320*/  R2UR UR5, R20 ;  /* 0x00000000140572ca */ /* 0x000fe200000e0000 */
[-C--:B------:R-:W-:Y:S01]  /*5330*/  FMUL.FTZ R28, R28, R152.reuse ;  /* 0x000000981c1c7220 */ /* 0x080fe20000410000 */
[----:B------:R-:W-:Y:S01]  /*5340*/  R2UR UR48, R14 ;  /* 0x000000000e3072ca */ /* 0x000fe200000e0000 */
[-C--:B------:R-:W-:Y:S01]  /*5350*/  FMUL.FTZ R29, R29, R152.reuse ;  /* 0x000000981d1d7220 */ /* 0x080fe20000410000 */
[----:B------:R-:W-:Y:S01]  /*5360*/  R2UR UR49, R15 ;  /* 0x000000000f3172ca */ /* 0x000fe200000e0000 */
        /* <DEDUP_REMOVED lines=8> */
[----:B------:R-:W-:Y:S01]  /*53f0*/  ULEA UR5, UR39, UR5, 0xb ;  /* 0x0000000527057291 */ /* 0x000fe2000f8e583f */
        /* <DEDUP_REMOVED lines=52> */
[----:B------:R-:W-:Y:S01]  /*5740*/  UMOV UR50, UR5 ;  /* 0x0000000500327c82 */ /* 0x000fe20008000000 */
[----:B------:R-:W-:Y:S01]  /*5750*/  WARPGROUP.ARRIVE ;  /* 0x00000000000079c5 */ /* 0x000fe20000000000 */
[----:B------:R-:W-:Y:S01]  /*5760*/  UMOV UR51, 0x40000040 ;  /* 0x4000004000337882 */ /* 0x000fe20000000000 */
[----:B------:R-:W-:Y:S01]  /*5770*/  UIADD3 UR10, UR5, 0x206, URZ ;  /* 0x00000206050a7890 */ /* 0x000fe2000fffe03f */
[-C--:B------:R-:W-:Y:S01]  /*5780*/  FMUL.FTZ R26, R26, R0.reuse ;  /* 0x000000001a1a7220 */ /* 0x080fe20000410000 */
[----:B------:R-:W-:Y:S01]  /*5790*/  UMOV UR11, 0x40000040 ;  /* 0x40000040000b7882 */ /* 0x000fe20000000000 */
[----:B------:R-:W-:Y:S01]  /*57a0*/  UIADD3 UR14, UR5, 0x400, URZ ;  /* 0x00000400050e7890 */ /* 0x000fe2000fffe03f */
[----:B------:R-:W-:Y:S01]  /*57b0*/  HGMMA.64x64x16.F32.BF16 R152, gdesc[UR48], RZ, !UPT, gsb0 ;  /* 0x00e00000309879f0 */ /* 0x000fe2000c0018ff */
[----:B------:R-:W-:Y:S01]  /*57c0*/  R2UR UR48, R12 ;  /* 0x000000000c3072ca */ /* 0x000fe200000e0000 */
[----:B------:R-:W-:Y:S01]  /*57d0*/  UIADD3 UR50, UR5, 0x2, URZ ;  /* 0x0000000205327890 */ /* 0x000fe2000fffe03f */
[----:B------:R-:W-:Y:S01]  /*57e0*/  R2UR UR49, R13 ;  /* 0x000000000d3172ca */ /* 0x000fe200000e0000 */
[----:B------:R-:W-:Y:S01]  /*57f0*/  UMOV UR51, 0x40000040 ;  /* 0x4000004000337882 */ /* 0x000fe20000000000 */
        /* <DEDUP_REMOVED lines=77> */
[----:B------:R-:W-:Y:S01]  /*5cd0*/  FMUL.FTZ R151, R151, R0 ;  /* 0x0000000097977220 */ /* 0x000fe20000410000 */
[----:B------:R-:W-:Y:S01]  /*5ce0*/  HGMMA.64x64x16.F32.BF16 R152, gdesc[UR48], R152, gsb0 ;  /* 0x00e00000309879f0 */ /* 0x000fe20008001898 */
[----:B------:R-:W-:Y:S01]  /*5cf0*/  R2UR UR48, R10 ;  /* 0x000000000a3072ca */ /* 0x000fe200000e0000 */
[----:B------:R-:W-:Y:S01]  /*5d00*/  UIADD3 UR50, UR5, 0x4, URZ ;  /* 0x0000000405327890 */ /* 0x000fe2000fffe03f */
[----:B------:R-:W-:Y:S01]  /*5d10*/  R2UR UR49, R11 ;  /* 0x000000000b3172ca */ /* 0x000fe200000e0000 */
[----:B------:R-:W-:Y:S01]  /*5d20*/  UMOV UR51, 0x40000040 ;  /* 0x4000004000337882 */ /* 0x000fe20000000000 */
[----:B------:R-:W-:-:S02]  /*5d30*/  WARPGROUP.DEPBAR.LE gsb0, 0x0 ;  /* 0x00008000000079c5 */ /* 0x000fc40000010000 */
[----:B------:R-:W-:-:S09]  /*5d40*/  WARPGROUP.ARRIVE ;  /* 0x00000000000079c5 */ /* 0x000fd20000000000 */
[----:B------:R-:W-:Y:S01]  /*5d50*/  HGMMA.64x64x16.F32.BF16 R152, gdesc[UR48], R152, gsb0 ;  /* 0x00e00000309879f0 */ /* 0x000fe20008001898 */
[----:B------:R-:W-:Y:S01]  /*5d60*/  R2UR UR48, R8 ;  /* 0x00000000083072ca */ /* 0x000fe200000e0000 */
[----:B------:R-:W-:Y:S01]  /*5d70*/  UIADD3 UR50, UR5, 0x6, URZ ;  /* 0x0000000605327890 */ /* 0x000fe2000fffe03f */
[----:B------:R-:W-:Y:S01]  /*5d80*/  R2UR UR49, R9 ;  /* 0x00000000093172ca */ /* 0x000fe200000e0000 */
[----:B------:R-:W-:Y:S01]  /*5d90*/  UMOV UR51, 0x40000040 ;  /* 0x4000004000337882 */ /* 0x000fe20000000000 */
[----:B------:R-:W-:Y:S02]  /*5da0*/  WARPGROUP.DEPBAR.LE gsb0, 0x0 ;  /* 0x00008000000079c5 */ /* 0x000fe40000010000 */
        /* <DEDUP_REMOVED lines=16> */
[----:B------:R-:W-:Y:S01]  /*5eb0*/  UIADD3 UR50, UR5, 0x204, URZ ;  /* 0x0000020405327890 */ /* 0x000fe2000fffe03f */
[----:B------:R-:W-:Y:S01]  /*5ec0*/  UMOV UR51, 0x40000040 ;  /* 0x4000004000337882 */ /* 0x000fe20000000000 */
[----:B------:R-:W-:Y:S01]  /*5ed0*/  UMOV UR48, UR56 ;  /* 0x0000003800307c82 */ /* 0x000fe20008000000 */
[----:B------:R-:W-:Y:S01]  /*5ee0*/  UMOV UR49, UR57 ;  /* 0x0000003900317c82 */ /* 0x000fe20008000000 */
        /* <DEDUP_REMOVED lines=37> */
.L_x_1251:
[----:B------:R-:W-:Y:S01]  /*6140*/  ULEA UR5, UR4, UR40, 0x3 ;  /* 0x0000002804057291 */ /* 0x000fe2000f8e183f */
[----:B------:R-:W-:-:S05]  /*6150*/  IMAD.U32 R0, RZ, RZ, UR7 ;  /* 0x00000007ff007e24 */ /* 0x000fca000f8e00ff */
[----:B------:R-:W-:-:S04]  /*6160*/  SHF.L.U32 R0, R0, 0x1f, RZ ;  /* 0x0000001f00007819 */ /* 0x000fc800000006ff */
[----:B------:R2:W3:Y:S01]  /*6170*/  SYNCS.PHASECHK.TRANS64.TRYWAIT P1, [UR5+0x30850], R0 ;  /* 0x03085000ff0075a7 */ /* 0x0004e20008020145 */
[----:B------:R-:W-:Y:S05]  /*6180*/  @!P0 BRA `(.L_x_1252) ;  /* 0x0000000000048947 */ /* 0x000fea0003800000 */
[----:B------:R-:W-:Y:S01]  /*6190*/  BPT.TRAP 0x1 ;  /* 0x000000040000795c */ /* 0x000fe20000300000 */
.L_x_1252:
[----:B---3--:R-:W-:Y:S05]  /*61a0*/  @P1 BRA `(.L_x_1253) ;  /* 0x0000000000081947 */ /* 0x008fea0003800000 */
[----:B------:R-:W3:Y:S02]  /*61b0*/  SYNCS.PHASECHK.TRANS64.TRYWAIT P1, [UR5+0x30850], R0 ;  /* 0x03085000ff0075a7 */ /* 0x000ee40008020145 */
[----:B---3--:R-:W-:Y:S05]  /*61c0*/  @!P1 BRA `(.L_x_1254) ;  /* 0x00000134008c9947 */ /* 0x008fea0003800000 */
.L_x_1253:
[----:B------:R-:W-:Y:S01]  /*61d0*/  UIADD3 UR7, UR40, 0x400, URZ ;  /* 0x0000040028077890 */ /* 0x000fe2000fffe03f */
[----:B------:R-:W-:Y:S01]  /*61e0*/  WARPGROUP.ARRIVE ;  /* 0x00000000000079c5 */ /* 0x000fe20000000000 */
[----:B------:R-:W-:Y:S02]  /*61f0*/  UMOV UR11, 0x40000040 ;  /* 0x40000040000b7882 */ /* 0x000fe40000000000 */
        /* <DEDUP_REMOVED lines=27> */
.L_x_1255:
[----:B------:R-:W-:Y:S01]  /*63b0*/  R2UR UR4, R22 ;  /* 0x00000000160472ca */ /* 0x000fe200000e0000 */
[----:B------:R-:W3:Y:S01]  /*63c0*/  S2UR UR10, SR_CgaCtaId ;  /* 0x00000000000a79c3 */ /* 0x000ee20000008800 */
[----:B------:R-:W-:Y:S01]  /*63d0*/  VIADD R188, R23, UR61 ;  /* 0x0000003d17bc7c36 */ /* 0x000fe20008000000 */
[----:B------:R-:W-:Y:S02]  /*63e0*/  UIADD3 UR6, UR6, 0x30840, URZ ;  /* 0x0003084006067890 */ /* 0x000fe4000fffe03f */
[----:B------:R-:W-:-:S08]  /*63f0*/  UISETP.NE.AND UP0, UPT, UR60, URZ, UPT ;  /* 0x0000003f3c00728c */ /* 0x000fd0000bf05270 */
[----:B------:R-:W-:-:S03]  /*6400*/  UISETP.NE.AND UP1, UPT, UR4, URZ, UPT ;  /* 0x0000003f0400728c */ /* 0x000fc6000bf25270 */
[----:B------:R-:W-:Y:S02]  /*6410*/  ULDC UR4, c[0x0][0x9d8] ;  /* 0x0002760000047ab9 */ /* 0x000fe40000000800 */
[----:B0-2---:R-:W-:Y:S01]  /*6420*/  FMUL.FTZ R0, R152, UR4 ;  /* 0x0000000498007c20 */ /* 0x005fe20008410000 */
        /* <DEDUP_REMOVED lines=14> */
[----:B------:R-:W-:Y:S01]  /*6510*/  @UP1 ULDC UR7, c[0x0][0x450] ;  /* 0x0001140000071ab9 */ /* 0x000fe20000000800 */
[----:B---3--:R-:W-:-:S02]  /*6520*/  UPRMT UR6, UR10, 0x654, UR6 ;  /* 0x000006540a067896 */ /* 0x008fc40008000006 */
[----:B------:R-:W-:Y:S01]  /*6530*/  FMUL.FTZ R185, R165, UR4 ;  /* 0x00000004a5b97c20 */ /* 0x000fe20008410000 */
[----:B------:R-:W-:Y:S01]  /*6540*/  FMUL.FTZ R166, R171, UR4 ;  /* 0x00000004aba67c20 */ /* 0x000fe20008410000 */
[----:B------:R-:W-:Y:S01]  /*6550*/  @P2 SHF.R.U32.HI R188, RZ, UR7, R152 ;  /* 0x00000007ffbc2c19 */ /* 0x000fe20008011698 */
[----:B------:R-:W-:Y:S01]  /*6560*/  FMUL.FTZ R168, R174, UR4 ;  /* 0x00000004aea87c20 */ /* 0x000fe20008410000 */
[----:B------:R-:W-:Y:S01]  /*6570*/  FMUL.FTZ R165, R170, UR4 ;  /* 0x00000004aaa57c20 */ /* 0x000fe20008410000 */
        /* <DEDUP_REMOVED lines=15> */
[----:B------:R-:W-:-:S02]  /*6670*/  IMAD.SHL.U32 R175, R21, 0x40, RZ ;  /* 0x0000004015af7824 */ /* 0x000fc400078e00ff */
[----:B------:R-:W-:Y:S01]  /*6680*/  FMUL.FTZ R180, R181, UR4 ;  /* 0x00000004b5b47c20 */ /* 0x000fe20008410000 */
[----:B------:R-:W-:Y:S01]  /*6690*/  FMUL.FTZ R177, R182, UR4 ;  /* 0x00000004b6b17c20 */ /* 0x000fe20008410000 */
[----:B------:R-:W-:Y:S01]  /*66a0*/  FMUL.FTZ R178, R183, UR4 ;  /* 0x00000004b7b27c20 */ /* 0x000fe20008410000 */
[----:B------:R-:W-:Y:S01]  /*66b0*/  PLOP3.LUT P1, PT, PT, PT, UP0, 0x40, 0x0 ;  /* 0x000000000000781c */ /* 0x000fe20003f2e808 */
[----:B------:R-:W-:Y:S01]  /*66c0*/  IMAD.U32 R152, RZ, RZ, UR42 ;  /* 0x0000002aff987e24 */ /* 0x000fe2000f8e00ff */
[----:B------:R-:W-:Y:S01]  /*66d0*/  IADD3 R153, -R17, 0x1, -R175 ;  /* 0x0000000111997810 */ /* 0x000fe20007ffe9af */
[----:B------:R-:W-:Y:S01]  /*66e0*/  SYNCS.ARRIVE.TRANS64.RED.A1T0 RZ, [UR6], RZ ;  /* 0x000000ffffff79a7 */ /* 0x000fe20008100406 */
[----:B------:R-:W1:Y:S01]  /*66f0*/  MUFU.TANH R0, R0 ;  /* 0x0000000000007308 */ /* 0x000e620000002400 */
[----:B------:R-:W-:Y:S01]  /*6700*/  ULDC UR6, c[0x0][0x9dc] ;  /* 0x0002770000067ab9 */ /* 0x000fe20000000800 */
[----:B------:R-:W-:Y:S01]  /*6710*/  IADD3 R152, -R152, UR43, R153 ;  /* 0x0000002b98987c10 */ /* 0x000fe2000fffe199 */
[----:B------:R-:W-:Y:S01]  /*6720*/  ULOP3.LUT UR4, URZ, UR6, URZ, 0x33, !UPT ;  /* 0x000000063f047292 */ /* 0x000fe2000f8e333f */
[----:B------:R-:W-:-:S03]  /*6730*/  ULDC UR7, c[0x0][0x9e0] ;  /* 0x0002780000077ab9 */ /* 0x000fc60000000800 */
[C---:B------:R-:W-:Y:S01]  /*6740*/  VIADD R187, R152.reuse, UR7 ;  /* 0x0000000798bb7c36 */ /* 0x040fe20008000000 */
[----:B------:R-:W2:Y:S01]  /*6750*/  MUFU.TANH R3, R3 ;  /* 0x0000000300037308 */ /* 0x000ea20000002400 */
[----:B------:R-:W-:Y:S02]  /*6760*/  VIADD R183, R152, UR4 ;  /* 0x0000000498b77c36 */ /* 0x000fe40008000000 */
[--C-:B0-----:R-:W-:Y:S02]  /*6770*/  IMAD.IADD R182, R187, 0x1, R189.reuse ;  /* 0x00000001bbb67824 */ /* 0x101fe400078e02bd */
[----:B------:R-:W-:-:S03]  /*6780*/  IMAD.IADD R181, R183, 0x1, R189 ;  /* 0x00000001b7b57824 */ /* 0x000fc600078e02bd */
[----:B------:R-:W0:Y:S08]  /*6790*/  MUFU.TANH R2, R2 ;  /* 0x0000000200027308 */ /* 0x000e300000002400 */
        /* <DEDUP_REMOVED lines=30> */
[----:B------:R-:W-:Y:S01]  /*6980*/  IMAD.U32 R152, RZ, RZ, UR42 ;  /* 0x0000002aff987e24 */ /* 0x000fe2000f8e00ff */
[----:B------:R-:W-:Y:S04]  /*6990*/  BSSY B0, `(.L_x_1257) ;  /* 0x0000011000007945 */ /* 0x000fe80003800000 */
[----:B------:R-:W-:-:S04]  /*69a0*/  IADD3 R189, -R152, UR43, R189 ;  /* 0x0000002b98bd7c10 */ /* 0x000fc8000fffe1bd */
[----:B------:R-:W-:-:S13]  /*69b0*/  ISETP.GT.AND P1, PT, R189, -0x1, PT ;  /* 0xffffffffbd00780c */ /* 0x000fda0003f24270 */
[----:B------:R-:W-:Y:S05]  /*69c0*/  @P1 BRA `(.L_x_1258) ;  /* 0x0000000000201947 */ /* 0x000fea0003800000 */
[----:B------:R-:W-:Y:S01]  /*69d0*/  IMAD.U32 R190, RZ, RZ, UR54 ;  /* 0x00000036ffbe7e24 */ /* 0x000fe2000f8e00ff */
[----:B------:R-:W-:-:S04]  /*69e0*/  LOP3.LUT R189, RZ, R189, RZ, 0x33, !PT ;  /* 0x000000bdffbd7212 */ /* 0x000fc800078e33ff */
[----:B------:R-:W-:-:S13]  /*69f0*/  ISETP.NE.AND P1, PT, R190, 0x1, PT ;  /* 0x00000001be00780c */ /* 0x000fda0003f25270 */
[----:B------:R-:W1:Y:S02]  /*6a00*/  @P1 LDC.64 R152, c[0x0][0x9e8] ;  /* 0x00027a00ff981b82 */ /* 0x000e640000000a00 */
[----:B-1----:R-:W-:-:S05]  /*6a10*/  @P1 IMAD.HI.U32 R152, R189, R152, RZ ;  /* 0x00000098bd981227 */ /* 0x002fca00078e00ff */
[----:B------:R-:W-:-:S04]  /*6a20*/  @P1 SHF.R.U32.HI R189, RZ, R153, R152 ;  /* 0x00000099ffbd1219 */ /* 0x000fc80000011698 */
[----:B------:R-:W-:Y:S01]  /*6a30*/  LOP3.LUT R189, RZ, R189, RZ, 0x33, !PT ;  /* 0x000000bdffbd7212 */ /* 0x000fe200078e33ff */
[----:B------:R-:W-:Y:S06]  /*6a40*/  BRA `(.L_x_1259) ;  /* 0x0000000000147947 */ /* 0x000fec0003800000 */
.L_x_1258:
[----:B------:R-:W-:-:S05]  /*6a50*/  IMAD.U32 R190, RZ, RZ, UR54 ;  /* 0x00000036ffbe7e24 */ /* 0x000fca000f8e00ff */
[----:B------:R-:W-:-:S13]  /*6a60*/  ISETP.NE.AND P1, PT, R190, 0x1, PT ;  /* 0x00000001be00780c */ /* 0x000fda0003f25270 */
[----:B------:R-:W1:Y:S02]  /*6a70*/  @P1 LDC.64 R152, c[0x0][0x9e8] ;  /* 0x00027a00ff981b82 */ /* 0x000e640000000a00 */
[----:B-1----:R-:W-:-:S05]  /*6a80*/  @P1 IMAD.HI.U32 R152, R189, R152, RZ ;  /* 0x00000098bd981227 */ /* 0x002fca00078e00ff */
[----:B------:R-:W-:-:S07]  /*6a90*/  @P1 SHF.R.U32.HI R189, RZ, R153, R152 ;  /* 0x00000099ffbd1219 */ /* 0x000fce0000011698 */
.L_x_1259:
[----:B------:R-:W-:Y:S05]  /*6aa0*/  BSYNC B0 ;  /* 0x0000000000007941 */ /* 0x000fea0003800000 */
.L_x_1257:
[----:B------:R-:W-:-:S04]  /*6ab0*/  IMAD R189, R189, R190, -R175 ;  /* 0x000000bebdbd7224 */ /* 0x000fc800078e0aaf */
[----:B------:R-:W-:-:S05]  /*6ac0*/  IMAD.IADD R189, R189, 0x1, -R17 ;  /* 0x00000001bdbd7824 */ /* 0x000fca00078e0a11 */
[----:B------:R-:W-:Y:S02]  /*6ad0*/  VIMNMX R181, R181, R189, !PT ;  /* 0x000000bdb5b57248 */ /* 0x000fe40007fe0100 */
[----:B------:R-:W-:-:S07]  /*6ae0*/  VIADDMNMX R182, R189, R190, R182, PT ;  /* 0x000000bebdb67246 */ /* 0x000fce00038001b6 */
.L_x_1256:
[----:B------:R-:W-:Y:S01]  /*6af0*/  ISETP.GT.AND P1, PT, R21, -0x1, PT ;  /* 0xffffffff1500780c */ /* 0x000fe20003f24270 */
[----:B------:R1:W2:Y:S01]  /*6b00*/  SHFL.IDX PT, R152, R188, 0x1, 0x1c1f ;  /* 0x003c1f00bc987f89 */ /* 0x0002a200000e0000 */
[----:B------:R-:W-:Y:S02]  /*6b10*/  UISETP.NE.AND UP0, UPT, UR60, URZ, UPT ;  /* 0x0000003f3c00728c */ /* 0x000fe4000bf05270 */
[C---:B------:R-:W-:Y:S02]  /*6b20*/  ISETP.GT.AND P4, PT, R181.reuse, 0x1, P1 ;  /* 0x00000001b500780c */ /* 0x040fe40000f84270 */
[----:B------:R-:W-:Y:S02]  /*6b30*/  ISETP.GT.AND P5, PT, R181, RZ, P1 ;  /* 0x000000ffb500720c */ /* 0x000fe40000fa4270 */
[C---:B------:R-:W-:Y:S02]  /*6b40*/  ISETP.LT.OR P4, PT, R182.reuse, 0x2, P4 ;  /* 0x00000002b600780c */ /* 0x040fe40002781670 */
[----:B------:R-:W-:-:S02]  /*6b50*/  ISETP.LT.OR P5, PT, R182, 0x1, P5 ;  /* 0x00000001b600780c */ /* 0x000fc40002fa1670 */
[----:B-1----:R-:W-:Y:S02]  /*6b60*/  FSEL R188, R3, -INF , !P4 ;  /* 0xff80000003bc7808 */ /* 0x002fe40006000000 */
[C---:B------:R-:W-:Y:S02]  /*6b70*/  ISETP.GT.AND P4, PT, R181.reuse, 0x18, P1 ;  /* 0x00000018b500780c */ /* 0x040fe40000f84270 */
[----:B------:R-:W-:Y:S02]  /*6b80*/  FSEL R0, R0, -INF , !P5 ;  /* 0xff80000000007808 */ /* 0x000fe40006800000 */
[----:B------:R-:W-:Y:S02]  /*6b90*/  ISETP.LT.OR P4, PT, R182, 0x19, P4 ;  /* 0x00000019b600780c */ /* 0x000fe40002781670 */
[C---:B------:R-:W-:Y:S02]  /*6ba0*/  ISETP.GT.AND P6, PT, R181.reuse, 0x8, P1 ;  /* 0x00000008b500780c */ /* 0x040fe40000fc4270 */
[----:B------:R-:W-:-:S02]  /*6bb0*/  ISETP.GT.AND P2, PT, R181, 0x9, P1 ;  /* 0x00000009b500780c */ /* 0x000fc40000f44270 */
[----:B------:R-:W-:Y:S01]  /*6bc0*/  ISETP.GT.AND P3, PT, R181, 0x10, P1 ;  /* 0x00000010b500780c */ /* 0x000fe20000f64270 */
[--C-:B--2---:R-:W-:Y:S01]  /*6bd0*/  IMAD.IADD R187, R187, 0x1, R152.reuse ;  /* 0x00000001bbbb7824 */ /* 0x104fe200078e0298 */
[----:B------:R-:W-:Y:S01]  /*6be0*/  ISETP.GT.AND P5, PT, R181, 0x11, P1 ;  /* 0x00000011b500780c */ /* 0x000fe20000fa4270 */
[----:B------:R-:W-:Y:S01]  /*6bf0*/  IMAD.IADD R183, R183, 0x1, R152 ;  /* 0x00000001b7b77824 */ /* 0x000fe200078e0298 */
        /* <DEDUP_REMOVED lines=33> */
[----:B------:R-:W-:-:S02]  /*6e10*/  FSEL R176, R176, -INF , !P6 ;  /* 0xff800000b0b07808 */ /* 0x000fc40007000000 */
[----:B------:R-:W-:Y:S02]  /*6e20*/  FSEL R186, R186, -INF , !P2 ;  /* 0xff800000baba7808 */ /* 0x000fe40005000000 */
[----:B------:R-:W-:Y:S02]  /*6e30*/  FSEL R179, R179, -INF , !P3 ;  /* 0xff800000b3b37808 */ /* 0x000fe40005800000 */
[----:B------:R-:W-:Y:S01]  /*6e40*/  FSEL R180, R180, -INF , !P5 ;  /* 0xff800000b4b47808 */ /* 0x000fe20006800000 */
[----:B------:R-:W-:Y:S06]  /*6e50*/  @P4 BRA `(.L_x_1260) ;  /* 0x00000000005c4947 */ /* 0x000fec0003800000 */
        /* <DEDUP_REMOVED lines=8> */
[----:B------:R-:W0:Y:S02]  /*6ee0*/  @P2 LDC.64 R152, c[0x0][0x9e8] ;  /* 0x00027a00ff982b82 */ /* 0x000e240000000a00 */
[----:B0-----:R-:W-:-:S05]  /*6ef0*/  @P2 IMAD.HI.U32 R152, R3, R152, RZ ;  /* 0x0000009803982227 */ /* 0x001fca00078e00ff */
[----:B------:R-:W-:-:S04]  /*6f00*/  @P2 SHF.R.U32.HI R3, RZ, R153, R152 ;  /* 0x00000099ff032219 */ /* 0x000fc80000011698 */
[----:B------:R-:W-:Y:S01]  /*6f10*/  LOP3.LUT R3, RZ, R3, RZ, 0x33, !PT ;  /* 0x00000003ff037212 */ /* 0x000fe200078e33ff */
[----:B------:R-:W-:Y:S06]  /*6f20*/  BRA `(.L_x_1263) ;  /* 0x0000000000147947 */ /* 0x000fec0003800000 */
.L_x_1262:
[----:B------:R-:W-:-:S05]  /*6f30*/  IMAD.U32 R181, RZ, RZ, UR54 ;  /* 0x00000036ffb57e24 */ /* 0x000fca000f8e00ff */
[----:B------:R-:W-:-:S13]  /*6f40*/  ISETP.NE.AND P2, PT, R181, 0x1, PT ;  /* 0x00000001b500780c */ /* 0x000fda0003f45270 */
[----:B------:R-:W0:Y:S02]  /*6f50*/  @P2 LDC.64 R152, c[0x0][0x9e8] ;  /* 0x00027a00ff982b82 */ /* 0x000e240000000a00 */
[----:B0-----:R-:W-:-:S05]  /*6f60*/  @P2 IMAD.HI.U32 R152, R3, R152, RZ ;  /* 0x0000009803982227 */ /* 0x001fca00078e00ff */
[----:B------:R-:W-:-:S07]  /*6f70*/  @P2 SHF.R.U32.HI R3, RZ, R153, R152 ;  /* 0x00000099ff032219 */ /* 0x000fce0000011698 */
.L_x_1263:
[----:B------:R-:W-:Y:S05]  /*6f80*/  BSYNC B0 ;  /* 0x0000000000007941 */ /* 0x000fea0003800000 */
.L_x_1261:
[----:B------:R-:W-:-:S04]  /*6f90*/  IMAD R3, R3, R181, -R175 ;  /* 0x000000b503037224 */ /* 0x000fc800078e0aaf */
[----:B------:R-:W-:-:S05]  /*6fa0*/  IMAD.IADD R3, R3, 0x1, -R17 ;  /* 0x0000000103037824 */ /* 0x000fca00078e0a11 */
[----:B------:R-:W-:Y:S02]  /*6fb0*/  VIMNMX R183, R183, R3, !PT ;  /* 0x00000003b7b77248 */ /* 0x000fe40007fe0100 */
[----:B------:R-:W-:-:S07]  /*6fc0*/  VIADDMNMX R187, R3, R181, R187, PT ;  /* 0x000000b503bb7246 */ /* 0x000fce00038001bb */
.L_x_1260:
[----:B------:R-:W-:Y:S01]  /*6fd0*/  LOP3.LUT R16, R16, 0xfffff7ff, RZ, 0xc0, !PT ;  /* 0xfffff7ff10107812 */ /* 0x000fe200078ec0ff */
[----:B------:R-:W-:Y:S01]  /*6fe0*/  ULDC UR10, c[0x0][0x988] ;  /* 0x00026200000a7ab9 */ /* 0x000fe20000000800 */
[C---:B------:R-:W-:Y:S02]  /*6ff0*/  ISETP.GT.AND P5, PT, R183.reuse, 0x1, P1 ;  /* 0x00000001b700780c */ /* 0x040fe40000fa4270 */
[----:B------:R-:W-:Y:S02]  /*7000*/  @P0 LOP3.LUT R16, R16, 0x800, RZ, 0xfc, !PT ;  /* 0x0000080010100812 */ /* 0x000fe400078efcff */
[----:B------:R-:W-:Y:S02]  /*7010*/  ISETP.GT.AND P0, PT, R183, 0x19, P1 ;  /* 0x00000019b700780c */ /* 0x000fe40000f04270 */
[----:B------:R-:W-:Y:S02]  /*7020*/  LOP3.LUT R16, R16, 0xffff7fff, RZ, 0xc0, !PT ;  /* 0xffff7fff10107812 */ /* 0x000fe400078ec0ff */
[----:B------:R-:W-:-:S02]  /*7030*/  ISETP.LT.OR P5, PT, R187, 0x2, P5 ;  /* 0x00000002bb00780c */ /* 0x000fc40002fa1670 */
[C---:B------:R-:W-:Y:S02]  /*7040*/  ISETP.GT.AND P6, PT, R183.reuse, 0x8, P1 ;  /* 0x00000008b700780c */ /* 0x040fe40000fc4270 */
[----:B------:R-:W-:Y:S02]  /*7050*/  FSEL R154, R154, -INF , !P5 ;  /* 0xff8000009a9a7808 */ /* 0x000fe40006800000 */
[C---:B------:R-:W-:Y:S02]  /*7060*/  ISETP.GT.AND P2, PT, R183.reuse, 0x9, P1 ;  /* 0x00000009b700780c */ /* 0x040fe40000f44270 */
[C---:B------:R-:W-:Y:S02]  /*7070*/  ISETP.GT.AND P3, PT, R183.reuse, 0x10, P1 ;  /* 0x00000010b700780c */ /* 0x040fe40000f64270 */
[----:B------:R-:W-:Y:S02]  /*7080*/  @P0 LOP3.LUT R16, R16, 0x8000, RZ, 0xfc, !PT ;  /* 0x0000800010100812 */ /* 0x000fe400078efcff */
[----:B------:R-:W-:-:S02]  /*7090*/  ISETP.GT.AND P0, PT, R183, 0x31, P1 ;  /* 0x00000031b700780c */ /* 0x000fc40000f04270 */
[----:B------:R-:W-:Y:S02]  /*70a0*/  LOP3.LUT R16, R16, 0xfffffffd, RZ, 0xc0, !PT ;  /* 0xfffffffd10107812 */ /* 0x000fe400078ec0ff */
[C---:B------:R-:W-:Y:S02]  /*70b0*/  ISETP.GT.AND P4, PT, R183.reuse, 0x11, P1 ;  /* 0x00000011b700780c */ /* 0x040fe40000f84270 */
[----:B------:R-:W-:Y:S02]  /*70c0*/  ISETP.GT.AND P5, PT, R183, 0x18, P1 ;  /* 0x00000018b700780c */ /* 0x000fe40000fa4270 */
[C---:B------:R-:W-:Y:S02]  /*70d0*/  ISETP.LT.OR P6, PT, R187.reuse, 0x9, P6 ;  /* 0x00000009bb00780c */ /* 0x040fe400037c1670 */
[C---:B------:R-:W-:Y:S02]  /*70e0*/  ISETP.LT.OR P2, PT, R187.reuse, 0xa, P2 ;  /* 0x0000000abb00780c */ /* 0x040fe40001741670 */
[----:B------:R-:W-:-:S02]  /*70f0*/  ISETP.LT.OR P3, PT, R187, 0x11, P3 ;  /* 0x00000011bb00780c */ /* 0x000fc40001f61670 */
[----:B------:R-:W-:Y:S02]  /*7100*/  @P0 LOP3.LUT R16, R16, 0x2, RZ, 0xfc, !PT ;  /* 0x0000000210100812 */ /* 0x000fe400078efcff */
[----:B------:R-:W-:Y:S02]  /*7110*/  ISETP.GT.AND P0, PT, R183, 0x38, P1 ;  /* 0x00000038b700780c */ /* 0x000fe40000f04270 */
[----:B------:R-:W-:Y:S02]  /*7120*/  LOP3.LUT R16, R16, 0xfffffff7, RZ, 0xc0, !PT ;  /* 0xfffffff710107812 */ /* 0x000fe400078ec0ff */
[C---:B------:R-:W-:Y:S02]  /*7130*/  ISETP.LT.OR P4, PT, R187.reuse, 0x12, P4 ;  /* 0x00000012bb00780c */ /* 0x040fe40002781670 */
[----:B------:R-:W-:Y:S02]  /*7140*/  ISETP.LT.OR P5, PT, R187, 0x19, P5 ;  /* 0x00000019bb00780c */ /* 0x000fe40002fa1670 */
[----:B------:R-:W-:-:S02]  /*7150*/  FSEL R155, R155, -INF , !P6 ;  /* 0xff8000009b9b7808 */ /* 0x000fc40007000000 */
[----:B------:R-:W-:Y:S02]  /*7160*/  FSEL R156, R156, -INF , !P2 ;  /* 0xff8000009c9c7808 */ /* 0x000fe40005000000 */
[----:B------:R-:W-:Y:S02]  /*7170*/  FSEL R158, R158, -INF , !P3 ;  /* 0xff8000009e9e7808 */ /* 0x000fe40005800000 */
[----:B------:R-:W-:Y:S02]  /*7180*/  @P0 LOP3.LUT R16, R16, 0x8, RZ, 0xfc, !PT ;  /* 0x0000000810100812 */ /* 0x000fe400078efcff */
[----:B------:R-:W-:Y:S02]  /*7190*/  ISETP.GT.AND P0, PT, R183, RZ, P1 ;  /* 0x000000ffb700720c */ /* 0x000fe40000f04270 */
[----:B------:R-:W-:Y:S02]  /*71a0*/  LOP3.LUT R16, R16, 0xffffff7f, RZ, 0xc0, !PT ;  /* 0xffffff7f10107812 */ /* 0x000fe400078ec0ff */
[----:B------:R-:W-:-:S02]  /*71b0*/  FSEL R159, R159, -INF , !P4 ;  /* 0xff8000009f9f7808 */ /* 0x000fc40006000000 */
[----:B------:R-:W-:Y:S02]  /*71c0*/  FSEL R163, R163, -INF , !P5 ;  /* 0xff800000a3a37808 */ /* 0x000fe40006800000 */
[C---:B------:R-:W-:Y:S02]  /*71d0*/  ISETP.GT.AND P2, PT, R183.reuse, 0x20, P1 ;  /* 0x00000020b700780c */ /* 0x040fe40000f44270 */
[C---:B------:R-:W-:Y:S02]  /*71e0*/  ISETP.GT.AND P3, PT, R183.reuse, 0x21, P1 ;  /* 0x00000021b700780c */ /* 0x040fe40000f64270 */
[C---:B------:R-:W-:Y:S02]  /*71f0*/  ISETP.GT.AND P4, PT, R183.reuse, 0x28, P1 ;  /* 0x00000028b700780c */ /* 0x040fe40000f84270 */
[C---:B------:R-:W-:Y:S02]  /*7200*/  ISETP.GT.AND P5, PT, R183.reuse, 0x29, P1 ;  /* 0x00000029b700780c */ /* 0x040fe40000fa4270 */
[----:B------:R-:W-:-:S02]  /*7210*/  ISETP.GT.AND P6, PT, R183, 0x30, P1 ;  /* 0x00000030b700780c */ /* 0x000fc40000fc4270 */
[----:B------:R-:W-:Y:S02]  /*7220*/  ISETP.GT.AND P1, PT, R183, 0x39, P1 ;  /* 0x00000039b700780c */ /* 0x000fe40000f24270 */
[----:B------:R-:W-:Y:S02]  /*7230*/  @P0 LOP3.LUT R16, R16, 0x80, RZ, 0xfc, !PT ;  /* 0x0000008010100812 */ /* 0x000fe400078efcff */
[----:B------:R-:W-:Y:S02]  /*7240*/  FMNMX.FTZ R3, R0, R227, !PT ;  /* 0x000000e300037209 */ /* 0x000fe40007810000 */
[----:B------:R-:W-:Y:S02]  /*7250*/  LOP3.LUT P0, RZ, R16, 0x8000, RZ, 0xc0, !PT ;  /* 0x0000800010ff7812 */ /* 0x000fe4000780c0ff */
[----:B------:R-:W-:Y:S02]  /*7260*/  FMNMX.FTZ R3, R188, R3, !PT ;  /* 0x00000003bc037209 */ /* 0x000fe40007810000 */
[----:B------:R-:W-:-:S02]  /*7270*/  LOP3.LUT R16, R16, 0xffffffdf, RZ, 0xc0, !PT ;  /* 0xffffffdf10107812 */ /* 0x000fc400078ec0ff */
[----:B------:R-:W-:Y:S02]  /*7280*/  FMNMX.FTZ R3, R184, R3, !PT ;  /* 0x00000003b8037209 */ /* 0x000fe40007810000 */
[----:B------:R-:W-:Y:S02]  /*7290*/  ISETP.LT.OR P0, PT, R187, 0x1a, P0 ;  /* 0x0000001abb00780c */ /* 0x000fe40000701670 */
[----:B------:R-:W-:Y:S02]  /*72a0*/  @P1 LOP3.LUT R16, R16, 0x20, RZ, 0xfc, !PT ;  /* 0x0000002010101812 */ /* 0x000fe400078efcff */
[----:B------:R-:W-:Y:S02]  /*72b0*/  FMNMX.FTZ R3, R157, R3, !PT ;  /* 0x000000039d037209 */ /* 0x000fe40007810000 */
[----:B------:R-:W-:Y:S02]  /*72c0*/  LOP3.LUT P1, RZ, R16, 0x2, RZ, 0xc0, !PT ;  /* 0x0000000210ff7812 */ /* 0x000fe4000782c0ff */
[----:B------:R-:W-:-:S02]  /*72d0*/  FMNMX.FTZ R3, R160, R3, !PT ;  /* 0x00000003a0037209 */ /* 0x000fc40007810000 */
[----:B------:R-:W-:Y:S02]  /*72e0*/  LOP3.LUT R16, R16, 0xfffffeff, RZ, 0xc0, !PT ;  /* 0xfffffeff10107812 */ /* 0x000fe400078ec0ff */
[----:B------:R-:W-:Y:S02]  /*72f0*/  FMNMX.FTZ R3, R161, R3, !PT ;  /* 0x00000003a1037209 */ /* 0x000fe40007810000 */
[----:B------:R-:W-:Y:S02]  /*7300*/  @P0 LOP3.LUT R16, R16, 0x100, RZ, 0xfc, !PT ;  /* 0x0000010010100812 */ /* 0x000fe400078efcff */
[----:B------:R-:W-:Y:S02]  /*7310*/  ISETP.LT.OR P0, PT, R187, 0x21, P2 ;  /* 0x00000021bb00780c */ /* 0x000fe40001701670 */
[----:B------:R-:W-:Y:S02]  /*7320*/  FMNMX.FTZ R3, R164, R3, !PT ;  /* 0x00000003a4037209 */ /* 0x000fe40007810000 */
[----:B------:R-:W-:-:S02]  /*7330*/  LOP3.LUT P2, RZ, R16, 0x8, RZ, 0xc0, !PT ;  /* 0x0000000810ff7812 */ /* 0x000fc4000784c0ff */
[----:B------:R-:W-:Y:S02]  /*7340*/  FMNMX.FTZ R3, R185, R3, !PT ;  /* 0x00000003b9037209 */ /* 0x000fe40007810000 */
[----:B------:R-:W-:Y:S02]  /*7350*/  LOP3.LUT R16, R16, 0xffffffbf, RZ, 0xc0, !PT ;  /* 0xffffffbf10107812 */ /* 0x000fe400078ec0ff */
[----:B------:R-:W-:Y:S02]  /*7360*/  FMNMX.FTZ R3, R167, R3, !PT ;  /* 0x00000003a7037209 */ /* 0x000fe40007810000 */
[----:B------:R-:W-:Y:S02]  /*7370*/  ISETP.LT.OR P6, PT, R187, 0x31, P6 ;  /* 0x00000031bb00780c */ /* 0x000fe400037c1670 */
[----:B------:R-:W-:Y:S02]  /*7380*/  @P0 LOP3.LUT R16, R16, 0x40, RZ, 0xfc, !PT ;  /* 0x0000004010100812 */ /* 0x000fe400078efcff */
[----:B------:R-:W-:-:S02]  /*7390*/  FMNMX.FTZ R3, R169, R3, !PT ;  /* 0x00000003a9037209 */ /* 0x000fc40007810000 */
[----:B------:R-:W-:Y:S02]  /*73a0*/  ISETP.LT.OR P0, PT, R187, 0x22, P3 ;  /* 0x00000022bb00780c */ /* 0x000fe40001f01670 */
[----:B------:R-:W-:Y:S02]  /*73b0*/  FMNMX.FTZ R3, R171, R3, !PT ;  /* 0x00000003ab037209 */ /* 0x000fe40007810000 */
[C---:B------:R-:W-:Y:S02]  /*73c0*/  LOP3.LUT P3, RZ, R16.reuse, 0x80, RZ, 0xc0, !PT ;  /* 0x0000008010ff7812 */ /* 0x040fe4000786c0ff */
[----:B------:R-:W-:Y:S02]  /*73d0*/  FMNMX.FTZ R3, R173, R3, !PT ;  /* 0x00000003ad037209 */ /* 0x000fe40007810000 */
[----:B------:R-:W-:Y:S02]  /*73e0*/  LOP3.LUT R16, R16, 0xffffffef, RZ, 0xc0, !PT ;  /* 0xffffffef10107812 */ /* 0x000fe400078ec0ff */
[----:B------:R-:W-:-:S02]  /*73f0*/  FMNMX.FTZ R3, R176, R3, !PT ;  /* 0x00000003b0037209 */ /* 0x000fc40007810000 */
[C---:B------:R-:W-:Y:S02]  /*7400*/  ISETP.LT.OR P3, PT, R187.reuse, 0x1, P3 ;  /* 0x00000001bb00780c */ /* 0x040fe40001f61670 */
[----:B------:R-:W-:Y:S02]  /*7410*/  @P0 LOP3.LUT R16, R16, 0x10, RZ, 0xfc, !PT ;  /* 0x0000001010100812 */ /* 0x000fe400078efcff */
[----:B------:R-:W-:Y:S02]  /*7420*/  ISETP.LT.OR P0, PT, R187, 0x29, P4 ;  /* 0x00000029bb00780c */ /* 0x000fe40002701670 */
[----:B------:R-:W-:Y:S02]  /*7430*/  FMNMX.FTZ R3, R186, R3, !PT ;  /* 0x00000003ba037209 */ /* 0x000fe40007810000 */
[----:B------:R-:W-:Y:S02]  /*7440*/  LOP3.LUT P4, RZ, R16, 0x20, RZ, 0xc0, !PT ;  /* 0x0000002010ff7812 */ /* 0x000fe4000788c0ff */
[----:B------:R-:W-:-:S02]  /*7450*/  FMNMX.FTZ R3, R179, R3, !PT ;  /* 0x00000003b3037209 */ /* 0x000fc40007810000 */
[----:B------:R-:W-:Y:S02]  /*7460*/  LOP3.LUT R16, R16, 0xfffffffb, RZ, 0xc0, !PT ;  /* 0xfffffffb10107812 */ /* 0x000fe400078ec0ff */
[----:B------:R-:W-:Y:S02]  /*7470*/  FMNMX.FTZ R3, R180, R3, !PT ;  /* 0x00000003b4037209 */ /* 0x000fe40007810000 */
[----:B------:R-:W-:Y:S02]  /*7480*/  FSEL R175, R2, -INF , !P3 ;  /* 0xff80000002af7808 */ /* 0x000fe40005800000 */
[----:B------:R-:W-:Y:S01]  /*7490*/  @P0 LOP3.LUT R16, R16, 0x4, RZ, 0xfc, !PT ;  /* 0x0000000410100812 */ /* 0x000fe200078efcff */
[----:B------:R-:W0:Y:S01]  /*74a0*/  SHFL.BFLY PT, R152, R3, 0x2, 0x1f ;  /* 0x0c401f0003987f89 */ /* 0x000e2200000e0000 */
[----:B------:R-:W-:Y:S02]  /*74b0*/  ISETP.LT.OR P0, PT, R187, 0x2a, P5 ;  /* 0x0000002abb00780c */ /* 0x000fe40002f01670 */
[----:B------:R-:W-:-:S02]  /*74c0*/  LOP3.LUT R16, R16, 0xffffefff, RZ, 0xc0, !PT ;  /* 0xffffefff10107812 */ /* 0x000fc400078ec0ff */
[----:B------:R-:W-:Y:S02]  /*74d0*/  FMNMX.FTZ R2, R175, R228, !PT ;  /* 0x000000e4af027209 */ /* 0x000fe40007810000 */
[----:B------:R-:W-:Y:S02]  /*74e0*/  ISETP.LT.OR P1, PT, R187, 0x32, P1 ;  /* 0x00000032bb00780c */ /* 0x000fe40000f21670 */
[----:B------:R-:W-:Y:S02]  /*74f0*/  FMNMX.FTZ R2, R154, R2, !PT ;  /* 0x000000029a027209 */ /* 0x000fe40007810000 */
[----:B------:R-:W-:Y:S02]  /*7500*/  FSEL R172, R172, -INF , !P6 ;  /* 0xff800000acac7808 */ /* 0x000fe40007000000 */
[----:B------:R-:W-:Y:S02]  /*7510*/  FMNMX.FTZ R2, R155, R2, !PT ;  /* 0x000000029b027209 */ /* 0x000fe40007810000 */
[----:B------:R-:W-:-:S02]  /*7520*/  @P0 LOP3.LUT R16, R16, 0x1000, RZ, 0xfc, !PT ;  /* 0x0000100010100812 */ /* 0x000fc400078efcff */
[----:B------:R-:W-:Y:S02]  /*7530*/  FMNMX.FTZ R2, R156, R2, !PT ;  /* 0x000000029c027209 */ /* 0x000fe40007810000 */
[C---:B------:R-:W-:Y:S02]  /*7540*/  LOP3.LUT P0, RZ, R16.reuse, 0x10, RZ, 0xc0, !PT ;  /* 0x0000001010ff7812 */ /* 0x040fe4000780c0ff */
[----:B------:R-:W-:Y:S02]  /*7550*/  LOP3.LUT R16, R16, 0xffffdfff, RZ, 0xc0, !PT ;  /* 0xffffdfff10107812 */ /* 0x000fe400078ec0ff */
[----:B------:R-:W-:Y:S02]  /*7560*/  FMNMX.FTZ R2, R158, R2, !PT ;  /* 0x000000029e027209 */ /* 0x000fe40007810000 */
[----:B0-----:R-:W-:Y:S02]  /*7570*/  FMNMX.FTZ R3, R3, R152, !PT ;  /* 0x0000009803037209 */ /* 0x001fe40007810000 */
[----:B------:R-:W-:-:S02]  /*7580*/  FMNMX.FTZ R2, R159, R2, !PT ;  /* 0x000000029f027209 */ /* 0x000fc40007810000 */
[----:B------:R-:W-:Y:S01]  /*7590*/  ISETP.LT.OR P2, PT, R187, 0x39, P2 ;  /* 0x00000039bb00780c */ /* 0x000fe20001741670 */
[----:B------:R-:W0:Y:S01]  /*75a0*/  SHFL.BFLY PT, R152, R3, 0x1, 0x1f ;  /* 0x0c201f0003987f89 */ /* 0x000e2200000e0000 */
[----:B------:R-:W-:Y:S02]  /*75b0*/  FMNMX.FTZ R2, R163, R2, !PT ;  /* 0x00000002a3027209 */ /* 0x000fe40007810000 */
[----:B------:R-:W-:Y:S02]  /*75c0*/  @P0 LOP3.LUT R16, R16, 0x2000, RZ, 0xfc, !PT ;  /* 0x0000200010100812 */ /* 0x000fe400078efcff */
[----:B------:R-:W-:Y:S02]  /*75d0*/  FSEL R174, R174, -INF , !P1 ;  /* 0xff800000aeae7808 */ /* 0x000fe40004800000 */
[C---:B------:R-:W-:Y:S02]  /*75e0*/  LOP3.LUT P0, RZ, R16.reuse, 0x40, RZ, 0xc0, !PT ;  /* 0x0000004010ff7812 */ /* 0x040fe4000780c0ff */
[----:B------:R-:W-:-:S02]  /*75f0*/  LOP3.LUT R16, R16, 0xffffbfff, RZ, 0xc0, !PT ;  /* 0xffffbfff10107812 */ /* 0x000fc400078ec0ff */
[----:B------:R-:W-:Y:S02]  /*7600*/  ISETP.LT.OR P4, PT, R187, 0x3a, P4 ;  /* 0x0000003abb00780c */ /* 0x000fe40002781670 */
[----:B------:R-:W-:Y:S02]  /*7610*/  FSEL R177, R177, -INF , !P2 ;  /* 0xff800000b1b17808 */ /* 0x000fe40005000000 */
[----:B------:R-:W-:-:S05]  /*7620*/  FSEL R178, R178, -INF , !P4 ;  /* 0xff800000b2b27808 */ /* 0x000fca0006000000 */
[----:B------:R-:W-:-:S04]  /*7630*/  @P0 LOP3.LUT R16, R16, 0x4000, RZ, 0xfc, !PT ;  /* 0x0000400010100812 */ /* 0x000fc800078efcff */
[----:B------:R-:W-:Y:S02]  /*7640*/  LOP3.LUT P0, RZ, R16, 0x100, RZ, 0xc0, !PT ;  /* 0x0000010010ff7812 */ /* 0x000fe4000780c0ff */
[----:B0-----:R-:W-:Y:S02]  /*7650*/  FMNMX.FTZ R3, R3, R152, !PT ;  /* 0x0000009803037209 */ /* 0x001fe40007810000 */
[----:B------:R-:W-:Y:S02]  /*7660*/  FSEL R162, R162, -INF , !P0 ;  /* 0xff800000a2a27808 */ /* 0x000fe40004000000 */
[----:B------:R-:W-:Y:S01]  /*7670*/  LOP3.LUT P0, RZ, R16, 0x4000, RZ, 0xc0, !PT ;  /* 0x0000400010ff7812 */ /* 0x000fe2000780c0ff */
[C---:B------:R-:W-:Y:S01]  /*7680*/  FMUL.FTZ R153, R3.reuse, UR10 ;  /* 0x0000000a03997c20 */ /* 0x040fe20008410000 */
[----:B------:R-:W-:Y:S02]  /*7690*/  FSETP.NEU.FTZ.AND P5, PT, R3, -INF , PT ;  /* 0xff8000000300780b */ /* 0x000fe40003fbd000 */
[----:B------:R-:W-:-:S02]  /*76a0*/  FSEL R165, R165, -INF , !P0 ;  /* 0xff800000a5a57808 */ /* 0x000fc40004000000 */
[----:B------:R-:W-:Y:S02]  /*76b0*/  LOP3.LUT P0, RZ, R16, 0x2000, RZ, 0xc0, !PT ;  /* 0x0000200010ff7812 */ /* 0x000fe4000780c0ff */
[----:B------:R-:W-:Y:S02]  /*76c0*/  FMNMX.FTZ R2, R162, R2, !PT ;  /* 0x00000002a2027209 */ /* 0x000fe40007810000 */
[----:B------:R-:W-:Y:S02]  /*76d0*/  FSEL R152, R3, RZ, P5 ;  /* 0x000000ff03987208 */ /* 0x000fe40002800000 */
[----:B------:R-:W-:Y:S02]  /*76e0*/  FSEL R153, R153, RZ, P5 ;  /* 0x000000ff99997208 */ /* 0x000fe40002800000 */
[----:B------:R-:W-:Y:S01]  /*76f0*/  LOP3.LUT P5, RZ, R16, 0x4, RZ, 0xc0, !PT ;  /* 0x0000000410ff7812 */ /* 0x000fe200078ac0ff */
[----:B------:R-:W-:Y:S01]  /*7700*/  FADD.FTZ R152, -R152, R227 ;  /* 0x000000e398987221 */ /* 0x000fe20000010100 */
[----:B------:R-:W-:Y:S01]  /*7710*/  FSEL R166, R166, -INF , !P0 ;  /* 0xff800000a6a67808 */ /* 0x000fe20004000000 */
[--C-:B------:R-:W-:Y:S01]  /*7720*/  FFMA.FTZ R0, R0, UR10, -R153.reuse ;  /* 0x0000000a00007c23 */ /* 0x100fe20008010899 */
[----:B------:R-:W-:Y:S01]  /*7730*/  FMNMX.FTZ R2, R165, R2, !PT ;  /* 0x00000002a5027209 */ /* 0x000fe20007810000 */
[--C-:B------:R-:W-:Y:S01]  /*7740*/  FFMA.FTZ R188, R188, UR10, -R153.reuse ;  /* 0x0000000abcbc7c23 */ /* 0x100fe20008010899 */
[----:B------:R-:W-:Y:S01]  /*7750*/  LOP3.LUT P0, RZ, R16, 0x1000, RZ, 0xc0, !PT ;  /* 0x0000100010ff7812 */ /* 0x000fe2000780c0ff */
[--C-:B------:R-:W-:Y:S01]  /*7760*/  FFMA.FTZ R184, R184, UR10, -R153.reuse ;  /* 0x0000000ab8b87c23 */ /* 0x100fe20008010899 */
[----:B------:R-:W-:Y:S01]  /*7770*/  FSEL R168, R168, -INF , !P5 ;  /* 0xff800000a8a87808 */ /* 0x000fe20006800000 */
[--C-:B------:R-:W-:Y:S01]  /*7780*/  FFMA.FTZ R157, R157, UR10, -R153.reuse ;  /* 0x0000000a9d9d7c23 */ /* 0x100fe20008010899 */
[----:B------:R-:W-:Y:S01]  /*7790*/  FMNMX.FTZ R2, R166, R2, !PT ;  /* 0x00000002a6027209 */ /* 0x000fe20007810000 */
[--C-:B------:R-:W-:Y:S01]  /*77a0*/  FFMA.FTZ R160, R160, UR10, -R153.reuse ;  /* 0x0000000aa0a07c23 */ /* 0x100fe20008010899 */
[----:B------:R-:W-:Y:S01]  /*77b0*/  FSEL R170, R170, -INF , !P0 ;  /* 0xff800000aaaa7808 */ /* 0x000fe20004000000 */
        /* <DEDUP_REMOVED lines=14> */
[----:B------:R-:W-:Y:S01]  /*78a0*/  FFMA.FTZ R153, R180, UR10, -R153 ;  /* 0x0000000ab4997c23 */ /* 0x000fe20008010899 */
[----:B------:R-:W-:Y:S01]  /*78b0*/  MUFU.EX2 R196, R0 ;  /* 0x0000000000c47308 */ /* 0x000fe20000000800 */
[----:B------:R-:W-:Y:S01]  /*78c0*/  FMUL.FTZ R152, R152, UR10 ;  /* 0x0000000a98987c20 */ /* 0x000fe20008410000 */
[----:B------:R-:W-:-:S02]  /*78d0*/  FMNMX.FTZ R2, R177, R2, !PT ;  /* 0x00000002b1027209 */ /* 0x000fc40007810000 */
[----:B------:R-:W-:Y:S02]  /*78e0*/  LOP3.LUT P0, RZ, R16, 0x800, RZ, 0xc0, !PT ;  /* 0x0000080010ff7812 */ /* 0x000fe4000780c0ff */
[----:B------:R-:W-:Y:S02]  /*78f0*/  FMNMX.FTZ R2, R178, R2, !PT ;  /* 0x00000002b2027209 */ /* 0x000fe40007810000 */
[----:B------:R-:W0:Y:S03]  /*7900*/  MUFU.EX2 R152, R152 ;  /* 0x0000009800987308 */ /* 0x000e260000000800 */
[----:B------:R-:W1:Y:S05]  /*7910*/  SHFL.BFLY PT, R180, R2, 0x2, 0x1f ;  /* 0x0c401f0002b47f89 */ /* 0x000e6a00000e0000 */
[----:B------:R-:W2:Y:S08]  /*7920*/  MUFU.EX2 R188, R188 ;  /* 0x000000bc00bc7308 */ /* 0x000eb00000000800 */
[----:B------:R-:W-:Y:S01]  /*7930*/  MUFU.EX2 R184, R184 ;  /* 0x000000b800b87308 */ /* 0x000fe20000000800 */
[----:B0-----:R-:W-:-:S07]  /*7940*/  FFMA.FTZ R19, R152, R19, R196 ;  /* 0x0000001398137223 */ /* 0x001fce00000100c4 */
[----:B------:R-:W-:Y:S01]  /*7950*/  MUFU.EX2 R157, R157 ;  /* 0x0000009d009d7308 */ /* 0x000fe20000000800 */
[----:B--2---:R-:W-:Y:S01]  /*7960*/  FADD.FTZ R19, R188, R19 ;  /* 0x00000013bc137221 */ /* 0x004fe20000010000 */
[----:B-1----:R-:W-:-:S05]  /*7970*/  FMNMX.FTZ R2, R2, R180, !PT ;  /* 0x000000b402027209 */ /* 0x002fca0007810000 */
[----:B------:R-:W0:Y:S01]  /*7980*/  SHFL.BFLY PT, R180, R2, 0x1, 0x1f ;  /* 0x0c201f0002b47f89 */ /* 0x000e2200000e0000 */
[----:B------:R-:W-:Y:S08]  /*7990*/  MUFU.EX2 R160, R160 ;  /* 0x000000a000a07308 */ /* 0x000ff00000000800 */
[----:B------:R-:W-:Y:S08]  /*79a0*/  MUFU.EX2 R161, R161 ;  /* 0x000000a100a17308 */ /* 0x000ff00000000800 */
[----:B------:R-:W-:Y:S01]  /*79b0*/  MUFU.EX2 R164, R164 ;  /* 0x000000a400a47308 */ /* 0x000fe20000000800 */
[----:B0-----:R-:W-:-:S07]  /*79c0*/  FMNMX.FTZ R2, R2, R180, !PT ;  /* 0x000000b402027209 */ /* 0x001fce0007810000 */
[----:B------:R-:W-:Y:S01]  /*79d0*/  MUFU.EX2 R185, R185 ;  /* 0x000000b900b97308 */ /* 0x000fe20000000800 */
[C---:B------:R-:W-:Y:S01]  /*79e0*/  FSETP.NEU.FTZ.AND P1, PT, R2.reuse, -INF , PT ;  /* 0xff8000000200780b */ /* 0x040fe20003f3d000 */
[----:B------:R-:W-:-:S03]  /*79f0*/  FMUL.FTZ R180, R2, UR10 ;  /* 0x0000000a02b47c20 */ /* 0x000fc60008410000 */
[----:B------:R-:W-:-:S03]  /*7a00*/  FSEL R0, R2, RZ, P1 ;  /* 0x000000ff02007208 */ /* 0x000fc60000800000 */
[----:B------:R-:W-:Y:S01]  /*7a10*/  MUFU.EX2 R167, R167 ;  /* 0x000000a700a77308 */ /* 0x000fe20000000800 */
[----:B------:R-:W-:Y:S01]  /*7a20*/  FSEL R180, R180, RZ, P1 ;  /* 0x000000ffb4b47208 */ /* 0x000fe20000800000 */
[----:B------:R-:W-:-:S04]  /*7a30*/  FADD.FTZ R0, -R0, R228 ;  /* 0x000000e400007221 */ /* 0x000fc80000010100 */
[--C-:B------:R-:W-:Y:S01]  /*7a40*/  FFMA.FTZ R175, R175, UR10, -R180.reuse ;  /* 0x0000000aafaf7c23 */ /* 0x100fe200080108b4 */
[--C-:B------:R-:W-:Y:S01]  /*7a50*/  FFMA.FTZ R154, R154, UR10, -R180.reuse ;  /* 0x0000000a9a9a7c23 */ /* 0x100fe200080108b4 */
        /* <DEDUP_REMOVED lines=16> */
[----:B------:R-:W-:-:S04]  /*7b60*/  FFMA.FTZ R178, R178, UR10, -R180 ;  /* 0x0000000ab2b27c23 */ /* 0x000fc800080108b4 */
[----:B------:R-:W1:Y:S08]  /*7b70*/  MUFU.EX2 R154, R154 ;  /* 0x0000009a009a7308 */ /* 0x000e700000000800 */
[----:B------:R-:W2:Y:S01]  /*7b80*/  MUFU.EX2 R155, R155 ;  /* 0x0000009b009b7308 */ /* 0x000ea20000000800 */
[----:B0-----:R-:W-:-:S07]  /*7b90*/  FFMA.FTZ R18, R0, R18, R175 ;  /* 0x0000001200127223 */ /* 0x001fce00000100af */
[----:B------:R-:W0:Y:S01]  /*7ba0*/  MUFU.EX2 R156, R156 ;  /* 0x0000009c009c7308 */ /* 0x000e220000000800 */
[----:B-1----:R-:W-:Y:S01]  /*7bb0*/  FADD.FTZ R180, R154, R18 ;  /* 0x000000129ab47221 */ /* 0x002fe20000010000 */
[----:B------:R-:W-:-:S04]  /*7bc0*/  FADD.FTZ R18, R184, R19 ;  /* 0x00000013b8127221 */ /* 0x000fc80000010000 */
[----:B------:R-:W-:Y:S02]  /*7bd0*/  FADD.FTZ R18, R157, R18 ;  /* 0x000000129d127221 */ /* 0x000fe40000010000 */
[----:B------:R-:W1:Y:S01]  /*7be0*/  MUFU.EX2 R158, R158 ;  /* 0x0000009e009e7308 */ /* 0x000e620000000800 */
[----:B--2---:R-:W-:Y:S01]  /*7bf0*/  FADD.FTZ R19, R155, R180 ;  /* 0x000000b49b137221 */ /* 0x004fe20000010000 */
[----:B------:R-:W-:-:S04]  /*7c00*/  FADD.FTZ R18, R160, R18 ;  /* 0x00000012a0127221 */ /* 0x000fc80000010000 */
[----:B------:R-:W-:Y:S02]  /*7c10*/  FADD.FTZ R18, R161, R18 ;  /* 0x00000012a1127221 */ /* 0x000fe40000010000 */
[----:B------:R-:W2:Y:S01]  /*7c20*/  MUFU.EX2 R159, R159 ;  /* 0x0000009f009f7308 */ /* 0x000ea20000000800 */
[----:B0-----:R-:W-:Y:S01]  /*7c30*/  FADD.FTZ R19, R156, R19 ;  /* 0x000000139c137221 */ /* 0x001fe20000010000 */
[----:B------:R-:W-:-:S04]  /*7c40*/  FADD.FTZ R18, R164, R18 ;  /* 0x00000012a4127221 */ /* 0x000fc80000010000 */
[----:B------:R-:W-:Y:S02]  /*7c50*/  FADD.FTZ R18, R185, R18 ;  /* 0x00000012b9127221 */ /* 0x000fe40000010000 */
[----:B------:R-:W0:Y:S01]  /*7c60*/  MUFU.EX2 R163, R163 ;  /* 0x000000a300a37308 */ /* 0x000e220000000800 */
[----:B-1----:R-:W-:Y:S01]  /*7c70*/  FADD.FTZ R19, R158, R19 ;  /* 0x000000139e137221 */ /* 0x002fe20000010000 */
[----:B------:R-:W-:-:S06]  /*7c80*/  FADD.FTZ R18, R167, R18 ;  /* 0x00000012a7127221 */ /* 0x000fcc0000010000 */
        /* <DEDUP_REMOVED lines=36> */
.L_x_1264:
[----:B------:R-:W0:Y:S01]  /*7ed0*/  S2UR UR4, SR_CgaCtaId ;  /* 0x00000000000479c3 */ /* 0x000e220000008800 */
[----:B------:R-:W-:Y:S01]  /*7ee0*/  UIADD3 UR5, UR5, 0x30860, URZ ;  /* 0x0003086005057890 */ /* 0x000fe2000fffe03f */
[----:B------:R-:W-:Y:S01]  /*7ef0*/  ISETP.GT.AND P1, PT, R21, UR41, PT ;  /* 0x0000002915007c0c */ /* 0x000fe2000bf24270 */
[----:B------:R-:W-:Y:S01]  /*7f00*/  UMOV UR7, UR38 ;  /* 0x0000002600077c82 */ /* 0x000fe20008000000 */
[----:B------:R-:W-:Y:S01]  /*7f10*/  F2FP.BF16.F32.PACK_AB R198, R157, R184 ;  /* 0x000000b89dc6723e */ /* 0x000fe200000010ff */
[----:B------:R-:W-:Y:S01]  /*7f20*/  VIADD R21, R21, 0xffffffff ;  /* 0xffffffff15157836 */ /* 0x000fe20000000000 */
[----:B------:R-:W-:Y:S01]  /*7f30*/  F2FP.BF16.F32.PACK_AB R196, R188, R196 ;  /* 0x000000c4bcc4723e */ /* 0x000fe200000010ff */
[----:B------:R-:W-:Y:S01]  /*7f40*/  IMAD.MOV.U32 R228, RZ, RZ, R2 ;  /* 0x000000ffffe47224 */ /* 0x000fe200078e0002 */
        /* <DEDUP_REMOVED lines=8> */
[----:B------:R-:W-:Y:S01]  /*7fd0*/  F2FP.BF16.F32.PACK_AB R188, R169, R167 ;  /* 0x000000a7a9bc723e */ /* 0x000fe200000010ff */
[----:B0-----:R-:W-:Y:S01]  /*7fe0*/  UPRMT UR5, UR4, 0x654, UR5 ;  /* 0x0000065404057896 */ /* 0x001fe20008000005 */
[----:B------:R-:W-:-:S02]  /*7ff0*/  F2FP.BF16.F32.PACK_AB R189, R166, R165 ;  /* 0x000000a5a6bd723e */ /* 0x000fc400000010ff */
[----:B------:R-:W-:Y:S01]  /*8000*/  UMOV UR4, UR39 ;  /* 0x0000002700047c82 */ /* 0x000fe20008000000 */
[----:B------:R-:W-:Y:S02]  /*8010*/  F2FP.BF16.F32.PACK_AB R190, R173, R171 ;  /* 0x000000abadbe723e */ /* 0x000fe400000010ff */
[----:B------:R-:W-:Y:S02]  /*8020*/  F2FP.BF16.F32.PACK_AB R191, R170, R168 ;  /* 0x000000a8aabf723e */ /* 0x000fe400000010ff */
[----:B------:R-:W-:Y:S01]  /*8030*/  F2FP.BF16.F32.PACK_AB R185, R174, R172 ;  /* 0x000000acaeb9723e */ /* 0x000fe200000010ff */
[----:B------:R-:W-:Y:S01]  /*8040*/  SYNCS.ARRIVE.TRANS64.RED.A1T0 RZ, [UR5], RZ ;  /* 0x000000ffffff79a7 */ /* 0x000fe20008100405 */
[----:B------:R-:W-:Y:S02]  /*8050*/  F2FP.BF16.F32.PACK_AB R186, R153, R179 ;  /* 0x000000b399ba723e */ /* 0x000fe400000010ff */
[----:B------:R-:W-:Y:S01]  /*8060*/  F2FP.BF16.F32.PACK_AB R187, R178, R177 ;  /* 0x000000b1b2bb723e */ /* 0x000fe200000010ff */
[----:B------:R-:W-:Y:S06]  /*8070*/  @P1 BRA `(.L_x_1265) ;  /* 0xffffffd0005c1947 */ /* 0x000fec000383ffff */
.L_x_1246:
[----:B------:R-:W-:Y:S01]  /*8080*/  R2UR UR4, R22 ;  /* 0x00000000160472ca */ /* 0x000fe200000e0000 */
[----:B------:R-:W-:Y:S02]  /*8090*/  UISETP.NE.AND UP0, UPT, UR60, URZ, UPT ;  /* 0x0000003f3c00728c */ /* 0x000fe4000bf05270 */
[----:B------:R-:W-:Y:S02]  /*80a0*/  UIADD3 UR7, UR61, 0x7f, URZ ;  /* 0x0000007f3d077890 */ /* 0x000fe4000fffe03f */
[----:B------:R-:W-:Y:S02]  /*80b0*/  UIADD3 UR11, UR43, 0x1, -UR42 ;  /* 0x000000012b0b7890 */ /* 0x000fe4000fffe82a */
[----:B------:R-:W-:-:S06]  /*80c0*/  PLOP3.LUT P1, PT, PT, PT, UP0, 0x40, 0x0 ;  /* 0x000000000000781c */ /* 0x000fcc0003f2e808 */
[----:B------:R-:W-:-:S11]  /*80d0*/  UISETP.NE.AND UP1, UPT, UR4, URZ, UPT ;  /* 0x0000003f0400728c */ /* 0x000fd6000bf25270 */
[----:B------:R-:W-:Y:S01]  /*80e0*/  @UP1 ULDC UR4, c[0x0][0x44c] ;  /* 0x0001130000041ab9 */ /* 0x000fe20000000800 */
[----:B------:R-:W-:Y:S01]  /*80f0*/  @UP1 ULDC UR14, c[0x0][0x450] ;  /* 0x00011400000e1ab9 */ /* 0x000fe20000000800 */
[----:B------:R-:W-:-:S04]  /*8100*/  UIMAD.WIDE.U32 UR4, UR7, UR4, URZ ;  /* 0x00000004070472a5 */ /* 0x000fc8000f8e003f */
[----:B------:R-:W-:-:S04]  /*8110*/  @UP1 USHF.R.U32.HI UR7, URZ, UR14, UR5 ;  /* 0x0000000e3f071299 */ /* 0x000fc80008011605 */
[----:B------:R-:W-:-:S04]  /*8120*/  UIADD3 UR15, UR11, UR7, URZ ;  /* 0x000000070b0f7290 */ /* 0x000fc8000fffe03f */
[----:B------:R-:W-:Y:S01]  /*8130*/  UIADD3 UR11, UR15, -UR6, URZ ;  /* 0x800000060f0b7290 */ /* 0x000fe2000fffe03f */
[----:B------:R-:W-:Y:S11]  /*8140*/  @P1 BRA `(.L_x_1266) ;  /* 0x00000000004c1947 */ /* 0x000ff60003800000 */
        /* <DEDUP_REMOVED lines=11> */
.L_x_1267:
[----:B------:R-:W-:Y:S02]  /*8200*/  ULDC UR14, c[0x0][0x9e4] ;  /* 0x00027900000e7ab9 */ /* 0x000fe40000000800 */
[----:B------:R-:W-:-:S11]  /*8210*/  UISETP.NE.AND UP0, UPT, UR14, 0x1, UPT ;  /* 0x000000010e00788c */ /* 0x000fd6000bf05270 */
[----:B------:R-:W-:Y:S02]  /*8220*/  @UP0 ULDC.64 UR4, c[0x0][0x9e8] ;  /* 0x00027a0000040ab9 */ /* 0x000fe40000000a00 */
[----:B------:R-:W-:-:S04]  /*8230*/  UIMAD.WIDE.U32 UR6, UR15, UR4, URZ ;  /* 0x000000040f0672a5 */ /* 0x000fc8000f8e003f */
[----:B------:R-:W-:-:S12]  /*8240*/  @UP0 USHF.R.U32.HI UR15, URZ, UR5, UR7 ;  /* 0x000000053f0f0299 */ /* 0x000fd80008011607 */
.L_x_1268:
[----:B------:R-:W-:-:S04]  /*8250*/  UIMAD UR14, UR15, UR14, URZ ;  /* 0x0000000e0f0e72a4 */ /* 0x000fc8000f8e023f */
[----:B------:R-:W-:-:S04]  /*8260*/  UISETP.LT.AND UP0, UPT, UR11, UR14, UPT ;  /* 0x0000000e0b00728c */ /* 0x000fc8000bf01270 */
[----:B------:R-:W-:-:S12]  /*8270*/  USEL UR11, UR11, UR14, !UP0 ;  /* 0x0000000e0b0b7287 */ /* 0x000fd8000c000000 */
.L_x_1266:
[----:B------:R-:W-:Y:S01]  /*8280*/  UIADD3 UR11, UR11, 0x3f, URZ ;  /* 0x0000003f0b0b7890 */ /* 0x000fe2000fffe03f */
[----:B------:R-:W-:-:S03]  /*8290*/  R2UR UR5, R200 ;  /* 0x00000000c80572ca */ /* 0x000fc600000e0000 */
[----:B------:R-:W-:-:S04]  /*82a0*/  USHF.R.S32.HI UR4, URZ, 0x1f, UR11 ;  /* 0x0000001f3f047899 */ /* 0x000fc8000801140b */
[----:B------:R-:W-:-:S04]  /*82b0*/  ULEA.HI UR4, UR4, UR11, URZ, 0x6 ;  /* 0x0000000b04047291 */ /* 0x000fc8000f8f303f */
[----:B------:R-:W-:-:S04]  /*82c0*/  USHF.R.S32.HI UR4, URZ, 0x6, UR4 ;  /* 0x000000063f047899 */ /* 0x000fc80008011404 */
[----:B------:R-:W-:-:S04]  /*82d0*/  UISETP.LT.AND UP0, UPT, UR5, UR4, UPT ;  /* 0x000000040500728c */ /* 0x000fc8000bf01270 */
[----:B------:R-:W-:-:S06]  /*82e0*/  USEL UR54, UR5, UR4, !UP0 ;  /* 0x0000000405367287 */ /* 0x000fcc000c000000 */
[----:B------:R-:W-:-:S13]  /*82f0*/  ISETP.GE.AND P1, PT, R21, UR54, PT ;  /* 0x0000003615007c0c */ /* 0x000fda000bf26270 */
[----:B------:R-:W-:Y:S05]  /*8300*/  @!P1 BRA `(.L_x_1269) ;  /* 0x00000020004c9947 */ /* 0x000fea0003800000 */
[----:B------:R-:W-:Y:S01]  /*8310*/  IMAD.MOV.U32 R228, RZ, RZ, R2 ;  /* 0x000000ffffe47224 */ /* 0x000fe200078e0002 */
[----:B------:R-:W-:Y:S01]  /*8320*/  UMOV UR41, UR38 ;  /* 0x0000002600297c82 */ /* 0x000fe20008000000 */
[----:B------:R-:W-:Y:S01]  /*8330*/  IMAD.MOV.U32 R227, RZ, RZ, R3 ;  /* 0x000000ffffe37224 */ /* 0x000fe200078e0003 */
[----:B------:R-:W-:Y:S01]  /*8340*/  UMOV UR4, UR39 ;  /* 0x0000002700047c82 */ /* 0x000fe20008000000 */
[----:B------:R-:W-:-:S05]  /*8350*/  ULDC UR6, c[0x0][0x9d8] ;  /* 0x0002760000067ab9 */ /* 0x000fca0000000800 */
.L_x_1280:
[----:B------:R-:W-:-:S04]  /*8360*/  UISETP.NE.AND UP0, UPT, UR4, 0x1, UPT ;  /* 0x000000010400788c */ /* 0x000fc8000bf05270 */
[----:B------:R-:W-:-:S04]  /*8370*/  USEL UR38, URZ, 0x1, UP0 ;  /* 0x000000013f267887 */ /* 0x000fc80008000000 */
[----:B------:R-:W-:Y:S01]  /*8380*/  ULOP3.LUT UR38, UR41, UR38, URZ, 0x3c, !UPT ;  /* 0x0000002629267292 */ /* 0x000fe2000f8e3c3f */
[----:B------:R-:W-:Y:S11]  /*8390*/  @!P0 BRA `(.L_x_1270) ;  /* 0x0000000000048947 */ /* 0x000ff60003800000 */
[----:B------:R-:W-:Y:S01]  /*83a0*/  BPT.TRAP 0x1 ;  /* 0x000000040000795c */ /* 0x000fe20000300000 */
.L_x_1270:
        /* <DEDUP_REMOVED lines=9> */
.L_x_1271:
[-C--:B------:R-:W-:Y:S01]  /*8440*/  FMUL.FTZ R24, R24, R152.reuse ;  /* 0x0000009818187220 */ /* 0x080fe20000410000 */
[----:B------:R-:W-:Y:S01]  /*8450*/  FMUL.FTZ R25, R25, R152 ;  /* 0x0000009819197220 */ /* 0x000fe20000410000 */
[----:B-1----:R-:W-:Y:S06]  /*8460*/  @P1 BRA `(.L_x_1272) ;  /* 0x0000000000081947 */ /* 0x002fec0003800000 */
[----:B------:R-:W1:Y:S02]  /*8470*/  SYNCS.PHASECHK.TRANS64.TRYWAIT P1, [UR7+0x30830], R2 ;  /* 0x03083002ff0075a7 */ /* 0x000e640008020147 */
[----:B-1----:R-:W-:Y:S05]  /*8480*/  @!P1 BRA `(.L_x_1273) ;  /* 0x0000011000f49947 */ /* 0x002fea0003800000 */
.L_x_1272:
        /* <DEDUP_REMOVED lines=226> */
.L_x_1274:
[----:B------:R-:W-:Y:S01]  /*92b0*/  ULEA UR5, UR4, UR40, 0x3 ;  /* 0x0000002804057291 */ /* 0x000fe2000f8e183f */
[----:B------:R-:W-:-:S05]  /*92c0*/  IMAD.U32 R0, RZ, RZ, UR41 ;  /* 0x00000029ff007e24 */ /* 0x000fca000f8e00ff */
[----:B------:R-:W-:-:S04]  /*92d0*/  SHF.L.U32 R0, R0, 0x1f, RZ ;  /* 0x0000001f00007819 */ /* 0x000fc800000006ff */
[----:B------:R2:W3:Y:S01]  /*92e0*/  SYNCS.PHASECHK.TRANS64.TRYWAIT P1, [UR5+0x30850], R0 ;  /* 0x03085000ff0075a7 */ /* 0x0004e20008020145 */
[----:B------:R-:W-:Y:S05]  /*92f0*/  @!P0 BRA `(.L_x_1275) ;  /* 0x0000000000048947 */ /* 0x000fea0003800000 */
[----:B------:R-:W-:Y:S01]  /*9300*/  BPT.TRAP 0x1 ;  /* 0x000000040000795c */ /* 0x000fe20000300000 */
.L_x_1275:
[----:B---3--:R-:W-:Y:S05]  /*9310*/  @P1 BRA `(.L_x_1276) ;  /* 0x0000000000081947 */ /* 0x008fea0003800000 */
[----:B------:R-:W3:Y:S02]  /*9320*/  SYNCS.PHASECHK.TRANS64.TRYWAIT P1, [UR5+0x30850], R0 ;  /* 0x03085000ff0075a7 */ /* 0x000ee40008020145 */
[----:B---3--:R-:W-:Y:S05]  /*9330*/  @!P1 BRA `(.L_x_1277) ;  /* 0x0000010400609947 */ /* 0x008fea0003800000 */
.L_x_1276:
        /* <DEDUP_REMOVED lines=30> */
.L_x_1278:
[----:B0-2---:R-:W-:Y:S01]  /*9520*/  FMUL.FTZ R0, R152, UR6 ;  /* 0x0000000698007c20 */ /* 0x005fe20008410000 */
        /* <DEDUP_REMOVED lines=39> */
[----:B------:R-:W-:Y:S01]  /*97a0*/  ULDC UR10, c[0x0][0x988] ;  /* 0x00026200000a7ab9 */ /* 0x000fe20000000800 */
[----:B------:R-:W2:Y:S01]  /*97b0*/  S2UR UR4, SR_CgaCtaId ;  /* 0x00000000000479c3 */ /* 0x000ea20000008800 */
[----:B------:R-:W-:-:S04]  /*97c0*/  UIADD3 UR7, UR7, 0x30840, URZ ;  /* 0x0003084007077890 */ /* 0x000fc8000fffe03f */
[----:B------:R-:W3:Y:S01]  /*97d0*/  MUFU.TANH R160, R160 ;  /* 0x000000a000a07308 */ /* 0x000ee20000002400 */
[----:B-1----:R-:W-:-:S07]  /*97e0*/  FMNMX.FTZ R2, R156, R2, !PT ;  /* 0x000000029c027209 */ /* 0x002fce0007810000 */
[----:B------:R-:W1:Y:S01]  /*97f0*/  MUFU.TANH R161, R161 ;  /* 0x000000a100a17308 */ /* 0x000e620000002400 */
[----:B0-----:R-:W-:-:S07]  /*9800*/  FMNMX.FTZ R2, R157, R2, !PT ;  /* 0x000000029d027209 */ /* 0x001fce0007810000 */
[----:B------:R-:W0:Y:S01]  /*9810*/  MUFU.TANH R164, R164 ;  /* 0x000000a400a47308 */ /* 0x000e220000002400 */
[----:B---3--:R-:W-:Y:S01]  /*9820*/  FMNMX.FTZ R2, R160, R2, !PT ;  /* 0x00000002a0027209 */ /* 0x008fe20007810000 */
[----:B--2---:R-:W-:-:S06]  /*9830*/  UPRMT UR7, UR4, 0x654, UR7 ;  /* 0x0000065404077896 */ /* 0x004fcc0008000007 */
[----:B------:R-:W2:Y:S01]  /*9840*/  MUFU.TANH R168, R168 ;  /* 0x000000a800a87308 */ /* 0x000ea20000002400 */
[----:B-1----:R-:W-:Y:S02]  /*9850*/  FMNMX.FTZ R2, R161, R2, !PT ;  /* 0x00000002a1027209 */ /* 0x002fe40007810000 */
[----:B------:R-:W-:Y:S05]  /*9860*/  SYNCS.ARRIVE.TRANS64.RED.A1T0 RZ, [UR7], RZ ;  /* 0x000000ffffff79a7 */ /* 0x000fea0008100407 */
        /* <DEDUP_REMOVED lines=17> */
[----:B-1----:R-:W-:-:S05]  /*9980*/  FMNMX.FTZ R3, R180, R3, !PT ;  /* 0x00000003b4037209 */ /* 0x002fca0007810000 */
[----:B------:R-:W1:Y:S02]  /*9990*/  SHFL.BFLY PT, R2, R3, 0x2, 0x1f ;  /* 0x0c401f0003027f89 */ /* 0x000e6400000e0000 */
[----:B------:R-:W3:Y:S08]  /*99a0*/  MUFU.TANH R158, R158 ;  /* 0x0000009e009e7308 */ /* 0x000ef00000002400 */
[----:B------:R-:W4:Y:S08]  /*99b0*/  MUFU.TANH R159, R159 ;  /* 0x0000009f009f7308 */ /* 0x000f300000002400 */
[----:B------:R-:W5:Y:S01]  /*99c0*/  MUFU.TANH R162, R162 ;  /* 0x000000a200a27308 */ /* 0x000f620000002400 */
[----:B-1----:R-:W-:-:S07]  /*99d0*/  FMNMX.FTZ R3, R3, R2, !PT ;  /* 0x0000000203037209 */ /* 0x002fce0007810000 */
[----:B------:R-:W1:Y:S01]  /*99e0*/  MUFU.TANH R163, R163 ;  /* 0x000000a300a37308 */ /* 0x000e620000002400 */
[----:B------:R-:W0:Y:S07]  /*99f0*/  SHFL.BFLY PT, R2, R3, 0x1, 0x1f ;  /* 0x0c201f0003027f89 */ /* 0x000e2e00000e0000 */
[----:B------:R-:W1:Y:S08]  /*9a00*/  MUFU.TANH R166, R166 ;  /* 0x000000a600a67308 */ /* 0x000e700000002400 */
[----:B------:R-:W1:Y:S08]  /*9a10*/  MUFU.TANH R167, R167 ;  /* 0x000000a700a77308 */ /* 0x000e700000002400 */
[----:B------:R-:W1:Y:S01]  /*9a20*/  MUFU.TANH R170, R170 ;  /* 0x000000aa00aa7308 */ /* 0x000e620000002400 */
[----:B0-----:R-:W-:-:S02]  /*9a30*/  FMNMX.FTZ R3, R3, R2, !PT ;  /* 0x0000000203037209 */ /* 0x001fc40007810000 */
[----:B------:R-:W-:-:S05]  /*9a40*/  FMNMX.FTZ R2, R154, R228, !PT ;  /* 0x000000e49a027209 */ /* 0x000fca0007810000 */
[----:B------:R-:W0:Y:S01]  /*9a50*/  MUFU.TANH R171, R171 ;  /* 0x000000ab00ab7308 */ /* 0x000e220000002400 */
[----:B--2---:R-:W-:Y:S01]  /*9a60*/  FMNMX.FTZ R2, R155, R2, !PT ;  /* 0x000000029b027209 */ /* 0x004fe20007810000 */
[----:B------:R-:W-:-:S03]  /*9a70*/  FADD.FTZ R187, -R3, R227 ;  /* 0x000000e303bb7221 */ /* 0x000fc60000010100 */
[----:B---3--:R-:W-:Y:S01]  /*9a80*/  FMNMX.FTZ R2, R158, R2, !PT ;  /* 0x000000029e027209 */ /* 0x008fe20007810000 */
[----:B------:R-:W-:Y:S02]  /*9a90*/  FMUL.FTZ R187, R187, UR10 ;  /* 0x0000000abbbb7c20 */ /* 0x000fe40008410000 */
[----:B------:R-:W2:Y:S01]  /*9aa0*/  MUFU.TANH R174, R174 ;  /* 0x000000ae00ae7308 */ /* 0x000ea20000002400 */
        /* <DEDUP_REMOVED lines=9> */
[----:B0-----:R-:W-:-:S04]  /*9b40*/  FMNMX.FTZ R2, R171, R2, !PT ;  /* 0x00000002ab027209 */ /* 0x001fc80007810000 */
[----:B--2---:R-:W-:-:S03]  /*9b50*/  FMNMX.FTZ R2, R174, R2, !PT ;  /* 0x00000002ae027209 */ /* 0x004fc60007810000 */
[----:B------:R-:W0:Y:S01]  /*9b60*/  MUFU.TANH R181, R181 ;  /* 0x000000b500b57308 */ /* 0x000e220000002400 */
[----:B---3--:R-:W-:-:S04]  /*9b70*/  FMNMX.FTZ R2, R175, R2, !PT ;  /* 0x00000002af027209 */ /* 0x008fc80007810000 */
[----:B-1----:R-:W-:-:S03]  /*9b80*/  FMNMX.FTZ R2, R178, R2, !PT ;  /* 0x00000002b2027209 */ /* 0x002fc60007810000 */
[----:B------:R-:W1:Y:S01]  /*9b90*/  MUFU.TANH R182, R182 ;  /* 0x000000b600b67308 */ /* 0x000e620000002400 */
[----:B----4-:R-:W-:-:S04]  /*9ba0*/  FMNMX.FTZ R2, R179, R2, !PT ;  /* 0x00000002b3027209 */ /* 0x010fc80007810000 */
[----:B0-----:R-:W-:-:S04]  /*9bb0*/  FMNMX.FTZ R2, R181, R2, !PT ;  /* 0x00000002b5027209 */ /* 0x001fc80007810000 */
[----:B-1----:R-:W-:-:S05]  /*9bc0*/  FMNMX.FTZ R2, R182, R2, !PT ;  /* 0x00000002b6027209 */ /* 0x002fca0007810000 */
[----:B------:R-:W0:Y:S02]  /*9bd0*/  SHFL.BFLY PT, R183, R2, 0x2, 0x1f ;  /* 0x0c401f0002b77f89 */ /* 0x000e2400000e0000 */
[----:B0-----:R-:W-:-:S05]  /*9be0*/  FMNMX.FTZ R2, R2, R183, !PT ;  /* 0x000000b702027209 */ /* 0x001fca0007810000 */
[----:B------:R-:W0:Y:S02]  /*9bf0*/  SHFL.BFLY PT, R183, R2, 0x1, 0x1f ;  /* 0x0c201f0002b77f89 */ /* 0x000e2400000e0000 */
[----:B0-----:R-:W-:Y:S01]  /*9c00*/  FMNMX.FTZ R2, R2, R183, !PT ;  /* 0x000000b702027209 */ /* 0x001fe20007810000 */
[----:B------:R-:W-:-:S04]  /*9c10*/  FMUL.FTZ R183, R3, UR10 ;  /* 0x0000000a03b77c20 */ /* 0x000fc80008410000 */
        /* <DEDUP_REMOVED lines=16> */
[C---:B------:R-:W-:Y:S01]  /*9d20*/  FMUL.FTZ R183, R2.reuse, UR10 ;  /* 0x0000000a02b77c20 */ /* 0x040fe20008410000 */
[----:B------:R-:W-:Y:S01]  /*9d30*/  FADD.FTZ R186, -R2, R228 ;  /* 0x000000e402ba7221 */ /* 0x000fe20000010100 */
[----:B------:R0:W-:Y:S02]  /*9d40*/  MUFU.EX2 R152, R187 ;  /* 0x000000bb00987308 */ /* 0x0001e40000000800 */
[--C-:B------:R-:W-:Y:S01]  /*9d50*/  FFMA.FTZ R154, R154, UR10, -R183.reuse ;  /* 0x0000000a9a9a7c23 */ /* 0x100fe200080108b7 */
[----:B------:R-:W-:Y:S01]  /*9d60*/  FMUL.FTZ R186, R186, UR10 ;  /* 0x0000000ababa7c20 */ /* 0x000fe20008410000 */
[--C-:B------:R-:W-:Y:S01]  /*9d70*/  FFMA.FTZ R155, R155, UR10, -R183.reuse ;  /* 0x0000000a9b9b7c23 */ /* 0x100fe200080108b7 */
[--C-:B------:R-:W-:Y:S01]  /*9d80*/  FFMA.FTZ R158, R158, UR10, -R183.reuse ;  /* 0x0000000a9e9e7c23 */ /* 0x100fe200080108b7 */
[--C-:B------:R-:W-:Y:S01]  /*9d90*/  FFMA.FTZ R159, R159, UR10, -R183.reuse ;  /* 0x0000000a9f9f7c23 */ /* 0x100fe200080108b7 */
[--C-:B------:R-:W-:Y:S01]  /*9da0*/  FFMA.FTZ R162, R162, UR10, -R183.reuse ;  /* 0x0000000aa2a27c23 */ /* 0x100fe200080108b7 */
[----:B------:R-:W1:Y:S01]  /*9db0*/  MUFU.EX2 R184, R184 ;  /* 0x000000b800b87308 */ /* 0x000e620000000800 */
[--C-:B------:R-:W-:Y:S01]  /*9dc0*/  FFMA.FTZ R163, R163, UR10, -R183.reuse ;  /* 0x0000000aa3a37c23 */ /* 0x100fe200080108b7 */
[--C-:B------:R-:W-:Y:S01]  /*9dd0*/  FFMA.FTZ R166, R166, UR10, -R183.reuse ;  /* 0x0000000aa6a67c23 */ /* 0x100fe200080108b7 */
[--C-:B0-----:R-:W-:Y:S01]  /*9de0*/  FFMA.FTZ R187, R182, UR10, -R183.reuse ;  /* 0x0000000ab6bb7c23 */ /* 0x101fe200080108b7 */
        /* <DEDUP_REMOVED lines=8> */
[----:B------:R-:W-:-:S04]  /*9e70*/  FFMA.FTZ R181, R181, UR10, -R183 ;  /* 0x0000000ab5b57c23 */ /* 0x000fc800080108b7 */
[----:B------:R-:W0:Y:S01]  /*9e80*/  MUFU.EX2 R154, R154 ;  /* 0x0000009a009a7308 */ /* 0x000e220000000800 */
[----:B-1----:R-:W-:-:S07]  /*9e90*/  FFMA.FTZ R19, R152, R19, R184 ;  /* 0x0000001398137223 */ /* 0x002fce00000100b8 */
[----:B------:R-:W1:Y:S08]  /*9ea0*/  MUFU.EX2 R185, R185 ;  /* 0x000000b900b97308 */ /* 0x000e700000000800 */
[----:B------:R-:W2:Y:S01]  /*9eb0*/  MUFU.EX2 R155, R155 ;  /* 0x0000009b009b7308 */ /* 0x000ea20000000800 */
[----:B0-----:R-:W-:-:S07]  /*9ec0*/  FFMA.FTZ R18, R0, R18, R154 ;  /* 0x0000001200127223 */ /* 0x001fce000001009a */
        /* <DEDUP_REMOVED lines=55> */
[----:B-1----:R-:W-:Y:S01]  /*a240*/  FADD.FTZ R182, R181, R19 ;  /* 0x00000013b5b67221 */ /* 0x002fe20000010000 */
[----:B--2---:R-:W-:-:S03]  /*a250*/  FADD.FTZ R19, R180, R18 ;  /* 0x00000012b4137221 */ /* 0x004fc60000010000 */
[----:B0-----:R-:W-:Y:S01]  /*a260*/  FADD.FTZ R18, R187, R182 ;  /* 0x000000b6bb127221 */ /* 0x001fe20000010000 */
[----:B------:R-:W-:Y:S06]  /*a270*/  @!P0 BRA `(.L_x_1279) ;  /* 0x0000000000048947 */ /* 0x000fec0003800000 */
[----:B------:R-:W-:Y:S01]  /*a280*/  BPT.TRAP 0x1 ;  /* 0x000000040000795c */ /* 0x000fe20000300000 */
.L_x_1279:
        /* <DEDUP_REMOVED lines=27> */
.L_x_1269:
[----:B------:R-:W-:-:S13]  /*a440*/  R2UR UR4, R200 ;  /* 0x00000000c80472ca */ /* 0x000fda00000e0000 */
[----:B------:R-:W-:-:S13]  /*a450*/  ISETP.GE.AND P1, PT, R21, UR4, PT ;  /* 0x0000000415007c0c */ /* 0x000fda000bf26270 */
[----:B------:R-:W-:Y:S05]  /*a460*/  @!P1 BRA `(.L_x_1281) ;  /* 0x0000002c00c09947 */ /* 0x000fea0003800000 */
[----:B------:R-:W-:Y:S01]  /*a470*/  IMAD.MOV.U32 R227, RZ, RZ, R2 ;  /* 0x000000ffffe37224 */ /* 0x000fe200078e0002 */
[----:B------:R-:W-:Y:S01]  /*a480*/  UMOV UR6, UR38 ;  /* 0x0000002600067c82 */ /* 0x000fe20008000000 */
[----:B------:R-:W-:Y:S01]  /*a490*/  IMAD.MOV.U32 R228, RZ, RZ, R3 ;  /* 0x000000ffffe47224 */ /* 0x000fe200078e0003 */
[----:B------:R-:W-:Y:S01]  /*a4a0*/  UMOV UR4, UR39 ;  /* 0x0000002700047c82 */ /* 0x000fe20008000000 */
[----:B------:R-:W-:Y:S01]  /*a4b0*/  ULDC UR41, c[0x0][0x9e4] ;  /* 0x0002790000297ab9 */ /* 0x000fe20000000800 */
[----:B------:R-:W-:-:S05]  /*a4c0*/  ULDC UR54, c[0x0][0x9dc] ;  /* 0x0002770000367ab9 */ /* 0x000fca0000000800 */
.L_x_1300:
[----:B------:R-:W-:-:S04]  /*a4d0*/  UIADD3 UR7, UR4, 0x1, URZ ;  /* 0x0000000104077890 */ /* 0x000fc8000fffe03f */
[----:B------:R-:W-:-:S04]  /*a4e0*/  UISETP.NE.AND UP0, UPT, UR7, 0x2, UPT ;  /* 0x000000020700788c */ /* 0x000fc8000bf05270 */
[----:B------:R-:W-:Y:S02]  /*a4f0*/  USEL UR7, UR7, URZ, UP0 ;  /* 0x0000003f07077287 */ /* 0x000fe40008000000 */
[----:B------:R-:W-:-:S04]  /*a500*/  USEL UR38, URZ, 0x1, UP0 ;  /* 0x000000013f267887 */ /* 0x000fc80008000000 */
[----:B------:R-:W-:Y:S01]  /*a510*/  ULOP3.LUT UR38, UR6, UR38, URZ, 0x3c, !UPT ;  /* 0x0000002606267292 */ /* 0x000fe2000f8e3c3f */
[----:B------:R-:W-:Y:S01]  /*a520*/  UMOV UR39, UR7 ;  /* 0x0000000700277c82 */ /* 0x000fe20008000000 */
[----:B------:R-:W-:Y:S10]  /*a530*/  @!P0 BRA `(.L_x_1282) ;  /* 0x0000000000048947 */ /* 0x000ff40003800000 */
[----:B------:R-:W-:Y:S01]  /*a540*/  BPT.TRAP 0x1 ;  /* 0x000000040000795c */ /* 0x000fe20000300000 */
.L_x_1282:
[----:B------:R-:W-:Y:S01]  /*a550*/  ULEA UR5, UR39, UR40, 0x3 ;  /* 0x0000002827057291 */ /* 0x000fe2000f8e183f */
[----:B------:R-:W-:-:S05]  /*a560*/  IMAD.U32 R2, RZ, RZ, UR38 ;  /* 0x00000026ff027e24 */ /* 0x000fca000f8e00ff */
[----:B------:R-:W-:-:S04]  /*a570*/  SHF.L.U32 R2, R2, 0x1f, RZ ;  /* 0x0000001f02027819 */ /* 0x000fc800000006ff */
[----:B------:R0:W1:Y:S01]  /*a580*/  SYNCS.PHASECHK.TRANS64.TRYWAIT P1, [UR5+0x30830], R2 ;  /* 0x03083002ff0075a7 */ /* 0x0000620008020145 */
[----:B------:R-:W-:Y:S05]  /*a590*/  @!P0 BRA `(.L_x_1283) ;  /* 0x0000000000048947 */ /* 0x000fea0003800000 */
[----:B------:R-:W-:Y:S01]  /*a5a0*/  BPT.TRAP 0x1 ;  /* 0x000000040000795c */ /* 0x000fe20000300000 */
.L_x_1283:
[-C--:B------:R-:W-:Y:S01]  /*a5b0*/  FMUL.FTZ R24, R24, R152.reuse ;  /* 0x0000009818187220 */ /* 0x080fe20000410000 */
[----:B------:R-:W-:Y:S01]  /*a5c0*/  FMUL.FTZ R25, R25, R152 ;  /* 0x0000009819197220 */ /* 0x000fe20000410000 */
[----:B-1----:R-:W-:Y:S06]  /*a5d0*/  @P1 BRA `(.L_x_1284) ;  /* 0x0000000000081947 */ /* 0x002fec0003800000 */
[----:B------:R-:W1:Y:S02]  /*a5e0*/  SYNCS.PHASECHK.TRANS64.TRYWAIT P1, [UR5+0x30830], R2 ;  /* 0x03083002ff0075a7 */ /* 0x000e640008020145 */
[----:B-1----:R-:W-:Y:S05]  /*a5f0*/  @!P1 BRA `(.L_x_1285) ;  /* 0x000000f000c89947 */ /* 0x002fea0003800000 */
.L_x_1284:
        /* <DEDUP_REMOVED lines=226> */
.L_x_1286:
[----:B------:R-:W-:Y:S01]  /*b420*/  ULEA UR5, UR4, UR40, 0x3 ;  /* 0x0000002804057291 */ /* 0x000fe2000f8e183f */
[----:B------:R-:W-:-:S05]  /*b430*/  IMAD.U32 R0, RZ, RZ, UR6 ;  /* 0x00000006ff007e24 */ /* 0x000fca000f8e00ff */
[----:B------:R-:W-:-:S04]  /*b440*/  SHF.L.U32 R0, R0, 0x1f, RZ ;  /* 0x0000001f00007819 */ /* 0x000fc800000006ff */
[----:B------:R2:W3:Y:S01]  /*b450*/  SYNCS.PHASECHK.TRANS64.TRYWAIT P1, [UR5+0x30850], R0 ;  /* 0x03085000ff0075a7 */ /* 0x0004e20008020145 */
[----:B------:R-:W-:Y:S05]  /*b460*/  @!P0 BRA `(.L_x_1287) ;  /* 0x0000000000048947 */ /* 0x000fea0003800000 */
[----:B------:R-:W-:Y:S01]  /*b470*/  BPT.TRAP 0x1 ;  /* 0x000000040000795c */ /* 0x000fe20000300000 */
.L_x_1287:
[----:B---3--:R-:W-:Y:S05]  /*b480*/  @P1 BRA `(.L_x_1288) ;  /* 0x0000000000081947 */ /* 0x008fea0003800000 */
[----:B------:R-:W3:Y:S02]  /*b490*/  SYNCS.PHASECHK.TRANS64.TRYWAIT P1, [UR5+0x30850], R0 ;  /* 0x03085000ff0075a7 */ /* 0x000ee40008020145 */
[----:B---3--:R-:W-:Y:S05]  /*b4a0*/  @!P1 BRA `(.L_x_1289) ;  /* 0x000000e400349947 */ /* 0x008fea0003800000 */
.L_x_1288:
        /* <DEDUP_REMOVED lines=30> */
.L_x_1290:
[----:B------:R-:W-:Y:S01]  /*b690*/  R2UR UR4, R22 ;  /* 0x00000000160472ca */ /* 0x000fe200000e0000 */
[----:B------:R-:W3:Y:S01]  /*b6a0*/  S2UR UR10, SR_CgaCtaId ;  /* 0x00000000000a79c3 */ /* 0x000ee20000008800 */
[----:B------:R-:W-:Y:S01]  /*b6b0*/  VIADD R188, R23, UR61 ;  /* 0x0000003d17bc7c36 */ /* 0x000fe20008000000 */
[----:B------:R-:W-:Y:S01]  /*b6c0*/  ULDC UR6, c[0x0][0x9d8] ;  /* 0x0002760000067ab9 */ /* 0x000fe20000000800 */
[----:B------:R-:W-:Y:S01]  /*b6d0*/  UISETP.NE.AND UP0, UPT, UR60, URZ, UPT ;  /* 0x0000003f3c00728c */ /* 0x000fe2000bf05270 */
[----:B0-2---:R-:W-:Y:S01]  /*b6e0*/  FMUL.FTZ R0, R152, UR6 ;  /* 0x0000000698007c20 */ /* 0x005fe20008410000 */
[----:B-1----:R-:W-:Y:S01]  /*b6f0*/  FMUL.FTZ R2, R154, UR6 ;  /* 0x000000069a027c20 */ /* 0x002fe20008410000 */
[----:B------:R-:W-:Y:S01]  /*b700*/  FMUL.FTZ R154, R155, UR6 ;  /* 0x000000069b9a7c20 */ /* 0x000fe20008410000 */
[----:B------:R-:W-:Y:S01]  /*b710*/  FMUL.FTZ R184, R156, UR6 ;  /* 0x000000069cb87c20 */ /* 0x000fe20008410000 */
[----:B------:R-:W-:Y:S01]  /*b720*/  FMUL.FTZ R155, R158, UR6 ;  /* 0x000000069e9b7c20 */ /* 0x000fe20008410000 */
[----:B------:R-:W-:Y:S01]  /*b730*/  FMUL.FTZ R156, R159, UR6 ;  /* 0x000000069f9c7c20 */ /* 0x000fe20008410000 */
[----:B------:R-:W-:Y:S01]  /*b740*/  FMUL.FTZ R158, R162, UR6 ;  /* 0x00000006a29e7c20 */ /* 0x000fe20008410000 */
[----:B------:R-:W-:Y:S01]  /*b750*/  FMUL.FTZ R159, R163, UR6 ;  /* 0x00000006a39f7c20 */ /* 0x000fe20008410000 */
[----:B------:R-:W-:Y:S01]  /*b760*/  UISETP.NE.AND UP1, UPT, UR4, URZ, UPT ;  /* 0x0000003f0400728c */ /* 0x000fe2000bf25270 */
[----:B------:R-:W-:Y:S01]  /*b770*/  FMUL.FTZ R162, R167, UR6 ;  /* 0x00000006a7a27c20 */ /* 0x000fe20008410000 */
[----:B------:R-:W-:Y:S01]  /*b780*/  FMUL.FTZ R163, R166, UR6 ;  /* 0x00000006a6a37c20 */ /* 0x000fe20008410000 */
[----:B------:R-:W-:Y:S01]  /*b790*/  FMUL.FTZ R167, R168, UR6 ;  /* 0x00000006a8a77c20 */ /* 0x000fe20008410000 */
        /* <DEDUP_REMOVED lines=21> */
[----:B------:R-:W-:Y:S01]  /*b8f0*/  ULEA UR4, UR7, UR40, 0x3 ;  /* 0x0000002807047291 */ /* 0x000fe2000f8e183f */
[----:B------:R-:W-:Y:S01]  /*b900*/  FMUL.FTZ R169, R169, UR6 ;  /* 0x00000006a9a97c20 */ /* 0x000fe20008410000 */
[----:B------:R-:W-:Y:S01]  /*b910*/  FMUL.FTZ R173, R173, UR6 ;  /* 0x00000006adad7c20 */ /* 0x000fe20008410000 */
[----:B------:R-:W-:Y:S01]  /*b920*/  FMUL.FTZ R176, R176, UR6 ;  /* 0x00000006b0b07c20 */ /* 0x000fe20008410000 */
[----:B------:R-:W-:Y:S01]  /*b930*/  UIADD3 UR4, UR4, 0x30840, URZ ;  /* 0x0003084004047890 */ /* 0x000fe2000fffe03f */
[----:B------:R-:W0:Y:S01]  /*b940*/  SHFL.IDX PT, R189, R188, RZ, 0x1c1f ;  /* 0x001c1fffbcbd7589 */ /* 0x000e2200000e0000 */
[----:B------:R-:W-:-:S02]  /*b950*/  IMAD.SHL.U32 R175, R21, 0x40, RZ ;  /* 0x0000004015af7824 */ /* 0x000fc400078e00ff */
[----:B------:R-:W-:Y:S01]  /*b960*/  FMUL.FTZ R180, R181, UR6 ;  /* 0x00000006b5b47c20 */ /* 0x000fe20008410000 */
[----:B---3--:R-:W-:Y:S01]  /*b970*/  UPRMT UR4, UR10, 0x654, UR4 ;  /* 0x000006540a047896 */ /* 0x008fe20008000004 */
[----:B------:R-:W-:Y:S01]  /*b980*/  FMUL.FTZ R177, R182, UR6 ;  /* 0x00000006b6b17c20 */ /* 0x000fe20008410000 */
[----:B------:R-:W-:Y:S01]  /*b990*/  FMUL.FTZ R178, R183, UR6 ;  /* 0x00000006b7b27c20 */ /* 0x000fe20008410000 */
[----:B------:R-:W-:Y:S01]  /*b9a0*/  PLOP3.LUT P1, PT, PT, PT, UP0, 0x40, 0x0 ;  /* 0x000000000000781c */ /* 0x000fe20003f2e808 */
[----:B------:R-:W-:Y:S01]  /*b9b0*/  IMAD.U32 R152, RZ, RZ, UR42 ;  /* 0x0000002aff987e24 */ /* 0x000fe2000f8e00ff */
[----:B------:R-:W-:Y:S01]  /*b9c0*/  IADD3 R153, -R17, 0x1, -R175 ;  /* 0x0000000111997810 */ /* 0x000fe20007ffe9af */
[----:B------:R-:W1:Y:S01]  /*b9d0*/  MUFU.TANH R0, R0 ;  /* 0x0000000000007308 */ /* 0x000e620000002400 */
[----:B------:R-:W-:Y:S02]  /*b9e0*/  ULDC UR6, c[0x0][0x9e0] ;  /* 0x0002780000067ab9 */ /* 0x000fe40000000800 */
[----:B------:R-:W-:Y:S01]  /*b9f0*/  SYNCS.ARRIVE.TRANS64.RED.A1T0 RZ, [UR4], RZ ;  /* 0x000000ffffff79a7 */ /* 0x000fe20008100404 */
[----:B------:R-:W-:Y:S01]  /*ba00*/  ULOP3.LUT UR4, URZ, UR54, URZ, 0x33, !UPT ;  /* 0x000000363f047292 */ /* 0x000fe2000f8e333f */
[----:B------:R-:W-:-:S03]  /*ba10*/  IADD3 R152, -R152, UR43, R153 ;  /* 0x0000002b98987c10 */ /* 0x000fc6000fffe199 */
[----:B------:R-:W2:Y:S02]  /*ba20*/  MUFU.TANH R3, R3 ;  /* 0x0000000300037308 */ /* 0x000ea40000002400 */
[C---:B------:R-:W-:Y:S02]  /*ba30*/  VIADD R187, R152.reuse, UR6 ;  /* 0x0000000698bb7c36 */ /* 0x040fe40008000000 */
[----:B------:R-:W-:Y:S02]  /*ba40*/  VIADD R183, R152, UR4 ;  /* 0x0000000498b77c36 */ /* 0x000fe40008000000 */
[--C-:B0-----:R-:W-:Y:S02]  /*ba50*/  IMAD.IADD R182, R187, 0x1, R189.reuse ;  /* 0x00000001bbb67824 */ /* 0x101fe400078e02bd */
        /* <DEDUP_REMOVED lines=45> */
.L_x_1293:
[----:B------:R-:W-:-:S05]  /*bd30*/  IMAD.U32 R190, RZ, RZ, UR41 ;  /* 0x00000029ffbe7e24 */ /* 0x000fca000f8e00ff */
[----:B------:R-:W-:-:S13]  /*bd40*/  ISETP.NE.AND P1, PT, R190, 0x1, PT ;  /* 0x00000001be00780c */ /* 0x000fda0003f25270 */
[----:B------:R-:W1:Y:S02]  /*bd50*/  @P1 LDC.64 R152, c[0x0][0x9e8] ;  /* 0x00027a00ff981b82 */ /* 0x000e640000000a00 */
[----:B-1----:R-:W-:-:S05]  /*bd60*/  @P1 IMAD.HI.U32 R152, R189, R152, RZ ;  /* 0x00000098bd981227 */ /* 0x002fca00078e00ff */
[----:B------:R-:W-:-:S07]  /*bd70*/  @P1 SHF.R.U32.HI R189, RZ, R153, R152 ;  /* 0x00000099ffbd1219 */ /* 0x000fce0000011698 */
.L_x_1294:
[----:B------:R-:W-:Y:S05]  /*bd80*/  BSYNC B0 ;  /* 0x0000000000007941 */ /* 0x000fea0003800000 */
.L_x_1292:
[----:B------:R-:W-:-:S04]  /*bd90*/  IMAD R189, R189, R190, -R175 ;  /* 0x000000bebdbd7224 */ /* 0x000fc800078e0aaf */
[----:B------:R-:W-:-:S05]  /*bda0*/  IMAD.IADD R189, R189, 0x1, -R17 ;  /* 0x00000001bdbd7824 */ /* 0x000fca00078e0a11 */
[----:B------:R-:W-:Y:S02]  /*bdb0*/  VIMNMX R181, R181, R189, !PT ;  /* 0x000000bdb5b57248 */ /* 0x000fe40007fe0100 */
[----:B------:R-:W-:-:S07]  /*bdc0*/  VIADDMNMX R182, R189, R190, R182, PT ;  /* 0x000000bebdb67246 */ /* 0x000fce00038001b6 */
.L_x_1291:
        /* <DEDUP_REMOVED lines=68> */
.L_x_1297:
[----:B------:R-:W-:-:S05]  /*c210*/  IMAD.U32 R181, RZ, RZ, UR41 ;  /* 0x00000029ffb57e24 */ /* 0x000fca000f8e00ff */
[----:B------:R-:W-:-:S13]  /*c220*/  ISETP.NE.AND P2, PT, R181, 0x1, PT ;  /* 0x00000001b500780c */ /* 0x000fda0003f45270 */
[----:B------:R-:W0:Y:S02]  /*c230*/  @P2 LDC.64 R152, c[0x0][0x9e8] ;  /* 0x00027a00ff982b82 */ /* 0x000e240000000a00 */
[----:B0-----:R-:W-:-:S05]  /*c240*/  @P2 IMAD.HI.U32 R152, R3, R152, RZ ;  /* 0x0000009803982227 */ /* 0x001fca00078e00ff */
[----:B------:R-:W-:-:S07]  /*c250*/  @P2 SHF.R.U32.HI R3, RZ, R153, R152 ;  /* 0x00000099ff032219 */ /* 0x000fce0000011698 */
.L_x_1298:
[----:B------:R-:W-:Y:S05]  /*c260*/  BSYNC B0 ;  /* 0x0000000000007941 */ /* 0x000fea0003800000 */
.L_x_1296:
[----:B------:R-:W-:-:S04]  /*c270*/  IMAD R3, R3, R181, -R175 ;  /* 0x000000b503037224 */ /* 0x000fc800078e0aaf */
[----:B------:R-:W-:-:S05]  /*c280*/  IMAD.IADD R3, R3, 0x1, -R17 ;  /* 0x0000000103037824 */ /* 0x000fca00078e0a11 */
[----:B------:R-:W-:Y:S02]  /*c290*/  VIMNMX R183, R183, R3, !PT ;  /* 0x00000003b7b77248 */ /* 0x000fe40007fe0100 */
[----:B------:R-:W-:-:S07]  /*c2a0*/  VIADDMNMX R187, R3, R181, R187, PT ;  /* 0x000000b503bb7246 */ /* 0x000fce00038001bb */
.L_x_1295:
        /* <DEDUP_REMOVED lines=240> */
.L_x_1299:
[----:B------:R-:W0:Y:S01]  /*d1b0*/  S2UR UR6, SR_CgaCtaId ;  /* 0x00000000000679c3 */ /* 0x000e220000008800 */
[----:B------:R-:W-:Y:S01]  /*d1c0*/  R2UR UR4, R200 ;  /* 0x00000000c80472ca */ /* 0x000fe200000e0000 */
[----:B------:R-:W-:Y:S01]  /*d1d0*/  UIADD3 UR5, UR5, 0x30860, URZ ;  /* 0x0003086005057890 */ /* 0x000fe2000fffe03f */
[----:B------:R-:W-:Y:S01]  /*d1e0*/  F2FP.BF16.F32.PACK_AB R198, R157, R184 ;  /* 0x000000b89dc6723e */ /* 0x000fe200000010ff */
[----:B------:R-:W-:Y:S01]  /*d1f0*/  IMAD.MOV.U32 R227, RZ, RZ, R2 ;  /* 0x000000ffffe37224 */ /* 0x000fe200078e0002 */
[----:B------:R-:W-:Y:S01]  /*d200*/  F2FP.BF16.F32.PACK_AB R196, R188, R196 ;  /* 0x000000c4bcc4723e */ /* 0x000fe200000010ff */
[----:B------:R-:W-:Y:S01]  /*d210*/  IMAD.MOV.U32 R228, RZ, RZ, R3 ;  /* 0x000000ffffe47224 */ /* 0x000fe200078e0003 */
[----:B------:R-:W-:Y:S02]  /*d220*/  F2FP.BF16.F32.PACK_AB R194, R185, R164 ;  /* 0x000000a4b9c2723e */ /* 0x000fe400000010ff */
[----:B------:R-:W-:Y:S02]  /*d230*/  F2FP.BF16.F32.PACK_AB R184, R186, R176 ;  /* 0x000000b0bab8723e */ /* 0x000fe400000010ff */
[----:B------:R-:W-:-:S02]  /*d240*/  F2FP.BF16.F32.PACK_AB R197, R154, R175 ;  /* 0x000000af9ac5723e */ /* 0x000fc400000010ff */
[----:B------:R-:W-:Y:S02]  /*d250*/  F2FP.BF16.F32.PACK_AB R199, R156, R155 ;  /* 0x0000009b9cc7723e */ /* 0x000fe400000010ff */
[----:B------:R-:W-:Y:S01]  /*d260*/  ISETP.GT.AND P1, PT, R21, UR4, PT ;  /* 0x0000000415007c0c */ /* 0x000fe2000bf24270 */
[----:B------:R-:W-:Y:S01]  /*d270*/  UMOV UR4, UR39 ;  /* 0x0000002700047c82 */ /* 0x000fe20008000000 */
[----:B------:R-:W-:Y:S01]  /*d280*/  F2FP.BF16.F32.PACK_AB R192, R161, R160 ;  /* 0x000000a0a1c0723e */ /* 0x000fe200000010ff */
[----:B------:R-:W-:Y:S01]  /*d290*/  VIADD R21, R21, 0xffffffff ;  /* 0xffffffff15157836 */ /* 0x000fe20000000000 */
        /* <DEDUP_REMOVED lines=13> */
.L_x_1281:
        /* <DEDUP_REMOVED lines=131> */
.L_x_1301:
[----:B------:R-:W-:Y:S01]  /*dba0*/  ULEA UR5, UR39, UR40, 0x3 ;  /* 0x0000002827057291 */ /* 0x000fe2000f8e183f */
[----:B------:R-:W-:-:S05]  /*dbb0*/  IMAD.U32 R0, RZ, RZ, UR38 ;  /* 0x00000026ff007e24 */ /* 0x000fca000f8e00ff */
[----:B------:R-:W-:-:S04]  /*dbc0*/  SHF.L.U32 R0, R0, 0x1f, RZ ;  /* 0x0000001f00007819 */ /* 0x000fc800000006ff */
[----:B------:R0:W1:Y:S01]  /*dbd0*/  SYNCS.PHASECHK.TRANS64.TRYWAIT P1, [UR5+0x30850], R0 ;  /* 0x03085000ff0075a7 */ /* 0x0000620008020145 */
[----:B------:R-:W-:Y:S05]  /*dbe0*/  @!P0 BRA `(.L_x_1302) ;  /* 0x0000000000048947 */ /* 0x000fea0003800000 */
[----:B------:R-:W-:Y:S01]  /*dbf0*/  BPT.TRAP 0x1 ;  /* 0x000000040000795c */ /* 0x000fe20000300000 */
.L_x_1302:
[----:B-1----:R-:W-:Y:S05]  /*dc00*/  @P1 BRA `(.L_x_1303) ;  /* 0x0000000000081947 */ /* 0x002fea0003800000 */
[----:B------:R-:W1:Y:S02]  /*dc10*/  SYNCS.PHASECHK.TRANS64.TRYWAIT P1, [UR5+0x30850], R0 ;  /* 0x03085000ff0075a7 */ /* 0x000e640008020145 */
[----:B-1----:R-:W-:Y:S05]  /*dc20*/  @!P1 BRA `(.L_x_1304) ;  /* 0x000000bc006c9947 */ /* 0x002fea0003800000 */
.L_x_1303:
[----:B------:R-:W-:Y:S01]  /*dc30*/  UIADD3 UR40, UR40, 0x400, URZ ;  /* 0x0000040028287890 */ /* 0x000fe2000fffe03f */
[----:B------:R-:W-:Y:S01]  /*dc40*/  WARPGROUP.ARRIVE ;  /* 0x00000000000079c5 */ /* 0x000fe20000000000 */
[----:B------:R-:W-:Y:S01]  /*dc50*/  UMOV UR7, 0x40000040 ;  /* 0x4000004000077882 */ /* 0x000fe20000000000 */
[----:B01----:R-:W0:Y:S01]  /*dc60*/  SHFL.BFLY PT, R0, R19, 0x2, 0x1f ;  /* 0x0c401f0013007f89 */ /* 0x003e2200000e0000 */
[----:B------:R-:W-:Y:S01]  /*dc70*/  USHF.R.U32.HI UR40, URZ, 0x4, UR40 ;  /* 0x000000043f287899 */ /* 0x000fe20008011628 */
[----:B------:R-:W-:Y:S02]  /*dc80*/  IMAD.MOV.U32 R6, RZ, RZ, RZ ;  /* 0x000000ffff067224 */ /* 0x000fe400078e00ff */
[----:B------:R-:W1:Y:S01]  /*dc90*/  SHFL.BFLY PT, R5, R18, 0x2, 0x1f ;  /* 0x0c401f0012057f89 */ /* 0x000e6200000e0000 */
[----:B------:R-:W-:Y:S01]  /*dca0*/  ULOP3.LUT UR40, UR40, 0x3fff, URZ, 0xc0, !UPT ;  /* 0x00003fff28287892 */ /* 0x000fe2000f8ec03f */
[----:B------:R-:W-:Y:S02]  /*dcb0*/  IMAD.U32 R8, RZ, RZ, UR10 ;  /* 0x0000000aff087e24 */ /* 0x000fe4000f8e00ff */
[----:B------:R-:W-:Y:S01]  /*dcc0*/  IMAD.U32 R12, RZ, RZ, UR10 ;  /* 0x0000000aff0c7e24 */ /* 0x000fe2000f8e00ff */
[----:B------:R-:W-:-:S04]  /*dcd0*/  ULOP3.LUT UR4, UR40, 0x2000000, URZ, 0xfc, !UPT ;  /* 0x0200000028047892 */ /* 0x000fc8000f8efc3f */
[----:B------:R-:W-:-:S07]  /*dce0*/  ULEA UR4, UR39, UR4, 0xb ;  /* 0x0000000427047291 */ /* 0x000fce000f8e583f */
[----:B------:R-:W-:Y:S02]  /*dcf0*/  UMOV UR6, UR4 ;  /* 0x0000000400067c82 */ /* 0x000fe40008000000 */
[----:B------:R-:W-:Y:S01]  /*dd00*/  HGMMA.64x256x16.F32.BF16 R24, R196, gdesc[UR4].tnspB, R24, gsb0 ;  /* 0x43e00004c4187df0 */ /* 0x000fe20008001818 */
[----:B------:R-:W-:Y:S01]  /*dd10*/  UIADD3 UR6, UR4, 0x80, URZ ;  /* 0x0000008004067890 */ /* 0x000fe2000fffe03f */
[----:B0-----:R-:W-:Y:S01]  /*dd20*/  FADD.FTZ R0, R0, R19 ;  /* 0x0000001300007221 */ /* 0x001fe20000010000 */
[----:B------:R-:W-:Y:S01]  /*dd30*/  UMOV UR7, 0x40000040 ;  /* 0x4000004000077882 */ /* 0x000fe20000000000 */
[----:B-1----:R-:W-:-:S03]  /*dd40*/  FADD.FTZ R4, R5, R18 ;  /* 0x0000001205047221 */ /* 0x002fc60000010000 */
[----:B------:R-:W0:Y:S04]  /*dd50*/  SHFL.BFLY PT, R5, R0, 0x1, 0x1f ;  /* 0x0c201f0000057f89 */ /* 0x000e2800000e0000 */
[----:B------:R-:W1:Y:S01]  /*dd60*/  SHFL.BFLY PT, R7, R4, 0x1, 0x1f ;  /* 0x0c201f0004077f89 */ /* 0x000e6200000e0000 */
[----:B0-----:R-:W-:Y:S01]  /*dd70*/  FADD.FTZ R10, R0, R5 ;  /* 0x00000005000a7221 */ /* 0x001fe20000010000 */
[----:B------:R-:W-:Y:S02]  /*dd80*/  IMAD.MOV.U32 R5, RZ, RZ, RZ ;  /* 0x000000ffff057224 */ /* 0x000fe400078e00ff */
[----:B------:R-:W-:Y:S02]  /*dd90*/  IMAD.MOV.U32 R0, RZ, RZ, -0x800000 ;  /* 0xff800000ff007424 */ /* 0x000fe400078e00ff */
[----:B-1----:R-:W-:Y:S01]  /*dda0*/  FADD.FTZ R11, R4, R7 ;  /* 0x00000007040b7221 */ /* 0x002fe20000010000 */
[----:B------:R-:W-:Y:S01]  /*ddb0*/  FSETP.NE.FTZ.AND P1, PT, R10, RZ, PT ;  /* 0x000000ff0a00720b */ /* 0x000fe20003f35000 */
[----:B------:R-:W-:-:S03]  /*ddc0*/  IMAD.MOV.U32 R4, RZ, RZ, -0x800000 ;  /* 0xff800000ff047424 */ /* 0x000fc600078e00ff */
        /* <DEDUP_REMOVED lines=30> */
.L_x_1305:
[----:B------:R-:W2:Y:S01]  /*dfb0*/  LDL.LU R2, [R1+0x14] ;  /* 0x0000140001027983 */ /* 0x000ea20000300800 */
[----:B------:R-:W-:Y:S01]  /*dfc0*/  UIADD3 UR4, UR5, 0x30860, URZ ;  /* 0x0003086005047890 */ /* 0x000fe2000fffe03f */
[----:B------:R-:W0:Y:S01]  /*dfd0*/  S2UR UR5, SR_CgaCtaId ;  /* 0x00000000000579c3 */ /* 0x000e220000008800 */
        /* <DEDUP_REMOVED lines=33> */
[----:B------:R-:W-:Y:S01]  /*e1f0*/  USEL UR4, URZ, 0x1, UP0 ;  /* 0x000000013f047887 */ /* 0x000fe20008000000 */
        /* <DEDUP_REMOVED lines=100> */
[----:B------:R-:W-:-:S02]  /*e840*/  USEL UR39, UR39, URZ, UP0 ;  /* 0x0000003f27277287 */ /* 0x000fc40008000000 */
[----:B------:R-:W-:Y:S01]  /*e850*/  ULOP3.LUT UR38, UR38, UR4, URZ, 0x3c, !UPT ;  /* 0x0000000426267292 */ /* 0x000fe2000f8e3c3f */
[----:B--2---:R-:W-:-:S13]  /*e860*/  R2UR UR6, R2 ;  /* 0x00000000020672ca */ /* 0x004fda00000e0000 */
[----:B------:R-:W-:-:S06]  /*e870*/  UIADD3 UR6, UR6, 0x1, URZ ;  /* 0x0000000106067890 */ /* 0x000fcc000fffe03f */
[----:B------:R-:W-:-:S05]  /*e880*/  IMAD.U32 R2, RZ, RZ, UR6 ;  /* 0x00000006ff027e24 */ /* 0x000fca000f8e00ff */
[----:B------:R0:W-:Y:S02]  /*e890*/  STL [R1+0x14], R2 ;  /* 0x0000140201007387 */ /* 0x0001e40000100800 */
.L_x_1227:
        /* <DEDUP_REMOVED lines=11> */
[----:B0-----:R-:W2:Y:S01]  /*e950*/  LDL.LU R2, [R1+0x10] ;  /* 0x0000100001027983 */ /* 0x001ea20000300800 */
[----:B------:R-:W0:Y:S01]  /*e960*/  S2UR UR4, SR_SWINHI ;  /* 0x00000000000479c3 */ /* 0x000e220000002f00 */
[----:B------:R-:W-:Y:S01]  /*e970*/  F2FP.BF16.F32.PACK_AB R10, R29, R28 ;  /* 0x0000001c1d0a723e */ /* 0x000fe200000010ff */
[----:B------:R-:W-:Y:S01]  /*e980*/  ULDC.64 UR16, c[0x0][0xc00] ;  /* 0x0003000000107ab9 */ /* 0x000fe20000000a00 */
[----:B------:R-:W3:Y:S01]  /*e990*/  LDL R3, [R1+0x28] ;  /* 0x0000280001037983 */ /* 0x000ee20000100800 */
[----:B------:R-:W-:Y:S01]  /*e9a0*/  F2FP.BF16.F32.PACK_AB R11, R31, R30 ;  /* 0x0000001e1f0b723e */ /* 0x000fe200000010ff */
[----:B------:R-:W-:Y:S01]  /*e9b0*/  ULDC.64 UR12, c[0x0][0xc00] ;  /* 0x00030000000c7ab9 */ /* 0x000fe20000000a00 */
[----:B------:R-:W-:Y:S01]  /*e9c0*/  F2FP.BF16.F32.PACK_AB R12, R33, R32 ;  /* 0x00000020210c723e */ /* 0x000fe200000010ff */
[----:B------:R-:W-:Y:S01]  /*e9d0*/  ULDC.64 UR14, c[0x0][0xc08] ;  /* 0x00030200000e7ab9 */ /* 0x000fe20000000a00 */
[----:B------:R-:W-:Y:S01]  /*e9e0*/  F2FP.BF16.F32.PACK_AB R13, R35, R34 ;  /* 0x00000022230d723e */ /* 0x000fe200000010ff */
[----:B------:R-:W-:Y:S01]  /*e9f0*/  ULDC UR22, c[0x0][0xbe8] ;  /* 0x0002fa0000167ab9 */ /* 0x000fe20000000800 */
[----:B------:R-:W-:-:S02]  /*ea00*/  F2FP.BF16.F32.PACK_AB R14, R37, R36 ;  /* 0x00000024250e723e */ /* 0x000fc400000010ff */
[----:B------:R-:W-:Y:S02]  /*ea10*/  F2FP.BF16.F32.PACK_AB R15, R39, R38 ;  /* 0x00000026270f723e */ /* 0x000fe400000010ff */
[----:B------:R-:W-:Y:S02]  /*ea20*/  R2UR UR19, R202 ;  /* 0x00000000ca1372ca */ /* 0x000fe400000e0000 */
[----:B------:R-:W-:Y:S02]  /*ea30*/  R2UR UR18, R204 ;  /* 0x00000000cc1272ca */ /* 0x000fe400000e0000 */
[----:B------:R-:W-:Y:S01]  /*ea40*/  R2UR UR26, R205 ;  /* 0x00000000cd1a72ca */ /* 0x000fe200000e0000 */
[----:B------:R-:W-:Y:S01]  /*ea50*/  UMOV UR10, UR8 ;  /* 0x00000008000a7c82 */ /* 0x000fe20008000000 */
[----:B0-----:R-:W-:Y:S01]  /*ea60*/  UMOV UR11, UR4 ;  /* 0x00000004000b7c82 */ /* 0x001fe20008000000 */
[----:B------:R-:W-:Y:S01]  /*ea70*/  UISETP.NE.U32.AND UP0, UPT, UR14, URZ, UPT ;  /* 0x0000003f0e00728c */ /* 0x000fe2000bf05070 */
[----:B------:R-:W-:-:S03]  /*ea80*/  ULDC UR4, c[0x0][0xad4] ;  /* 0x0002b50000047ab9 */ /* 0x000fc60000000800 */
[----:B------:R-:W-:-:S11]  /*ea90*/  UISETP.NE.AND.EX UP0, UPT, UR15, URZ, UPT, UP0 ;  /* 0x0000003f0f00728c */ /* 0x000fd6000bf05300 */
[----:B------:R-:W-:Y:S01]  /*eaa0*/  @UP0 ULDC.64 UR14, c[0x0][0xc08] ;  /* 0x00030200000e0ab9 */ /* 0x000fe20000000a00 */
[----:B------:R-:W-:Y:S01]  /*eab0*/  BAR.SYNC.DEFER_BLOCKING 0x1, 0x100 ;  /* 0x0044000000007b1d */ /* 0x000fe20000010000 */
[----:B--2---:R-:W-:Y:S01]  /*eac0*/  R2UR UR9, R2 ;  /* 0x00000000020972ca */ /* 0x004fe200000e0000 */
[----:B------:R-:W-:-:S04]  /*ead0*/  IMAD.MOV.U32 R2, RZ, RZ, 0x2 ;  /* 0x00000002ff027424 */ /* 0x000fc800078e00ff */
[----:B---3--:R-:W-:-:S03]  /*eae0*/  IMAD.WIDE R2, R3, R2, UR10 ;  /* 0x0000000a03027e25 */ /* 0x008fc6000f8e0202 */
[C---:B------:R-:W-:Y:S02]  /*eaf0*/  IADD3 R155, P0, R2.reuse, 0x40, RZ ;  /* 0x00000040029b7810 */ /* 0x040fe40007f1e0ff */
[----:B------:R-:W-:-:S03]  /*eb00*/  IADD3 R7, P1, R2, 0x20, RZ ;  /* 0x0000002002077810 */ /* 0x000fc60007f3e0ff */
[----:B------:R-:W-:Y:S01]  /*eb10*/  UIMAD.WIDE UR12, UR9, 0x4, UR12 ;  /* 0x00000004090c78a5 */ /* 0x000fe2000f8e020c */
[----:B------:R-:W-:Y:S02]  /*eb20*/  LOP3.LUT R154, R155, 0x380, RZ, 0xc0, !PT ;  /* 0x000003809b9a7812 */ /* 0x000fe400078ec0ff */
[----:B------:R-:W-:Y:S02]  /*eb30*/  LOP3.LUT R9, R2, 0x380, RZ, 0xc0, !PT ;  /* 0x0000038002097812 */ /* 0x000fe400078ec0ff */
[----:B------:R-:W-:Y:S02]  /*eb40*/  LOP3.LUT R6, R7, 0x380, RZ, 0xc0, !PT ;  /* 0x0000038007067812 */ /* 0x000fe400078ec0ff */
[----:B------:R-:W-:Y:S02]  /*eb50*/  SHF.R.U64 R154, R154, 0x3, RZ ;  /* 0x000000039a9a7819 */ /* 0x000fe400000012ff */
[----:B------:R-:W-:Y:S02]  /*eb60*/  IADD3 R161, P4, R2, 0x60, RZ ;  /* 0x0000006002a17810 */ /* 0x000fe40007f9e0ff */
[----:B------:R-:W-:-:S02]  /*eb70*/  SHF.R.U64 R9, R9, 0x3, RZ ;  /* 0x0000000309097819 */ /* 0x000fc400000012ff */
[----:B------:R-:W-:Y:S02]  /*eb80*/  SHF.R.U64 R6, R6, 0x3, RZ ;  /* 0x0000000306067819 */ /* 0x000fe400000012ff */
[----:B------:R-:W-:Y:S01]  /*eb90*/  LOP3.LUT R154, R154, R155, RZ, 0x3c, !PT ;  /* 0x0000009b9a9a7212 */ /* 0x000fe200078e3cff */
[----:B------:R-:W-:Y:S01]  /*eba0*/  IMAD.X R155, RZ, RZ, R3, P0 ;  /* 0x000000ffff9b7224 */ /* 0x000fe200000e0603 */
[C---:B------:R-:W-:Y:S02]  /*ebb0*/  IADD3 R163, P3, R2.reuse, 0x4000, RZ ;  /* 0x0000400002a37810 */ /* 0x040fe40007f7e0ff */
[C---:B------:R-:W-:Y:S02]  /*ebc0*/  IADD3 R165, P6, R2.reuse, 0x4020, RZ ;  /* 0x0000402002a57810 */ /* 0x040fe40007fde0ff */
[----:B------:R-:W-:Y:S02]  /*ebd0*/  LOP3.LUT R160, R161, 0x380, RZ, 0xc0, !PT ;  /* 0x00000380a1a07812 */ /* 0x000fe400078ec0ff */
[----:B------:R-:W-:-:S02]  /*ebe0*/  IADD3 R21, P2, R2, 0x4060, RZ ;  /* 0x0000406002157810 */ /* 0x000fc40007f5e0ff */
[----:B------:R-:W-:Y:S01]  /*ebf0*/  LOP3.LUT R8, R9, R2, RZ, 0x3c, !PT ;  /* 0x0000000209087212 */ /* 0x000fe200078e3cff */
[--C-:B------:R-:W-:Y:S01]  /*ec00*/  IMAD.MOV.U32 R9, RZ, RZ, R3.reuse ;  /* 0x000000ffff097224 */ /* 0x100fe200078e0003 */
[----:B------:R-:W-:Y:S02]  /*ec10*/  IADD3 R153, P0, R2, 0x8020, RZ ;  /* 0x0000802002997810 */ /* 0x000fe40007f1e0ff */
[----:B------:R-:W-:Y:S01]  /*ec20*/  LOP3.LUT R6, R6, R7, RZ, 0x3c, !PT ;  /* 0x0000000706067212 */ /* 0x000fe200078e3cff */
[----:B------:R-:W-:Y:S01]  /*ec30*/  IMAD.X R7, RZ, RZ, R3, P1 ;  /* 0x000000ffff077224 */ /* 0x000fe200008e0603 */
[----:B------:R-:W-:Y:S02]  /*ec40*/  LOP3.LUT R162, R163, 0x380, RZ, 0xc0, !PT ;  /* 0x00000380a3a27812 */ /* 0x000fe400078ec0ff */
[----:B------:R-:W-:Y:S02]  /*ec50*/  LOP3.LUT R164, R165, 0x380, RZ, 0xc0, !PT ;  /* 0x00000380a5a47812 */ /* 0x000fe400078ec0ff */
[----:B------:R-:W-:-:S02]  /*ec60*/  SHF.R.U64 R160, R160, 0x3, RZ ;  /* 0x00000003a0a07819 */ /* 0x000fc400000012ff */
[C---:B------:R-:W-:Y:S02]  /*ec70*/  IADD3 R167, P5, R2.reuse, 0x4040, RZ ;  /* 0x0000404002a77810 */ /* 0x040fe40007fbe0ff */
[----:B------:R-:W-:Y:S02]  /*ec80*/  LOP3.LUT R20, R21, 0x380, RZ, 0xc0, !PT ;  /* 0x0000038015147812 */ /* 0x000fe400078ec0ff */
[----:B------:R-:W-:Y:S02]  /*ec90*/  IADD3 R169, P1, R2, 0x8000, RZ ;  /* 0x0000800002a97810 */ /* 0x000fe40007f3e0ff */
[----:B------:R-:W-:Y:S02]  /*eca0*/  LOP3.LUT R152, R153, 0x380, RZ, 0xc0, !PT ;  /* 0x0000038099987812 */ /* 0x000fe400078ec0ff */
[----:B------:R-:W-:Y:S02]  /*ecb0*/  MOV R5, R8 ;  /* 0x0000000800057202 */ /* 0x000fe40000000f00 */
[----:B------:R-:W-:-:S02]  /*ecc0*/  SHF.R.U64 R162, R162, 0x3, RZ ;  /* 0x00000003a2a27819 */ /* 0x000fc400000012ff */
[----:B------:R-:W-:Y:S02]  /*ecd0*/  SHF.R.U64 R164, R164, 0x3, RZ ;  /* 0x00000003a4a47819 */ /* 0x000fe400000012ff */
[----:B------:R-:W-:Y:S01]  /*ece0*/  LOP3.LUT R160, R160, R161, RZ, 0x3c, !PT ;  /* 0x000000a1a0a07212 */ /* 0x000fe200078e3cff */
[----:B------:R-:W-:Y:S01]  /*ecf0*/  IMAD.X R161, RZ, RZ, R3, P4 ;  /* 0x000000ffffa17224 */ /* 0x000fe200020e0603 */
[----:B------:R-:W-:Y:S02]  /*ed00*/  F2FP.BF16.F32.PACK_AB R8, R25, R24 ;  /* 0x000000181908723e */ /* 0x000fe400000010ff */
[----:B------:R-:W-:Y:S02]  /*ed10*/  LOP3.LUT R166, R167, 0x380, RZ, 0xc0, !PT ;  /* 0x00000380a7a67812 */ /* 0x000fe400078ec0ff */
[----:B------:R-:W-:Y:S02]  /*ed20*/  F2FP.BF16.F32.PACK_AB R9, R27, R26 ;  /* 0x0000001a1b09723e */ /* 0x000fe400000010ff */
[----:B------:R-:W-:-:S02]  /*ed30*/  SHF.R.U64 R20, R20, 0x3, RZ ;  /* 0x0000000314147819 */ /* 0x000fc400000012ff */
[----:B------:R-:W-:Y:S01]  /*ed40*/  LOP3.LUT R168, R169, 0x380, RZ, 0xc0, !PT ;  /* 0x00000380a9a87812 */ /* 0x000fe200078ec0ff */
[----:B------:R0:W-:Y:S01]  /*ed50*/  STSM.16.M88.4 [R5], R8 ;  /* 0x0000000805007844 */ /* 0x0001e20000000200 */
[----:B------:R-:W-:Y:S02]  /*ed60*/  SHF.R.U64 R152, R152, 0x3, RZ ;  /* 0x0000000398987819 */ /* 0x000fe400000012ff */
[----:B------:R-:W-:Y:S02]  /*ed70*/  MOV R7, R6 ;  /* 0x0000000600077202 */ /* 0x000fe40000000f00 */
[----:B------:R-:W-:Y:S02]  /*ed80*/  IADD3 R171, P4, R2, 0x8040, RZ ;  /* 0x0000804002ab7810 */ /* 0x000fe40007f9e0ff */
[----:B------:R-:W-:Y:S01]  /*ed90*/  LOP3.LUT R162, R162, R163, RZ, 0x3c, !PT ;  /* 0x000000a3a2a27212 */ /* 0x000fe200078e3cff */
[--C-:B------:R-:W-:Y:S01]  /*eda0*/  IMAD.X R163, RZ, RZ, R3.reuse, P3 ;  /* 0x000000ffffa37224 */ /* 0x100fe200018e0603 */
[----:B------:R-:W-:Y:S01]  /*edb0*/  LOP3.LUT R164, R164, R165, RZ, 0x3c, !PT ;  /* 0x000000a5a4a47212 */ /* 0x000fe200078e3cff */
[--C-:B------:R-:W-:Y:S01]  /*edc0*/  IMAD.X R165, RZ, RZ, R3.reuse, P6 ;  /* 0x000000ffffa57224 */ /* 0x100fe200030e0603 */
[----:B------:R-:W-:Y:S01]  /*edd0*/  SHF.R.U64 R166, R166, 0x3, RZ ;  /* 0x00000003a6a67819 */ /* 0x000fe200000012ff */
[----:B------:R1:W-:Y:S01]  /*ede0*/  STSM.16.M88.4 [R7], R12 ;  /* 0x0000000c07007844 */ /* 0x0003e20000000200 */
[----:B------:R-:W-:Y:S01]  /*edf0*/  LOP3.LUT R20, R20, R21, RZ, 0x3c, !PT ;  /* 0x0000001514147212 */ /* 0x000fe200078e3cff */
[----:B------:R-:W-:Y:S01]  /*ee00*/  IMAD.X R21, RZ, RZ, R3, P2 ;  /* 0x000000ffff157224 */ /* 0x000fe200010e0603 */
[----:B------:R-:W-:-:S02]  /*ee10*/  SHF.R.U64 R168, R168, 0x3, RZ ;  /* 0x00000003a8a87819 */ /* 0x000fc400000012ff */
[----:B------:R-:W-:Y:S01]  /*ee20*/  LOP3.LUT R152, R152, R153, RZ, 0x3c, !PT ;  /* 0x0000009998987212 */ /* 0x000fe200078e3cff */
[----:B------:R-:W-:Y:S01]  /*ee30*/  IMAD.X R153, RZ, RZ, R3, P0 ;  /* 0x000000ffff997224 */ /* 0x000fe200000e0603 */
[----:B------:R-:W-:Y:S02]  /*ee40*/  LOP3.LUT R170, R171, 0x380, RZ, 0xc0, !PT ;  /* 0x00000380abaa7812 */ /* 0x000fe400078ec0ff */
[C---:B------:R-:W-:Y:S02]  /*ee50*/  IADD3 R157, P3, R2.reuse, 0x8060, RZ ;  /* 0x00008060029d7810 */ /* 0x040fe40007f7e0ff */
[----:B------:R-:W-:Y:S02]  /*ee60*/  IADD3 R159, P6, R2, 0xc000, RZ ;  /* 0x0000c000029f7810 */ /* 0x000fe40007fde0ff */
[----:B------:R-:W-:Y:S02]  /*ee70*/  MOV R154, R154 ;  /* 0x0000009a009a7202 */ /* 0x000fe40000000f00 */
[----:B0-----:R-:W-:-:S02]  /*ee80*/  F2FP.BF16.F32.PACK_AB R8, R41, R40 ;  /* 0x000000282908723e */ /* 0x001fc400000010ff */
[----:B------:R-:W-:Y:S02]  /*ee90*/  F2FP.BF16.F32.PACK_AB R9, R43, R42 ;  /* 0x0000002a2b09723e */ /* 0x000fe400000010ff */
[----:B------:R-:W-:Y:S02]  /*eea0*/  F2FP.BF16.F32.PACK_AB R10, R45, R44 ;  /* 0x0000002c2d0a723e */ /* 0x000fe400000010ff */
[----:B------:R-:W-:Y:S02]  /*eeb0*/  F2FP.BF16.F32.PACK_AB R11, R47, R46 ;  /* 0x0000002e2f0b723e */ /* 0x000fe400000010ff */
[----:B------:R-:W-:Y:S01]  /*eec0*/  LOP3.LUT R166, R166, R167, RZ, 0x3c, !PT ;  /* 0x000000a7a6a67212 */ /* 0x000fe200078e3cff */
[----:B------:R-:W-:Y:S01]  /*eed0*/  IMAD.X R167, RZ, RZ, R3, P5 ;  /* 0x000000ffffa77224 */ /* 0x000fe200028e0603 */
[----:B------:R-:W-:Y:S01]  /*eee0*/  MOV R161, R160 ;  /* 0x000000a000a17202 */ /* 0x000fe20000000f00 */
[----:B------:R0:W-:Y:S01]  /*eef0*/  STSM.16.M88.4 [R154], R8 ;  /* 0x000000089a007844 */ /* 0x0001e20000000200 */
[----:B-1----:R-:W-:-:S02]  /*ef00*/  F2FP.BF16.F32.PACK_AB R12, R49, R48 ;  /* 0x00000030310c723e */ /* 0x002fc400000010ff */
[----:B------:R-:W-:Y:S02]  /*ef10*/  F2FP.BF16.F32.PACK_AB R13, R51, R50 ;  /* 0x00000032330d723e */ /* 0x000fe400000010ff */
[----:B------:R-:W-:Y:S02]  /*ef20*/  F2FP.BF16.F32.PACK_AB R14, R53, R52 ;  /* 0x00000034350e723e */ /* 0x000fe400000010ff */
[----:B------:R-:W-:Y:S02]  /*ef30*/  F2FP.BF16.F32.PACK_AB R15, R55, R54 ;  /* 0x00000036370f723e */ /* 0x000fe400000010ff */
[----:B------:R-:W-:Y:S01]  /*ef40*/  LOP3.LUT R168, R168, R169, RZ, 0x3c, !PT ;  /* 0x000000a9a8a87212 */ /* 0x000fe200078e3cff */
[----:B------:R-:W-:Y:S01]  /*ef50*/  IMAD.X R169, RZ, RZ, R3, P1 ;  /* 0x000000ffffa97224 */ /* 0x000fe200008e0603 */
[----:B------:R-:W-:Y:S01]  /*ef60*/  SHF.R.U64 R170, R170, 0x3, RZ ;  /* 0x00000003aaaa7819 */ /* 0x000fe200000012ff */
[----:B------:R1:W-:Y:S01]  /*ef70*/  STSM.16.M88.4 [R161], R12 ;  /* 0x0000000ca1007844 */ /* 0x0003e20000000200 */
[----:B------:R-:W-:-:S02]  /*ef80*/  LOP3.LUT R156, R157, 0x380, RZ, 0xc0, !PT ;  /* 0x000003809d9c7812 */ /* 0x000fc400078ec0ff */
[----:B------:R-:W-:Y:S02]  /*ef90*/  LOP3.LUT R158, R159, 0x380, RZ, 0xc0, !PT ;  /* 0x000003809f9e7812 */ /* 0x000fe400078ec0ff */
[----:B------:R-:W-:Y:S02]  /*efa0*/  MOV R22, R20 ;  /* 0x0000001400167202 */ /* 0x000fe40000000f00 */
[C---:B------:R-:W-:Y:S02]  /*efb0*/  IADD3 R6, P5, R2.reuse, 0xc020, RZ ;  /* 0x0000c02002067810 */ /* 0x040fe40007fbe0ff */
[C---:B------:R-:W-:Y:S02]  /*efc0*/  IADD3 R5, P1, R2.reuse, 0xc060, RZ ;  /* 0x0000c06002057810 */ /* 0x040fe40007f3e0ff */
[----:B------:R-:W-:Y:S02]  /*efd0*/  MOV R20, R152 ;  /* 0x0000009800147202 */ /* 0x000fe40000000f00 */
[----:B------:R-:W-:-:S02]  /*efe0*/  IADD3 R19, P2, R2, 0xc040, RZ ;  /* 0x0000c04002137810 */ /* 0x000fc40007f5e0ff */
[----:B------:R-:W-:Y:S02]  /*eff0*/  MOV R162, R162 ;  /* 0x000000a200a27202 */ /* 0x000fe40000000f00 */
[----:B------:R-:W-:Y:S02]  /*f000*/  F2FP.BF16.F32.PACK_AB R152, R57, R56 ;  /* 0x000000383998723e */ /* 0x000fe400000010ff */
[----:B------:R-:W-:Y:S02]  /*f010*/  F2FP.BF16.F32.PACK_AB R153, R59, R58 ;  /* 0x0000003a3b99723e */ /* 0x000fe400000010ff */
[----:B0-----:R-:W-:Y:S02]  /*f020*/  F2FP.BF16.F32.PACK_AB R154, R61, R60 ;  /* 0x0000003c3d9a723e */ /* 0x001fe400000010ff */
[----:B------:R-:W-:Y:S02]  /*f030*/  F2FP.BF16.F32.PACK_AB R155, R63, R62 ;  /* 0x0000003e3f9b723e */ /* 0x000fe400000010ff */
[----:B------:R-:W-:-:S02]  /*f040*/  MOV R164, R164 ;  /* 0x000000a400a47202 */ /* 0x000fc40000000f00 */
[----:B------:R-:W-:Y:S01]  /*f050*/  F2FP.BF16.F32.PACK_AB R8, R65, R64 ;  /* 0x000000404108723e */ /* 0x000fe200000010ff */
[----:B------:R-:W-:Y:S01]  /*f060*/  STSM.16.M88.4 [R162], R152 ;  /* 0x00000098a2007844 */ /* 0x000fe20000000200 */
[----:B------:R-:W-:Y:S02]  /*f070*/  F2FP.BF16.F32.PACK_AB R9, R67, R66 ;  /* 0x000000424309723e */ /* 0x000fe400000010ff */
[----:B------:R-:W-:Y:S02]  /*f080*/  F2FP.BF16.F32.PACK_AB R10, R69, R68 ;  /* 0x00000044450a723e */ /* 0x000fe400000010ff */
[----:B------:R-:W-:Y:S02]  /*f090*/  F2FP.BF16.F32.PACK_AB R11, R71, R70 ;  /* 0x00000046470b723e */ /* 0x000fe400000010ff */
[----:B------:R-:W-:Y:S01]  /*f0a0*/  LOP3.LUT R170, R170, R171, RZ, 0x3c, !PT ;  /* 0x000000abaaaa7212 */ /* 0x000fe200078e3cff */
[----:B------:R-:W-:Y:S01]  /*f0b0*/  IMAD.X R171, RZ, RZ, R3, P4 ;  /* 0x000000ffffab7224 */ /* 0x000fe200020e0603 */
[----:B------:R-:W-:Y:S01]  /*f0c0*/  SHF.R.U64 R156, R156, 0x3, RZ ;  /* 0x000000039c9c7819 */ /* 0x000fe200000012ff */
[----:B------:R0:W-:Y:S01]  /*f0d0*/  STSM.16.M88.4 [R164], R8 ;  /* 0x00000008a4007844 */ /* 0x0001e20000000200 */
[----:B------:R-:W-:-:S02]  /*f0e0*/  SHF.R.U64 R158, R158, 0x3, RZ ;  /* 0x000000039e9e7819 */ /* 0x000fc400000012ff */
[----:B------:R-:W-:Y:S02]  /*f0f0*/  MOV R166, R166 ;  /* 0x000000a600a67202 */ /* 0x000fe40000000f00 */
[----:B-1----:R-:W-:Y:S02]  /*f100*/  F2FP.BF16.F32.PACK_AB R12, R73, R72 ;  /* 0x00000048490c723e */ /* 0x002fe400000010ff */
[----:B------:R-:W-:Y:S02]  /*f110*/  F2FP.BF16.F32.PACK_AB R13, R75, R74 ;  /* 0x0000004a4b0d723e */ /* 0x000fe400000010ff */
[----:B------:R-:W-:Y:S02]  /*f120*/  F2FP.BF16.F32.PACK_AB R14, R77, R76 ;  /* 0x0000004c4d0e723e */ /* 0x000fe400000010ff */
[----:B------:R-:W-:Y:S02]  /*f130*/  F2FP.BF16.F32.PACK_AB R15, R79, R78 ;  /* 0x0000004e4f0f723e */ /* 0x000fe400000010ff */
[----:B------:R-:W-:-:S02]  /*f140*/  LOP3.LUT R7, R6, 0x380, RZ, 0xc0, !PT ;  /* 0x0000038006077812 */ /* 0x000fc400078ec0ff */
[----:B------:R-:W-:Y:S01]  /*f150*/  LOP3.LUT R2, R5, 0x380, RZ, 0xc0, !PT ;  /* 0x0000038005027812 */ /* 0x000fe200078ec0ff */
[----:B------:R1:W-:Y:S01]  /*f160*/  STSM.16.M88.4 [R166], R12 ;  /* 0x0000000ca6007844 */ /* 0x0003e20000000200 */
[----:B------:R-:W-:Y:S02]  /*f170*/  LOP3.LUT R18, R19, 0x380, RZ, 0xc0, !PT ;  /* 0x0000038013127812 */ /* 0x000fe400078ec0ff */
[----:B------:R-:W-:Y:S01]  /*f180*/  LOP3.LUT R156, R156, R157, RZ, 0x3c, !PT ;  /* 0x0000009d9c9c7212 */ /* 0x000fe200078e3cff */
[--C-:B------:R-:W-:Y:S01]  /*f190*/  IMAD.X R157, RZ, RZ, R3.reuse, P3 ;  /* 0x000000ffff9d7224 */ /* 0x100fe200018e0603 */
[----:B------:R-:W-:Y:S01]  /*f1a0*/  LOP3.LUT R158, R158, R159, RZ, 0x3c, !PT ;  /* 0x0000009f9e9e7212 */ /* 0x000fe200078e3cff */
[----:B------:R-:W-:Y:S01]  /*f1b0*/  IMAD.X R159, RZ, RZ, R3, P6 ;  /* 0x000000ffff9f7224 */ /* 0x000fe200030e0603 */
[----:B------:R-:W-:Y:S02]  /*f1c0*/  SHF.R.U64 R7, R7, 0x3, RZ ;  /* 0x0000000307077819 */ /* 0x000fe400000012ff */
[----:B------:R-:W-:-:S02]  /*f1d0*/  SHF.R.U64 R2, R2, 0x3, RZ ;  /* 0x0000000302027819 */ /* 0x000fc400000012ff */
[----:B------:R-:W-:Y:S02]  /*f1e0*/  SHF.R.U64 R18, R18, 0x3, RZ ;  /* 0x0000000312127819 */ /* 0x000fe400000012ff */
[----:B------:R-:W-:Y:S02]  /*f1f0*/  MOV R160, R168 ;  /* 0x000000a800a07202 */ /* 0x000fe40000000f00 */
[----:B------:R-:W-:Y:S02]  /*f200*/  MOV R21, R170 ;  /* 0x000000aa00157202 */ /* 0x000fe40000000f00 */
[----:B0-----:R-:W-:Y:S02]  /*f210*/  F2FP.BF16.F32.PACK_AB R164, R81, R80 ;  /* 0x0000005051a4723e */ /* 0x001fe400000010ff */
[----:B------:R-:W-:Y:S02]  /*f220*/  F2FP.BF16.F32.PACK_AB R165, R83, R82 ;  /* 0x0000005253a5723e */ /* 0x000fe400000010ff */
[----:B-1----:R-:W-:-:S02]  /*f230*/  F2FP.BF16.F32.PACK_AB R166, R85, R84 ;  /* 0x0000005455a6723e */ /* 0x002fc400000010ff */
[----:B------:R-:W-:Y:S02]  /*f240*/  F2FP.BF16.F32.PACK_AB R167, R87, R86 ;  /* 0x0000005657a7723e */ /* 0x000fe400000010ff */
[----:B------:R-:W-:Y:S02]  /*f250*/  F2FP.BF16.F32.PACK_AB R168, R89, R88 ;  /* 0x0000005859a8723e */ /* 0x000fe400000010ff */
[----:B------:R-:W-:Y:S01]  /*f260*/  F2FP.BF16.F32.PACK_AB R169, R91, R90 ;  /* 0x0000005a5ba9723e */ /* 0x000fe200000010ff */
[----:B------:R-:W-:Y:S01]  /*f270*/  STSM.16.M88.4 [R22], R164 ;  /* 0x000000a416007844 */ /* 0x000fe20000000200 */
[----:B------:R-:W-:Y:S02]  /*f280*/  F2FP.BF16.F32.PACK_AB R170, R93, R92 ;  /* 0x0000005c5daa723e */ /* 0x000fe400000010ff */
[----:B------:R-:W-:Y:S02]  /*f290*/  F2FP.BF16.F32.PACK_AB R171, R95, R94 ;  /* 0x0000005e5fab723e */ /* 0x000fe400000010ff */
[----:B------:R-:W-:Y:S01]  /*f2a0*/  LOP3.LUT R6, R7, R6, RZ, 0x3c, !PT ;  /* 0x0000000607067212 */ /* 0x000fe200078e3cff */
[--C-:B------:R-:W-:Y:S01]  /*f2b0*/  IMAD.X R7, RZ, RZ, R3.reuse, P5 ;  /* 0x000000ffff077224 */ /* 0x100fe200028e0603 */
[----:B------:R-:W-:Y:S01]  /*f2c0*/  LOP3.LUT R2, R2, R5, RZ, 0x3c, !PT ;  /* 0x0000000502027212 */ /* 0x000fe200078e3cff */
[----:B------:R0:W-:Y:S01]  /*f2d0*/  STSM.16.M88.4 [R160], R168 ;  /* 0x000000a8a0007844 */ /* 0x0001e20000000200 */
[----:B------:R-:W-:Y:S01]  /*f2e0*/  LOP3.LUT R18, R18, R19, RZ, 0x3c, !PT ;  /* 0x0000001312127212 */ /* 0x000fe200078e3cff */
[--C-:B------:R-:W-:Y:S01]  /*f2f0*/  IMAD.X R19, RZ, RZ, R3.reuse, P2 ;  /* 0x000000ffff137224 */ /* 0x100fe200010e0603 */
[----:B------:R-:W-:Y:S01]  /*f300*/  MOV R172, R156 ;  /* 0x0000009c00ac7202 */ /* 0x000fe20000000f00 */
[----:B------:R-:W-:Y:S01]  /*f310*/  IMAD.X R3, RZ, RZ, R3, P1 ;  /* 0x000000ffff037224 */ /* 0x000fe200008e0603 */
[----:B------:R-:W-:-:S02]  /*f320*/  MOV R5, R158 ;  /* 0x0000009e00057202 */ /* 0x000fc40000000f00 */
[----:B------:R-:W-:Y:S02]  /*f330*/  F2FP.BF16.F32.PACK_AB R152, R97, R96 ;  /* 0x000000606198723e */ /* 0x000fe400000010ff */
[----:B------:R-:W-:Y:S02]  /*f340*/  F2FP.BF16.F32.PACK_AB R153, R99, R98 ;  /* 0x000000626399723e */ /* 0x000fe400000010ff */
[----:B------:R-:W-:Y:S02]  /*f350*/  F2FP.BF16.F32.PACK_AB R154, R101, R100 ;  /* 0x00000064659a723e */ /* 0x000fe400000010ff */
[----:B------:R-:W-:Y:S02]  /*f360*/  F2FP.BF16.F32.PACK_AB R155, R103, R102 ;  /* 0x00000066679b723e */ /* 0x000fe400000010ff */
[----:B------:R-:W-:Y:S02]  /*f370*/  F2FP.BF16.F32.PACK_AB R156, R105, R104 ;  /* 0x00000068699c723e */ /* 0x000fe400000010ff */
[----:B------:R-:W-:Y:S01]  /*f380*/  F2FP.BF16.F32.PACK_AB R157, R107, R106 ;  /* 0x0000006a6b9d723e */ /* 0x000fe200000010ff */
[----:B------:R1:W-:Y:S01]  /*f390*/  STSM.16.M88.4 [R20], R152 ;  /* 0x0000009814007844 */ /* 0x0003e20000000200 */
[----:B------:R-:W-:-:S02]  /*f3a0*/  F2FP.BF16.F32.PACK_AB R158, R109, R108 ;  /* 0x0000006c6d9e723e */ /* 0x000fc400000010ff */
[----:B------:R-:W-:Y:S02]  /*f3b0*/  F2FP.BF16.F32.PACK_AB R159, R111, R110 ;  /* 0x0000006e6f9f723e */ /* 0x000fe400000010ff */
[----:B0-----:R-:W-:Y:S02]  /*f3c0*/  F2FP.BF16.F32.PACK_AB R160, R113, R112 ;  /* 0x0000007071a0723e */ /* 0x001fe400000010ff */
[----:B------:R-:W-:Y:S01]  /*f3d0*/  F2FP.BF16.F32.PACK_AB R161, R115, R114 ;  /* 0x0000007273a1723e */ /* 0x000fe200000010ff */
[----:B------:R0:W-:Y:S01]  /*f3e0*/  STSM.16.M88.4 [R21], R156 ;  /* 0x0000009c15007844 */ /* 0x0001e20000000200 */
[----:B------:R-:W-:Y:S02]  /*f3f0*/  F2FP.BF16.F32.PACK_AB R162, R117, R116 ;  /* 0x0000007475a2723e */ /* 0x000fe400000010ff */
[----:B------:R-:W-:Y:S02]  /*f400*/  F2FP.BF16.F32.PACK_AB R163, R119, R118 ;  /* 0x0000007677a3723e */ /* 0x000fe400000010ff */
[----:B------:R-:W-:-:S02]  /*f410*/  F2FP.BF16.F32.PACK_AB R8, R121, R120 ;  /* 0x000000787908723e */ /* 0x000fc400000010ff */
[----:B------:R-:W-:Y:S01]  /*f420*/  F2FP.BF16.F32.PACK_AB R9, R123, R122 ;  /* 0x0000007a7b09723e */ /* 0x000fe200000010ff */
[----:B------:R-:W-:Y:S01]  /*f430*/  STSM.16.M88.4 [R172], R160 ;  /* 0x000000a0ac007844 */ /* 0x000fe20000000200 */
[----:B------:R-:W-:Y:S02]  /*f440*/  F2FP.BF16.F32.PACK_AB R10, R125, R124 ;  /* 0x0000007c7d0a723e */ /* 0x000fe400000010ff */
[----:B------:R-:W-:Y:S02]  /*f450*/  F2FP.BF16.F32.PACK_AB R11, R127, R126 ;  /* 0x0000007e7f0b723e */ /* 0x000fe400000010ff */
[----:B------:R-:W-:Y:S02]  /*f460*/  MOV R6, R6 ;  /* 0x0000000600067202 */ /* 0x000fe40000000f00 */
[----:B------:R-:W-:Y:S01]  /*f470*/  F2FP.BF16.F32.PACK_AB R12, R129, R128 ;  /* 0x00000080810c723e */ /* 0x000fe200000010ff */
[----:B------:R-:W-:Y:S01]  /*f480*/  STSM.16.M88.4 [R5], R8 ;  /* 0x0000000805007844 */ /* 0x000fe20000000200 */
[----:B------:R-:W-:-:S02]  /*f490*/  F2FP.BF16.F32.PACK_AB R13, R131, R130 ;  /* 0x00000082830d723e */ /* 0x000fc400000010ff */
[----:B------:R-:W-:Y:S02]  /*f4a0*/  F2FP.BF16.F32.PACK_AB R14, R133, R132 ;  /* 0x00000084850e723e */ /* 0x000fe400000010ff */
[----:B------:R-:W-:Y:S02]  /*f4b0*/  F2FP.BF16.F32.PACK_AB R15, R135, R134 ;  /* 0x00000086870f723e */ /* 0x000fe400000010ff */
[----:B------:R-:W-:Y:S02]  /*f4c0*/  MOV R18, R18 ;  /* 0x0000001200127202 */ /* 0x000fe40000000f00 */
[----:B-1----:R-:W-:Y:S01]  /*f4d0*/  F2FP.BF16.F32.PACK_AB R152, R137, R136 ;  /* 0x000000888998723e */ /* 0x002fe200000010ff */
[----:B------:R1:W-:Y:S01]  /*f4e0*/  STSM.16.M88.4 [R6], R12 ;  /* 0x0000000c06007844 */ /* 0x0003e20000000200 */
[----:B------:R-:W-:Y:S02]  /*f4f0*/  F2FP.BF16.F32.PACK_AB R153, R139, R138 ;  /* 0x0000008a8b99723e */ /* 0x000fe400000010ff */
[----:B------:R-:W-:-:S02]  /*f500*/  F2FP.BF16.F32.PACK_AB R154, R141, R140 ;  /* 0x0000008c8d9a723e */ /* 0x000fc400000010ff */
[----:B------:R-:W-:Y:S02]  /*f510*/  F2FP.BF16.F32.PACK_AB R155, R143, R142 ;  /* 0x0000008e8f9b723e */ /* 0x000fe400000010ff */
[----:B------:R-:W-:Y:S01]  /*f520*/  MOV R7, R2 ;  /* 0x0000000200077202 */ /* 0x000fe20000000f00 */
[----:B------:R-:W-:Y:S01]  /*f530*/  IMAD.U32 R2, RZ, RZ, UR12 ;  /* 0x0000000cff027e24 */ /* 0x000fe2000f8e00ff */
[----:B0-----:R-:W-:Y:S01]  /*f540*/  F2FP.BF16.F32.PACK_AB R156, R145, R144 ;  /* 0x00000090919c723e */ /* 0x001fe200000010ff */
[----:B------:R-:W-:Y:S01]  /*f550*/  STSM.16.M88.4 [R18], R152 ;  /* 0x0000009812007844 */ /* 0x000fe20000000200 */
[----:B------:R-:W-:Y:S01]  /*f560*/  F2FP.BF16.F32.PACK_AB R157, R147, R146 ;  /* 0x00000092939d723e */ /* 0x000fe200000010ff */
[----:B------:R-:W-:Y:S01]  /*f570*/  IMAD.U32 R3, RZ, RZ, UR13 ;  /* 0x0000000dff037e24 */ /* 0x000fe2000f8e00ff */
[----:B------:R-:W-:Y:S02]  /*f580*/  F2FP.BF16.F32.PACK_AB R158, R149, R148 ;  /* 0x00000094959e723e */ /* 0x000fe400000010ff */
[----:B------:R-:W-:-:S02]  /*f590*/  F2FP.BF16.F32.PACK_AB R159, R151, R150 ;  /* 0x00000096979f723e */ /* 0x000fc400000010ff */
[----:B------:R-:W-:-:S03]  /*f5a0*/  ISETP.NE.U32.AND P0, PT, RZ, UR16, PT ;  /* 0x00000010ff007c0c */ /* 0x000fc6000bf05070 */
[----:B------:R0:W-:Y:S01]  /*f5b0*/  STSM.16.M88.4 [R7], R156 ;  /* 0x0000009c07007844 */ /* 0x0001e20000000200 */
[----:B------:R-:W-:Y:S01]  /*f5c0*/  BAR.SYNC.DEFER_BLOCKING 0x1, 0x100 ;  /* 0x0044000000007b1d */ /* 0x000fe20000010000 */
[----:B------:R-:W-:-:S13]  /*f5d0*/  ISETP.NE.AND.EX P0, PT, RZ, UR17, PT, P0 ;  /* 0x00000011ff007c0c */ /* 0x000fda000bf05300 */
[----:B------:R2:W3:Y:S01]  /*f5e0*/  @P0 LDG.E R19, desc[UR36][R2.64] ;  /* 0x0000002402130981 */ /* 0x0004e2000c1e1900 */
[----:B------:R-:W-:Y:S01]  /*f5f0*/  PLOP3.LUT P4, PT, PT, PT, UP0, 0x80, 0x0 ;  /* 0x000000000000781c */ /* 0x000fe20003f8f008 */
[----:B------:R-:W-:-:S06]  /*f600*/  @UP0 UIMAD.WIDE UR14, UR9, 0x4, UR14 ;  /* 0x00000004090e08a5 */ /* 0x000fcc000f8e020e */
[----:B--2---:R-:W-:Y:S02]  /*f610*/  IMAD.U32 R2, RZ, RZ, UR14 ;  /* 0x0000000eff027e24 */ /* 0x004fe4000f8e00ff */
[----:B------:R-:W-:-:S05]  /*f620*/  IMAD.U32 R3, RZ, RZ, UR15 ;  /* 0x0000000fff037e24 */ /* 0x000fca000f8e00ff */
[----:B-1----:R1:W2:Y:S01]  /*f630*/  @P4 LDG.E R6, desc[UR36][R2.64] ;  /* 0x0000002402064981 */ /* 0x0022a2000c1e1900 */
[----:B------:R-:W-:Y:S01]  /*f640*/  UISETP.NE.AND UP0, UPT, UR19, URZ, UPT ;  /* 0x0000003f1300728c */ /* 0x000fe2000bf05270 */
[----:B------:R-:W-:Y:S01]  /*f650*/  VIADD R5, R23, UR61 ;  /* 0x0000003d17057c36 */ /* 0x000fe20008000000 */
[----:B------:R-:W-:Y:S02]  /*f660*/  UISETP.NE.AND UP1, UPT, UR22, 0x1, UPT ;  /* 0x000000011600788c */ /* 0x000fe4000bf25270 */
[----:B------:R-:W-:Y:S01]  /*f670*/  USEL UR4, UR19, UR4, UP0 ;  /* 0x0000000413047287 */ /* 0x000fe20008000000 */
[----:B------:R-:W-:Y:S01]  /*f680*/  UMOV UR25, 0x9b8 ;  /* 0x000009b800197882 */ /* 0x000fe20000000000 */
[----:B------:R-:W-:Y:S02]  /*f690*/  UISETP.NE.U32.AND UP0, UPT, UR16, URZ, UPT ;  /* 0x0000003f1000728c */ /* 0x000fe4000bf05070 */
[----:B------:R-:W-:Y:S01]  /*f6a0*/  PLOP3.LUT P1, PT, PT, PT, UP1, 0x80, 0x0 ;  /* 0x000000000000781c */ /* 0x000fe20003f2f018 */
[----:B------:R-:W-:Y:S01]  /*f6b0*/  UISETP.GT.AND UP2, UPT, UR4, 0x1, UPT ;  /* 0x000000010400788c */ /* 0x000fe2000bf44270 */
[----:B-1----:R-:W-:Y:S01]  /*f6c0*/  IMAD.MOV.U32 R3, RZ, RZ, R5 ;  /* 0x000000ffff037224 */ /* 0x002fe200078e0005 */
[----:B------:R-:W-:-:S02]  /*f6d0*/  UISETP.NE.AND.EX UP0, UPT, UR17, URZ, UPT, UP0 ;  /* 0x0000003f1100728c */ /* 0x000fc4000bf05300 */
[----:B------:R-:W-:Y:S01]  /*f6e0*/  USEL UR25, UR25, 0x978, UP2 ;  /* 0x0000097819197887 */ /* 0x000fe20009000000 */
[----:B------:R-:W-:Y:S01]  /*f6f0*/  UMOV UR4, URZ ;  /* 0x0000003f00047c82 */ /* 0x000fe20008000000 */
[----:B------:R-:W-:Y:S02]  /*f700*/  USHF.R.S32.HI UR14, URZ, 0x1f, UR9 ;  /* 0x0000001f3f0e7899 */ /* 0x000fe40008011409 */
[----:B------:R-:W-:Y:S01]  /*f710*/  USEL UR9, UR9, URZ, !UP0 ;  /* 0x0000003f09097287 */ /* 0x000fe2000c000000 */
[----:B------:R-:W-:Y:S01]  /*f720*/  @UP1 ULDC UR27, c[0x0][0xbec] ;  /* 0x0002fb00001b1ab9 */ /* 0x000fe20000000800 */
[----:B------:R-:W-:Y:S02]  /*f730*/  USEL UR23, UR18, URZ, UP2 ;  /* 0x0000003f12177287 */ /* 0x000fe40009000000 */
[----:B------:R-:W-:Y:S01]  /*f740*/  @P1 IMAD.HI.U32 R2, R5, UR27, RZ ;  /* 0x0000001b05021c27 */ /* 0x000fe2000f8e00ff */
[----:B------:R-:W-:-:S03]  /*f750*/  USEL UR24, UR14, URZ, !UP0 ;  /* 0x0000003f0e187287 */ /* 0x000fc6000c000000 */
[----:B------:R-:W-:Y:S01]  /*f760*/  ULDC.64 UR18, c[0x0][UR25+0x220] ;  /* 0x0000880019127abb */ /* 0x000fe20008000a00 */
[----:B------:R-:W-:Y:S01]  /*f770*/  ULDC.64 UR16, c[0x0][UR25+0x218] ;  /* 0x0000860019107abb */ /* 0x000fe20008000a00 */
[----:B------:R-:W-:Y:S01]  /*f780*/  UIMAD UR19, UR19, UR9, URZ ;  /* 0x00000009131372a4 */ /* 0x000fe2000f8e023f */
[----:B------:R-:W-:Y:S01]  /*f790*/  ULDC.64 UR20, c[0x0][UR25+0x228] ;  /* 0x00008a0019147abb */ /* 0x000fe20008000a00 */
[----:B------:R-:W-:Y:S01]  /*f7a0*/  @UP1 ULDC UR30, c[0x0][0xbf0] ;  /* 0x0002fc00001e1ab9 */ /* 0x000fe20000000800 */
[----:B------:R-:W-:Y:S01]  /*f7b0*/  UIMAD.WIDE.U32 UR14, UR16, UR26, URZ ;  /* 0x0000001a100e72a5 */ /* 0x000fe2000f8e003f */
[----:B------:R-:W-:Y:S01]  /*f7c0*/  @P1 SHF.R.U32.HI R3, RZ, UR30, R2 ;  /* 0x0000001eff031c19 */ /* 0x000fe20008011602 */
[----:B------:R-:W-:Y:S02]  /*f7d0*/  UIMAD UR26, UR17, UR26, URZ ;  /* 0x0000001a111a72a4 */ /* 0x000fe4000f8e023f */
[----:B------:R-:W-:Y:S02]  /*f7e0*/  UIMAD.WIDE.U32 UR28, UR20, UR23, URZ ;  /* 0x00000017141c72a5 */ /* 0x000fe4000f8e003f */
[----:B------:R-:W-:Y:S01]  /*f7f0*/  UIMAD.WIDE.U32 UR16, UR18, UR9, URZ ;  /* 0x00000009121072a5 */ /* 0x000fe2000f8e003f */
[----:B------:R-:W-:Y:S01]  /*f800*/  IMAD.MOV R2, RZ, RZ, -R3 ;  /* 0x000000ffff027224 */ /* 0x000fe200078e0a03 */
[----:B------:R-:W-:-:S02]  /*f810*/  UIMAD UR20, UR21, UR23, URZ ;  /* 0x00000017151472a4 */ /* 0x000fc4000f8e023f */
[----:B------:R-:W-:Y:S01]  /*f820*/  UIMAD UR19, UR18, UR24, UR19 ;  /* 0x00000018121372a4 */ /* 0x000fe2000f8e0213 */
[----:B------:R-:W-:Y:S01]  /*f830*/  IMAD.U32 R8, RZ, RZ, UR28 ;  /* 0x0000001cff087e24 */ /* 0x000fe2000f8e00ff */
[----:B------:R-:W-:Y:S01]  /*f840*/  UIADD3 UR20, UR29, UR20, URZ ;  /* 0x000000141d147290 */ /* 0x000fe2000fffe03f */
[----:B0-----:R-:W-:Y:S01]  /*f850*/  IMAD R7, R2, UR22, R5 ;  /* 0x0000001602077c24 */ /* 0x001fe2000f8e0205 */
[----:B------:R-:W-:Y:S02]  /*f860*/  UIADD3 UR19, UR17, UR19, URZ ;  /* 0x0000001311137290 */ /* 0x000fe4000fffe03f */
[----:B------:R-:W-:Y:S02]  /*f870*/  UIADD3 UR26, UR15, UR26, URZ ;  /* 0x0000001a0f1a7290 */ /* 0x000fe4000fffe03f */
[----:B------:R-:W-:Y:S01]  /*f880*/  IMAD.U32 R10, RZ, RZ, UR20 ;  /* 0x00000014ff0a7e24 */ /* 0x000fe2000f8e00ff */
[----:B---3--:R-:W-:-:S13]  /*f890*/  @P0 R2UR UR4, R19 ;  /* 0x00000000130402ca */ /* 0x008fda00000e0000 */
[----:B------:R-:W-:Y:S02]  /*f8a0*/  UIADD3 UR14, UP0, UP3, UR16, UR14, UR4 ;  /* 0x0000000e100e7290 */ /* 0x000fe4000fb1e004 */
[----:B------:R-:W-:-:S04]  /*f8b0*/  USHF.R.S32.HI UR17, URZ, 0x1f, UR4 ;  /* 0x0000001f3f117899 */ /* 0x000fc80008011404 */
[----:B------:R-:W-:Y:S01]  /*f8c0*/  UIADD3.X UR16, UR19, UR26, UR17, UP0, UP3 ;  /* 0x0000001a13107290 */ /* 0x000fe200087e6411 */
[----:B------:R-:W-:Y:S01]  /*f8d0*/  IADD3 R2, P2, P3, R3, UR14, R8 ;  /* 0x0000000e03027c10 */ /* 0x000fe2000fb5e008 */
[----:B------:R-:W-:Y:S01]  /*f8e0*/  ULDC.64 UR14, c[0x0][UR25+0x210] ;  /* 0x00008400190e7abb */ /* 0x000fe20008000a00 */
[----:B------:R-:W-:Y:S01]  /*f8f0*/  SHF.R.S32.HI R3, RZ, 0x1f, R3 ;  /* 0x0000001fff037819 */ /* 0x000fe20000011403 */
[----:B------:R-:W-:Y:S01]  /*f900*/  IMAD R9, R7, UR15, RZ ;  /* 0x0000000f07097c24 */ /* 0x000fe2000f8e02ff */
[----:B------:R-:W-:Y:S01]  /*f910*/  SHF.R.S32.HI R8, RZ, 0x1f, R7 ;  /* 0x0000001fff087819 */ /* 0x000fe20000011407 */
[----:B------:R-:W-:Y:S01]  /*f920*/  ULDC.64 UR18, c[0x0][0xba8] ;  /* 0x0002ea0000127ab9 */ /* 0x000fe20000000a00 */
[----:B------:R-:W-:Y:S01]  /*f930*/  IADD3.X R3, R3, UR16, R10, P2, P3 ;  /* 0x0000001003037c10 */ /* 0x000fe200097e640a */
[----:B------:R-:W-:Y:S01]  /*f940*/  @!UP2 ULDC UR18, c[0x0][0xb50] ;  /* 0x0002d4000012aab9 */ /* 0x000fe20000000800 */
[----:B------:R-:W-:Y:S01]  /*f950*/  @!UP2 ULDC UR19, c[0x0][0xb54] ;  /* 0x0002d5000013aab9 */ /* 0x000fe20000000800 */
[----:B------:R-:W-:-:S02]  /*f960*/  IMAD R9, R8, UR14, R9 ;  /* 0x0000000e08097c24 */ /* 0x000fc4000f8e0209 */
[----:B------:R-:W-:Y:S01]  /*f970*/  IMAD.WIDE.U32 R2, R7, UR14, R2 ;  /* 0x0000000e07027c25 */ /* 0x000fe2000f8e0002 */
[----:B------:R-:W-:Y:S01]  /*f980*/  ULDC UR14, c[0x0][0xa88] ;  /* 0x0002a200000e7ab9 */ /* 0x000fe20000000800 */
[----:B--2---:R-:W-:Y:S02]  /*f990*/  @P4 R2UR UR14, R6 ;  /* 0x00000000060e42ca */ /* 0x004fe400000e0000 */
[----:B------:R-:W-:Y:S01]  /*f9a0*/  IMAD.IADD R3, R3, 0x1, R9 ;  /* 0x0000000103037824 */ /* 0x000fe200078e0209 */
[----:B------:R-:W-:-:S04]  /*f9b0*/  LEA R9, P2, R2, UR18, 0x2 ;  /* 0x0000001202097c11 */ /* 0x000fc8000f8410ff */
[----:B------:R-:W-:Y:S01]  /*f9c0*/  LEA.HI.X R10, R2, UR19, R3, 0x2, P2 ;  /* 0x00000013020a7c11 */ /* 0x000fe200090f1403 */
[----:B------:R-:W-:Y:S08]  /*f9d0*/  @P4 BRA `(.L_x_1308) ;  /* 0x0000000000284947 */ /* 0x000ff00003800000 */
[----:B------:R-:W-:Y:S05]  /*f9e0*/  @!P0 BRA `(.L_x_1308) ;  /* 0x0000000000248947 */ /* 0x000fea0003800000 */
[----:B------:R-:W-:Y:S02]  /*f9f0*/  IMAD.U32 R2, RZ, RZ, UR12 ;  /* 0x0000000cff027e24 */ /* 0x000fe4000f8e00ff */
[----:B------:R-:W-:Y:S02]  /*fa00*/  IMAD.U32 R6, RZ, RZ, UR12 ;  /* 0x0000000cff067e24 */ /* 0x000fe4000f8e00ff */
[----:B------:R-:W-:Y:S02]  /*fa10*/  IMAD.U32 R3, RZ, RZ, UR13 ;  /* 0x0000000dff037e24 */ /* 0x000fe4000f8e00ff */
[----:B------:R-:W-:-:S03]  /*fa20*/  IMAD.U32 R7, RZ, RZ, UR13 ;  /* 0x0000000dff077e24 */ /* 0x000fc6000f8e00ff */
[----:B------:R-:W2:Y:S04]  /*fa30*/  LDG.E R2, desc[UR36][R2.64] ;  /* 0x0000002402027981 */ /* 0x000ea8000c1e1900 */
[----:B------:R-:W3:Y:S01]  /*fa40*/  LDG.E R6, desc[UR36][R6.64+0x4] ;  /* 0x0000042406067981 */ /* 0x000ee2000c1e1900 */
[----:B--2---:R-:W-:Y:S02]  /*fa50*/  R2UR UR12, R2 ;  /* 0x00000000020c72ca */ /* 0x004fe400000e0000 */
[----:B---3--:R-:W-:-:S13]  /*fa60*/  R2UR UR14, R6 ;  /* 0x00000000060e72ca */ /* 0x008fda00000e0000 */
[----:B------:R-:W-:-:S12]  /*fa70*/  UIADD3 UR14, -UR12, UR14, URZ ;  /* 0x0000000e0c0e7290 */ /* 0x000fd8000fffe13f */
.L_x_1308:
[----:B------:R-:W2:Y:S04]  /*fa80*/  LDL R11, [R1+0x24] ;  /* 0x00002400010b7983 */ /* 0x000ea80000100800 */
[----:B------:R-:W3:Y:S01]  /*fa90*/  LDL R8, [R1+0x18] ;  /* 0x0000180001087983 */ /* 0x000ee20000100800 */
[----:B------:R-:W-:Y:S01]  /*faa0*/  UIMAD UR16, UR14, UR22, URZ ;  /* 0x000000160e1072a4 */ /* 0x000fe2000f8e023f */
[----:B------:R-:W-:Y:S02]  /*fab0*/  PLOP3.LUT P3, PT, PT, PT, UP2, 0x80, 0x0 ;  /* 0x000000000000781c */ /* 0x000fe40003f6f028 */
[----:B------:R-:W-:Y:S04]  /*fac0*/  SHFL.IDX PT, R2, R9, RZ, 0x1c1f ;  /* 0x001c1fff09027589 */ /* 0x000fe800000e0000 */
[----:B------:R-:W0:Y:S04]  /*fad0*/  SHFL.IDX PT, R3, R10, RZ, 0x1c1f ;  /* 0x001c1fff0a037589 */ /* 0x000e2800000e0000 */
[----:B------:R-:W-:Y:S04]  /*fae0*/  SHFL.IDX PT, R6, R9, 0x1, 0x1c1f ;  /* 0x003c1f0009067f89 */ /* 0x000fe800000e0000 */
[----:B------:R-:W1:Y:S01]  /*faf0*/  SHFL.IDX PT, R7, R10, 0x1, 0x1c1f ;  /* 0x003c1f000a077f89 */ /* 0x000e6200000e0000 */
[----:B--2---:R-:W-:Y:S01]  /*fb00*/  VIADD R11, R11, UR61 ;  /* 0x0000003d0b0b7c36 */ /* 0x004fe20008000000 */
[----:B---3--:R-:W-:-:S03]  /*fb10*/  LOP3.LUT P0, RZ, R8, 0x3, RZ, 0xc0, !PT ;  /* 0x0000000308ff7812 */ /* 0x008fc6000780c0ff */
[C---:B------:R-:W-:Y:S01]  /*fb20*/  VIADD R8, R11.reuse, 0x8 ;  /* 0x000000080b087836 */ /* 0x040fe20000000000 */
[----:B------:R-:W-:-:S04]  /*fb30*/  ISETP.GE.OR P2, PT, R11, UR16, P0 ;  /* 0x000000100b007c0c */ /* 0x000fc80008746670 */
[----:B------:R-:W-:-:S09]  /*fb40*/  ISETP.GE.OR P0, PT, R8, UR16, P0 ;  /* 0x0000001008007c0c */ /* 0x000fd20008706670 */
[----:B0-----:R0:W-:Y:S01]  /*fb50*/  @!P2 ST.E desc[UR36][R2.64], R4 ;  /* 0x000000040200a985 */ /* 0x0011e2000c101924 */
[----:B------:R-:W-:-:S03]  /*fb60*/  ISETP.GE.AND P2, PT, R11, UR16, PT ;  /* 0x000000100b007c0c */ /* 0x000fc6000bf46270 */
[----:B-1----:R0:W-:Y:S01]  /*fb70*/  @!P0 ST.E desc[UR36][R6.64], R0 ;  /* 0x0000000006008985 */ /* 0x0021e2000c101924 */
[----:B------:R-:W-:Y:S01]  /*fb80*/  ISETP.GE.AND P0, PT, R8, UR16, PT ;  /* 0x0000001008007c0c */ /* 0x000fe2000bf06270 */
[----:B------:R-:W-:-:S12]  /*fb90*/  @P3 BRA `(.L_x_1309) ;  /* 0x0000000c00f43947 */ /* 0x000fd80003800000 */
[----:B------:R-:W2:Y:S01]  /*fba0*/  LDL R22, [R1+0xc] ;  /* 0x00000c0001167983 */ /* 0x000ea20000100800 */
[----:B0-----:R-:W-:Y:S01]  /*fbb0*/  IMAD.SHL.U32 R0, R201, 0x8, RZ ;  /* 0x00000008c9007824 */ /* 0x001fe200078e00ff */
[----:B------:R-:W-:Y:S01]  /*fbc0*/  ULDC.64 UR14, c[0x0][0xaa0] ;  /* 0x0002a800000e7ab9 */ /* 0x000fe20000000a00 */
[----:B------:R-:W-:Y:S01]  /*fbd0*/  IMAD.MOV.U32 R3, RZ, RZ, 0x2 ;  /* 0x00000002ff037424 */ /* 0x000fe200078e00ff */
[----:B------:R-:W-:Y:S01]  /*fbe0*/  R2UR UR18, R205 ;  /* 0x00000000cd1272ca */ /* 0x000fe200000e0000 */
[----:B------:R-:W-:-:S04]  /*fbf0*/  UIMAD UR12, UR17, UR14, URZ ;  /* 0x0000000e110c72a4 */ /* 0x000fc8000f8e023f */
[----:B------:R-:W-:Y:S02]  /*fc00*/  UIMAD UR12, UR4, UR15, UR12 ;  /* 0x0000000f040c72a4 */ /* 0x000fe4000f8e020c */
[----:B------:R-:W-:-:S04]  /*fc10*/  UIADD3 UR8, UR8, 0x30820, URZ ;  /* 0x0003082008087890 */ /* 0x000fc8000fffe03f */
[----:B------:R-:W-:Y:S01]  /*fc20*/  UPRMT UR8, URZ, 0x654, UR8 ;  /* 0x000006543f087896 */ /* 0x000fe20008000008 */
[C---:B------:R-:W-:Y:S02]  /*fc30*/  VIADD R82, R0.reuse, 0x40 ;  /* 0x0000004000527836 */ /* 0x040fe40000000000 */
[C---:B------:R-:W-:Y:S02]  /*fc40*/  VIADD R84, R0.reuse, 0x80 ;  /* 0x0000008000547836 */ /* 0x040fe40000000000 */
[----:B------:R-:W-:Y:S01]  /*fc50*/  VIADD R86, R0, 0xc0 ;  /* 0x000000c000567836 */ /* 0x000fe20000000000 */
[----:B------:R-:W-:Y:S01]  /*fc60*/  BSSY B1, `(.L_x_1310) ;  /* 0x00000ac000017945 */ /* 0x000fe20003800000 */
[----:B------:R-:W-:Y:S02]  /*fc70*/  SHF.R.S32.HI R87, RZ, 0x1f, R0 ;  /* 0x0000001fff577819 */ /* 0x000fe40000011400 */
[----:B------:R-:W-:Y:S02]  /*fc80*/  SHF.R.S32.HI R81, RZ, 0x1f, R82 ;  /* 0x0000001fff517819 */ /* 0x000fe40000011452 */
[----:B------:R-:W-:-:S02]  /*fc90*/  SHF.R.S32.HI R83, RZ, 0x1f, R84 ;  /* 0x0000001fff537819 */ /* 0x000fc40000011454 */
[----:B------:R-:W-:Y:S01]  /*fca0*/  SHF.R.S32.HI R85, RZ, 0x1f, R86 ;  /* 0x0000001fff557819 */ /* 0x000fe20000011456 */
[----:B--2---:R-:W-:-:S04]  /*fcb0*/  IMAD R2, R22, 0x40, R0 ;  /* 0x0000004016027824 */ /* 0x004fc800078e0200 */
[----:B------:R-:W-:-:S03]  /*fcc0*/  IMAD.WIDE R2, R2, R3, UR10 ;  /* 0x0000000a02027e25 */ /* 0x000fc6000f8e0203 */
[C---:B------:R-:W-:Y:S02]  /*fcd0*/  IADD3 R25, P2, R2.reuse, 0x3000, RZ ;  /* 0x0000300002197810 */ /* 0x040fe40007f5e0ff */
[C---:B------:R-:W-:Y:S02]  /*fce0*/  IADD3 R9, P4, R2.reuse, 0x1000, RZ ;  /* 0x0000100002097810 */ /* 0x040fe40007f9e0ff */
[----:B------:R-:W-:Y:S02]  /*fcf0*/  LOP3.LUT R24, R25, 0x380, RZ, 0xc0, !PT ;  /* 0x0000038019187812 */ /* 0x000fe400078ec0ff */
[----:B------:R-:W-:Y:S02]  /*fd00*/  IADD3 R13, P3, R2, 0x2000, RZ ;  /* 0x00002000020d7810 */ /* 0x000fe40007f7e0ff */
[----:B------:R-:W-:Y:S02]  /*fd10*/  SHF.R.U64 R24, R24, 0x3, RZ ;  /* 0x0000000318187819 */ /* 0x000fe400000012ff */
[----:B------:R-:W-:-:S02]  /*fd20*/  LOP3.LUT R8, R9, 0x380, RZ, 0xc0, !PT ;  /* 0x0000038009087812 */ /* 0x000fc400078ec0ff */
[----:B------:R-:W-:Y:S02]  /*fd30*/  LOP3.LUT R12, R13, 0x380, RZ, 0xc0, !PT ;  /* 0x000003800d0c7812 */ /* 0x000fe400078ec0ff */
[----:B------:R-:W-:Y:S01]  /*fd40*/  LOP3.LUT R24, R24, R25, RZ, 0x3c, !PT ;  /* 0x0000001918187212 */ /* 0x000fe200078e3cff */
[--C-:B------:R-:W-:Y:S01]  /*fd50*/  IMAD.X R25, RZ, RZ, R3.reuse, P2 ;  /* 0x000000ffff197224 */ /* 0x100fe200010e0603 */
[----:B------:R-:W-:Y:S02]  /*fd60*/  IADD3 R49, P2, R2, 0x9000, RZ ;  /* 0x0000900002317810 */ /* 0x000fe40007f5e0ff */
[----:B------:R-:W-:Y:S02]  /*fd70*/  SHF.R.U64 R8, R8, 0x3, RZ ;  /* 0x0000000308087819 */ /* 0x000fe400000012ff */
[----:B------:R-:W-:Y:S01]  /*fd80*/  SHF.R.U64 R12, R12, 0x3, RZ ;  /* 0x000000030c0c7819 */ /* 0x000fe200000012ff */
[----:B------:R-:W-:Y:S01]  /*fd90*/  UIMAD.WIDE.U32 UR10, UR4, UR14, URZ ;  /* 0x0000000e040a72a5 */ /* 0x000fe2000f8e003f */
[----:B------:R-:W-:Y:S01]  /*fda0*/  LOP3.LUT R48, R49, 0x380, RZ, 0xc0, !PT ;  /* 0x0000038031307812 */ /* 0x000fe200078ec0ff */
[----:B------:R-:W5:Y:S01]  /*fdb0*/  LD.E.128 R24, desc[UR36][R24.64] ;  /* 0x0000002418187980 */ /* 0x000f62000c101d00 */
[----:B------:R-:W-:Y:S01]  /*fdc0*/  LOP3.LUT R8, R8, R9, RZ, 0x3c, !PT ;  /* 0x0000000908087212 */ /* 0x000fe200078e3cff */
[--C-:B------:R-:W-:Y:S01]  /*fdd0*/  IMAD.X R9, RZ, RZ, R3.reuse, P4 ;  /* 0x000000ffff097224 */ /* 0x100fe200020e0603 */
[----:B------:R-:W-:Y:S01]  /*fde0*/  LOP3.LUT R12, R12, R13, RZ, 0x3c, !PT ;  /* 0x0000000d0c0c7212 */ /* 0x000fe200078e3cff */
[----:B------:R-:W-:Y:S01]  /*fdf0*/  IMAD.X R13, RZ, RZ, R3, P3 ;  /* 0x000000ffff0d7224 */ /* 0x000fe200018e0603 */
[----:B------:R-:W-:-:S02]  /*fe00*/  IADD3 R29, P0, R2, 0x4000, RZ ;  /* 0x00004000021d7810 */ /* 0x000fc40007f1e0ff */
[C---:B------:R-:W-:Y:S02]  /*fe10*/  IADD3 R33, P6, R2.reuse, 0x5000, RZ ;  /* 0x0000500002217810 */ /* 0x040fe40007fde0ff */
[C---:B------:R-:W-:Y:S02]  /*fe20*/  IADD3 R37, P5, R2.reuse, 0x6000, RZ ;  /* 0x0000600002257810 */ /* 0x040fe40007fbe0ff */
[C---:B------:R-:W-:Y:S01]  /*fe30*/  LOP3.LUT R7, R2.reuse, 0x380, RZ, 0xc0, !PT ;  /* 0x0000038002077812 */ /* 0x040fe200078ec0ff */
[----:B------:R-:W-:Y:S01]  /*fe40*/  UIADD3 UR11, UR11, UR12, URZ ;  /* 0x0000000c0b0b7290 */ /* 0x000fe2000fffe03f */
[C---:B------:R-:W-:Y:S01]  /*fe50*/  IADD3 R41, P4, R2.reuse, 0x7000, RZ ;  /* 0x0000700002297810 */ /* 0x040fe20007f9e0ff */
[----:B------:R-:W-:Y:S01]  /*fe60*/  USHF.R.S32.HI UR4, URZ, 0x1f, UR9 ;  /* 0x0000001f3f047899 */ /* 0x000fe20008011409 */
[----:B------:R-:W-:Y:S01]  /*fe70*/  IADD3 R45, P3, R2, 0x8000, RZ ;  /* 0x00008000022d7810 */ /* 0x000fe20007f7e0ff */
[----:B------:R-:W-:Y:S01]  /*fe80*/  ULDC.64 UR12, c[0x0][0xae8] ;  /* 0x0002ba00000c7ab9 */ /* 0x000fe20000000a00 */
[----:B------:R-:W-:Y:S01]  /*fe90*/  SHF.R.U64 R48, R48, 0x3, RZ ;  /* 0x0000000330307819 */ /* 0x000fe200000012ff */
[----:B------:R-:W-:Y:S01]  /*fea0*/  @UP1 ULDC UR14, c[0x0][0xbec] ;  /* 0x0002fb00000e1ab9 */ /* 0x000fe20000000800 */
[----:B------:R-:W-:Y:S01]  /*feb0*/  LOP3.LUT R28, R29, 0x380, RZ, 0xc0, !PT ;  /* 0x000003801d1c7812 */ /* 0x000fe200078ec0ff */
[----:B------:R-:W5:Y:S01]  /*fec0*/  LD.E.128 R8, desc[UR36][R8.64] ;  /* 0x0000002408087980 */ /* 0x000f62000c101d00 */
[----:B------:R-:W-:-:S02]  /*fed0*/  LOP3.LUT R32, R33, 0x380, RZ, 0xc0, !PT ;  /* 0x0000038021207812 */ /* 0x000fc400078ec0ff */
[----:B------:R-:W-:Y:S01]  /*fee0*/  LOP3.LUT R36, R37, 0x380, RZ, 0xc0, !PT ;  /* 0x0000038025247812 */ /* 0x000fe200078ec0ff */
[----:B------:R-:W5:Y:S01]  /*fef0*/  LD.E.128 R12, desc[UR36][R12.64] ;  /* 0x000000240c0c7980 */ /* 0x000f62000c101d00 */
[----:B------:R-:W-:Y:S02]  /*ff00*/  LOP3.LUT R40, R41, 0x380, RZ, 0xc0, !PT ;  /* 0x0000038029287812 */ /* 0x000fe400078ec0ff */
[----:B------:R-:W-:Y:S02]  /*ff10*/  LOP3.LUT R44, R45, 0x380, RZ, 0xc0, !PT ;  /* 0x000003802d2c7812 */ /* 0x000fe400078ec0ff */
[----:B------:R-:W-:Y:S01]  /*ff20*/  LOP3.LUT R48, R48, R49, RZ, 0x3c, !PT ;  /* 0x0000003130307212 */ /* 0x000fe200078e3cff */
[----:B------:R-:W-:Y:S01]  /*ff30*/  IMAD.X R49, RZ, RZ, R3, P2 ;  /* 0x000000ffff317224 */ /* 0x000fe200010e0603 */
[----:B------:R-:W-:Y:S02]  /*ff40*/  IADD3 R5, P2, R2, 0xf000, RZ ;  /* 0x0000f00002057810 */ /* 0x000fe40007f5e0ff */
[----:B------:R-:W-:-:S02]  /*ff50*/  SHF.R.U64 R28, R28, 0x3, RZ ;  /* 0x000000031c1c7819 */ /* 0x000fc400000012ff */
[----:B------:R-:W-:Y:S02]  /*ff60*/  SHF.R.U64 R32, R32, 0x3, RZ ;  /* 0x0000000320207819 */ /* 0x000fe400000012ff */
[----:B------:R-:W-:Y:S01]  /*ff70*/  SHF.R.U64 R7, R7, 0x3, RZ ;  /* 0x0000000307077819 */ /* 0x000fe200000012ff */
[----:B------:R-:W-:Y:S01]  /*ff80*/  UIMAD.WIDE.U32 UR10, UR18, UR12, UR10 ;  /* 0x0000000c120a72a5 */ /* 0x000fe2000f8e000a */
[----:B------:R-:W-:Y:S01]  /*ff90*/  SHF.R.U64 R36, R36, 0x3, RZ ;  /* 0x0000000324247819 */ /* 0x000fe200000012ff */
[----:B------:R-:W-:Y:S01]  /*ffa0*/  IMAD.X R73, RZ, RZ, R3, P2 ;  /* 0x000000ffff497224 */ /* 0x000fe200010e0603 */
[----:B------:R-:W-:Y:S01]  /*ffb0*/  SHF.R.U64 R40, R40, 0x3, RZ ;  /* 0x0000000328287819 */ /* 0x000fe200000012ff */
[----:B------:R-:W5:Y:S01]  /*ffc0*/  LD.E.128 R48, desc[UR36][R48.64] ;  /* 0x0000002430307980 */ /* 0x000f62000c101d00 */
[----:B------:R-:W-:Y:S02]  /*ffd0*/  SHF.R.U64 R44, R44, 0x3, RZ ;  /* 0x000000032c2c7819 */ /* 0x000fe400000012ff */
[----:B------:R-:W-:-:S02]  /*ffe0*/  LOP3.LUT R4, R5, 0x380, RZ, 0xc0, !PT ;  /* 0x0000038005047812 */ /* 0x000fc400078ec0ff */
        /* <DEDUP_REMOVED lines=11> */
[----:B------:R-:W-:Y:S01]  /*100a0*/  UIMAD UR11, UR18, UR13, UR11 ;  /* 0x0000000d120b72a4 */ /* 0x000fe2000f8e020b */
[C---:B------:R-:W-:Y:S01]  /*100b0*/  IADD3 R57, P6, R2.reuse, 0xb000, RZ ;  /* 0x0000b00002397810 */ /* 0x040fe20007fde0ff */
[----:B------:R-:W5:Y:S01]  /*100c0*/  LD.E.128 R28, desc[UR36][R28.64] ;  /* 0x000000241c1c7980 */ /* 0x000f62000c101d00 */
[C---:B------:R-:W-:Y:S01]  /*100d0*/  IADD3 R61, P5, R2.reuse, 0xc000, RZ ;  /* 0x0000c000023d7810 */ /* 0x040fe20007fbe0ff */
[----:B------:R-:W-:Y:S01]  /*100e0*/  ULDC.64 UR12, c[0x0][0xaf0] ;  /* 0x0002bc00000c7ab9 */ /* 0x000fe20000000a00 */
[C---:B------:R-:W-:Y:S01]  /*100f0*/  IADD3 R65, P4, R2.reuse, 0xd000, RZ ;  /* 0x0000d00002417810 */ /* 0x040fe20007f9e0ff */
[----:B------:R-:W5:Y:S01]  /*10100*/  LD.E.128 R32, desc[UR36][R32.64] ;  /* 0x0000002420207980 */ /* 0x000f62000c101d00 */
[----:B------:R-:W-:-:S02]  /*10110*/  IADD3 R69, P3, R2, 0xe000, RZ ;  /* 0x0000e00002457810 */ /* 0x000fc40007f7e0ff */
[----:B------:R-:W-:Y:S01]  /*10120*/  SHF.R.U64 R4, R4, 0x3, RZ ;  /* 0x0000000304047819 */ /* 0x000fe200000012ff */
[----:B------:R-:W5:Y:S01]  /*10130*/  LD.E.128 R36, desc[UR36][R36.64] ;  /* 0x0000002424247980 */ /* 0x000f62000c101d00 */
[----:B------:R-:W-:Y:S02]  /*10140*/  LOP3.LUT R2, R7, R2, RZ, 0x3c, !PT ;  /* 0x0000000207027212 */ /* 0x000fe400078e3cff */
[----:B------:R-:W-:Y:S01]  /*10150*/  LOP3.LUT R72, R4, R5, RZ, 0x3c, !PT ;  /* 0x0000000504487212 */ /* 0x000fe200078e3cff */
[----:B------:R-:W-:Y:S01]  /*10160*/  UIMAD UR4, UR4, UR12, URZ ;  /* 0x0000000c040472a4 */ /* 0x000fe2000f8e023f */
[----:B------:R-:W-:Y:S01]  /*10170*/  LOP3.LUT R52, R53, 0x380, RZ, 0xc0, !PT ;  /* 0x0000038035347812 */ /* 0x000fe200078ec0ff */
[----:B------:R0:W5:Y:S01]  /*10180*/  LD.E.128 R4, desc[UR36][R2.64] ;  /* 0x0000002402047980 */ /* 0x000162000c101d00 */
[----:B------:R-:W-:Y:S01]  /*10190*/  UIMAD.WIDE.U32 UR10, UR9, UR12, UR10 ;  /* 0x0000000c090a72a5 */ /* 0x000fe2000f8e000a */
[----:B------:R-:W-:Y:S01]  /*101a0*/  LOP3.LUT R56, R57, 0x380, RZ, 0xc0, !PT ;  /* 0x0000038039387812 */ /* 0x000fe200078ec0ff */
[----:B------:R-:W-:Y:S01]  /*101b0*/  UIMAD UR4, UR9, UR13, UR4 ;  /* 0x0000000d090472a4 */ /* 0x000fe2000f8e0204 */
[----:B------:R-:W-:Y:S01]  /*101c0*/  LOP3.LUT R60, R61, 0x380, RZ, 0xc0, !PT ;  /* 0x000003803d3c7812 */ /* 0x000fe200078ec0ff */
[----:B------:R-:W5:Y:S01]  /*101d0*/  LD.E.128 R40, desc[UR36][R40.64] ;  /* 0x0000002428287980 */ /* 0x000f62000c101d00 */
[----:B------:R-:W-:Y:S01]  /*101e0*/  @UP1 ULDC UR9, c[0x0][0xbf0] ;  /* 0x0002fc0000091ab9 */ /* 0x000fe20000000800 */
[----:B------:R-:W-:-:S02]  /*101f0*/  LOP3.LUT R64, R65, 0x380, RZ, 0xc0, !PT ;  /* 0x0000038041407812 */ /* 0x000fc400078ec0ff */
[----:B------:R-:W-:Y:S01]  /*10200*/  LOP3.LUT R68, R69, 0x380, RZ, 0xc0, !PT ;  /* 0x0000038045447812 */ /* 0x000fe200078ec0ff */
[----:B0-----:R-:W-:Y:S01]  /*10210*/  IMAD R2, R201, 0x20, R22 ;  /* 0x00000020c9027824 */ /* 0x001fe200078e0216 */
[----:B------:R-:W-:Y:S01]  /*10220*/  SHF.R.U64 R52, R52, 0x3, RZ ;  /* 0x0000000334347819 */ /* 0x000fe200000012ff */
[----:B------:R-:W-:Y:S01]  /*10230*/  UIADD3 UR4, UR11, UR4, URZ ;  /* 0x000000040b047290 */ /* 0x000fe2000fffe03f */
[----:B------:R-:W-:Y:S01]  /*10240*/  SHF.R.U64 R56, R56, 0x3, RZ ;  /* 0x0000000338387819 */ /* 0x000fe200000012ff */
[----:B------:R-:W-:Y:S01]  /*10250*/  VIADD R20, R2, UR61 ;  /* 0x0000003d02147c36 */ /* 0x000fe20008000000 */
[----:B------:R-:W-:Y:S01]  /*10260*/  SHF.R.U64 R60, R60, 0x3, RZ ;  /* 0x000000033c3c7819 */ /* 0x000fe200000012ff */
[----:B------:R-:W-:Y:S01]  /*10270*/  ULDC.64 UR12, c[0x0][0xae0] ;  /* 0x0002b800000c7ab9 */ /* 0x000fe20000000a00 */
[----:B------:R-:W-:Y:S01]  /*10280*/  SHF.R.U64 R64, R64, 0x3, RZ ;  /* 0x0000000340407819 */ /* 0x000fe200000012ff */
[----:B------:R-:W-:Y:S01]  /*10290*/  @P1 IMAD.HI.U32 R2, R20, UR14, RZ ;  /* 0x0000000e14021c27 */ /* 0x000fe2000f8e00ff */
[----:B------:R-:W-:Y:S01]  /*102a0*/  SHF.R.U64 R68, R68, 0x3, RZ ;  /* 0x0000000344447819 */ /* 0x000fe200000012ff */
[----:B------:R-:W5:Y:S01]  /*102b0*/  LD.E.128 R44, desc[UR36][R44.64] ;  /* 0x000000242c2c7980 */ /* 0x000f62000c101d00 */
[----:B------:R-:W-:Y:S01]  /*102c0*/  LOP3.LUT R52, R52, R53, RZ, 0x3c, !PT ;  /* 0x0000003534347212 */ /* 0x000fe200078e3cff */
[----:B------:R-:W-:Y:S01]  /*102d0*/  IMAD.MOV.U32 R19, RZ, RZ, R20 ;  /* 0x000000ffff137224 */ /* 0x000fe200078e0014 */
[----:B------:R-:W-:Y:S01]  /*102e0*/  @P1 SHF.R.U32.HI R19, RZ, UR9, R2 ;  /* 0x00000009ff131c19 */ /* 0x000fe20008011602 */
[--C-:B------:R-:W-:Y:S01]  /*102f0*/  IMAD.X R53, RZ, RZ, R3.reuse, P0 ;  /* 0x000000ffff357224 */ /* 0x100fe200000e0603 */
[----:B------:R-:W-:Y:S01]  /*10300*/  LOP3.LUT R56, R56, R57, RZ, 0x3c, !PT ;  /* 0x0000003938387212 */ /* 0x000fe200078e3cff */
[----:B------:R-:W-:Y:S01]  /*10310*/  IMAD.X R57, RZ, RZ, R3, P6 ;  /* 0x000000ffff397224 */ /* 0x000fe200030e0603 */
[--C-:B------:R-:W-:Y:S01]  /*10320*/  SHF.R.S32.HI R18, RZ, 0x1f, R19.reuse ;  /* 0x0000001fff127819 */ /* 0x100fe20000011413 */
[----:B------:R-:W-:Y:S01]  /*10330*/  IMAD.MOV R21, RZ, RZ, -R19 ;  /* 0x000000ffff157224 */ /* 0x000fe200078e0a13 */
[----:B------:R-:W-:Y:S01]  /*10340*/  LOP3.LUT R60, R60, R61, RZ, 0x3c, !PT ;  /* 0x0000003d3c3c7212 */ /* 0x000fe200078e3cff */
[--C-:B------:R-:W-:Y:S01]  /*10350*/  IMAD.X R61, RZ, RZ, R3.reuse, P5 ;  /* 0x000000ffff3d7224 */ /* 0x100fe200028e0603 */
[----:B------:R-:W-:Y:S01]  /*10360*/  LOP3.LUT R64, R64, R65, RZ, 0x3c, !PT ;  /* 0x0000004140407212 */ /* 0x000fe200078e3cff */
[--C-:B------:R-:W-:Y:S01]  /*10370*/  IMAD.X R65, RZ, RZ, R3.reuse, P4 ;  /* 0x000000ffff417224 */ /* 0x100fe200020e0603 */
[----:B------:R-:W-:Y:S01]  /*10380*/  LOP3.LUT R68, R68, R69, RZ, 0x3c, !PT ;  /* 0x0000004544447212 */ /* 0x000fe200078e3cff */
[----:B------:R-:W-:Y:S01]  /*10390*/  IMAD.X R69, RZ, RZ, R3, P3 ;  /* 0x000000ffff457224 */ /* 0x000fe200018e0603 */
[----:B------:R-:W5:Y:S01]  /*103a0*/  LD.E.128 R52, desc[UR36][R52.64] ;  /* 0x0000002434347980 */ /* 0x000f62000c101d00 */
[----:B------:R-:W-:-:S02]  /*103b0*/  IMAD R18, R18, UR12, RZ ;  /* 0x0000000c12127c24 */ /* 0x000fc4000f8e02ff */
[----:B------:R-:W-:Y:S01]  /*103c0*/  IMAD R21, R21, UR22, R20 ;  /* 0x0000001615157c24 */ /* 0x000fe2000f8e0214 */
[----:B------:R-:W5:Y:S01]  /*103d0*/  LD.E.128 R56, desc[UR36][R56.64] ;  /* 0x0000002438387980 */ /* 0x000f62000c101d00 */
[----:B------:R-:W-:Y:S02]  /*103e0*/  IMAD.U32 R3, RZ, RZ, UR11 ;  /* 0x0000000bff037e24 */ /* 0x000fe4000f8e00ff */
[----:B------:R-:W-:Y:S01]  /*103f0*/  IMAD.U32 R2, RZ, RZ, UR10 ;  /* 0x0000000aff027e24 */ /* 0x000fe2000f8e00ff */
[----:B------:R-:W-:Y:S01]  /*10400*/  ULDC.64 UR10, c[0x0][0xad8] ;  /* 0x0002b600000a7ab9 */ /* 0x000fe20000000a00 */
[----:B------:R-:W-:Y:S01]  /*10410*/  IMAD.U32 R3, RZ, RZ, UR4 ;  /* 0x00000004ff037e24 */ /* 0x000fe2000f8e00ff */
[----:B------:R-:W5:Y:S01]  /*10420*/  LD.E.128 R60, desc[UR36][R60.64] ;  /* 0x000000243c3c7980 */ /* 0x000f62000c101d00 */
[C---:B------:R-:W-:Y:S01]  /*10430*/  IMAD R77, R19.reuse, UR13, R18 ;  /* 0x0000000d134d7c24 */ /* 0x040fe2000f8e0212 */
[----:B------:R-:W-:Y:S01]  /*10440*/  SHF.R.S32.HI R18, RZ, 0x1f, R21 ;  /* 0x0000001fff127819 */ /* 0x000fe20000011415 */
[----:B------:R-:W-:Y:S01]  /*10450*/  IMAD.WIDE.U32 R2, R19, UR12, R2 ;  /* 0x0000000c13027c25 */ /* 0x000fe2000f8e0002 */
[----:B------:R-:W5:Y:S03]  /*10460*/  LD.E.128 R64, desc[UR36][R64.64] ;  /* 0x0000002440407980 */ /* 0x000f66000c101d00 */
[----:B------:R-:W-:Y:S01]  /*10470*/  IMAD.IADD R3, R3, 0x1, R77 ;  /* 0x0000000103037824 */ /* 0x000fe200078e024d */
[----:B------:R-:W5:Y:S01]  /*10480*/  LD.E.128 R68, desc[UR36][R68.64] ;  /* 0x0000002444447980 */ /* 0x000f62000c101d00 */
[----:B------:R-:W-:-:S03]  /*10490*/  IMAD R18, R18, UR10, RZ ;  /* 0x0000000a12127c24 */ /* 0x000fc6000f8e02ff */
[----:B------:R-:W5:Y:S01]  /*104a0*/  LD.E.128 R72, desc[UR36][R72.64] ;  /* 0x0000002448487980 */ /* 0x000f62000c101d00 */
[C---:B------:R-:W-:Y:S01]  /*104b0*/  IMAD R19, R21.reuse, UR11, R18 ;  /* 0x0000000b15137c24 */ /* 0x040fe2000f8e0212 */
[----:B------:R-:W-:Y:S01]  /*104c0*/  @!PT LDS RZ, [RZ] ;  /* 0x00000000fffff984 */ /* 0x000fe20000000800 */
[----:B------:R-:W-:Y:S01]  /*104d0*/  @!PT LDS RZ, [RZ] ;  /* 0x00000000fffff984 */ /* 0x000fe20000000800 */
[----:B------:R-:W-:Y:S01]  /*104e0*/  @!PT LDS RZ, [RZ] ;  /* 0x00000000fffff984 */ /* 0x000fe20000000800 */
[----:B------:R-:W-:Y:S01]  /*104f0*/  @!PT LDS RZ, [RZ] ;  /* 0x00000000fffff984 */ /* 0x000fe20000000800 */
[----:B------:R0:W-:Y:S06]  /*10500*/  MEMBAR.ALL.CTA ;  /* 0x0000000000007992 */ /* 0x0001ec0000008000 */
[----:B0-----:R-:W0:Y:S01]  /*10510*/  FENCE.VIEW.ASYNC.S ;  /* 0x00000000000073c6 */ /* 0x001e220000000000 */
[----:B------:R-:W-:Y:S01]  /*10520*/  IMAD.WIDE.U32 R2, R21, UR10, R2 ;  /* 0x0000000a15027c25 */ /* 0x000fe2000f8e0002 */
[----:B------:R-:W-:-:S03]  /*10530*/  ULDC.64 UR10, c[0x0][0xa80] ;  /* 0x0002a000000a7ab9 */ /* 0x000fc60000000a00 */
[----:B------:R-:W-:Y:S01]  /*10540*/  VIADD R80, R22, UR61 ;  /* 0x0000003d16507c36 */ /* 0x000fe20008000000 */
[----:B------:R-:W-:Y:S01]  /*10550*/  LEA R22, P2, R2, UR10, 0x1 ;  /* 0x0000000a02167c11 */ /* 0x000fe2000f8408ff */
[----:B------:R-:W-:-:S05]  /*10560*/  IMAD.IADD R3, R3, 0x1, R19 ;  /* 0x0000000103037824 */ /* 0x000fca00078e0213 */
[----:B------:R-:W-:Y:S02]  /*10570*/  LEA.HI.X R78, R2, UR11, R3, 0x1, P2 ;  /* 0x0000000b024e7c11 */ /* 0x000fe400090f0c03 */
[C---:B------:R-:W-:Y:S01]  /*10580*/  ISETP.GE.AND P2, PT, R80.reuse, UR16, PT ;  /* 0x0000001050007c0c */ /* 0x040fe2000bf46270 */
[C---:B------:R-:W-:Y:S02]  /*10590*/  VIADD R18, R80.reuse, 0x20 ;  /* 0x0000002050127836 */ /* 0x040fe40000000000 */
[----:B------:R-:W-:Y:S01]  /*105a0*/  VIADD R20, R80, 0x40 ;  /* 0x0000004050147836 */ /* 0x000fe20000000000 */
[----:B0-----:R0:W1:Y:S04]  /*105b0*/  SHFL.IDX PT, R79, R22, RZ, 0x181f ;  /* 0x00181fff164f7589 */ /* 0x00106800000e0000 */
[----:B------:R0:W2:Y:S01]  /*105c0*/  SHFL.IDX PT, R77, R78, RZ, 0x181f ;  /* 0x00181fff4e4d7589 */ /* 0x0000a200000e0000 */
[----:B------:R-:W-:Y:S01]  /*105d0*/  SYNCS.ARRIVE.TRANS64.RED.A1T0 RZ, [UR8], RZ ;  /* 0x000000ffffff79a7 */ /* 0x000fe20008100408 */
[----:B------:R-:W-:-:S02]  /*105e0*/  ISETP.GE.AND P1, PT, R18, UR16, PT ;  /* 0x0000001012007c0c */ /* 0x000fc4000bf26270 */
[----:B------:R-:W-:Y:S01]  /*105f0*/  ISETP.GE.AND P0, PT, R20, UR16, PT ;  /* 0x0000001014007c0c */ /* 0x000fe2000bf06270 */
[----:B------:R-:W-:-:S12]  /*10600*/  @P2 BRA `(.L_x_1311) ;  /* 0x0000000000442947 */ /* 0x000fd80003800000 */
        /* <DEDUP_REMOVED lines=17> */
.L_x_1311:
[----:B------:R-:W-:Y:S05]  /*10720*/  BSYNC B1 ;  /* 0x0000000000017941 */ /* 0x000fea0003800000 */
.L_x_1310:
[----:B---3--:R3:W4:Y:S01]  /*10730*/  SHFL.IDX PT, R19, R78, 0x1, 0x181f ;  /* 0x00381f004e137f89 */ /* 0x00872200000e0000 */
[----:B------:R-:W-:Y:S03]  /*10740*/  BSSY B1, `(.L_x_1312) ;  /* 0x0000014000017945 */ /* 0x000fe60003800000 */
[----:B-----5:R3:W0:Y:S01]  /*10750*/  SHFL.IDX PT, R7, R22, 0x1, 0x181f ;  /* 0x00381f0016077f89 */ /* 0x02062200000e0000 */
[----:B------:R-:W-:Y:S05]  /*10760*/  @P1 BRA `(.L_x_1313) ;  /* 0x0000000000441947 */ /* 0x000fea0003800000 */
[----:B------:R-:W-:Y:S02]  /*10770*/  ULDC UR4, c[0x0][0xac8] ;  /* 0x0002b20000047ab9 */ /* 0x000fe40000000800 */
        /* <DEDUP_REMOVED lines=16> */
.L_x_1313:
[----:B------:R-:W-:Y:S05]  /*10880*/  BSYNC B1 ;  /* 0x0000000000017941 */ /* 0x000fea0003800000 */
.L_x_1312:
[----:B0-----:R0:W0:Y:S01]  /*10890*/  SHFL.IDX PT, R9, R78, 0x2, 0x181f ;  /* 0x00581f004e097f89 */ /* 0x00102200000e0000 */
        /* <DEDUP_REMOVED lines=20> */
.L_x_1315:
[----:B------:R-:W-:Y:S05]  /*109e0*/  BSYNC B1 ;  /* 0x0000000000017941 */ /* 0x000fea0003800000 */
.L_x_1314:
[----:B0-----:R-:W-:Y:S01]  /*109f0*/  VIADD R2, R80, 0x60 ;  /* 0x0000006050027836 */ /* 0x001fe20000000000 */
[----:B------:R0:W0:Y:S04]  /*10a00*/  SHFL.IDX PT, R9, R78, 0x3, 0x181f ;  /* 0x00781f004e097f89 */ /* 0x00002800000e0000 */
[----:B------:R-:W-:Y:S01]  /*10a10*/  ISETP.GE.AND P0, PT, R2, UR16, PT ;  /* 0x0000001002007c0c */ /* 0x000fe2000bf06270 */
[----:B------:R0:W0:-:S12]  /*10a20*/  SHFL.IDX PT, R11, R22, 0x3, 0x181f ;  /* 0x00781f00160b7f89 */ /* 0x00001800000e0000 */
[----:B------:R-:W-:Y:S05]  /*10a30*/  @P0 BRA `(.L_x_1316) ;  /* 0x0000002400f80947 */ /* 0x000fea0003800000 */
[----:B------:R-:W-:Y:S02]  /*10a40*/  ULDC UR4, c[0x0][0xac8] ;  /* 0x0002b20000047ab9 */ /* 0x000fe40000000800 */
[----:B------:R-:W-:Y:S02]  /*10a50*/  ISETP.GE.AND P3, PT, R0, UR4, PT ;  /* 0x0000000400007c0c */ /* 0x000fe4000bf66270 */
[----:B------:R-:W-:Y:S02]  /*10a60*/  ISETP.GE.AND P4, PT, R82, UR4, PT ;  /* 0x0000000452007c0c */ /* 0x000fe4000bf86270 */
[----:B------:R-:W-:-:S09]  /*10a70*/  ISETP.GE.AND P5, PT, R84, UR4, PT ;  /* 0x0000000454007c0c */ /* 0x000fd2000bfa6270 */
[-C--:B0-----:R-:W-:Y:S02]  /*10a80*/  @!P3 LEA R2, P0, R0, R11.reuse, 0x1 ;  /* 0x0000000b0002b211 */ /* 0x081fe400078008ff */
[-C--:B------:R-:W-:Y:S02]  /*10a90*/  @!P4 LEA R4, P1, R82, R11.reuse, 0x1 ;  /* 0x0000000b5204c211 */ /* 0x080fe400078208ff */
[----:B------:R-:W-:Y:S02]  /*10aa0*/  @!P5 LEA R6, P2, R84, R11, 0x1 ;  /* 0x0000000b5406d211 */ /* 0x000fe400078408ff */
[-C--:B------:R-:W-:Y:S02]  /*10ab0*/  @!P3 LEA.HI.X R3, R0, R9.reuse, R87, 0x1, P0 ;  /* 0x000000090003b211 */ /* 0x080fe400000f0c57 */
[-C--:B------:R-:W-:Y:S02]  /*10ac0*/  @!P4 LEA.HI.X R5, R82, R9.reuse, R81, 0x1, P1 ;  /* 0x000000095205c211 */ /* 0x080fe400008f0c51 */
[----:B------:R-:W-:Y:S01]  /*10ad0*/  @!P5 LEA.HI.X R7, R84, R9, R83, 0x1, P2 ;  /* 0x000000095407d211 */ /* 0x000fe200010f0c53 */
        /* <DEDUP_REMOVED lines=9> */
.L_x_1309:
        /* <DEDUP_REMOVED lines=11> */
[----:B------:R-:W-:Y:S01]  /*10c20*/  VIADD R177, R17, 0x8 ;  /* 0x0000000811b17836 */ /* 0x000fe20000000000 */
[----:B------:R-:W-:Y:S01]  /*10c30*/  ULDC.64 UR14, c[0x0][0xb40] ;  /* 0x0002d000000e7ab9 */ /* 0x000fe20000000a00 */
[----:B------:R-:W-:Y:S01]  /*10c40*/  ULDC.64 UR12, c[0x0][0xb38] ;  /* 0x0002ce00000c7ab9 */ /* 0x000fe20000000a00 */
[----:B------:R-:W-:Y:S01]  /*10c50*/  UIMAD UR4, UR4, UR14, URZ ;  /* 0x0000000e040472a4 */ /* 0x000fe2000f8e023f */
[----:B------:R-:W-:Y:S01]  /*10c60*/  BSSY B1, `(.L_x_1317) ;  /* 0x00000d0000017945 */ /* 0x000fe20003800000 */
[----:B------:R-:W-:Y:S01]  /*10c70*/  UIMAD.WIDE.U32 UR10, UR18, UR12, UR10 ;  /* 0x0000000c120a72a5 */ /* 0x000fe2000f8e000a */
[----:B------:R-:W-:Y:S01]  /*10c80*/  SHF.R.S32.HI R22, RZ, 0x1f, R206 ;  /* 0x0000001fff167819 */ /* 0x000fe200000114ce */
[----:B------:R-:W-:Y:S01]  /*10c90*/  UIMAD UR4, UR9, UR15, UR4 ;  /* 0x0000000f090472a4 */ /* 0x000fe2000f8e0204 */
[----:B------:R-:W-:Y:S01]  /*10ca0*/  SHF.R.S32.HI R152, RZ, 0x1f, R207 ;  /* 0x0000001fff987819 */ /* 0x000fe200000114cf */
[----:B------:R-:W-:Y:S01]  /*10cb0*/  UIMAD UR11, UR18, UR13, UR11 ;  /* 0x0000000d120b72a4 */ /* 0x000fe2000f8e020b */
[----:B------:R-:W-:Y:S01]  /*10cc0*/  SHF.R.S32.HI R153, RZ, 0x1f, R208 ;  /* 0x0000001fff997819 */ /* 0x000fe200000114d0 */
[----:B------:R-:W-:Y:S01]  /*10cd0*/  UIADD3 UR8, UR8, 0x30820, URZ ;  /* 0x0003082008087890 */ /* 0x000fe2000fffe03f */
[----:B------:R-:W-:Y:S01]  /*10ce0*/  SHF.R.S32.HI R21, RZ, 0x1f, R209 ;  /* 0x0000001fff157819 */ /* 0x000fe200000114d1 */
[----:B------:R-:W-:Y:S01]  /*10cf0*/  UIMAD.WIDE.U32 UR10, UR9, UR14, UR10 ;  /* 0x0000000e090a72a5 */ /* 0x000fe2000f8e000a */
[----:B------:R-:W-:Y:S01]  /*10d00*/  SHF.R.S32.HI R154, RZ, 0x1f, R210 ;  /* 0x0000001fff9a7819 */ /* 0x000fe200000114d2 */
[----:B------:R-:W-:Y:S01]  /*10d10*/  ULDC.64 UR12, c[0x0][0xb48] ;  /* 0x0002d200000c7ab9 */ /* 0x000fe20000000a00 */
[----:B------:R-:W-:Y:S01]  /*10d20*/  @UP1 ULDC UR9, c[0x0][0xbec] ;  /* 0x0002fb0000091ab9 */ /* 0x000fe20000000800 */
[----:B------:R-:W-:Y:S01]  /*10d30*/  UIADD3 UR11, UR11, UR4, URZ ;  /* 0x000000040b0b7290 */ /* 0x000fe2000fffe03f */
[----:B------:R-:W-:Y:S01]  /*10d40*/  @P1 IMAD.HI.U32 R0, R5, UR9, RZ ;  /* 0x0000000905001c27 */ /* 0x000fe2000f8e00ff */
[----:B------:R-:W-:Y:S01]  /*10d50*/  UPRMT UR8, URZ, 0x654, UR8 ;  /* 0x000006543f087896 */ /* 0x000fe20008000008 */
[----:B------:R-:W-:Y:S01]  /*10d60*/  SHF.R.S32.HI R155, RZ, 0x1f, R211 ;  /* 0x0000001fff9b7819 */ /* 0x000fe200000114d3 */
        /* <DEDUP_REMOVED lines=37> */
[----:B------:R-:W-:Y:S01]  /*10fc0*/  VIADD R176, R17, 0x8 ;  /* 0x0000000811b07836 */ /* 0x000fe20000000000 */
[----:B------:R-:W-:Y:S01]  /*10fd0*/  LEA.HI.X R6, R2, UR11, R3, 0x2, P1 ;  /* 0x0000000b02067c11 */ /* 0x000fe200088f1403 */
[----:B------:R0:W1:Y:S01]  /*10fe0*/  SHFL.IDX PT, R7, R0, RZ, 0x1c1f ;  /* 0x001c1fff00077589 */ /* 0x00006200000e0000 */
[----:B------:R-:W-:-:S02]  /*10ff0*/  SHF.R.S32.HI R167, RZ, 0x1f, R223 ;  /* 0x0000001fffa77819 */ /* 0x000fc400000114df */
[----:B------:R-:W-:Y:S01]  /*11000*/  SHF.R.S32.HI R168, RZ, 0x1f, R224 ;  /* 0x0000001fffa87819 */ /* 0x000fe200000114e0 */
[----:B------:R0:W2:Y:S01]  /*11010*/  SHFL.IDX PT, R8, R6, RZ, 0x1c1f ;  /* 0x001c1fff06087589 */ /* 0x0000a200000e0000 */
[----:B------:R-:W-:Y:S02]  /*11020*/  SHF.R.S32.HI R169, RZ, 0x1f, R225 ;  /* 0x0000001fffa97819 */ /* 0x000fe400000114e1 */
[----:B------:R-:W-:Y:S02]  /*11030*/  SHF.R.S32.HI R170, RZ, 0x1f, R226 ;  /* 0x0000001fffaa7819 */ /* 0x000fe400000114e2 */
[----:B------:R-:W-:Y:S02]  /*11040*/  SHF.R.S32.HI R171, RZ, 0x1f, R229 ;  /* 0x0000001fffab7819 */ /* 0x000fe400000114e5 */
[----:B------:R-:W-:Y:S02]  /*11050*/  SHF.R.S32.HI R173, RZ, 0x1f, R173 ;  /* 0x0000001fffad7819 */ /* 0x000fe400000114ad */
[----:B------:R-:W-:-:S02]  /*11060*/  SHF.R.S32.HI R175, RZ, 0x1f, R175 ;  /* 0x0000001fffaf7819 */ /* 0x000fc400000114af */
[----:B------:R-:W-:Y:S02]  /*11070*/  SHF.R.S32.HI R177, RZ, 0x1f, R177 ;  /* 0x0000001fffb17819 */ /* 0x000fe400000114b1 */
[----:B------:R-:W-:Y:S01]  /*11080*/  SHF.R.S32.HI R178, RZ, 0x1f, R17 ;  /* 0x0000001fffb27819 */ /* 0x000fe20000011411 */
[----:B0-----:R-:W-:Y:S06]  /*11090*/  @P2 BRA `(.L_x_1318) ;  /* 0x0000000800302947 */ /* 0x001fec0003800000 */
[----:B------:R-:W-:Y:S01]  /*110a0*/  ULDC UR4, c[0x0][0xac8] ;  /* 0x0002b20000047ab9 */ /* 0x000fe20000000800 */
[C---:B------:R-:W-:Y:S01]  /*110b0*/  VIADD R9, R17.reuse, 0xd8 ;  /* 0x000000d811097836 */ /* 0x040fe20000000000 */
[C---:B------:R-:W-:Y:S01]  /*110c0*/  ISETP.GE.AND P4, PT, R17.reuse, UR4, PT ;  /* 0x0000000411007c0c */ /* 0x040fe2000bf86270 */
[----:B------:R-:W-:Y:S01]  /*110d0*/  VIADD R20, R17, 0xe0 ;  /* 0x000000e011147836 */ /* 0x000fe20000000000 */
[----:B------:R-:W-:Y:S02]  /*110e0*/  ISETP.GE.AND P2, PT, R176, UR4, PT ;  /* 0x00000004b0007c0c */ /* 0x000fe4000bf46270 */
[----:B------:R-:W-:-:S09]  /*110f0*/  ISETP.GE.AND P1, PT, R174, UR4, PT ;  /* 0x00000004ae007c0c */ /* 0x000fd2000bf26270 */
[CC--:B-1----:R-:W-:Y:S02]  /*11100*/  @!P4 LEA R2, P3, R17.reuse, R7.reuse, 0x2 ;  /* 0x000000071102c211 */ /* 0x0c2fe400078610ff */
[----:B------:R-:W-:Y:S02]  /*11110*/  @!P2 LEA R4, P5, R176, R7, 0x2 ;  /* 0x00000007b004a211 */ /* 0x000fe400078a10ff */
[-C--:B--2---:R-:W-:Y:S02]  /*11120*/  @!P4 LEA.HI.X R3, R17, R8.reuse, R178, 0x2, P3 ;  /* 0x000000081103c211 */ /* 0x084fe400018f14b2 */
[----:B------:R-:W-:Y:S02]  /*11130*/  ISETP.GE.AND P3, PT, R172, UR4, PT ;  /* 0x00000004ac007c0c */ /* 0x000fe4000bf66270 */
[----:B------:R-:W-:Y:S01]  /*11140*/  @!P2 LEA.HI.X R5, R176, R8, R177, 0x2, P5 ;  /* 0x00000008b005a211 */ /* 0x000fe200028f14b1 */
[----:B------:R0:W-:Y:S01]  /*11150*/  @!P4 ST.E.64 desc[UR36][R2.64], R24 ;  /* 0x000000180200c985 */ /* 0x0001e2000c101b24 */
[----:B------:R-:W-:-:S03]  /*11160*/  ISETP.GE.AND P4, PT, R229, UR4, PT ;  /* 0x00000004e5007c0c */ /* 0x000fc6000bf86270 */
        /* <DEDUP_REMOVED lines=67> */
[-C--:B------:R-:W-:Y:S02]  /*115a0*/  @!P1 LEA.HI.X R3, R213, R8.reuse, R157, 0x2, P6 ;  /* 0x00000008d5039211 */ /* 0x080fe400030f149d */
[CC--:B------:R-:W-:Y:S02]  /*115b0*/  @!P4 LEA R10, P6, R211.reuse, R7.reuse, 0x2 ;  /* 0x00000007d30ac211 */ /* 0x0c0fe400078c10ff */
[C---:B-1----:R-:W-:Y:S01]  /*115c0*/  @!P3 LEA R4, P5, R212.reuse, R7, 0x2 ;  /* 0x00000007d404b211 */ /* 0x042fe200078a10ff */
[----:B------:R0:W-:Y:S01]  /*115d0*/  @!P1 ST.E.64 desc[UR36][R2.64], R96 ;  /* 0x0000006002009985 */ /* 0x0001e2000c101b24 */
[-C--:B------:R-:W-:Y:S02]  /*115e0*/  @!P4 LEA.HI.X R11, R211, R8.reuse, R155, 0x2, P6 ;  /* 0x00000008d30bc211 */ /* 0x080fe400030f149b */
[----:B------:R-:W-:Y:S02]  /*115f0*/  @!P3 LEA.HI.X R5, R212, R8, R156, 0x2, P5 ;  /* 0x00000008d405b211 */ /* 0x000fe400028f149c */
[----:B------:R-:W-:-:S02]  /*11600*/  ISETP.GE.AND P1, PT, R209, UR4, PT ;  /* 0x00000004d1007c0c */ /* 0x000fc4000bf26270 */
[-C--:B------:R-:W-:Y:S01]  /*11610*/  @!P2 LEA R12, P5, R210, R7.reuse, 0x2 ;  /* 0x00000007d20ca211 */ /* 0x080fe200078a10ff */
[----:B------:R1:W-:Y:S01]  /*11620*/  @!P3 ST.E.64 desc[UR36][R4.64], R100 ;  /* 0x000000640400b985 */ /* 0x0003e2000c101b24 */
[----:B------:R-:W-:Y:S02]  /*11630*/  ISETP.GE.AND P3, PT, R208, UR4, PT ;  /* 0x00000004d0007c0c */ /* 0x000fe4000bf66270 */
[----:B------:R-:W-:Y:S01]  /*11640*/  @!P2 LEA.HI.X R13, R210, R8, R154, 0x2, P5 ;  /* 0x00000008d20da211 */ /* 0x000fe200028f149a */
[----:B------:R2:W-:Y:S01]  /*11650*/  @!P4 ST.E.64 desc[UR36][R10.64], R104 ;  /* 0x000000680a00c985 */ /* 0x0005e2000c101b24 */
[----:B------:R-:W-:Y:S02]  /*11660*/  ISETP.GE.AND P4, PT, R207, UR4, PT ;  /* 0x00000004cf007c0c */ /* 0x000fe4000bf86270 */
[----:B------:R-:W-:Y:S01]  /*11670*/  ISETP.GE.AND P5, PT, R206, UR4, PT ;  /* 0x00000004ce007c0c */ /* 0x000fe2000bfa6270 */
[----:B------:R-:W-:Y:S02]  /*11680*/  @!P2 ST.E.64 desc[UR36][R12.64], R108 ;  /* 0x0000006c0c00a985 */ /* 0x000fe4000c101b24 */
[----:B------:R-:W-:-:S04]  /*11690*/  @!P1 LEA R14, P6, R209, R7, 0x2 ;  /* 0x00000007d10e9211 */ /* 0x000fc800078c10ff */
[-C--:B------:R-:W-:Y:S02]  /*116a0*/  @!P1 LEA.HI.X R15, R209, R8.reuse, R21, 0x2, P6 ;  /* 0x00000008d10f9211 */ /* 0x080fe400030f1415 */
[-C--:B0-----:R-:W-:Y:S02]  /*116b0*/  @!P3 LEA R2, P6, R208, R7.reuse, 0x2 ;  /* 0x00000007d002b211 */ /* 0x081fe400078c10ff */
[----:B-1----:R-:W-:Y:S01]  /*116c0*/  @!P4 LEA R4, P2, R207, R7, 0x2 ;  /* 0x00000007cf04c211 */ /* 0x002fe200078410ff */
[----:B------:R0:W-:Y:S01]  /*116d0*/  @!P1 ST.E.64 desc[UR36][R14.64], R112 ;  /* 0x000000700e009985 */ /* 0x0001e2000c101b24 */
[----:B------:R-:W-:Y:S02]  /*116e0*/  ISETP.GE.AND P1, PT, R203, UR4, PT ;  /* 0x00000004cb007c0c */ /* 0x000fe4000bf26270 */
[----:B------:R-:W-:Y:S02]  /*116f0*/  @!P4 LEA.HI.X R5, R207, R8, R152, 0x2, P2 ;  /* 0x00000008cf05c211 */ /* 0x000fe400010f1498 */
[----:B------:R-:W-:-:S02]  /*11700*/  ISETP.GE.AND P2, PT, R9, UR4, PT ;  /* 0x0000000409007c0c */ /* 0x000fc4000bf46270 */
[-C--:B------:R-:W-:Y:S02]  /*11710*/  @!P3 LEA.HI.X R3, R208, R8.reuse, R153, 0x2, P6 ;  /* 0x00000008d003b211 */ /* 0x080fe400030f1499 */
[C---:B------:R-:W-:Y:S02]  /*11720*/  @!P5 LEA R18, P6, R206.reuse, R7, 0x2 ;  /* 0x00000007ce12d211 */ /* 0x040fe400078c10ff */
[----:B--2---:R-:W-:Y:S01]  /*11730*/  SHF.R.S32.HI R11, RZ, 0x1f, R203 ;  /* 0x0000001fff0b7819 */ /* 0x004fe200000114cb */
[----:B------:R1:W-:Y:S01]  /*11740*/  @!P3 ST.E.64 desc[UR36][R2.64], R116 ;  /* 0x000000740200b985 */ /* 0x0003e2000c101b24 */
[----:B------:R-:W-:Y:S01]  /*11750*/  @!P5 LEA.HI.X R19, R206, R8, R22, 0x2, P6 ;  /* 0x00000008ce13d211 */ /* 0x000fe200030f1416 */
[C---:B0-----:R-:W-:Y:S01]  /*11760*/  VIADD R14, R17.reuse, 0xe8 ;  /* 0x000000e8110e7836 */ /* 0x041fe20000000000 */
[----:B------:R-:W-:Y:S01]  /*11770*/  ISETP.GE.AND P3, PT, R20, UR4, PT ;  /* 0x0000000414007c0c */ /* 0x000fe2000bf66270 */
[----:B------:R0:W-:Y:S01]  /*11780*/  @!P4 ST.E.64 desc[UR36][R4.64], R120 ;  /* 0x000000780400c985 */ /* 0x0001e2000c101b24 */
[----:B------:R-:W-:Y:S01]  /*11790*/  VIADD R15, R17, 0xf0 ;  /* 0x000000f0110f7836 */ /* 0x000fe20000000000 */
[----:B------:R-:W-:-:S02]  /*117a0*/  SHF.R.S32.HI R13, RZ, 0x1f, R20 ;  /* 0x0000001fff0d7819 */ /* 0x000fc40000011414 */
[----:B------:R2:W-:Y:S01]  /*117b0*/  @!P5 ST.E.64 desc[UR36][R18.64], R124 ;  /* 0x0000007c1200d985 */ /* 0x0005e2000c101b24 */
[----:B------:R-:W-:Y:S02]  /*117c0*/  ISETP.GE.AND P4, PT, R14, UR4, PT ;  /* 0x000000040e007c0c */ /* 0x000fe4000bf86270 */
[-C--:B------:R-:W-:Y:S02]  /*117d0*/  @!P1 LEA R10, P5, R203, R7.reuse, 0x2 ;  /* 0x00000007cb0a9211 */ /* 0x080fe400078a10ff */
[----:B-1----:R-:W-:Y:S02]  /*117e0*/  SHF.R.S32.HI R3, RZ, 0x1f, R9 ;  /* 0x0000001fff037819 */ /* 0x002fe40000011409 */
[-C--:B------:R-:W-:Y:S02]  /*117f0*/  @!P2 LEA R2, P6, R9, R7.reuse, 0x2 ;  /* 0x000000070902a211 */ /* 0x080fe400078c10ff */
[-C--:B------:R-:W-:Y:S02]  /*11800*/  @!P1 LEA.HI.X R11, R203, R8.reuse, R11, 0x2, P5 ;  /* 0x00000008cb0b9211 */ /* 0x080fe400028f140b */
[----:B------:R-:W-:Y:S01]  /*11810*/  @!P2 LEA.HI.X R3, R9, R8, R3, 0x2, P6 ;  /* 0x000000080903a211 */ /* 0x000fe200030f1403 */
[----:B------:R-:W-:Y:S01]  /*11820*/  VIADD R9, R17, 0xf8 ;  /* 0x000000f811097836 */ /* 0x000fe20000000000 */
[----:B------:R-:W-:Y:S01]  /*11830*/  ISETP.GE.AND P6, PT, R15, UR4, PT ;  /* 0x000000040f007c0c */ /* 0x000fe2000bfc6270 */
[----:B------:R3:W-:Y:S01]  /*11840*/  @!P1 ST.E.64 desc[UR36][R10.64], R128 ;  /* 0x000000800a009985 */ /* 0x0007e2000c101b24 */
[----:B0-----:R-:W-:-:S02]  /*11850*/  @!P3 LEA R4, P5, R20, R7, 0x2 ;  /* 0x000000071404b211 */ /* 0x001fc400078a10ff */
[----:B------:R-:W-:Y:S01]  /*11860*/  ISETP.GE.AND P1, PT, R9, UR4, PT ;  /* 0x0000000409007c0c */ /* 0x000fe2000bf26270 */
[----:B------:R3:W-:Y:S01]  /*11870*/  @!P2 ST.E.64 desc[UR36][R2.64], R132 ;  /* 0x000000840200a985 */ /* 0x0007e2000c101b24 */
[-C--:B------:R-:W-:Y:S02]  /*11880*/  @!P3 LEA.HI.X R5, R20, R8.reuse, R13, 0x2, P5 ;  /* 0x000000081405b211 */ /* 0x080fe400028f140d */
[----:B------:R-:W-:Y:S02]  /*11890*/  SHF.R.S32.HI R13, RZ, 0x1f, R14 ;  /* 0x0000001fff0d7819 */ /* 0x000fe4000001140e */
[C---:B------:R-:W-:Y:S01]  /*118a0*/  @!P4 LEA R12, P5, R14.reuse, R7, 0x2 ;  /* 0x000000070e0cc211 */ /* 0x040fe200078a10ff */
[----:B------:R3:W-:Y:S01]  /*118b0*/  @!P3 ST.E.64 desc[UR36][R4.64], R136 ;  /* 0x000000880400b985 */ /* 0x0007e2000c101b24 */
[----:B--2---:R-:W-:Y:S02]  /*118c0*/  SHF.R.S32.HI R18, RZ, 0x1f, R15 ;  /* 0x0000001fff127819 */ /* 0x004fe4000001140f */
[----:B------:R-:W-:-:S02]  /*118d0*/  @!P4 LEA.HI.X R13, R14, R8, R13, 0x2, P5 ;  /* 0x000000080e0dc211 */ /* 0x000fc400028f140d */
        /* <DEDUP_REMOVED lines=8> */
.L_x_1318:
[----:B------:R-:W-:Y:S05]  /*11960*/  BSYNC B1 ;  /* 0x0000000000017941 */ /* 0x000fea0003800000 */
.L_x_1317:
[----:B---3--:R0:W3:Y:S04]  /*11970*/  SHFL.IDX PT, R14, R6, 0x1, 0x1c1f ;  /* 0x003c1f00060e7f89 */ /* 0x0080e800000e0000 */
[----:B------:R-:W4:Y:S01]  /*11980*/  SHFL.IDX PT, R0, R0, 0x1, 0x1c1f ;  /* 0x003c1f0000007f89 */ /* 0x000f2200000e0000 */
[----:B------:R-:W-:Y:S05]  /*11990*/  @P0 BRA `(.L_x_1316) ;  /* 0x0000001800200947 */ /* 0x000fea0003800000 */
[----:B------:R-:W-:Y:S01]  /*119a0*/  ULDC UR4, c[0x0][0xac8] ;  /* 0x0002b20000047ab9 */ /* 0x000fe20000000800 */
[C---:B------:R-:W-:Y:S01]  /*119b0*/  VIADD R15, R17.reuse, 0xe8 ;  /* 0x000000e8110f7836 */ /* 0x040fe20000000000 */
[C---:B------:R-:W-:Y:S01]  /*119c0*/  ISETP.GE.AND P4, PT, R17.reuse, UR4, PT ;  /* 0x0000000411007c0c */ /* 0x040fe2000bf86270 */
[----:B------:R-:W-:Y:S01]  /*119d0*/  VIADD R19, R17, 0xf0 ;  /* 0x000000f011137836 */ /* 0x000fe20000000000 */
[----:B------:R-:W-:Y:S02]  /*119e0*/  ISETP.GE.AND P2, PT, R176, UR4, PT ;  /* 0x00000004b0007c0c */ /* 0x000fe4000bf46270 */
[----:B------:R-:W-:Y:S02]  /*119f0*/  ISETP.GE.AND P1, PT, R174, UR4, PT ;  /* 0x00000004ae007c0c */ /* 0x000fe4000bf26270 */
[----:B------:R-:W-:-:S07]  /*11a00*/  ISETP.GE.AND P0, PT, R172, UR4, PT ;  /* 0x00000004ac007c0c */ /* 0x000fce000bf06270 */
[CC--:B----4-:R-:W-:Y:S02]  /*11a10*/  @!P4 LEA R2, P3, R17.reuse, R0.reuse, 0x2 ;  /* 0x000000001102c211 */ /* 0x0d0fe400078610ff */
[----:B------:R-:W-:Y:S02]  /*11a20*/  @!P2 LEA R4, P6, R176, R0, 0x2 ;  /* 0x00000000b004a211 */ /* 0x000fe400078c10ff */
[----:B---3--:R-:W-:Y:S02]  /*11a30*/  @!P4 LEA.HI.X R3, R17, R14, R178, 0x2, P3 ;  /* 0x0000000e1103c211 */ /* 0x008fe400018f14b2 */
[----:B------:R-:W-:Y:S02]  /*11a40*/  ISETP.GE.AND P3, PT, R229, UR4, PT ;  /* 0x00000004e5007c0c */ /* 0x000fe4000bf66270 */
[----:B0-----:R-:W-:Y:S01]  /*11a50*/  @!P1 LEA R6, P5, R174, R0, 0x2 ;  /* 0x00000000ae069211 */ /* 0x001fe200078a10ff */
[----:B------:R0:W-:Y:S01]  /*11a60*/  @!P4 ST.E.64 desc[UR36][R2.64], R26 ;  /* 0x0000001a0200c985 */ /* 0x0001e2000c101b24 */
[----:B------:R-:W-:-:S02]  /*11a70*/  @!P2 LEA.HI.X R5, R176, R14, R177, 0x2, P6 ;  /* 0x0000000eb005a211 */ /* 0x000fc400030f14b1 */
[----:B------:R-:W-:Y:S02]  /*11a80*/  ISETP.GE.AND P4, PT, R226, UR4, PT ;  /* 0x00000004e2007c0c */ /* 0x000fe4000bf86270 */
[----:B--2---:R-:W-:Y:S01]  /*11a90*/  @!P0 LEA R8, P6, R172, R0, 0x2 ;  /* 0x00000000ac088211 */ /* 0x004fe200078c10ff */
[----:B------:R2:W-:Y:S01]  /*11aa0*/  @!P2 ST.E.64 desc[UR36][R4.64], R30 ;  /* 0x0000001e0400a985 */ /* 0x0005e2000c101b24 */
[-C--:B-1----:R-:W-:Y:S02]  /*11ab0*/  @!P1 LEA.HI.X R7, R174, R14.reuse, R175, 0x2, P5 ;  /* 0x0000000eae079211 */ /* 0x082fe400028f14af */
[----:B------:R-:W-:Y:S02]  /*11ac0*/  ISETP.GE.AND P5, PT, R225, UR4, PT ;  /* 0x00000004e1007c0c */ /* 0x000fe4000bfa6270 */
[----:B------:R-:W-:Y:S01]  /*11ad0*/  @!P0 LEA.HI.X R9, R172, R14, R173, 0x2, P6 ;  /* 0x0000000eac098211 */ /* 0x000fe200030f14ad */
[----:B------:R1:W-:Y:S01]  /*11ae0*/  @!P1 ST.E.64 desc[UR36][R6.64], R34 ;  /* 0x0000002206009985 */ /* 0x0003e2000c101b24 */
[----:B------:R-:W-:-:S02]  /*11af0*/  ISETP.GE.AND P1, PT, R223, UR4, PT ;  /* 0x00000004df007c0c */ /* 0x000fc4000bf26270 */
[CC--:B0-----:R-:W-:Y:S01]  /*11b00*/  @!P3 LEA R2, P6, R229.reuse, R0.reuse, 0x2 ;  /* 0x00000000e502b211 */ /* 0x0c1fe200078c10ff */
[----:B------:R0:W-:Y:S01]  /*11b10*/  @!P0 ST.E.64 desc[UR36][R8.64], R38 ;  /* 0x0000002608008985 */ /* 0x0001e2000c101b24 */
[----:B------:R-:W-:Y:S02]  /*11b20*/  ISETP.GE.AND P0, PT, R224, UR4, PT ;  /* 0x00000004e0007c0c */ /* 0x000fe4000bf06270 */
[C---:B------:R-:W-:Y:S02]  /*11b30*/  @!P4 LEA R10, P2, R226.reuse, R0, 0x2 ;  /* 0x00000000e20ac211 */ /* 0x040fe400078410ff */
[----:B------:R-:W-:Y:S02]  /*11b40*/  @!P3 LEA.HI.X R3, R229, R14, R171, 0x2, P6 ;  /* 0x0000000ee503b211 */ /* 0x000fe400030f14ab */
[----:B------:R-:W-:Y:S02]  /*11b50*/  @!P5 LEA R12, P6, R225, R0, 0x2 ;  /* 0x00000000e10cd211 */ /* 0x000fe400078c10ff */
[----:B------:R-:W-:Y:S01]  /*11b60*/  @!P4 LEA.HI.X R11, R226, R14, R170, 0x2, P2 ;  /* 0x0000000ee20bc211 */ /* 0x000fe200010f14aa */
[----:B------:R3:W-:Y:S01]  /*11b70*/  @!P3 ST.E.64 desc[UR36][R2.64], R42 ;  /* 0x0000002a0200b985 */ /* 0x0007e2000c101b24 */
[----:B------:R-:W-:-:S02]  /*11b80*/  ISETP.GE.AND P2, PT, R222, UR4, PT ;  /* 0x00000004de007c0c */ /* 0x000fc4000bf46270 */
[----:B------:R-:W-:Y:S01]  /*11b90*/  @!P5 LEA.HI.X R13, R225, R14, R169, 0x2, P6 ;  /* 0x0000000ee10dd211 */ /* 0x000fe200030f14a9 */
[----:B------:R4:W-:Y:S01]  /*11ba0*/  @!P4 ST.E.64 desc[UR36][R10.64], R46 ;  /* 0x0000002e0a00c985 */ /* 0x0009e2000c101b24 */
[CC--:B--2---:R-:W-:Y:S02]  /*11bb0*/  @!P0 LEA R4, P4, R224.reuse, R0.reuse, 0x2 ;  /* 0x00000000e0048211 */ /* 0x0c4fe400078810ff */
[----:B------:R-:W-:Y:S01]  /*11bc0*/  ISETP.GE.AND P3, PT, R221, UR4, PT ;  /* 0x00000004dd007c0c */ /* 0x000fe2000bf66270 */
[----:B------:R2:W-:Y:S01]  /*11bd0*/  @!P5 ST.E.64 desc[UR36][R12.64], R50 ;  /* 0x000000320c00d985 */ /* 0x0005e2000c101b24 */
[----:B-1----:R-:W-:Y:S02]  /*11be0*/  @!P1 LEA R6, P5, R223, R0, 0x2 ;  /* 0x00000000df069211 */ /* 0x002fe400078a10ff */
[----:B------:R-:W-:Y:S02]  /*11bf0*/  @!P0 LEA.HI.X R5, R224, R14, R168, 0x2, P4 ;  /* 0x0000000ee0058211 */ /* 0x000fe400020f14a8 */
[----:B------:R-:W-:-:S02]  /*11c00*/  ISETP.GE.AND P4, PT, R220, UR4, PT ;  /* 0x00000004dc007c0c */ /* 0x000fc4000bf86270 */
[----:B------:R-:W-:Y:S01]  /*11c10*/  @!P1 LEA.HI.X R7, R223, R14, R167, 0x2, P5 ;  /* 0x0000000edf079211 */ /* 0x000fe200028f14a7 */
[----:B------:R-:W-:Y:S01]  /*11c20*/  @!P0 ST.E.64 desc[UR36][R4.64], R54 ;  /* 0x0000003604008985 */ /* 0x000fe2000c101b24 */
[----:B------:R-:W-:Y:S02]  /*11c30*/  ISETP.GE.AND P5, PT, R219, UR4, PT ;  /* 0x00000004db007c0c */ /* 0x000fe4000bfa6270 */
[C---:B0-----:R-:W-:Y:S01]  /*11c40*/  @!P2 LEA R8, P6, R222.reuse, R0, 0x2 ;  /* 0x00000000de08a211 */ /* 0x041fe200078c10ff */
[----:B------:R0:W-:Y:S01]  /*11c50*/  @!P1 ST.E.64 desc[UR36][R6.64], R58 ;  /* 0x0000003a06009985 */ /* 0x0001e2000c101b24 */
[----:B------:R-:W-:Y:S02]  /*11c60*/  ISETP.GE.AND P1, PT, R217, UR4, PT ;  /* 0x00000004d9007c0c */ /* 0x000fe4000bf26270 */
[----:B------:R-:W-:Y:S02]  /*11c70*/  @!P2 LEA.HI.X R9, R222, R14, R166, 0x2, P6 ;  /* 0x0000000ede09a211 */ /* 0x000fe400030f14a6 */
[----:B---3--:R-:W-:-:S02]  /*11c80*/  @!P3 LEA R2, P6, R221, R0, 0x2 ;  /* 0x00000000dd02b211 */ /* 0x008fc400078c10ff */
[----:B----4-:R-:W-:Y:S01]  /*11c90*/  @!P4 LEA R10, P0, R220, R0, 0x2 ;  /* 0x00000000dc0ac211 */ /* 0x010fe200078010ff */
[----:B------:R1:W-:Y:S01]  /*11ca0*/  @!P2 ST.E.64 desc[UR36][R8.64], R62 ;  /* 0x0000003e0800a985 */ /* 0x0003e2000c101b24 */
[----:B------:R-:W-:Y:S02]  /*11cb0*/  ISETP.GE.AND P2, PT, R218, UR4, PT ;  /* 0x00000004da007c0c */ /* 0x000fe4000bf46270 */
[----:B------:R-:W-:Y:S02]  /*11cc0*/  @!P3 LEA.HI.X R3, R221, R14, R165, 0x2, P6 ;  /* 0x0000000edd03b211 */ /* 0x000fe400030f14a5 */
[C---:B--2---:R-:W-:Y:S02]  /*11cd0*/  @!P5 LEA R12, P6, R219.reuse, R0, 0x2 ;  /* 0x00000000db0cd211 */ /* 0x044fe400078c10ff */
[-C--:B------:R-:W-:Y:S01]  /*11ce0*/  @!P4 LEA.HI.X R11, R220, R14.reuse, R164, 0x2, P0 ;  /* 0x0000000edc0bc211 */ /* 0x080fe200000f14a4 */
[----:B------:R2:W-:Y:S01]  /*11cf0*/  @!P3 ST.E.64 desc[UR36][R2.64], R66 ;  /* 0x000000420200b985 */ /* 0x0005e2000c101b24 */
[----:B------:R-:W-:-:S02]  /*11d00*/  @!P5 LEA.HI.X R13, R219, R14, R163, 0x2, P6 ;  /* 0x0000000edb0dd211 */ /* 0x000fc400030f14a3 */
[----:B------:R-:W-:Y:S01]  /*11d10*/  ISETP.GE.AND P0, PT, R216, UR4, PT ;  /* 0x00000004d8007c0c */ /* 0x000fe2000bf06270 */
[----:B------:R3:W-:Y:S01]  /*11d20*/  @!P4 ST.E.64 desc[UR36][R10.64], R70 ;  /* 0x000000460a00c985 */ /* 0x0007e2000c101b24 */
[-C--:B0-----:R-:W-:Y:S02]  /*11d30*/  @!P1 LEA R6, P3, R217, R0.reuse, 0x2 ;  /* 0x00000000d9069211 */ /* 0x081fe400078610ff */
[C---:B------:R-:W-:Y:S01]  /*11d40*/  @!P2 LEA R4, P6, R218.reuse, R0, 0x2 ;  /* 0x00000000da04a211 */ /* 0x040fe200078c10ff */
[----:B------:R0:W-:Y:S01]  /*11d50*/  @!P5 ST.E.64 desc[UR36][R12.64], R74 ;  /* 0x0000004a0c00d985 */ /* 0x0001e2000c101b24 */
[----:B------:R-:W-:Y:S02]  /*11d60*/  ISETP.GE.AND P5, PT, R215, UR4, PT ;  /* 0x00000004d7007c0c */ /* 0x000fe4000bfa6270 */
[-C--:B------:R-:W-:Y:S02]  /*11d70*/  @!P2 LEA.HI.X R5, R218, R14.reuse, R162, 0x2, P6 ;  /* 0x0000000eda05a211 */ /* 0x080fe400030f14a2 */
[----:B------:R-:W-:-:S02]  /*11d80*/  @!P1 LEA.HI.X R7, R217, R14, R161, 0x2, P3 ;  /* 0x0000000ed9079211 */ /* 0x000fc400018f14a1 */
[----:B------:R-:W-:Y:S01]  /*11d90*/  ISETP.GE.AND P4, PT, R214, UR4, PT ;  /* 0x00000004d6007c0c */ /* 0x000fe2000bf86270 */
[----:B------:R4:W-:Y:S01]  /*11da0*/  @!P2 ST.E.64 desc[UR36][R4.64], R78 ;  /* 0x0000004e0400a985 */ /* 0x0009e2000c101b24 */
[----:B------:R-:W-:Y:S02]  /*11db0*/  ISETP.GE.AND P3, PT, R213, UR4, PT ;  /* 0x00000004d5007c0c */ /* 0x000fe4000bf66270 */
[-C--:B-1----:R-:W-:Y:S01]  /*11dc0*/  @!P0 LEA R8, P6, R216, R0.reuse, 0x2 ;  /* 0x00000000d8088211 */ /* 0x082fe200078c10ff */
[----:B------:R1:W-:Y:S01]  /*11dd0*/  @!P1 ST.E.64 desc[UR36][R6.64], R82 ;  /* 0x0000005206009985 */ /* 0x0003e2000c101b24 */
[----:B------:R-:W-:Y:S02]  /*11de0*/  ISETP.GE.AND P2, PT, R212, UR4, PT ;  /* 0x00000004d4007c0c */ /* 0x000fe4000bf46270 */
[----:B--2---:R-:W-:Y:S02]  /*11df0*/  @!P5 LEA R2, P1, R215, R0, 0x2 ;  /* 0x00000000d702d211 */ /* 0x004fe400078210ff */
[----:B------:R-:W-:-:S02]  /*11e00*/  @!P0 LEA.HI.X R9, R216, R14, R160, 0x2, P6 ;  /* 0x0000000ed8098211 */ /* 0x000fc400030f14a0 */
[----:B------:R-:W-:Y:S02]  /*11e10*/  @!P5 LEA.HI.X R3, R215, R14, R159, 0x2, P1 ;  /* 0x0000000ed703d211 */ /* 0x000fe400008f149f */
[----:B------:R-:W-:Y:S01]  /*11e20*/  ISETP.GE.AND P1, PT, R211, UR4, PT ;  /* 0x00000004d3007c0c */ /* 0x000fe2000bf26270 */
[----:B------:R2:W-:Y:S01]  /*11e30*/  @!P0 ST.E.64 desc[UR36][R8.64], R86 ;  /* 0x0000005608008985 */ /* 0x0005e2000c101b24 */
[CC--:B---3--:R-:W-:Y:S02]  /*11e40*/  @!P4 LEA R10, P0, R214.reuse, R0.reuse, 0x2 ;  /* 0x00000000d60ac211 */ /* 0x0c8fe400078010ff */
[----:B0-----:R-:W-:Y:S01]  /*11e50*/  @!P3 LEA R12, P6, R213, R0, 0x2 ;  /* 0x00000000d50cb211 */ /* 0x001fe200078c10ff */
[----:B------:R0:W-:Y:S01]  /*11e60*/  @!P5 ST.E.64 desc[UR36][R2.64], R90 ;  /* 0x0000005a0200d985 */ /* 0x0001e2000c101b24 */
[----:B------:R-:W-:Y:S02]  /*11e70*/  @!P4 LEA.HI.X R11, R214, R14, R158, 0x2, P0 ;  /* 0x0000000ed60bc211 */ /* 0x000fe400000f149e */
[----:B------:R-:W-:-:S02]  /*11e80*/  ISETP.GE.AND P0, PT, R210, UR4, PT ;  /* 0x00000004d2007c0c */ /* 0x000fc4000bf06270 */
[----:B------:R-:W-:Y:S01]  /*11e90*/  @!P3 LEA.HI.X R13, R213, R14, R157, 0x2, P6 ;  /* 0x0000000ed50db211 */ /* 0x000fe200030f149d */
[----:B------:R3:W-:Y:S01]  /*11ea0*/  @!P4 ST.E.64 desc[UR36][R10.64], R94 ;  /* 0x0000005e0a00c985 */ /* 0x0007e2000c101b24 */
[----:B------:R-:W-:Y:S02]  /*11eb0*/  ISETP.GE.AND P5, PT, R209, UR4, PT ;  /* 0x00000004d1007c0c */ /* 0x000fe4000bfa6270 */
[-C--:B----4-:R-:W-:Y:S01]  /*11ec0*/  @!P2 LEA R4, P6, R212, R0.reuse, 0x2 ;  /* 0x00000000d404a211 */ /* 0x090fe200078c10ff */
[----:B------:R4:W-:Y:S01]  /*11ed0*/  @!P3 ST.E.64 desc[UR36][R12.64], R98 ;  /* 0x000000620c00b985 */ /* 0x0009e2000c101b24 */
[----:B-1----:R-:W-:Y:S02]  /*11ee0*/  @!P1 LEA R6, P4, R211, R0, 0x2 ;  /* 0x00000000d3069211 */ /* 0x002fe400078810ff */
[----:B------:R-:W-:Y:S02]  /*11ef0*/  ISETP.GE.AND P3, PT, R208, UR4, PT ;  /* 0x00000004d0007c0c */ /* 0x000fe4000bf66270 */
[----:B------:R-:W-:-:S02]  /*11f00*/  @!P2 LEA.HI.X R5, R212, R14, R156, 0x2, P6 ;  /* 0x0000000ed405a211 */ /* 0x000fc400030f149c */
[----:B------:R-:W-:Y:S02]  /*11f10*/  @!P1 LEA.HI.X R7, R211, R14, R155, 0x2, P4 ;  /* 0x0000000ed3079211 */ /* 0x000fe400020f149b */
[----:B------:R-:W-:Y:S01]  /*11f20*/  ISETP.GE.AND P4, PT, R207, UR4, PT ;  /* 0x00000004cf007c0c */ /* 0x000fe2000bf86270 */
[----:B------:R1:W-:Y:S01]  /*11f30*/  @!P2 ST.E.64 desc[UR36][R4.64], R102 ;  /* 0x000000660400a985 */ /* 0x0003e2000c101b24 */
[----:B--2---:R-:W-:-:S03]  /*11f40*/  @!P0 LEA R8, P6, R210, R0, 0x2 ;  /* 0x00000000d2088211 */ /* 0x004fc600078c10ff */
[----:B------:R-:W-:Y:S01]  /*11f50*/  @!P1 ST.E.64 desc[UR36][R6.64], R106 ;  /* 0x0000006a06009985 */ /* 0x000fe2000c101b24 */
[C---:B0-----:R-:W-:Y:S02]  /*11f60*/  @!P5 LEA R2, P1, R209.reuse, R0, 0x2 ;  /* 0x00000000d102d211 */ /* 0x041fe400078210ff */
[-C--:B------:R-:W-:Y:S02]  /*11f70*/  @!P0 LEA.HI.X R9, R210, R14.reuse, R154, 0x2, P6 ;  /* 0x0000000ed2098211 */ /* 0x080fe400030f149a */
[----:B------:R-:W-:Y:S01]  /*11f80*/  @!P5 LEA.HI.X R3, R209, R14, R21, 0x2, P1 ;  /* 0x0000000ed103d211 */ /* 0x000fe200008f1415 */
[----:B------:R-:W-:Y:S01]  /*11f90*/  VIADD R21, R17, 0xd8 ;  /* 0x000000d811157836 */ /* 0x000fe20000000000 */
[CC--:B---3--:R-:W-:Y:S01]  /*11fa0*/  @!P3 LEA R10, P2, R208.reuse, R0.reuse, 0x2 ;  /* 0x00000000d00ab211 */ /* 0x0c8fe200078410ff */
[----:B------:R0:W-:Y:S01]  /*11fb0*/  @!P0 ST.E.64 desc[UR36][R8.64], R110 ;  /* 0x0000006e08008985 */ /* 0x0001e2000c101b24 */
[----:B------:R-:W-:Y:S02]  /*11fc0*/  ISETP.GE.AND P0, PT, R203, UR4, PT ;  /* 0x00000004cb007c0c */ /* 0x000fe4000bf06270 */
[----:B----4-:R-:W-:Y:S01]  /*11fd0*/  @!P4 LEA R12, P1, R207, R0, 0x2 ;  /* 0x00000000cf0cc211 */ /* 0x010fe200078210ff */
[----:B------:R2:W-:Y:S01]  /*11fe0*/  @!P5 ST.E.64 desc[UR36][R2.64], R114 ;  /* 0x000000720200d985 */ /* 0x0005e2000c101b24 */
[----:B------:R-:W-:-:S02]  /*11ff0*/  @!P3 LEA.HI.X R11, R208, R14, R153, 0x2, P2 ;  /* 0x0000000ed00bb211 */ /* 0x000fc400010f1499 */
[----:B------:R-:W-:Y:S02]  /*12000*/  ISETP.GE.AND P2, PT, R21, UR4, PT ;  /* 0x0000000415007c0c */ /* 0x000fe4000bf46270 */
[----:B------:R-:W-:Y:S01]  /*12010*/  @!P4 LEA.HI.X R13, R207, R14, R152, 0x2, P1 ;  /* 0x0000000ecf0dc211 */ /* 0x000fe200008f1498 */
[----:B------:R3:W-:Y:S01]  /*12020*/  @!P3 ST.E.64 desc[UR36][R10.64], R118 ;  /* 0x000000760a00b985 */ /* 0x0007e2000c101b24 */
[----:B------:R-:W-:Y:S02]  /*12030*/  ISETP.GE.AND P1, PT, R206, UR4, PT ;  /* 0x00000004ce007c0c */ /* 0x000fe4000bf26270 */
[----:B-1----:R-:W-:Y:S01]  /*12040*/  SHF.R.S32.HI R5, RZ, 0x1f, R203 ;  /* 0x0000001fff057819 */ /* 0x002fe200000114cb */
[----:B0-----:R-:W-:Y:S01]  /*12050*/  VIADD R9, R17, 0xe0 ;  /* 0x000000e011097836 */ /* 0x001fe20000000000 */
[----:B------:R0:W-:Y:S01]  /*12060*/  @!P4 ST.E.64 desc[UR36][R12.64], R122 ;  /* 0x0000007a0c00c985 */ /* 0x0001e2000c101b24 */
[----:B------:R-:W-:Y:S02]  /*12070*/  @!P0 LEA R4, P6, R203, R0, 0x2 ;  /* 0x00000000cb048211 */ /* 0x000fe400078c10ff */
[----:B------:R-:W-:-:S02]  /*12080*/  ISETP.GE.AND P3, PT, R15, UR4, PT ;  /* 0x000000040f007c0c */ /* 0x000fc4000bf66270 */
[----:B------:R-:W-:Y:S02]  /*12090*/  ISETP.GE.AND P4, PT, R9, UR4, PT ;  /* 0x0000000409007c0c */ /* 0x000fe4000bf86270 */
[----:B--2---:R-:W-:Y:S02]  /*120a0*/  SHF.R.S32.HI R3, RZ, 0x1f, R21 ;  /* 0x0000001fff037819 */ /* 0x004fe40000011415 */
[----:B------:R-:W-:Y:S02]  /*120b0*/  @!P2 LEA R6, P5, R21, R0, 0x2 ;  /* 0x000000001506a211 */ /* 0x000fe400078a10ff */
[----:B------:R-:W-:Y:S02]  /*120c0*/  @!P0 LEA.HI.X R5, R203, R14, R5, 0x2, P6 ;  /* 0x0000000ecb058211 */ /* 0x000fe400030f1405 */
[----:B------:R-:W-:Y:S02]  /*120d0*/  @!P1 LEA R2, P6, R206, R0, 0x2 ;  /* 0x00000000ce029211 */ /* 0x000fe400078c10ff */
[----:B------:R-:W-:-:S02]  /*120e0*/  @!P2 LEA.HI.X R7, R21, R14, R3, 0x2, P5 ;  /* 0x0000000e1507a211 */ /* 0x000fc400028f1403 */
[----:B------:R-:W-:Y:S02]  /*120f0*/  ISETP.GE.AND P5, PT, R19, UR4, PT ;  /* 0x0000000413007c0c */ /* 0x000fe4000bfa6270 */
[----:B------:R-:W-:Y:S02]  /*12100*/  @!P1 LEA.HI.X R3, R206, R14, R22, 0x2, P6 ;  /* 0x0000000ece039211 */ /* 0x000fe400030f1416 */
[----:B---3--:R-:W-:Y:S02]  /*12110*/  SHF.R.S32.HI R10, RZ, 0x1f, R9 ;  /* 0x0000001fff0a7819 */ /* 0x008fe40000011409 */
[C---:B------:R-:W-:Y:S01]  /*12120*/  @!P4 LEA R8, P6, R9.reuse, R0, 0x2 ;  /* 0x000000000908c211 */ /* 0x040fe200078c10ff */
[----:B------:R1:W-:Y:S01]  /*12130*/  @!P1 ST.E.64 desc[UR36][R2.64], R126 ;  /* 0x0000007e02009985 */ /* 0x0003e2000c101b24 */
[----:B------:R-:W-:Y:S02]  /*12140*/  SHF.R.S32.HI R11, RZ, 0x1f, R15 ;  /* 0x0000001fff0b7819 */ /* 0x000fe4000001140f */
[----:B------:R-:W-:Y:S01]  /*12150*/  @!P4 LEA.HI.X R9, R9, R14, R10, 0x2, P6 ;  /* 0x0000000e0909c211 */ /* 0x000fe200030f140a */
[----:B------:R1:W-:Y:S01]  /*12160*/  @!P0 ST.E.64 desc[UR36][R4.64], R130 ;  /* 0x0000008204008985 */ /* 0x0003e2000c101b24 */
[----:B------:R-:W-:-:S02]  /*12170*/  @!P3 LEA R10, P6, R15, R0, 0x2 ;  /* 0x000000000f0ab211 */ /* 0x000fc400078c10ff */
[----:B0-----:R-:W-:Y:S01]  /*12180*/  SHF.R.S32.HI R13, RZ, 0x1f, R19 ;  /* 0x0000001fff0d7819 */ /* 0x001fe20000011413 */
[----:B------:R1:W-:Y:S01]  /*12190*/  @!P2 ST.E.64 desc[UR36][R6.64], R134 ;  /* 0x000000860600a985 */ /* 0x0003e2000c101b24 */
[----:B------:R-:W-:Y:S01]  /*121a0*/  @!P3 LEA.HI.X R11, R15, R14, R11, 0x2, P6 ;  /* 0x0000000e0f0bb211 */ /* 0x000fe200030f140b */
[----:B------:R-:W-:Y:S01]  /*121b0*/  VIADD R15, R17, 0xf8 ;  /* 0x000000f8110f7836 */ /* 0x000fe20000000000 */
[C---:B------:R-:W-:Y:S01]  /*121c0*/  @!P5 LEA R12, P6, R19.reuse, R0, 0x2 ;  /* 0x00000000130cd211 */ /* 0x040fe200078c10ff */
[----:B------:R1:W-:Y:S03]  /*121d0*/  @!P4 ST.E.64 desc[UR36][R8.64], R138 ;  /* 0x0000008a0800c985 */ /* 0x0003e6000c101b24 */
[----:B------:R-:W-:Y:S01]  /*121e0*/  @!P5 LEA.HI.X R13, R19, R14, R13, 0x2, P6 ;  /* 0x0000000e130dd211 */ /* 0x000fe200030f140d */
[----:B------:R1:W-:Y:S01]  /*121f0*/  @!P3 ST.E.64 desc[UR36][R10.64], R142 ;  /* 0x0000008e0a00b985 */ /* 0x0003e2000c101b24 */
[----:B------:R-:W-:-:S03]  /*12200*/  ISETP.GE.AND P0, PT, R15, UR4, PT ;  /* 0x000000040f007c0c */ /* 0x000fc6000bf06270 */
[----:B------:R1:W-:Y:S10]  /*12210*/  @!P5 ST.E.64 desc[UR36][R12.64], R146 ;  /* 0x000000920c00d985 */ /* 0x0003f4000c101b24 */
[----:B------:R-:W-:Y:S05]  /*12220*/  @P0 BRA `(.L_x_1316) ;  /* 0x0000000c00fc0947 */ /* 0x000fea0003800000 */
[----:B-1----:R-:W-:Y:S02]  /*12230*/  LEA R2, P0, R15, R0, 0x2 ;  /* 0x000000000f027211 */ /* 0x002fe400078010ff */
[----:B------:R-:W-:-:S04]  /*12240*/  SHF.R.S32.HI R0, RZ, 0x1f, R15 ;  /* 0x0000001fff007819 */ /* 0x000fc8000001140f */
[----:B------:R-:W-:-:S05]  /*12250*/  LEA.HI.X R3, R15, R14, R0, 0x2, P0 ;  /* 0x0000000e0f037211 */ /* 0x000fca00000f1400 */
[----:B------:R0:W-:Y:S01]  /*12260*/  ST.E.64 desc[UR36][R2.64], R150 ;  /* 0x0000009602007985 */ /* 0x0001e2000c101b24 */
[----:B------:R-:W-:Y:S05]  /*12270*/  BRA `(.L_x_1316) ;  /* 0x0000000c00e87947 */ /* 0x000fea0003800000 */
.L_x_1307:
        /* <DEDUP_REMOVED lines=9> */
[----:B0-----:R-:W-:Y:S02]  /*12310*/  IMAD.U32 R2, RZ, RZ, UR8 ;  /* 0x00000008ff027e24 */ /* 0x001fe4000f8e00ff */
[----:B------:R-:W-:Y:S01]  /*12320*/  IMAD.U32 R3, RZ, RZ, UR9 ;  /* 0x00000009ff037e24 */ /* 0x000fe2000f8e00ff */
        /* <DEDUP_REMOVED lines=12> */
[----:B------:R-:W-:Y:S01]  /*123f0*/  UISETP.NE.AND UP1, UPT, UR10, URZ, UPT ;  /* 0x0000003f0a00728c */ /* 0x000fe2000bf25270 */
[----:B------:R-:W-:Y:S01]  /*12400*/  UMOV UR4, URZ ;  /* 0x0000003f00047c82 */ /* 0x000fe20008000000 */
[----:B------:R-:W1:Y:S09]  /*12410*/  S2R R6, SR_TID.X ;  /* 0x0000000000067919 */ /* 0x000e720000002100 */
[----:B------:R-:W-:-:S02]  /*12420*/  @!UP1 ULDC UR10, c[0x0][0xad4] ;  /* 0x0002b500000a9ab9 */ /* 0x000fc40000000800 */
[----:B------:R-:W-:Y:S02]  /*12430*/  IMAD.U32 R202, RZ, RZ, UR10 ;  /* 0x0000000affca7e24 */ /* 0x000fe4000f8e00ff */
[----:B-1----:R-:W-:-:S05]  /*12440*/  VIADD R7, R6, 0xffffff80 ;  /* 0xffffff8006077836 */ /* 0x002fca0000000000 */
[----:B------:R-:W-:Y:S02]  /*12450*/  ISETP.GT.AND P0, PT, R7, 0x7f, PT ;  /* 0x0000007f0700780c */ /* 0x000fe40003f04270 */
[----:B--2---:R-:W-:Y:S01]  /*12460*/  @P1 R2UR UR4, R8 ;  /* 0x00000000080412ca */ /* 0x004fe200000e0000 */
[----:B0-----:R-:W-:-:S14]  /*12470*/  @P2 BRA `(.L_x_1319) ;  /* 0x0000000000102947 */ /* 0x001fdc0003800000 */
[----:B------:R-:W-:Y:S05]  /*12480*/  @!P1 BRA `(.L_x_1319) ;  /* 0x00000000000c9947 */ /* 0x000fea0003800000 */
[----:B------:R-:W2:Y:S04]  /*12490*/  LDG.E R5, desc[UR36][R2.64] ;  /* 0x0000002402057981 */ /* 0x000ea8000c1e1900 */
[----:B-----5:R-:W2:Y:S02]  /*124a0*/  LDG.E R0, desc[UR36][R2.64+0x4] ;  /* 0x0000042402007981 */ /* 0x020ea4000c1e1900 */
[----:B--2---:R-:W-:-:S07]  /*124b0*/  IMAD.IADD R0, R0, 0x1, -R5 ;  /* 0x0000000100007824 */ /* 0x004fce00078e0a05 */
.L_x_1319:
[----:B------:R-:W-:Y:S01]  /*124c0*/  R2UR UR8, R9 ;  /* 0x00000000090872ca */ /* 0x000fe200000e0000 */
[----:B------:R-:W-:Y:S01]  /*124d0*/  USHF.R.S32.HI UR21, URZ, 0x1f, UR4 ;  /* 0x0000001f3f157899 */ /* 0x000fe20008011404 */
[----:B------:R-:W-:Y:S11]  /*124e0*/  BSSY B1, `(.L_x_1320) ;  /* 0x000003c000017945 */ /* 0x000ff60003800000 */
[----:B------:R-:W-:-:S02]  /*124f0*/  USHF.R.S32.HI UR13, URZ, 0x1f, UR8 ;  /* 0x0000001f3f0d7899 */ /* 0x000fc40008011408 */
[----:B------:R-:W-:Y:S02]  /*12500*/  USEL UR12, UR8, URZ, !UP0 ;  /* 0x0000003f080c7287 */ /* 0x000fe4000c000000 */
[----:B------:R-:W-:Y:S01]  /*12510*/  USEL UR13, UR13, URZ, !UP0 ;  /* 0x0000003f0d0d7287 */ /* 0x000fe2000c000000 */
[----:B------:R-:W-:Y:S11]  /*12520*/  @P0 BRA `(.L_x_1321) ;  /* 0x0000000000dc0947 */ /* 0x000ff60003800000 */
[----:B------:R-:W0:Y:S01]  /*12530*/  LDC R9, c[0x0][0xbe8] ;  /* 0x0002fa00ff097b82 */ /* 0x000e220000000800 */
[----:B------:R-:W-:-:S05]  /*12540*/  IMAD.U32 R3, RZ, RZ, UR61 ;  /* 0x0000003dff037e24 */ /* 0x000fca000f8e00ff */
[----:B------:R-:W-:Y:S01]  /*12550*/  IADD3 R4, R3, -0x80, R6 ;  /* 0xffffff8003047810 */ /* 0x000fe20007ffe006 */
[----:B0----5:R-:W-:-:S05]  /*12560*/  IMAD R2, R0, R9, RZ ;  /* 0x0000000900027224 */ /* 0x021fca00078e02ff */
        /* <DEDUP_REMOVED lines=27> */
[----:B------:R-:W-:Y:S01]  /*12720*/  IMAD.U32 R3, RZ, RZ, UR23 ;  /* 0x00000017ff037e24 */ /* 0x000fe2000f8e00ff */
[----:B------:R-:W-:Y:S01]  /*12730*/  UIADD3 UR16, UR23, UR16, URZ ;  /* 0x0000001017107290 */ /* 0x000fe2000fffe03f */
[--C-:B------:R-:W-:Y:S01]  /*12740*/  IMAD.MOV R7, RZ, RZ, -R5.reuse ;  /* 0x000000ffff077224 */ /* 0x100fe200078e0a05 */
        /* <DEDUP_REMOVED lines=21> */
.L_x_1321:
[----:B------:R-:W-:Y:S05]  /*128a0*/  BSYNC B1 ;  /* 0x0000000000017941 */ /* 0x000fea0003800000 */
.L_x_1320:
[----:B------:R-:W-:-:S13]  /*128b0*/  R2UR UR8, R202 ;  /* 0x00000000ca0872ca */ /* 0x000fda00000e0000 */
[----:B------:R-:W-:-:S06]  /*128c0*/  UISETP.GT.AND UP0, UPT, UR8, 0x1, UPT ;  /* 0x000000010800788c */ /* 0x000fcc000bf04270 */
[----:B------:R-:W-:-:S13]  /*128d0*/  PLOP3.LUT P0, PT, PT, PT, UP0, 0x80, 0x0 ;  /* 0x000000000000781c */ /* 0x000fda0003f0f008 */
[----:B------:R-:W-:Y:S05]  /*128e0*/  @P0 BRA `(.L_x_1316) ;  /* 0x00000008004c0947 */ /* 0x000fea0003800000 */
[----:B------:R-:W2:Y:S01]  /*128f0*/  LDL R6, [R1+0xc] ;  /* 0x00000c0001067983 */ /* 0x000ea20000100800 */
[----:B------:R-:W1:Y:S01]  /*12900*/  LDC R11, c[0x0][0xbe8] ;  /* 0x0002fa00ff0b7b82 */ /* 0x000e620000000800 */
[----:B------:R-:W-:Y:S01]  /*12910*/  ULDC.64 UR14, c[0x0][0xaa0] ;  /* 0x0002a800000e7ab9 */ /* 0x000fe20000000a00 */
[----:B------:R-:W-:Y:S01]  /*12920*/  R2UR UR16, R205 ;  /* 0x00000000cd1072ca */ /* 0x000fe200000e0000 */
[----:B------:R-:W-:Y:S01]  /*12930*/  UIMAD UR10, UR21, UR14, URZ ;  /* 0x0000000e150a72a4 */ /* 0x000fe2000f8e023f */
[----:B------:R-:W-:Y:S01]  /*12940*/  BSSY B1, `(.L_x_1322) ;  /* 0x000004b000017945 */ /* 0x000fe20003800000 */
[----:B------:R-:W-:Y:S02]  /*12950*/  UIMAD.WIDE.U32 UR8, UR4, UR14, URZ ;  /* 0x0000000e040872a5 */ /* 0x000fe4000f8e003f */
[----:B------:R-:W-:-:S04]  /*12960*/  UIMAD UR10, UR4, UR15, UR10 ;  /* 0x0000000f040a72a4 */ /* 0x000fc8000f8e020a */
[----:B------:R-:W-:-:S03]  /*12970*/  UIADD3 UR9, UR9, UR10, URZ ;  /* 0x0000000a09097290 */ /* 0x000fc6000fffe03f */
[----:B------:R-:W-:Y:S02]  /*12980*/  ULDC.64 UR10, c[0x0][0xae8] ;  /* 0x0002ba00000a7ab9 */ /* 0x000fe40000000a00 */
[----:B------:R-:W-:-:S04]  /*12990*/  UIMAD.WIDE.U32 UR8, UR16, UR10, UR8 ;  /* 0x0000000a100872a5 */ /* 0x000fc8000f8e0008 */
[----:B------:R-:W-:-:S03]  /*129a0*/  UIMAD UR9, UR16, UR11, UR9 ;  /* 0x0000000b100972a4 */ /* 0x000fc6000f8e0209 */
[----:B------:R-:W-:Y:S01]  /*129b0*/  ULDC.64 UR10, c[0x0][0xaf0] ;  /* 0x0002bc00000a7ab9 */ /* 0x000fe20000000a00 */
[----:B-1----:R-:W-:Y:S01]  /*129c0*/  ISETP.NE.AND P0, PT, R11, 0x1, PT ;  /* 0x000000010b00780c */ /* 0x002fe20003f05270 */
[----:B------:R-:W-:-:S04]  /*129d0*/  UIMAD UR13, UR13, UR10, URZ ;  /* 0x0000000a0d0d72a4 */ /* 0x000fc8000f8e023f */
[----:B------:R-:W-:Y:S02]  /*129e0*/  UIMAD UR4, UR12, UR11, UR13 ;  /* 0x0000000b0c0472a4 */ /* 0x000fe4000f8e020d */
[----:B------:R-:W-:-:S03]  /*129f0*/  UIMAD.WIDE.U32 UR12, UR12, UR10, UR8 ;  /* 0x0000000a0c0c72a5 */ /* 0x000fc6000f8e0008 */
[----:B------:R-:W-:Y:S01]  /*12a00*/  ULDC.64 UR8, c[0x0][0xae0] ;  /* 0x0002b80000087ab9 */ /* 0x000fe20000000a00 */
[----:B------:R-:W-:Y:S02]  /*12a10*/  UIADD3 UR4, UR13, UR4, URZ ;  /* 0x000000040d047290 */ /* 0x000fe4000fffe03f */
[----:B0-----:R-:W0:Y:S08]  /*12a20*/  @P0 LDC R3, c[0x0][0xbec] ;  /* 0x0002fb00ff030b82 */ /* 0x001e300000000800 */
[----:B------:R-:W1:Y:S01]  /*12a30*/  @P0 LDC R7, c[0x0][0xbf0] ;  /* 0x0002fc00ff070b82 */ /* 0x000e620000000800 */
[----:B--2---:R-:W-:-:S02]  /*12a40*/  IMAD R2, R201, 0x20, R6 ;  /* 0x00000020c9027824 */ /* 0x004fc400078e0206 */
[----:B------:R-:W-:Y:S02]  /*12a50*/  VIADD R6, R6, UR61 ;  /* 0x0000003d06067c36 */ /* 0x000fe40008000000 */
[----:B------:R-:W-:-:S04]  /*12a60*/  VIADD R4, R2, UR61 ;  /* 0x0000003d02047c36 */ /* 0x000fc80008000000 */
[----:B0-----:R-:W-:-:S04]  /*12a70*/  @P0 IMAD.HI.U32 R2, R4, R3, RZ ;  /* 0x0000000304020227 */ /* 0x001fc800078e00ff */
[----:B------:R-:W-:Y:S01]  /*12a80*/  IMAD.MOV.U32 R5, RZ, RZ, R4 ;  /* 0x000000ffff057224 */ /* 0x000fe200078e0004 */
[----:B-1----:R-:W-:Y:S01]  /*12a90*/  @P0 SHF.R.U32.HI R5, RZ, R7, R2 ;  /* 0x00000007ff050219 */ /* 0x002fe20000011602 */
[----:B------:R-:W-:Y:S02]  /*12aa0*/  IMAD.U32 R3, RZ, RZ, UR13 ;  /* 0x0000000dff037e24 */ /* 0x000fe4000f8e00ff */
[----:B------:R-:W-:Y:S01]  /*12ab0*/  IMAD.U32 R3, RZ, RZ, UR4 ;  /* 0x00000004ff037e24 */ /* 0x000fe2000f8e00ff */
[--C-:B------:R-:W-:Y:S01]  /*12ac0*/  SHF.R.S32.HI R2, RZ, 0x1f, R5.reuse ;  /* 0x0000001fff027819 */ /* 0x100fe20000011405 */
[----:B------:R-:W-:-:S04]  /*12ad0*/  IMAD.MOV R7, RZ, RZ, -R5 ;  /* 0x000000ffff077224 */ /* 0x000fc800078e0a05 */
[----:B------:R-:W-:Y:S02]  /*12ae0*/  IMAD R7, R11, R7, R4 ;  /* 0x000000070b077224 */ /* 0x000fe400078e0204 */
[----:B------:R-:W-:Y:S02]  /*12af0*/  IMAD R4, R2, UR8, RZ ;  /* 0x0000000802047c24 */ /* 0x000fe4000f8e02ff */
[----:B------:R-:W-:Y:S02]  /*12b00*/  IMAD.U32 R2, RZ, RZ, UR12 ;  /* 0x0000000cff027e24 */ /* 0x000fe4000f8e00ff */
[C---:B------:R-:W-:Y:S01]  /*12b10*/  IMAD R9, R5.reuse, UR9, R4 ;  /* 0x0000000905097c24 */ /* 0x040fe2000f8e0204 */
[----:B------:R-:W-:Y:S01]  /*12b20*/  SHF.R.S32.HI R4, RZ, 0x1f, R7 ;  /* 0x0000001fff047819 */ /* 0x000fe20000011407 */
[----:B------:R-:W-:Y:S01]  /*12b30*/  IMAD.WIDE.U32 R2, R5, UR8, R2 ;  /* 0x0000000805027c25 */ /* 0x000fe2000f8e0002 */
[----:B------:R-:W-:-:S03]  /*12b40*/  ULDC.64 UR8, c[0x0][0xad8] ;  /* 0x0002b60000087ab9 */ /* 0x000fc60000000a00 */
[----:B------:R-:W-:Y:S02]  /*12b50*/  IMAD R4, R4, UR8, RZ ;  /* 0x0000000804047c24 */ /* 0x000fe4000f8e02ff */
[----:B------:R-:W-:Y:S02]  /*12b60*/  IMAD.IADD R3, R3, 0x1, R9 ;  /* 0x0000000103037824 */ /* 0x000fe400078e0209 */
[C---:B------:R-:W-:Y:S02]  /*12b70*/  IMAD R5, R7.reuse, UR9, R4 ;  /* 0x0000000907057c24 */ /* 0x040fe4000f8e0204 */
[----:B------:R-:W-:Y:S01]  /*12b80*/  IMAD.WIDE.U32 R2, R7, UR8, R2 ;  /* 0x0000000807027c25 */ /* 0x000fe2000f8e0002 */
[----:B------:R-:W-:-:S03]  /*12b90*/  ULDC.64 UR8, c[0x0][0xa80] ;  /* 0x0002a00000087ab9 */ /* 0x000fc60000000a00 */
[----:B-----5:R-:W-:Y:S02]  /*12ba0*/  IMAD R11, R0, R11, RZ ;  /* 0x0000000b000b7224 */ /* 0x020fe400078e02ff */
        /* <DEDUP_REMOVED lines=36> */
.L_x_1323:
[----:B------:R-:W-:Y:S05]  /*12df0*/  BSYNC B1 ;  /* 0x0000000000017941 */ /* 0x000fea0003800000 */
.L_x_1322:
        /* <DEDUP_REMOVED lines=21> */
.L_x_1325:
[----:B------:R-:W-:Y:S05]  /*12f50*/  BSYNC B1 ;  /* 0x0000000000017941 */ /* 0x000fea0003800000 */
.L_x_1324:
        /* <DEDUP_REMOVED lines=21> */
.L_x_1327:
[----:B------:R-:W-:Y:S05]  /*130b0*/  BSYNC B1 ;  /* 0x0000000000017941 */ /* 0x000fea0003800000 */
.L_x_1326:
        /* <DEDUP_REMOVED lines=22> */
.L_x_1316:
[----:B------:R-:W-:Y:S05]  /*13220*/  BSYNC B0 ;  /* 0x0000000000007941 */ /* 0x000fea0003800000 */
.L_x_1306:
[----:B------:R-:W-:Y:S02]  /*13230*/  ULDC UR4, c[0x0][0xc3c] ;  /* 0x00030f0000047ab9 */ /* 0x000fe40000000800 */
[----:B------:R-:W-:-:S06]  /*13240*/  UISETP.GE.AND UP0, UPT, UR7, UR4, UPT ;  /* 0x000000040700728c */ /* 0x000fcc000bf06270 */
[----:B------:R-:W-:-:S13]  /*13250*/  PLOP3.LUT P0, PT, PT, PT, UP0, 0x80, 0x0 ;  /* 0x000000000000781c */ /* 0x000fda0003f0f008 */
[----:B------:R-:W-:Y:S05]  /*13260*/  @!P0 BRA `(.L_x_1328) ;  /* 0xfffffedc00988947 */ /* 0x000fea000383ffff */
[----:B------:R-:W-:Y:S05]  /*13270*/  EXIT ;  /* 0x000000000000794d */ /* 0x000fea0003800000 */
.L_x_1215:
        /* <DEDUP_REMOVED lines=13> */
[----:B------:R-:W1:Y:S01]  /*13350*/  LDS.128 R24, [UR4+0x308d0] ;  /* 0x0308d004ff187984 */ /* 0x000e620008000c00 */
[----:B------:R-:W-:Y:S06]  /*13360*/  BAR.ARV 0x4, 0x180 ;  /* 0x0106000000007b1d */ /* 0x000fec0000002000 */
[----:B------:R-:W-:Y:S05]  /*13370*/  BRA `(.L_x_1330) ;  /* 0x0000000c00907947 */ /* 0x000fea0003800000 */
.L_x_1329:
        /* <DEDUP_REMOVED lines=43> */
.L_x_1333:
        /* <DEDUP_REMOVED lines=35> */
.L_x_1331:
        /* <DEDUP_REMOVED lines=9> */
[----:B0-----:R-:W-:-:S07]  /*138f0*/  ISETP.NE.AND P1, PT, R9, 0x1, PT ;  /* 0x000000010900780c */ /* 0x001fce0003f25270 */
[----:B-1----:R-:W-:Y:S06]  /*13900*/  @!P0 BRA `(.L_x_1334) ;  /* 0x0000000000088947 */ /* 0x002fec0003800000 */
[----:B------:R-:W-:-:S06]  /*13910*/  VIADD R24, R27, 0xffffffff ;  /* 0xffffffff1b187836 */ /* 0x000fcc0000000000 */
[----:B------:R0:W1:Y:S02]  /*13920*/  SHFL.IDX PT, R24, R5, R24, 0x1f ;  /* 0x00001f1805187589 */ /* 0x00006400000e0000 */
.L_x_1334:
[----:B-1----:R-:W-:Y:S02]  /*13930*/  IMAD R24, R24, UR5, R3 ;  /* 0x0000000518187c24 */ /* 0x002fe4000f8e0203 */
[----:B------:R-:W-:-:S03]  /*13940*/  VIADD R27, R27, UR4 ;  /* 0x000000041b1b7c36 */ /* 0x000fc60008000000 */
[----:B0-----:R-:W-:Y:S01]  /*13950*/  IADD3 R5, -R24, UR6, RZ ;  /* 0x0000000618057c10 */ /* 0x001fe2000fffe1ff */
[----:B------:R-:W-:Y:S06]  /*13960*/  @!P1 BRA `(.L_x_1335) ;  /* 0x0000000000e89947 */ /* 0x000fec0003800000 */
[-C--:B--2---:R-:W-:Y:S02]  /*13970*/  IABS R12, R6.reuse ;  /* 0x00000006000c7213 */ /* 0x084fe40000000000 */
[----:B------:R-:W-:Y:S02]  /*13980*/  IABS R4, R9 ;  /* 0x0000000900047213 */ /* 0x000fe40000000000 */
[----:B------:R-:W0:Y:S01]  /*13990*/  I2F.RP R8, R12 ;  /* 0x0000000c00087306 */ /* 0x000e220000209400 */
[----:B------:R-:W-:-:S07]  /*139a0*/  IABS R13, R6 ;  /* 0x00000006000d7213 */ /* 0x000fce0000000000 */
[----:B------:R-:W1:Y:S08]  /*139b0*/  I2F.RP R10, R4 ;  /* 0x00000004000a7306 */ /* 0x000e700000209400 */
[----:B0-----:R-:W0:Y:S08]  /*139c0*/  MUFU.RCP R8, R8 ;  /* 0x0000000800087308 */ /* 0x001e300000001000 */
[----:B-1----:R-:W-:Y:S01]  /*139d0*/  MUFU.RCP R10, R10 ;  /* 0x0000000a000a7308 */ /* 0x002fe20000001000 */
[----:B0-----:R-:W-:Y:S01]  /*139e0*/  VIADD R2, R8, 0xffffffe ;  /* 0x0ffffffe08027836 */ /* 0x001fe20000000000 */
[----:B------:R-:W-:-:S06]  /*139f0*/  IABS R8, R5 ;  /* 0x0000000500087213 */ /* 0x000fcc0000000000 */
[----:B------:R0:W1:Y:S02]  /*13a00*/  F2I.FTZ.U32.TRUNC.NTZ R3, R2 ;  /* 0x0000000200037305 */ /* 0x000064000021f000 */
[----:B0-----:R-:W-:Y:S02]  /*13a10*/  IMAD.MOV.U32 R2, RZ, RZ, RZ ;  /* 0x000000ffff027224 */ /* 0x001fe400078e00ff */
[----:B-1----:R-:W-:-:S04]  /*13a20*/  IMAD.MOV R11, RZ, RZ, -R3 ;  /* 0x000000ffff0b7224 */ /* 0x002fc800078e0a03 */
[----:B------:R-:W-:-:S04]  /*13a30*/  IMAD R11, R11, R12, RZ ;  /* 0x0000000c0b0b7224 */ /* 0x000fc800078e02ff */
[----:B------:R-:W-:-:S04]  /*13a40*/  IMAD.HI.U32 R3, R3, R11, R2 ;  /* 0x0000000b03037227 */ /* 0x000fc800078e0002 */
[----:B------:R-:W-:Y:S02]  /*13a50*/  IMAD.MOV R11, RZ, RZ, -R13 ;  /* 0x000000ffff0b7224 */ /* 0x000fe400078e0a0d */
[----:B------:R-:W-:-:S04]  /*13a60*/  IMAD.HI.U32 R2, R3, R8, RZ ;  /* 0x0000000803027227 */ /* 0x000fc800078e00ff */
[----:B------:R-:W-:Y:S01]  /*13a70*/  IMAD R3, R2, R11, R8 ;  /* 0x0000000b02037224 */ /* 0x000fe200078e0208 */
[----:B------:R-:W-:Y:S01]  /*13a80*/  LOP3.LUT R8, R5, R6, RZ, 0x3c, !PT ;  /* 0x0000000605087212 */ /* 0x000fe200078e3cff */
[----:B------:R-:W-:-:S03]  /*13a90*/  VIADD R11, R10, 0xffffffe ;  /* 0x0ffffffe0a0b7836 */ /* 0x000fc60000000000 */
[----:B------:R-:W-:Y:S02]  /*13aa0*/  ISETP.GT.U32.AND P1, PT, R12, R3, PT ;  /* 0x000000030c00720c */ /* 0x000fe40003f24070 */
[----:B------:R-:W-:-:S11]  /*13ab0*/  ISETP.GE.AND P2, PT, R8, RZ, PT ;  /* 0x000000ff0800720c */ /* 0x000fd60003f46270 */
[----:B------:R-:W-:Y:S02]  /*13ac0*/  @!P1 IMAD.IADD R3, R3, 0x1, -R12 ;  /* 0x0000000103039824 */ /* 0x000fe400078e0a0c */
[----:B------:R-:W-:Y:S01]  /*13ad0*/  @!P1 VIADD R2, R2, 0x1 ;  /* 0x0000000102029836 */ /* 0x000fe20000000000 */
[----:B------:R-:W-:Y:S02]  /*13ae0*/  ISETP.NE.AND P1, PT, R6, RZ, PT ;  /* 0x000000ff0600720c */ /* 0x000fe40003f25270 */
[----:B------:R-:W-:Y:S02]  /*13af0*/  ISETP.GE.U32.AND P0, PT, R3, R12, PT ;  /* 0x0000000c0300720c */ /* 0x000fe40003f06070 */
[----:B------:R-:W0:Y:S11]  /*13b00*/  F2I.FTZ.U32.TRUNC.NTZ R3, R11 ;  /* 0x0000000b00037305 */ /* 0x000e36000021f000 */
[----:B------:R-:W-:-:S04]  /*13b10*/  @P0 VIADD R2, R2, 0x1 ;  /* 0x0000000102020836 */ /* 0x000fc80000000000 */
[----:B------:R-:W-:Y:S01]  /*13b20*/  IMAD.MOV.U32 R10, RZ, RZ, R2 ;  /* 0x000000ffff0a7224 */ /* 0x000fe200078e0002 */
[----:B------:R-:W-:Y:S01]  /*13b30*/  IABS R2, R9 ;  /* 0x0000000900027213 */ /* 0x000fe20000000000 */
[----:B0-----:R-:W-:Y:S02]  /*13b40*/  IMAD.MOV R13, RZ, RZ, -R3 ;  /* 0x000000ffff0d7224 */ /* 0x001fe400078e0a03 */
[----:B------:R-:W-:Y:S01]  /*13b50*/  @!P2 IMAD.MOV R10, RZ, RZ, -R10 ;  /* 0x000000ffff0aa224 */ /* 0x000fe200078e0a0a */
[----:B------:R-:W-:Y:S01]  /*13b60*/  @!P1 LOP3.LUT R10, RZ, R6, RZ, 0x33, !PT ;  /* 0x00000006ff0a9212 */ /* 0x000fe200078e33ff */
[----:B------:R-:W-:Y:S02]  /*13b70*/  IMAD.MOV R12, RZ, RZ, -R2 ;  /* 0x000000ffff0c7224 */ /* 0x000fe400078e0a02 */
[----:B------:R-:W-:Y:S01]  /*13b80*/  IMAD R11, R13, R4, RZ ;  /* 0x000000040d0b7224 */ /* 0x000fe200078e02ff */
[----:B------:R-:W-:Y:S01]  /*13b90*/  IABS R8, R10 ;  /* 0x0000000a00087213 */ /* 0x000fe20000000000 */
[----:B------:R-:W-:-:S04]  /*13ba0*/  IMAD.MOV.U32 R2, RZ, RZ, RZ ;  /* 0x000000ffff027224 */ /* 0x000fc800078e00ff */
[----:B------:R-:W-:-:S04]  /*13bb0*/  IMAD.HI.U32 R2, R3, R11, R2 ;  /* 0x0000000b03027227 */ /* 0x000fc800078e0002 */
[----:B------:R-:W-:Y:S02]  /*13bc0*/  IMAD.MOV.U32 R3, RZ, RZ, R8 ;  /* 0x000000ffff037224 */ /* 0x000fe400078e0008 */
[----:B------:R-:W-:Y:S02]  /*13bd0*/  IMAD.MOV.U32 R8, RZ, RZ, R12 ;  /* 0x000000ffff087224 */ /* 0x000fe400078e000c */
[----:B------:R-:W-:-:S04]  /*13be0*/  IMAD.HI.U32 R2, R2, R3, RZ ;  /* 0x0000000302027227 */ /* 0x000fc800078e00ff */
[----:B------:R-:W-:-:S05]  /*13bf0*/  IMAD R3, R2, R8, R3 ;  /* 0x0000000802037224 */ /* 0x000fca00078e0203 */
[----:B------:R-:W-:-:S13]  /*13c00*/  ISETP.GT.U32.AND P1, PT, R4, R3, PT ;  /* 0x000000030400720c */ /* 0x000fda0003f24070 */
[----:B------:R-:W-:Y:S02]  /*13c10*/  @!P1 IMAD.IADD R3, R3, 0x1, -R4 ;  /* 0x0000000103039824 */ /* 0x000fe400078e0a04 */
[----:B------:R-:W-:Y:S01]  /*13c20*/  @!P1 VIADD R2, R2, 0x1 ;  /* 0x0000000102029836 */ /* 0x000fe20000000000 */
[----:B------:R-:W-:Y:S02]  /*13c30*/  ISETP.NE.AND P1, PT, R9, RZ, PT ;  /* 0x000000ff0900720c */ /* 0x000fe40003f25270 */
[----:B------:R-:W-:Y:S02]  /*13c40*/  ISETP.GE.U32.AND P0, PT, R3, R4, PT ;  /* 0x000000040300720c */ /* 0x000fe40003f06070 */
[----:B------:R-:W-:-:S04]  /*13c50*/  LOP3.LUT R3, R10, R9, RZ, 0x3c, !PT ;  /* 0x000000090a037212 */ /* 0x000fc800078e3cff */
[----:B------:R-:W-:Y:S01]  /*13c60*/  ISETP.GE.AND P2, PT, R3, RZ, PT ;  /* 0x000000ff0300720c */ /* 0x000fe20003f46270 */
[----:B------:R-:W-:-:S06]  /*13c70*/  IMAD.MOV R3, RZ, RZ, -R10 ;  /* 0x000000ffff037224 */ /* 0x000fcc00078e0a0a */
[----:B------:R-:W-:-:S06]  /*13c80*/  @P0 VIADD R2, R2, 0x1 ;  /* 0x0000000102020836 */ /* 0x000fcc0000000000 */
[----:B------:R-:W-:Y:S01]  /*13c90*/  @!P2 IMAD.MOV R2, RZ, RZ, -R2 ;  /* 0x000000ffff02a224 */ /* 0x000fe200078e0a02 */
[----:B------:R-:W-:-:S05]  /*13ca0*/  @!P1 LOP3.LUT R2, RZ, R9, RZ, 0x33, !PT ;  /* 0x00000009ff029212 */ /* 0x000fca00078e33ff */
[----:B------:R-:W-:-:S04]  /*13cb0*/  IMAD.MOV R26, RZ, RZ, -R2 ;  /* 0x000000ffff1a7224 */ /* 0x000fc800078e0a02 */
[C---:B------:R-:W-:Y:S02]  /*13cc0*/  IMAD R26, R9.reuse, R26, R10 ;  /* 0x0000001a091a7224 */ /* 0x040fe400078e020a */
[----:B------:R-:W-:Y:S02]  /*13cd0*/  IMAD R9, R9, 0x1000000, R2 ;  /* 0x0100000009097824 */ /* 0x000fe400078e0202 */
[----:B------:R-:W-:Y:S02]  /*13ce0*/  IMAD R2, R6, R3, R5 ;  /* 0x0000000306027224 */ /* 0x000fe400078e0205 */
[----:B------:R-:W-:Y:S01]  /*13cf0*/  IMAD R26, R26, 0x10000, R9 ;  /* 0x000100001a1a7824 */ /* 0x000fe200078e0209 */
[----:B------:R-:W-:Y:S06]  /*13d00*/  BRA `(.L_x_1336) ;  /* 0x0000000000f47947 */ /* 0x000fec0003800000 */
.L_x_1335:
[----:B------:R-:W0:Y:S02]  /*13d10*/  LDC.64 R2, c[0x0][0xc90] ;  /* 0x00032400ff027b82 */ /* 0x000e240000000a00 */
[----:B0-----:R-:W-:-:S05]  /*13d20*/  IMAD.WIDE R2, R27, 0x4, R2 ;  /* 0x000000041b027825 */ /* 0x001fca00078e0202 */
[----:B------:R0:W2:Y:S01]  /*13d30*/  LDG.E R13, desc[UR36][R2.64] ;  /* 0x00000024020d7981 */ /* 0x0000a2000c1e1900 */
[----:B------:R-:W-:Y:S01]  /*13d40*/  IABS R15, R5 ;  /* 0x00000005000f7213 */ /* 0x000fe20000000000 */
[----:B0-----:R-:W-:Y:S02]  /*13d50*/  IMAD.MOV.U32 R2, RZ, RZ, RZ ;  /* 0x000000ffff027224 */ /* 0x001fe400078e00ff */
[----:B--2---:R-:W-:-:S05]  /*13d60*/  IMAD R4, R6, R13, RZ ;  /* 0x0000000d06047224 */ /* 0x004fca00078e02ff */
[-C--:B------:R-:W-:Y:S02]  /*13d70*/  IABS R10, R4.reuse ;  /* 0x00000004000a7213 */ /* 0x080fe40000000000 */
[----:B------:R-:W-:Y:S02]  /*13d80*/  IABS R12, R4 ;  /* 0x00000004000c7213 */ /* 0x000fe40000000000 */
[----:B------:R-:W0:Y:S08]  /*13d90*/  I2F.RP R8, R10 ;  /* 0x0000000a00087306 */ /* 0x000e300000209400 */
[----:B0-----:R-:W0:Y:S02]  /*13da0*/  MUFU.RCP R8, R8 ;  /* 0x0000000800087308 */ /* 0x001e240000001000 */
[----:B0-----:R-:W-:-:S06]  /*13db0*/  VIADD R9, R8, 0xffffffe ;  /* 0x0ffffffe08097836 */ /* 0x001fcc0000000000 */
[----:B------:R-:W0:Y:S02]  /*13dc0*/  F2I.FTZ.U32.TRUNC.NTZ R3, R9 ;  /* 0x0000000900037305 */ /* 0x000e24000021f000 */
[----:B0-----:R-:W-:-:S04]  /*13dd0*/  IMAD.MOV R11, RZ, RZ, -R3 ;  /* 0x000000ffff0b7224 */ /* 0x001fc800078e0a03 */
[----:B------:R-:W-:-:S04]  /*13de0*/  IMAD R11, R11, R10, RZ ;  /* 0x0000000a0b0b7224 */ /* 0x000fc800078e02ff */
[----:B------:R-:W-:-:S04]  /*13df0*/  IMAD.HI.U32 R2, R3, R11, R2 ;  /* 0x0000000b03027227 */ /* 0x000fc800078e0002 */
[----:B------:R-:W-:Y:S02]  /*13e00*/  IMAD.MOV R3, RZ, RZ, -R12 ;  /* 0x000000ffff037224 */ /* 0x000fe400078e0a0c */
        /* <DEDUP_REMOVED lines=12> */
[----:B------:R-:W-:Y:S02]  /*13ed0*/  IMAD R11, R13, R2, RZ ;  /* 0x000000020d0b7224 */ /* 0x000fe400078e02ff */
[----:B------:R-:W-:Y:S02]  /*13ee0*/  IMAD.MOV R2, RZ, RZ, -R2 ;  /* 0x000000ffff027224 */ /* 0x000fe400078e0a02 */
[----:B------:R-:W-:Y:S02]  /*13ef0*/  IMAD.MOV R3, RZ, RZ, -R11 ;  /* 0x000000ffff037224 */ /* 0x000fe400078e0a0b */
[----:B------:R-:W-:Y:S02]  /*13f00*/  IMAD R4, R4, R2, R5 ;  /* 0x0000000204047224 */ /* 0x000fe400078e0205 */
[----:B------:R-:W-:Y:S01]  /*13f10*/  IMAD.MOV.U32 R2, RZ, RZ, RZ ;  /* 0x000000ffff027224 */ /* 0x000fe200078e00ff */
[----:B------:R-:W-:-:S04]  /*13f20*/  VIADDMNMX R13, R3, UR5, R13, PT ;  /* 0x00000005030d7c46 */ /* 0x000fc8000b80010d */
[-C--:B------:R-:W-:Y:S01]  /*13f30*/  IABS R10, R13.reuse ;  /* 0x0000000d000a7213 */ /* 0x080fe20000000000 */
[----:B------:R-:W-:Y:S01]  /*13f40*/  IMAD.MOV R26, RZ, RZ, -R13 ;  /* 0x000000ffff1a7224 */ /* 0x000fe200078e0a0d */
[----:B------:R-:W-:Y:S02]  /*13f50*/  IABS R12, R13 ;  /* 0x0000000d000c7213 */ /* 0x000fe40000000000 */
[----:B------:R-:W0:Y:S08]  /*13f60*/  I2F.RP R8, R10 ;  /* 0x0000000a00087306 */ /* 0x000e300000209400 */
[----:B0-----:R-:W0:Y:S02]  /*13f70*/  MUFU.RCP R8, R8 ;  /* 0x0000000800087308 */ /* 0x001e240000001000 */
[----:B0-----:R-:W-:-:S06]  /*13f80*/  VIADD R3, R8, 0xffffffe ;  /* 0x0ffffffe08037836 */ /* 0x001fcc0000000000 */
[----:B------:R-:W0:Y:S02]  /*13f90*/  F2I.FTZ.U32.TRUNC.NTZ R3, R3 ;  /* 0x0000000300037305 */ /* 0x000e24000021f000 */
[----:B0-----:R-:W-:-:S04]  /*13fa0*/  IMAD.MOV R9, RZ, RZ, -R3 ;  /* 0x000000ffff097224 */ /* 0x001fc800078e0a03 */
[----:B------:R-:W-:Y:S01]  /*13fb0*/  IMAD.MOV.U32 R5, RZ, RZ, R9 ;  /* 0x000000ffff057224 */ /* 0x000fe200078e0009 */
[----:B------:R-:W-:-:S03]  /*13fc0*/  IABS R9, R4 ;  /* 0x0000000400097213 */ /* 0x000fc60000000000 */
        /* <DEDUP_REMOVED lines=11> */
[----:B------:R-:W-:Y:S02]  /*14080*/  ISETP.GE.AND P2, PT, R3, RZ, PT ;  /* 0x000000ff0300720c */ /* 0x000fe40003f46270 */
[----:B------:R-:W-:-:S05]  /*14090*/  IADD3 R3, R11, 0x1000000, R4 ;  /* 0x010000000b037810 */ /* 0x000fca0007ffe004 */
[----:B------:R-:W-:-:S06]  /*140a0*/  @P0 VIADD R2, R2, 0x1 ;  /* 0x0000000102020836 */ /* 0x000fcc0000000000 */
[----:B------:R-:W-:Y:S01]  /*140b0*/  @!P2 IMAD.MOV R2, RZ, RZ, -R2 ;  /* 0x000000ffff02a224 */ /* 0x000fe200078e0a02 */
[----:B------:R-:W-:-:S05]  /*140c0*/  @!P1 LOP3.LUT R2, RZ, R13, RZ, 0x33, !PT ;  /* 0x0000000dff029212 */ /* 0x000fca00078e33ff */
[----:B------:R-:W-:-:S07]  /*140d0*/  IMAD R26, R2, R26, R3 ;  /* 0x0000001a021a7224 */ /* 0x000fce00078e0203 */
.L_x_1336:
[----:B------:R-:W-:-:S05]  /*140e0*/  LOP3.LUT R25, RZ, R2, RZ, 0x33, !PT ;  /* 0x00000002ff197212 */ /* 0x000fca00078e33ff */
[----:B------:R-:W-:Y:S01]  /*140f0*/  IMAD.IADD R25, R6, 0x1, R25 ;  /* 0x0000000106197824 */ /* 0x000fe200078e0219 */
[----:B------:R-:W-:Y:S06]  /*14100*/  BRA `(.L_x_1337) ;  /* 0x0000000000147947 */ /* 0x000fec0003800000 */
.L_x_1332:
[----:B------:R-:W-:Y:S01]  /*14110*/  ULDC UR4, c[0x0][0xc3c] ;  /* 0x00030f0000047ab9 */ /* 0x000fe20000000800 */
[----:B------:R-:W-:Y:S02]  /*14120*/  IMAD.MOV.U32 R25, RZ, RZ, RZ ;  /* 0x000000ffff197224 */ /* 0x000fe400078e00ff */
[----:B------:R-:W-:Y:S02]  /*14130*/  IMAD.U32 R24, RZ, RZ, UR6 ;  /* 0x00000006ff187e24 */ /* 0x000fe4000f8e00ff */
[----:B------:R-:W-:Y:S02]  /*14140*/  IMAD.MOV.U32 R26, RZ, RZ, RZ ;  /* 0x000000ffff1a7224 */ /* 0x000fe400078e00ff */
[----:B------:R-:W-:-:S07]  /*14150*/  IMAD.U32 R27, RZ, RZ, UR4 ;  /* 0x00000004ff1b7e24 */ /* 0x000fce000f8e00ff */
.L_x_1337:
[----:B------:R-:W-:-:S13]  /*14160*/  ISETP.NE.AND P0, PT, R7, RZ, PT ;  /* 0x000000ff0700720c */ /* 0x000fda0003f05270 */
[----:B------:R-:W0:Y:S01]  /*14170*/  @!P0 S2R R3, SR_CgaCtaId ;  /* 0x0000000000038919 */ /* 0x000e220000008800 */
[----:B------:R-:W-:-:S04]  /*14180*/  @!P0 MOV R2, 0x400 ;  /* 0x0000040000028802 */ /* 0x000fc80000000f00 */
[----:B0-----:R-:W-:-:S05]  /*14190*/  @!P0 LEA R2, R3, R2, 0x18 ;  /* 0x0000000203028211 */ /* 0x001fca00078ec0ff */
[----:B------:R0:W-:Y:S01]  /*141a0*/  @!P0 STS.128 [R2+0x308d0], R24 ;  /* 0x0308d01802008388 */ /* 0x0001e20000000c00 */
[----:B------:R-:W-:Y:S06]  /*141b0*/  BAR.ARV 0x5, 0x180 ;  /* 0x0146000000007b1d */ /* 0x000fec0000002000 */
.L_x_1330:
[----:B------:R2:W-:Y:S01]  /*141c0*/  STL [R1+0x20], RZ ;  /* 0x000020ff01007387 */ /* 0x0005e20000100800 */
[----:B------:R-:W-:Y:S01]  /*141d0*/  ULDC UR4, c[0x0][0xc3c] ;  /* 0x00030f0000047ab9 */ /* 0x000fe20000000800 */
[----:B------:R-:W-:Y:S01]  /*141e0*/  IMAD.MOV.U32 R28, RZ, RZ, 0x1 ;  /* 0x00000001ff1c7424 */ /* 0x000fe200078e00ff */
[----:B-1----:R-:W-:Y:S01]  /*141f0*/  ISETP.GE.AND P0, PT, R27, UR4, PT ;  /* 0x000000041b007c0c */ /* 0x002fe2000bf06270 */
[----:B------:R-:W-:-:S12]  /*14200*/  IMAD.MOV.U32 R22, RZ, RZ, RZ ;  /* 0x000000ffff167224 */ /* 0x000fd800078e00ff */
[----:B--2---:R-:W-:Y:S05]  /*14210*/  @P0 BRA `(.L_x_1338) ;  /* 0x0000005000440947 */ /* 0x004fea0003800000 */
[----:B0-----:R-:W2:Y:S01]  /*14220*/  LDL R2, [R1+0x30] ;  /* 0x0000300001027983 */ /* 0x001ea20000100800 */
[----:B------:R-:W0:Y:S01]  /*14230*/  S2UR UR5, SR_CgaCtaId ;  /* 0x00000000000579c3 */ /* 0x000e220000008800 */
[C---:B------:R-:W-:Y:S01]  /*14240*/  IMAD.SHL.U32 R33, R0.reuse, 0x8, RZ ;  /* 0x0000000800217824 */ /* 0x040fe200078e00ff */
[----:B------:R-:W-:Y:S01]  /*14250*/  LOP3.LUT R4, R0, 0x7f, RZ, 0xc0, !PT ;  /* 0x0000007f00047812 */ /* 0x000fe200078ec0ff */
[----:B------:R1:W-:Y:S01]  /*14260*/  STL [R1+0x20], RZ ;  /* 0x000020ff01007387 */ /* 0x0003e20000100800 */
[----:B------:R-:W-:Y:S01]  /*14270*/  BSSY B8, `(.L_x_1338) ;  /* 0x000050b000087945 */ /* 0x000fe20003800000 */
[----:B------:R-:W-:Y:S01]  /*14280*/  IMAD.MOV.U32 R28, RZ, RZ, 0x1 ;  /* 0x00000001ff1c7424 */ /* 0x000fe200078e00ff */
[----:B------:R-:W-:Y:S01]  /*14290*/  LOP3.LUT R3, R33, 0x1f8, RZ, 0xc0, !PT ;  /* 0x000001f821037812 */ /* 0x000fe200078ec0ff */
[----:B------:R-:W-:Y:S01]  /*142a0*/  IMAD.MOV.U32 R22, RZ, RZ, RZ ;  /* 0x000000ffff167224 */ /* 0x000fe200078e00ff */
[----:B------:R-:W-:Y:S01]  /*142b0*/  ULDC UR39, c[0x0][0xc] ;  /* 0x0000030000277ab9 */ /* 0x000fe20000000800 */
[----:B--2---:R-:W-:-:S02]  /*142c0*/  R2UR UR4, R2 ;  /* 0x00000000020472ca */ /* 0x004fc400000e0000 */
[----:B------:R-:W-:Y:S01]  /*142d0*/  LOP3.LUT R2, R3, 0x38, R0, 0x78, !PT ;  /* 0x0000003803027812 */ /* 0x000fe200078e7800 */
[----:B------:R-:W-:Y:S01]  /*142e0*/  IMAD.SHL.U32 R0, R0, 0x10, RZ ;  /* 0x0000001000007824 */ /* 0x000fe200078e00ff */
[----:B------:R-:W-:Y:S02]  /*142f0*/  SHF.R.U32.HI R3, RZ, 0x3, R4 ;  /* 0x00000003ff037819 */ /* 0x000fe40000011604 */
[----:B------:R-:W-:Y:S02]  /*14300*/  LOP3.LUT R31, R2, 0x200, R33, 0xf8, !PT ;  /* 0x00000200021f7812 */ /* 0x000fe400078ef821 */
[----:B------:R-:W-:Y:S02]  /*14310*/  LOP3.LUT R33, R33, 0x38, RZ, 0xc0, !PT ;  /* 0x0000003821217812 */ /* 0x000fe400078ec0ff */
[----:B------:R-:W-:Y:S02]  /*14320*/  LOP3.LUT R0, R3, 0x70, R0, 0xf8, !PT ;  /* 0x0000007003007812 */ /* 0x000fe400078ef800 */
[C---:B------:R-:W-:Y:S01]  /*14330*/  LOP3.LUT R37, R33.reuse, 0x40, RZ, 0xfc, !PT ;  /* 0x0000004021257812 */ /* 0x040fe200078efcff */
[----:B------:R-:W-:Y:S01]  /*14340*/  ULOP3.LUT UR38, UR4, 0x2, URZ, 0xfc, !UPT ;  /* 0x0000000204267892 */ /* 0x000fe2000f8efc3f */
[----:B------:R-:W-:-:S02]  /*14350*/  LOP3.LUT R36, R33, 0x80, RZ, 0xfc, !PT ;  /* 0x0000008021247812 */ /* 0x000fc400078efcff */
[----:B------:R-:W-:Y:S01]  /*14360*/  UMOV UR4, 0x400 ;  /* 0x0000040000047882 */ /* 0x000fe20000000000 */
[----:B------:R-:W-:Y:S01]  /*14370*/  LOP3.LUT R34, R33, 0xc0, RZ, 0xfc, !PT ;  /* 0x000000c021227812 */ /* 0x000fe200078efcff */
[----:B0-----:R-:W-:-:S06]  /*14380*/  ULEA UR4, UR5, UR4, 0x18 ;  /* 0x0000000405047291 */ /* 0x001fcc000f8ec03f */
[----:B------:R-:W-:-:S04]  /*14390*/  IMAD.U32 R17, RZ, RZ, UR4 ;  /* 0x00000004ff117e24 */ /* 0x000fc8000f8e00ff */
[----:B-1----:R-:W-:-:S07]  /*143a0*/  IMAD R32, R31, 0x2, R17 ;  /* 0x000000021f207824 */ /* 0x002fce00078e0211 */
.L_x_1411:
[----:B------:R-:W-:Y:S05]  /*143b0*/  YIELD ;  /* 0x0000000000007946 */ /* 0x000fea0003800000 */
[----:B------:R-:W-:Y:S01]  /*143c0*/  ULDC.64 UR4, c[0x0][0xa28] ;  /* 0x00028a0000047ab9 */ /* 0x000fe20000000a00 */
[----:B------:R-:W-:Y:S01]  /*143d0*/  IMAD.MOV.U32 R19, RZ, RZ, RZ ;  /* 0x000000ffff137224 */ /* 0x000fe200078e00ff */
[----:B------:R-:W-:-:S04]  /*143e0*/  ISETP.NE.U32.AND P0, PT, RZ, UR4, PT ;  /* 0x00000004ff007c0c */ /* 0x000fc8000bf05070 */
[----:B------:R-:W-:Y:S01]  /*143f0*/  ISETP.NE.AND.EX P0, PT, RZ, UR5, PT, P0 ;  /* 0x00000005ff007c0c */ /* 0x000fe2000bf05300 */
[----:B------:R-:W-:-:S12]  /*14400*/  ULDC.64 UR4, c[0x0][0xa18] ;  /* 0x0002860000047ab9 */ /* 0x000fd80000000a00 */
[----:B0-----:R-:W0:Y:S02]  /*14410*/  @P0 LDC.64 R2, c[0x0][0xa28] ;  /* 0x00028a00ff020b82 */ /* 0x001e240000000a00 */
[----:B0-----:R-:W-:-:S05]  /*14420*/  @P0 IMAD.WIDE R2, R27, 0x4, R2 ;  /* 0x000000041b020825 */ /* 0x001fca00078e0202 */
[----:B--2---:R0:W2:Y:S01]  /*14430*/  @P0 LDG.E R19, desc[UR36][R2.64] ;  /* 0x0000002402130981 */ /* 0x0040a2000c1e1900 */
[----:B------:R-:W-:Y:S01]  /*14440*/  ISETP.NE.U32.AND P0, PT, RZ, UR4, PT ;  /* 0x00000004ff007c0c */ /* 0x000fe2000bf05070 */
[----:B------:R-:W-:Y:S01]  /*14450*/  IMAD.MOV.U32 R35, RZ, RZ, RZ ;  /* 0x000000ffff237224 */ /* 0x000fe200078e00ff */
[----:B------:R-:W-:Y:S02]  /*14460*/  LOP3.LUT R16, R16, 0xfffffeff, RZ, 0xc0, !PT ;  /* 0xfffffeff10107812 */ /* 0x000fe400078ec0ff */
[----:B------:R-:W-:Y:S01]  /*14470*/  ISETP.NE.AND.EX P1, PT, RZ, UR5, PT, P0 ;  /* 0x00000005ff007c0c */ /* 0x000fe2000bf25300 */
[----:B------:R-:W-:Y:S02]  /*14480*/  ULDC.64 UR4, c[0x0][0xa00] ;  /* 0x0002800000047ab9 */ /* 0x000fe40000000a00 */
[----:B------:R-:W-:Y:S01]  /*14490*/  ISETP.NE.U32.AND P0, PT, RZ, UR4, PT ;  /* 0x00000004ff007c0c */ /* 0x000fe2000bf05070 */
[----:B0-----:R-:W0:Y:S03]  /*144a0*/  LDC.64 R2, c[0x0][0xa00] ;  /* 0x00028000ff027b82 */ /* 0x001e260000000a00 */
[----:B------:R-:W-:Y:S01]  /*144b0*/  ISETP.NE.AND.EX P2, PT, RZ, UR5, PT, P0 ;  /* 0x00000005ff007c0c */ /* 0x000fe2000bf45300 */
[----:B------:R-:W-:-:S05]  /*144c0*/  ULDC.64 UR4, c[0x0][0x418] ;  /* 0x0001060000047ab9 */ /* 0x000fca0000000a00 */
[----:B------:R-:W1:Y:S07]  /*144d0*/  @P1 LDC.64 R4, c[0x0][0xa18] ;  /* 0x00028600ff041b82 */ /* 0x000e6e0000000a00 */
[----:B------:R-:W-:Y:S01]  /*144e0*/  @P2 LOP3.LUT R16, R16, 0x100, RZ, 0xfc, !PT ;  /* 0x0000010010102812 */ /* 0x000fe200078efcff */
[----:B0-----:R-:W-:-:S05]  /*144f0*/  IMAD.WIDE R2, R27, 0x4, R2 ;  /* 0x000000041b027825 */ /* 0x001fca00078e0202 */
[----:B------:R0:W5:Y:S01]  /*14500*/  @P2 LDG.E R35, desc[UR36][R2.64] ;  /* 0x0000002402232981 */ /* 0x000162000c1e1900 */
[----:B-1----:R-:W-:-:S05]  /*14510*/  @P1 IMAD.WIDE R4, R27, 0x4, R4 ;  /* 0x000000041b041825 */ /* 0x002fca00078e0204 */
[----:B------:R0:W5:Y:S01]  /*14520*/  @P1 LDG.E R29, desc[UR36][R4.64] ;  /* 0x00000024041d1981 */ /* 0x000162000c1e1900 */
[----:B------:R-:W-:-:S03]  /*14530*/  UISETP.NE.U32.AND UP0, UPT, UR4, URZ, UPT ;  /* 0x0000003f0400728c */ /* 0x000fc6000bf05070 */
[----:B------:R-:W-:Y:S01]  /*14540*/  ULDC UR4, c[0x0][0x424] ;  /* 0x0001090000047ab9 */ /* 0x000fe20000000800 */
[----:B------:R-:W-:-:S03]  /*14550*/  UISETP.NE.AND.EX UP0, UPT, UR5, URZ, UPT, UP0 ;  /* 0x0000003f0500728c */ /* 0x000fc6000bf05300 */
[----:B------:R-:W-:Y:S01]  /*14560*/  ULDC UR5, c[0x0][0x2f0] ;  /* 0x0000bc0000057ab9 */ /* 0x000fe20000000800 */
[----:B------:R-:W-:-:S04]  /*14570*/  USEL UR4, UR4, 0x1, UP0 ;  /* 0x0000000104047887 */ /* 0x000fc80008000000 */
[----:B------:R-:W-:-:S06]  /*14580*/  UIMAD UR4, UR4, UR5, URZ ;  /* 0x00000005040472a4 */ /* 0x000fcc000f8e023f */
[----:B------:R-:W-:Y:S01]  /*14590*/  IMAD.U32 R0, RZ, RZ, UR4 ;  /* 0x00000004ff007e24 */ /* 0x000fe2000f8e00ff */
[----:B--2---:R0:W-:Y:S01]  /*145a0*/  STL [R1+0x8], R19 ;  /* 0x0000081301007387 */ /* 0x0041e20000100800 */
[----:B------:R-:W-:Y:S05]  /*145b0*/  @P1 BRA `(.L_x_1339) ;  /* 0x0000000000181947 */ /* 0x000fea0003800000 */
[----:B------:R-:W-:Y:S02]  /*145c0*/  ULDC UR4, c[0x0][0x288] ;  /* 0x0000a20000047ab9 */ /* 0x000fe40000000800 */
[----:B-----5:R-:W-:Y:S01]  /*145d0*/  IMAD.U32 R29, RZ, RZ, UR4 ;  /* 0x00000004ff1d7e24 */ /* 0x020fe2000f8e00ff */
[----:B------:R-:W-:Y:S06]  /*145e0*/  @!P2 BRA `(.L_x_1339) ;  /* 0x00000000000ca947 */ /* 0x000fec0003800000 */
[----:B0-----:R-:W2:Y:S04]  /*145f0*/  LDG.E R4, desc[UR36][R2.64] ;  /* 0x0000002402047981 */ /* 0x001ea8000c1e1900 */
[----:B------:R-:W2:Y:S02]  /*14600*/  LDG.E R29, desc[UR36][R2.64+0x4] ;  /* 0x00000424021d7981 */ /* 0x000ea4000c1e1900 */
[----:B--2---:R-:W-:-:S07]  /*14610*/  IMAD.IADD R29, R29, 0x1, -R4 ;  /* 0x000000011d1d7824 */ /* 0x004fce00078e0a04 */
.L_x_1339:
[----:B------:R-:W-:Y:S02]  /*14620*/  ULDC.64 UR4, c[0x0][0xa20] ;  /* 0x0002880000047ab9 */ /* 0x000fe40000000a00 */
[----:B------:R-:W-:-:S04]  /*14630*/  ISETP.NE.U32.AND P0, PT, RZ, UR4, PT ;  /* 0x00000004ff007c0c */ /* 0x000fc8000bf05070 */
[----:B------:R-:W-:-:S13]  /*14640*/  ISETP.NE.AND.EX P0, PT, RZ, UR5, PT, P0 ;  /* 0x00000005ff007c0c */ /* 0x000fda000bf05300 */
[----:B------:R-:W-:Y:S05]  /*14650*/  @!P0 BRA `(.L_x_1340) ;  /* 0x0000000000108947 */ /* 0x000fea0003800000 */
[----:B0-----:R-:W0:Y:S02]  /*14660*/  LDC.64 R2, c[0x0][0xa20] ;  /* 0x00028800ff027b82 */ /* 0x001e240000000a00 */
[----:B0-----:R-:W-:-:S05]  /*14670*/  IMAD.WIDE R2, R27, 0x4, R2 ;  /* 0x000000041b027825 */ /* 0x001fca00078e0202 */
[----:B------:R0:W5:Y:S01]  /*14680*/  LDG.E R0, desc[UR36][R2.64] ;  /* 0x0000002402007981 */ /* 0x000162000c1e1900 */
[----:B------:R-:W-:Y:S05]  /*14690*/  BRA `(.L_x_1341) ;  /* 0x0000000000247947 */ /* 0x000fea0003800000 */
.L_x_1340:
[----:B------:R-:W-:Y:S02]  /*146a0*/  ULDC.64 UR4, c[0x0][0xa08] ;  /* 0x0002820000047ab9 */ /* 0x000fe40000000a00 */
[----:B------:R-:W-:-:S04]  /*146b0*/  ISETP.NE.U32.AND P0, PT, RZ, UR4, PT ;  /* 0x00000004ff007c0c */ /* 0x000fc8000bf05070 */
[----:B------:R-:W-:-:S13]  /*146c0*/  ISETP.NE.AND.EX P0, PT, RZ, UR5, PT, P0 ;  /* 0x00000005ff007c0c */ /* 0x000fda000bf05300 */
[----:B------:R-:W-:Y:S05]  /*146d0*/  @!P0 BRA `(.L_x_1341) ;  /* 0x0000000000148947 */ /* 0x000fea0003800000 */
[----:B0-----:R-:W0:Y:S02]  /*146e0*/  LDC.64 R2, c[0x0][0xa08] ;  /* 0x00028200ff027b82 */ /* 0x001e240000000a00 */
[----:B0-----:R-:W-:-:S05]  /*146f0*/  IMAD.WIDE R2, R27, 0x4, R2 ;  /* 0x000000041b027825 */ /* 0x001fca00078e0202 */
[----:B------:R-:W2:Y:S04]  /*14700*/  LDG.E R0, desc[UR36][R2.64] ;  /* 0x0000002402007981 */ /* 0x000ea8000c1e1900 */
[----:B------:R-:W2:Y:S02]  /*14710*/  LDG.E R5, desc[UR36][R2.64+0x4] ;  /* 0x0000042402057981 */ /* 0x000ea4000c1e1900 */
[----:B--2---:R-:W-:-:S07]  /*14720*/  IMAD.IADD R0, R5, 0x1, -R0 ;  /* 0x0000000105007824 */ /* 0x004fce00078e0a00 */
.L_x_1341:
[----:B0-----:R-:W0:Y:S01]  /*14730*/  LDC R2, c[0x0][0x448] ;  /* 0x00011200ff027b82 */ /* 0x001e220000000800 */
[----:B-----5:R-:W-:Y:S01]  /*14740*/  IMAD.IADD R23, R0, 0x1, -R19 ;  /* 0x0000000100177824 */ /* 0x020fe200078e0a13 */
[----:B------:R-:W-:Y:S01]  /*14750*/  LOP3.LUT R16, R16, 0xffffff7f, RZ, 0xc0, !PT ;  /* 0xffffff7f10107812 */ /* 0x000fe200078ec0ff */
[----:B------:R-:W-:-:S03]  /*14760*/  IMAD.SHL.U32 R25, R25, 0x80, RZ ;  /* 0x0000008019197824 */ /* 0x000fc600078e00ff */
[----:B------:R1:W-:Y:S01]  /*14770*/  STL [R1], R23 ;  /* 0x0000001701007387 */ /* 0x0003e20000100800 */
[----:B------:R-:W-:Y:S01]  /*14780*/  VIADD R4, R25, 0x7f ;  /* 0x0000007f19047836 */ /* 0x000fe20000000000 */
[----:B0-----:R-:W-:Y:S02]  /*14790*/  ISETP.NE.AND P2, PT, R2, 0x1, PT ;  /* 0x000000010200780c */ /* 0x001fe40003f45270 */
[----:B------:R-:W0:Y:S11]  /*147a0*/  LDC.64 R2, c[0x0][0x9e0] ;  /* 0x00027800ff027b82 */ /* 0x000e360000000a00 */
[----:B------:R-:W2:Y:S01]  /*147b0*/  @P2 LDC R5, c[0x0][0x44c] ;  /* 0x00011300ff052b82 */ /* 0x000ea20000000800 */
[----:B------:R-:W-:-:S07]  /*147c0*/  @P2 LOP3.LUT R16, R16, 0x80, RZ, 0xfc, !PT ;  /* 0x0000008010102812 */ /* 0x000fce00078efcff */
[----:B------:R-:W3:Y:S01]  /*147d0*/  @P2 LDC R6, c[0x0][0x450] ;  /* 0x00011400ff062b82 */ /* 0x000ee20000000800 */
[----:B0-----:R-:W-:Y:S01]  /*147e0*/  ISETP.GE.AND P1, PT, R3, 0x1, PT ;  /* 0x000000010300780c */ /* 0x001fe20003f26270 */
[----:B--2---:R-:W-:-:S05]  /*147f0*/  @P2 IMAD.HI.U32 R5, R4, R5, RZ ;  /* 0x0000000504052227 */ /* 0x004fca00078e00ff */
[----:B---3--:R-:W-:Y:S02]  /*14800*/  @P2 SHF.R.U32.HI R4, RZ, R6, R5 ;  /* 0x00000006ff042219 */ /* 0x008fe40000011605 */
[----:B------:R-:W-:-:S05]  /*14810*/  IADD3 R5, R23, 0x1, -R29 ;  /* 0x0000000117057810 */ /* 0x000fca0007ffe81d */
[----:B------:R-:W-:-:S04]  /*14820*/  IMAD.IADD R7, R5, 0x1, R4 ;  /* 0x0000000105077824 */ /* 0x000fc800078e0204 */
[----:B------:R-:W-:Y:S01]  /*14830*/  IMAD.IADD R2, R7, 0x1, R2 ;  /* 0x0000000107027824 */ /* 0x000fe200078e0202 */
[----:B-1----:R-:W-:Y:S06]  /*14840*/  @!P1 BRA `(.L_x_1342) ;  /* 0x0000000000489947 */ /* 0x002fec0003800000 */
[C---:B------:R-:W-:Y:S01]  /*14850*/  ISETP.GT.AND P0, PT, R7.reuse, RZ, PT ;  /* 0x000000ff0700720c */ /* 0x040fe20003f04270 */
[----:B------:R-:W-:Y:S01]  /*14860*/  BSSY B0, `(.L_x_1343) ;  /* 0x000000e000007945 */ /* 0x000fe20003800000 */
[----:B------:R-:W-:-:S11]  /*14870*/  VIADD R0, R7, 0xffffffff ;  /* 0xffffffff07007836 */ /* 0x000fd60000000000 */
[----:B------:R-:W-:Y:S05]  /*14880*/  @P0 BRA `(.L_x_1344) ;  /* 0x00000000001c0947 */ /* 0x000fea0003800000 */
[----:B------:R-:W-:Y:S01]  /*14890*/  ISETP.NE.AND P0, PT, R3, 0x1, PT ;  /* 0x000000010300780c */ /* 0x000fe20003f05270 */
[----:B------:R-:W-:-:S12]  /*148a0*/  IMAD.MOV R7, RZ, RZ, -R7 ;  /* 0x000000ffff077224 */ /* 0x000fd800078e0a07 */
[----:B------:R-:W0:Y:S02]  /*148b0*/  @P0 LDC.64 R4, c[0x0][0x9e8] ;  /* 0x00027a00ff040b82 */ /* 0x000e240000000a00 */
[----:B0-----:R-:W-:-:S05]  /*148c0*/  @P0 IMAD.HI.U32 R4, R7, R4, RZ ;  /* 0x0000000407040227 */ /* 0x001fca00078e00ff */
[----:B------:R-:W-:-:S04]  /*148d0*/  @P0 SHF.R.U32.HI R7, RZ, R5, R4 ;  /* 0x00000005ff070219 */ /* 0x000fc80000011604 */
[----:B------:R-:W-:Y:S01]  /*148e0*/  LOP3.LUT R0, RZ, R7, RZ, 0x33, !PT ;  /* 0x00000007ff007212 */ /* 0x000fe200078e33ff */
[----:B------:R-:W-:Y:S06]  /*148f0*/  BRA `(.L_x_1345) ;  /* 0x0000000000107947 */ /* 0x000fec0003800000 */
.L_x_1344:
[----:B------:R-:W-:-:S13]  /*14900*/  ISETP.NE.AND P0, PT, R3, 0x1, PT ;  /* 0x000000010300780c */ /* 0x000fda0003f05270 */
[----:B------:R-:W0:Y:S02]  /*14910*/  @P0 LDC.64 R4, c[0x0][0x9e8] ;  /* 0x00027a00ff040b82 */ /* 0x000e240000000a00 */
[----:B0-----:R-:W-:-:S05]  /*14920*/  @P0 IMAD.HI.U32 R4, R0, R4, RZ ;  /* 0x0000000400040227 */ /* 0x001fca00078e00ff */
[----:B------:R-:W-:-:S07]  /*14930*/  @P0 SHF.R.U32.HI R0, RZ, R5, R4 ;  /* 0x00000005ff000219 */ /* 0x000fce0000011604 */
.L_x_1345:
[----:B------:R-:W-:Y:S05]  /*14940*/  BSYNC B0 ;  /* 0x0000000000007941 */ /* 0x000fea0003800000 */
.L_x_1343:
[----:B------:R-:W-:-:S05]  /*14950*/  IMAD R5, R0, R3, R3 ;  /* 0x0000000300057224 */ /* 0x000fca00078e0203 */
[----:B------:R-:W-:-:S07]  /*14960*/  VIMNMX R2, R2, R5, PT ;  /* 0x0000000502027248 */ /* 0x000fce0003fe0100 */
.L_x_1342:
[----:B------:R-:W0:Y:S01]  /*14970*/  @P2 LDC R0, c[0x0][0x44c] ;  /* 0x00011300ff002b82 */ /* 0x000e220000000800 */
[----:B------:R-:W-:Y:S01]  /*14980*/  VIADD R2, R2, 0x3f ;  /* 0x0000003f02027836 */ /* 0x000fe20000000000 */
[----:B------:R-:W-:Y:S01]  /*14990*/  ULDC UR4, c[0x0][0x9dc] ;  /* 0x0002770000047ab9 */ /* 0x000fe20000000800 */
[----:B------:R-:W-:-:S05]  /*149a0*/  IMAD.MOV.U32 R4, RZ, RZ, R25 ;  /* 0x000000ffff047224 */ /* 0x000fca00078e0019 */
[----:B------:R-:W1:Y:S01]  /*149b0*/  @P2 LDC R5, c[0x0][0x450] ;  /* 0x00011400ff052b82 */ /* 0x000e620000000800 */
[----:B0-----:R-:W-:-:S05]  /*149c0*/  @P2 IMAD.HI.U32 R0, R25, R0, RZ ;  /* 0x0000000019002227 */ /* 0x001fca00078e00ff */
[----:B-1----:R-:W-:Y:S01]  /*149d0*/  @P2 SHF.R.U32.HI R4, RZ, R5, R0 ;  /* 0x00000005ff042219 */ /* 0x002fe20000011600 */
[----:B------:R-:W-:Y:S01]  /*149e0*/  VIADD R0, R23, 0x3f ;  /* 0x0000003f17007836 */ /* 0x000fe20000000000 */
[----:B------:R-:W-:Y:S02]  /*149f0*/  SHF.R.S32.HI R5, RZ, 0x1f, R2 ;  /* 0x0000001fff057819 */ /* 0x000fe40000011402 */
[----:B------:R-:W-:Y:S02]  /*14a00*/  IADD3 R4, R4, R23, -R29 ;  /* 0x0000001704047210 */ /* 0x000fe40007ffe81d */
[----:B------:R-:W-:Y:S02]  /*14a10*/  LEA.HI R2, R5, R2, RZ, 0x6 ;  /* 0x0000000205027211 */ /* 0x000fe400078f30ff */
[----:B------:R-:W-:Y:S02]  /*14a20*/  SHF.R.S32.HI R5, RZ, 0x1f, R0 ;  /* 0x0000001fff057819 */ /* 0x000fe40000011400 */
[----:B------:R-:W-:Y:S01]  /*14a30*/  SHF.R.S32.HI R7, RZ, 0x6, R2 ;  /* 0x00000006ff077819 */ /* 0x000fe20000011402 */
[----:B------:R-:W-:Y:S01]  /*14a40*/  VIADD R2, R4, -UR4 ;  /* 0x8000000404027c36 */ /* 0x000fe20008000000 */
[----:B------:R-:W-:-:S04]  /*14a50*/  LEA.HI R5, R5, R0, RZ, 0x6 ;  /* 0x0000000005057211 */ /* 0x000fc800078f30ff */
[----:B------:R-:W-:-:S04]  /*14a60*/  SHF.R.S32.HI R0, RZ, 0x6, R5 ;  /* 0x00000006ff007819 */ /* 0x000fc80000011405 */
[----:B------:R-:W-:Y:S01]  /*14a70*/  VIMNMX R0, R0, R7, PT ;  /* 0x0000000700007248 */ /* 0x000fe20003fe0100 */
[----:B------:R-:W-:Y:S06]  /*14a80*/  @!P1 BRA `(.L_x_1346) ;  /* 0x0000000000489947 */ /* 0x000fec0003800000 */
[----:B------:R-:W-:Y:S01]  /*14a90*/  IMAD.MOV.U32 R6, RZ, RZ, R4 ;  /* 0x000000ffff067224 */ /* 0x000fe200078e0004 */
[----:B------:R-:W-:Y:S04]  /*14aa0*/  BSSY B0, `(.L_x_1347) ;  /* 0x000000e000007945 */ /* 0x000fe80003800000 */
[----:B------:R-:W-:-:S13]  /*14ab0*/  ISETP.GT.AND P0, PT, R6, -0x1, PT ;  /* 0xffffffff0600780c */ /* 0x000fda0003f04270 */
[----:B------:R-:W-:Y:S05]  /*14ac0*/  @P0 BRA `(.L_x_1348) ;  /* 0x00000000001c0947 */ /* 0x000fea0003800000 */
[----:B------:R-:W-:Y:S02]  /*14ad0*/  ISETP.NE.AND P0, PT, R3, 0x1, PT ;  /* 0x000000010300780c */ /* 0x000fe40003f05270 */
[----:B------:R-:W-:-:S11]  /*14ae0*/  LOP3.LUT R7, RZ, R6, RZ, 0x33, !PT ;  /* 0x00000006ff077212 */ /* 0x000fd600078e33ff */
[----:B------:R-:W0:Y:S02]  /*14af0*/  @P0 LDC.64 R4, c[0x0][0x9e8] ;  /* 0x00027a00ff040b82 */ /* 0x000e240000000a00 */
[----:B0-----:R-:W-:-:S05]  /*14b00*/  @P0 IMAD.HI.U32 R4, R7, R4, RZ ;  /* 0x0000000407040227 */ /* 0x001fca00078e00ff */
[----:B------:R-:W-:-:S04]  /*14b10*/  @P0 SHF.R.U32.HI R7, RZ, R5, R4 ;  /* 0x00000005ff070219 */ /* 0x000fc80000011604 */
[----:B------:R-:W-:Y:S01]  /*14b20*/  LOP3.LUT R6, RZ, R7, RZ, 0x33, !PT ;  /* 0x00000007ff067212 */ /* 0x000fe200078e33ff */
[----:B------:R-:W-:Y:S06]  /*14b30*/  BRA `(.L_x_1349) ;  /* 0x0000000000107947 */ /* 0x000fec0003800000 */
.L_x_1348:
[----:B------:R-:W-:-:S13]  /*14b40*/  ISETP.NE.AND P0, PT, R3, 0x1, PT ;  /* 0x000000010300780c */ /* 0x000fda0003f05270 */
[----:B------:R-:W0:Y:S02]  /*14b50*/  @P0 LDC.64 R4, c[0x0][0x9e8] ;  /* 0x00027a00ff040b82 */ /* 0x000e240000000a00 */
[----:B0-----:R-:W-:-:S05]  /*14b60*/  @P0 IMAD.HI.U32 R4, R6, R4, RZ ;  /* 0x0000000406040227 */ /* 0x001fca00078e00ff */
[----:B------:R-:W-:-:S07]  /*14b70*/  @P0 SHF.R.U32.HI R6, RZ, R5, R4 ;  /* 0x00000005ff060219 */ /* 0x000fce0000011604 */
.L_x_1349:
[----:B------:R-:W-:Y:S05]  /*14b80*/  BSYNC B0 ;  /* 0x0000000000007941 */ /* 0x000fea0003800000 */
.L_x_1347:
[----:B------:R-:W-:-:S05]  /*14b90*/  IMAD R3, R6, R3, RZ ;  /* 0x0000000306037224 */ /* 0x000fca00078e02ff */
[----:B------:R-:W-:-:S07]  /*14ba0*/  VIMNMX R2, R2, R3, !PT ;  /* 0x0000000302027248 */ /* 0x000fce0007fe0100 */
.L_x_1346:
[----:B------:R-:W-:Y:S01]  /*14bb0*/  SHF.R.S32.HI R3, RZ, 0x1f, R2 ;  /* 0x0000001fff037819 */ /* 0x000fe20000011402 */
[----:B------:R-:W-:Y:S03]  /*14bc0*/  BSSY B0, `(.L_x_1350) ;  /* 0x000002a000007945 */ /* 0x000fe60003800000 */
[----:B------:R-:W-:Y:S02]  /*14bd0*/  LEA.HI R3, R3, R2, RZ, 0x6 ;  /* 0x0000000203037211 */ /* 0x000fe400078f30ff */
[----:B------:R-:W-:Y:S02]  /*14be0*/  LOP3.LUT R2, R26, 0xff000000, RZ, 0xc0, !PT ;  /* 0xff0000001a027812 */ /* 0x000fe400078ec0ff */
[----:B------:R-:W-:-:S04]  /*14bf0*/  SHF.R.S32.HI R3, RZ, 0x6, R3 ;  /* 0x00000006ff037819 */ /* 0x000fc80000011403 */
[----:B------:R-:W-:Y:S02]  /*14c00*/  VIMNMX R5, RZ, R3, !PT ;  /* 0x00000003ff057248 */ /* 0x000fe40007fe0100 */
[----:B------:R-:W-:Y:S02]  /*14c10*/  SHF.R.U32.HI R3, RZ, 0x8, R2 ;  /* 0x00000008ff037819 */ /* 0x000fe40000011602 */
[----:B------:R-:W-:Y:S02]  /*14c20*/  ISETP.GT.AND P0, PT, R0, R5, PT ;  /* 0x000000050000720c */ /* 0x000fe40003f04270 */
[----:B------:R-:W-:-:S04]  /*14c30*/  LOP3.LUT R2, R26, 0xff0000, RZ, 0xc0, !PT ;  /* 0x00ff00001a027812 */ /* 0x000fc800078ec0ff */
[----:B------:R-:W-:Y:S01]  /*14c40*/  LEA.HI R2, R2, R3, RZ, 0x10 ;  /* 0x0000000302027211 */ /* 0x000fe200078f80ff */
[----:B------:R-:W-:-:S03]  /*14c50*/  IMAD.MOV.U32 R3, RZ, RZ, RZ ;  /* 0x000000ffff037224 */ /* 0x000fc600078e00ff */
[----:B------:R-:W-:-:S03]  /*14c60*/  LOP3.LUT R4, R2, 0xff, RZ, 0xc0, !PT ;  /* 0x000000ff02047812 */ /* 0x000fc600078ec0ff */
[----:B------:R-:W-:Y:S05]  /*14c70*/  @!P0 BRA `(.L_x_1351) ;  /* 0x0000000000788947 */ /* 0x000fea0003800000 */
[----:B------:R-:W-:Y:S01]  /*14c80*/  SHF.R.U32.HI R7, RZ, 0x10, R2 ;  /* 0x00000010ff077819 */ /* 0x000fe20000011602 */
[----:B------:R-:W-:-:S03]  /*14c90*/  IMAD.MOV.U32 R2, RZ, RZ, RZ ;  /* 0x000000ffff027224 */ /* 0x000fc600078e00ff */
[----:B------:R-:W-:-:S13]  /*14ca0*/  ISETP.NE.AND P0, PT, R7, RZ, PT ;  /* 0x000000ff0700720c */ /* 0x000fda0003f05270 */
[----:B------:R-:W0:Y:S02]  /*14cb0*/  @!P0 LDC R7, c[0x0][0x9f0] ;  /* 0x00027c00ff078b82 */ /* 0x000e240000000800 */
[----:B0-----:R-:W-:Y:S02]  /*14cc0*/  IABS R6, R7 ;  /* 0x0000000700067213 */ /* 0x001fe40000000000 */
[----:B------:R-:W-:Y:S02]  /*14cd0*/  IADD3 R8, R7, -0x1, R0 ;  /* 0xffffffff07087810 */ /* 0x000fe40007ffe000 */
[----:B------:R-:W0:Y:S03]  /*14ce0*/  I2F.RP R9, R6 ;  /* 0x0000000600097306 */ /* 0x000e260000209400 */
[----:B------:R-:W-:-:S05]  /*14cf0*/  IMAD.IADD R8, R8, 0x1, -R5 ;  /* 0x0000000108087824 */ /* 0x000fca00078e0a05 */
[----:B------:R-:W-:-:S04]  /*14d00*/  LOP3.LUT R10, R8, R7, RZ, 0x3c, !PT ;  /* 0x00000007080a7212 */ /* 0x000fc800078e3cff */
[----:B------:R-:W-:Y:S01]  /*14d10*/  ISETP.GE.AND P2, PT, R10, RZ, PT ;  /* 0x000000ff0a00720c */ /* 0x000fe20003f46270 */
[----:B0-----:R-:W0:Y:S02]  /*14d20*/  MUFU.RCP R9, R9 ;  /* 0x0000000900097308 */ /* 0x001e240000001000 */
[----:B0-----:R-:W-:-:S06]  /*14d30*/  VIADD R3, R9, 0xffffffe ;  /* 0x0ffffffe09037836 */ /* 0x001fcc0000000000 */
[----:B------:R-:W0:Y:S02]  /*14d40*/  F2I.FTZ.U32.TRUNC.NTZ R3, R3 ;  /* 0x0000000300037305 */ /* 0x000e24000021f000 */
[----:B0-----:R-:W-:-:S04]  /*14d50*/  IMAD.MOV R11, RZ, RZ, -R3 ;  /* 0x000000ffff0b7224 */ /* 0x001fc800078e0a03 */
        /* <DEDUP_REMOVED lines=16> */
.L_x_1351:
[----:B------:R-:W-:Y:S05]  /*14e60*/  BSYNC B0 ;  /* 0x0000000000007941 */ /* 0x000fea0003800000 */
.L_x_1350:
[-C--:B------:R-:W-:Y:S01]  /*14e70*/  IMAD R2, R4, R3.reuse, R5 ;  /* 0x0000000304027224 */ /* 0x080fe200078e0205 */
        /* <DEDUP_REMOVED lines=23> */
.L_x_1353:
        /* <DEDUP_REMOVED lines=20> */
.L_x_1356:
[----:B------:R-:W-:Y:S05]  /*15130*/  BSYNC B6 ;  /* 0x0000000000067941 */ /* 0x000fea0003800000 */
.L_x_1355:
        /* <DEDUP_REMOVED lines=20> */
.L_x_1359:
[----:B------:R0:W1:Y:S01]  /*15280*/  LDC.64 R2, c[0x4][R18] ;  /* 0x0100000012027b82 */ /* 0x0000620000000a00 */
[----:B------:R-:W-:Y:S01]  /*15290*/  ULDC.64 UR6, c[0x4][0xa8] ;  /* 0x01002a0000067ab9 */ /* 0x000fe20000000a00 */
[----:B------:R-:W-:Y:S01]  /*152a0*/  ULDC.64 UR8, c[0x4][0xb0] ;  /* 0x01002c0000087ab9 */ /* 0x000fe20000000a00 */
[----:B------:R-:W-:Y:S01]  /*152b0*/  ULDC.64 UR4, c[0x4][0x40] ;  /* 0x0100100000047ab9 */ /* 0x000fe20000000a00 */
        /* <DEDUP_REMOVED lines=11> */
.L_x_1358:
[----:B------:R-:W-:Y:S05]  /*15370*/  BSYNC B6 ;  /* 0x0000000000067941 */ /* 0x000fea0003800000 */
.L_x_1357:
[----:B------:R-:W-:Y:S01]  /*15380*/  ULDC.64 UR4, c[0x0][0x9f8] ;  /* 0x00027e0000047ab9 */ /* 0x000fe20000000a00 */
[----:B------:R-:W-:Y:S01]  /*15390*/  IMAD.MOV.U32 R18, RZ, RZ, R30 ;  /* 0x000000ffff127224 */ /* 0x000fe200078e001e */
[----:B------:R-:W-:Y:S01]  /*153a0*/  ISETP.NE.U32.AND P0, PT, RZ, UR4, PT ;  /* 0x00000004ff007c0c */ /* 0x000fe2000bf05070 */
[----:B------:R-:W-:Y:S01]  /*153b0*/  IMAD.MOV.U32 R30, RZ, RZ, R27 ;  /* 0x000000ffff1e7224 */ /* 0x000fe200078e001b */
[----:B------:R-:W-:Y:S01]  /*153c0*/  ULDC UR4, c[0x0][0x2f4] ;  /* 0x0000bd0000047ab9 */ /* 0x000fe20000000800 */
[----:B------:R-:W0:Y:S01]  /*153d0*/  LDC R10, c[0x0][0x430] ;  /* 0x00010c00ff0a7b82 */ /* 0x000e220000000800 */
[----:B------:R-:W-:-:S13]  /*153e0*/  ISETP.NE.AND.EX P0, PT, RZ, UR5, PT, P0 ;  /* 0x00000005ff007c0c */ /* 0x000fda000bf05300 */
[----:B------:R-:W1:Y:S01]  /*153f0*/  @P0 LDC.64 R2, c[0x0][0x9f8] ;  /* 0x00027e00ff020b82 */ /* 0x000e620000000a00 */
[----:B------:R-:W-:Y:S02]  /*15400*/  ISETP.GE.AND P2, PT, R37, UR4, PT ;  /* 0x0000000425007c0c */ /* 0x000fe4000bf46270 */
[----:B------:R-:W-:Y:S01]  /*15410*/  LOP3.LUT R16, R16, 0xffffffef, RZ, 0xc0, !PT ;  /* 0xffffffef10107812 */ /* 0x000fe200078ec0ff */
[----:B-1----:R-:W-:-:S05]  /*15420*/  @P0 IMAD.WIDE R2, R27, 0x4, R2 ;  /* 0x000000041b020825 */ /* 0x002fca00078e0202 */
[----:B------:R1:W5:Y:S01]  /*15430*/  @P0 LDG.E R30, desc[UR36][R2.64] ;  /* 0x00000024021e0981 */ /* 0x000362000c1e1900 */
[----:B------:R-:W-:Y:S01]  /*15440*/  ISETP.GE.AND P0, PT, R33, UR4, PT ;  /* 0x0000000421007c0c */ /* 0x000fe2000bf06270 */
[----:B------:R-:W-:Y:S01]  /*15450*/  UMOV UR5, 0xffffffff ;  /* 0xffffffff00057882 */ /* 0x000fe20000000000 */
[----:B------:R-:W-:Y:S01]  /*15460*/  ISETP.GE.AND P1, PT, R36, UR4, PT ;  /* 0x0000000424007c0c */ /* 0x000fe2000bf26270 */
[----:B------:R-:W-:-:S10]  /*15470*/  VIADD R7, R18, 0xffffffff ;  /* 0xffffffff12077836 */ /* 0x000fd40000000000 */
        /* <DEDUP_REMOVED lines=8> */
[----:B01----:R-:W-:Y:S06]  /*15500*/  BRA.DIV UR5, `(.L_x_1360) ;  /* 0x00000046054c7947 */ /* 0x003fec000b800000 */
.L_x_1428:
[----:B------:R-:W0:Y:S01]  /*15510*/  S2R R0, SR_TID.X ;  /* 0x0000000000007919 */ /* 0x000e220000002100 */
[----:B------:R-:W-:Y:S02]  /*15520*/  ISETP.NE.AND P1, PT, R10, 0x1, PT ;  /* 0x000000010a00780c */ /* 0x000fe40003f25270 */
[----:B-----5:R-:W-:Y:S01]  /*15530*/  SHF.R.S32.HI R11, RZ, 0x1f, R30 ;  /* 0x0000001fff0b7819 */ /* 0x020fe2000001141e */
[----:B------:R-:W1:Y:S01]  /*15540*/  S2R R9, SR_TID.X ;  /* 0x0000000000097919 */ /* 0x000e620000002100 */
[----:B------:R-:W-:-:S03]  /*15550*/  LOP3.LUT R16, R16, 0xffffffbf, RZ, 0xc0, !PT ;  /* 0xffffffbf10107812 */ /* 0x000fc600078ec0ff */
[----:B------:R2:W-:Y:S06]  /*15560*/  STL [R1+0xc], R11 ;  /* 0x00000c0b01007387 */ /* 0x0005ec0000100800 */
[----:B------:R-:W3:Y:S01]  /*15570*/  @P1 LDC R5, c[0x0][0x434] ;  /* 0x00010d00ff051b82 */ /* 0x000ee20000000800 */
[----:B------:R-:W-:Y:S02]  /*15580*/  @P1 LOP3.LUT R16, R16, 0x40, RZ, 0xfc, !PT ;  /* 0x0000004010101812 */ /* 0x000fe400078efcff */
[----:B0-----:R-:W-:Y:S01]  /*15590*/  LOP3.LUT R0, R0, 0x7f, RZ, 0xc0, !PT ;  /* 0x0000007f00007812 */ /* 0x001fe200078ec0ff */
[----:B-1----:R-:W-:-:S03]  /*155a0*/  IMAD.SHL.U32 R9, R9, 0x10, RZ ;  /* 0x0000001009097824 */ /* 0x002fc600078e00ff */
[----:B------:R-:W-:-:S04]  /*155b0*/  SHF.R.U32.HI R0, RZ, 0x3, R0 ;  /* 0x00000003ff007819 */ /* 0x000fc80000011600 */
[----:B------:R-:W-:Y:S02]  /*155c0*/  LOP3.LUT R9, R0, 0x70, R9, 0xf8, !PT ;  /* 0x0000007000097812 */ /* 0x000fe400078ef809 */
[----:B------:R-:W0:Y:S03]  /*155d0*/  @P1 LDC R0, c[0x0][0x438] ;  /* 0x00010e00ff001b82 */ /* 0x000e260000000800 */
[----:B------:R-:W-:-:S05]  /*155e0*/  IMAD R6, R7, 0x40, R9 ;  /* 0x0000004007067824 */ /* 0x000fca00078e0209 */
[C---:B------:R-:W-:Y:S01]  /*155f0*/  ISETP.GE.AND P0, PT, R6.reuse, R23, PT ;  /* 0x000000170600720c */ /* 0x040fe20003f06270 */
[----:B------:R-:W-:-:S03]  /*15600*/  IMAD.IADD R6, R6, 0x1, R19 ;  /* 0x0000000106067824 */ /* 0x000fc600078e0213 */
[----:B------:R-:W-:Y:S01]  /*15610*/  ISETP.GT.U32.OR P0, PT, R9, 0x3f, P0 ;  /* 0x0000003f0900780c */ /* 0x000fe20000704470 */
[----:B---3--:R-:W-:-:S04]  /*15620*/  @P1 IMAD.HI.U32 R5, R6, R5, RZ ;  /* 0x0000000506051227 */ /* 0x008fc800078e00ff */
[----:B------:R-:W-:Y:S01]  /*15630*/  IMAD.MOV.U32 R8, RZ, RZ, R6 ;  /* 0x000000ffff087224 */ /* 0x000fe200078e0006 */
[----:B0-----:R-:W-:-:S07]  /*15640*/  @P1 SHF.R.U32.HI R8, RZ, R0, R5 ;  /* 0x00000000ff081219 */ /* 0x001fce0000011605 */
[----:B------:R-:W0:Y:S01]  /*15650*/  @!P0 LDC.64 R2, c[0x0][0x428] ;  /* 0x00010a00ff028b82 */ /* 0x000e220000000a00 */
[--C-:B------:R-:W-:Y:S01]  /*15660*/  @!P0 SHF.R.S32.HI R5, RZ, 0x1f, R8.reuse ;  /* 0x0000001fff058819 */ /* 0x100fe20000011408 */
[----:B------:R-:W-:Y:S02]  /*15670*/  @!P0 IMAD.MOV.U32 R4, RZ, RZ, R8 ;  /* 0x000000ffff048224 */ /* 0x000fe400078e0008 */
[-C--:B0-----:R-:W-:Y:S02]  /*15680*/  @!P0 IMAD R0, R11, R2.reuse, RZ ;  /* 0x000000020b008224 */ /* 0x081fe400078e02ff */
[----:B------:R-:W-:-:S04]  /*15690*/  @!P0 IMAD.WIDE.U32 R4, R30, R2, R4 ;  /* 0x000000021e048225 */ /* 0x000fc800078e0004 */
[----:B------:R-:W-:Y:S02]  /*156a0*/  @!P0 IMAD R0, R30, R3, R0 ;  /* 0x000000031e008224 */ /* 0x000fe400078e0200 */
[----:B------:R-:W0:Y:S02]  /*156b0*/  @!P0 LDC.64 R2, c[0x0][0x418] ;  /* 0x00010600ff028b82 */ /* 0x000e240000000a00 */
[----:B------:R-:W-:Y:S01]  /*156c0*/  @!P0 IMAD.IADD R0, R5, 0x1, R0 ;  /* 0x0000000105008824 */ /* 0x000fe200078e0200 */
[----:B------:R-:W-:Y:S02]  /*156d0*/  LOP3.LUT R16, R16, 0xffffffdf, RZ, 0xc0, !PT ;  /* 0xffffffdf10107812 */ /* 0x000fe400078ec0ff */
[----:B0-----:R-:W-:-:S04]  /*156e0*/  @!P0 LEA R2, P1, R4, R2, 0x2 ;  /* 0x0000000204028211 */ /* 0x001fc800078210ff */
[----:B------:R-:W-:Y:S01]  /*156f0*/  @!P0 LEA.HI.X R3, R4, R3, R0, 0x2, P1 ;  /* 0x0000000304038211 */ /* 0x000fe200008f1400 */
[----:B------:R-:W-:Y:S02]  /*15700*/  IMAD.U32 R4, RZ, RZ, UR38 ;  /* 0x00000026ff047e24 */ /* 0x000fe4000f8e00ff */
[----:B------:R-:W-:-:S03]  /*15710*/  IMAD.MOV.U32 R0, RZ, RZ, RZ ;  /* 0x000000ffff007224 */ /* 0x000fc600078e00ff */
[----:B------:R-:W-:-:S03]  /*15720*/  ISETP.NE.AND P2, PT, R4, 0x3, PT ;  /* 0x000000030400780c */ /* 0x000fc60003f45270 */
[----:B------:R2:W5:Y:S01]  /*15730*/  @!P0 LDG.E R0, desc[UR36][R2.64] ;  /* 0x0000002402008981 */ /* 0x000562000c1e1900 */
[----:B------:R-:W-:Y:S01]  /*15740*/  ISETP.GT.U32.AND P0, PT, R9, 0x3f, PT ;  /* 0x0000003f0900780c */ /* 0x000fe20003f04070 */
[----:B------:R-:W-:Y:S01]  /*15750*/  IMAD.MOV R5, RZ, RZ, -R8 ;  /* 0x000000ffff057224 */ /* 0x000fe200078e0a08 */
[----:B------:R-:W-:Y:S01]  /*15760*/  LOP3.LUT R26, R26, 0xffff, RZ, 0xc0, !PT ;  /* 0x0000ffff1a1a7812 */ /* 0x000fe200078ec0ff */
[----:B------:R-:W-:Y:S02]  /*15770*/  IMAD.MOV.U32 R23, RZ, RZ, R7 ;  /* 0x000000ffff177224 */ /* 0x000fe400078e0007 */
[----:B------:R-:W-:-:S04]  /*15780*/  IMAD R5, R10, R5, R6 ;  /* 0x000000050a057224 */ /* 0x000fc800078e0206 */
[----:B------:R-:W-:-:S04]  /*15790*/  @P2 LOP3.LUT R16, R16, 0x20, RZ, 0xfc, !PT ;  /* 0x0000002010102812 */ /* 0x000fc800078efcff */
[----:B------:R-:W-:-:S04]  /*157a0*/  LOP3.LUT R16, R16, 0xfffffffe, RZ, 0xc0, !PT ;  /* 0xfffffffe10107812 */ /* 0x000fc800078ec0ff */
[----:B------:R-:W-:Y:S01]  /*157b0*/  @P0 LOP3.LUT R16, R16, 0x1, RZ, 0xfc, !PT ;  /* 0x0000000110100812 */ /* 0x000fe200078efcff */
[----:B--2---:R-:W-:Y:S06]  /*157c0*/  @!P2 BRA `(.L_x_1361) ;  /* 0x000000000004a947 */ /* 0x004fec0003800000 */
[----:B------:R-:W-:Y:S01]  /*157d0*/  BPT.TRAP 0x1 ;  /* 0x000000040000795c */ /* 0x000fe20000300000 */
.L_x_1361:
        /* <DEDUP_REMOVED lines=23> */
.L_x_1429:
[----:B------:R-:W-:Y:S05]  /*15950*/  BSYNC B0 ;  /* 0x0000000000007941 */ /* 0x000fea0003800000 */
.L_x_1362:
[----:B------:R-:W2:Y:S01]  /*15960*/  LDL R10, [R1] ;  /* 0x00000000010a7983 */ /* 0x000ea20000100800 */
[----:B------:R-:W-:Y:S01]  /*15970*/  ULDC.64 UR4, c[0x0][0x300] ;  /* 0x0000c00000047ab9 */ /* 0x000fe20000000a00 */
[----:B------:R-:W-:Y:S01]  /*15980*/  ULDC.64 UR6, c[0x0][0x2e8] ;  /* 0x0000ba0000067ab9 */ /* 0x000fe20000000a00 */
[----:B------:R-:W-:Y:S01]  /*15990*/  IMAD R6, R6, UR4, RZ ;  /* 0x0000000406067c24 */ /* 0x000fe2000f8e02ff */
[----:B------:R-:W1:Y:S01]  /*159a0*/  S2R R9, SR_TID.X ;  /* 0x0000000000097919 */ /* 0x000e620000002100 */
[C---:B0-----:R-:W-:Y:S01]  /*159b0*/  IMAD.WIDE.U32 R2, R5.reuse, UR4, RZ ;  /* 0x0000000405027c25 */ /* 0x041fe2000f8e00ff */
[C---:B------:R-:W-:Y:S02]  /*159c0*/  LOP3.LUT P5, RZ, R16.reuse, 0x10, RZ, 0xc0, !PT ;  /* 0x0000001010ff7812 */ /* 0x040fe400078ac0ff */
[C---:B------:R-:W-:Y:S01]  /*159d0*/  LOP3.LUT P4, RZ, R16.reuse, 0x8, RZ, 0xc0, !PT ;  /* 0x0000000810ff7812 */ /* 0x040fe2000788c0ff */
[----:B------:R-:W-:Y:S01]  /*159e0*/  IMAD R6, R5, UR5, R6 ;  /* 0x0000000505067c24 */ /* 0x000fe2000f8e0206 */
[----:B------:R-:W-:Y:S01]  /*159f0*/  ULDC.64 UR4, c[0x0][0x310] ;  /* 0x0000c40000047ab9 */ /* 0x000fe20000000a00 */
[----:B------:R-:W-:Y:S01]  /*15a00*/  LOP3.LUT P3, RZ, R16, 0x4, RZ, 0xc0, !PT ;  /* 0x0000000410ff7812 */ /* 0x000fe2000786c0ff */
[----:B------:R-:W-:Y:S01]  /*15a10*/  IMAD R8, R8, UR4, RZ ;  /* 0x0000000408087c24 */ /* 0x000fe2000f8e02ff */
[----:B------:R-:W-:Y:S01]  /*15a20*/  LOP3.LUT P2, RZ, R16, 0x2, RZ, 0xc0, !PT ;  /* 0x0000000210ff7812 */ /* 0x000fe2000784c0ff */
[----:B------:R-:W-:-:S02]  /*15a30*/  IMAD.IADD R3, R3, 0x1, R6 ;  /* 0x0000000103037824 */ /* 0x000fc400078e0206 */
        /* <DEDUP_REMOVED lines=17> */
[----:B------:R-:W-:-:S03]  /*15b50*/  @P0 IMAD R9, R5, 0x2, R17 ;  /* 0x0000000205090824 */ /* 0x000fc600078e0211 */
[----:B------:R-:W1:Y:S04]  /*15b60*/  SHFL.IDX PT, R2, R6, RZ, 0x181f ;  /* 0x00181fff06027589 */ /* 0x000e6800000e0000 */
        /* <DEDUP_REMOVED lines=31> */
.L_x_1439:
[----:B------:R-:W-:-:S13]  /*15d60*/  ISETP.GE.AND P0, PT, R7, 0x31, PT ;  /* 0x000000310700780c */ /* 0x000fda0003f06270 */
[----:B0-----:R-:W-:Y:S01]  /*15d70*/  @P0 LEA R2, P1, R33, R0, 0x1 ;  /* 0x0000000021020211 */ /* 0x001fe200078208ff */
[----:B------:R-:W-:-:S04]  /*15d80*/  @P0 IMAD R5, R5, 0x2, R17 ;  /* 0x0000000205050824 */ /* 0x000fc800078e0211 */
[----:B--2---:R-:W-:-:S05]  /*15d90*/  @P0 IMAD.X R3, RZ, RZ, R8, P1 ;  /* 0x000000ffff030224 */ /* 0x004fca00008e0608 */
[----:B------:R-:W-:Y:S01]  /*15da0*/  @!PT LDS RZ, [RZ] ;  /* 0x00000000fffff984 */ /* 0x000fe20000000800 */
[----:B------:R-:W-:Y:S01]  /*15db0*/  @!PT LDS RZ, [RZ] ;  /* 0x00000000fffff984 */ /* 0x000fe20000000800 */
[----:B------:R-:W-:Y:S01]  /*15dc0*/  @!PT LDS RZ, [RZ] ;  /* 0x00000000fffff984 */ /* 0x000fe20000000800 */
[----:B------:R0:W-:Y:S04]  /*15dd0*/  @P0 LDGSTS.E.BYPASS.LTC128B.128 [R5+0x21c00], desc[UR36][R2.64], !P5 ;  /* 0x21c0000002050fae */ /* 0x0001e8000e901d64 */
[----:B------:R0:W-:Y:S04]  /*15de0*/  @P0 LDGSTS.E.BYPASS.LTC128B.128 [R5+0x23c00], desc[UR36][R2.64+0x80], !P4 ;  /* 0x23c0008002050fae */ /* 0x0001e8000e101d64 */
[----:B------:R0:W-:Y:S04]  /*15df0*/  @P0 LDGSTS.E.BYPASS.LTC128B.128 [R5+0x25c00], desc[UR36][R2.64+0x100], !P3 ;  /* 0x25c0010002050fae */ /* 0x0001e8000d901d64 */
[----:B------:R0:W-:Y:S01]  /*15e00*/  @P0 LDGSTS.E.BYPASS.LTC128B.128 [R5+0x27c00], desc[UR36][R2.64+0x180], !P2 ;  /* 0x27c0018002050fae */ /* 0x0001e2000d101d64 */
[----:B------:R-:W-:Y:S01]  /*15e10*/  PLOP3.LUT P0, PT, PT, PT, PT, 0x80, 0x0 ;  /* 0x000000000000781c */ /* 0x000fe20003f0f070 */
[----:B------:R-:W-:-:S12]  /*15e20*/  NOP ;  /* 0x0000000000007918 */ /* 0x000fd80000000000 */
.L_x_1365:
        /* <DEDUP_REMOVED lines=10> */
.L_x_1366:
[----:B------:R1:W-:Y:S02]  /*15ed0*/  SYNCS.ARRIVE.TRANS64.A1T0 RZ, [R4+URZ+0x30830], RZ ;  /* 0x030830ff04ff79a7 */ /* 0x0003e4000810003f */
[----:B------:R-:W-:Y:S05]  /*15ee0*/  WARPSYNC.ALL ;  /* 0x0000000000007948 */ /* 0x000fea0003800000 */
[----:B------:R-:W-:Y:S01]  /*15ef0*/  ULDC.64 UR4, c[0x0][0x298] ;  /* 0x0000a60000047ab9 */ /* 0x000fe20000000a00 */
[----:B0-----:R-:W-:Y:S01]  /*15f00*/  VIADD R2, R17, 0x10400 ;  /* 0x0001040011027836 */ /* 0x001fe20000000000 */
[----:B------:R-:W-:Y:S01]  /*15f10*/  SHF.R.S32.HI R0, RZ, 0x1f, R35 ;  /* 0x0000001fff007819 */ /* 0x000fe20000011423 */
[----:B------:R-:W-:Y:S01]  /*15f20*/  IMAD.WIDE.U32 R6, R35, UR4, RZ ;  /* 0x0000000423067c25 */ /* 0x000fe2000f8e00ff */
[----:B------:R-:W-:Y:S01]  /*15f30*/  BSSY B6, `(.L_x_1367) ;  /* 0x0000018000067945 */ /* 0x000fe20003800000 */
[----:B------:R-:W-:Y:S01]  /*15f40*/  BAR.SYNC.DEFER_BLOCKING 0x8, 0x180 ;  /* 0x0206000000007b1d */ /* 0x000fe20000010000 */
[----:B------:R-:W-:Y:S01]  /*15f50*/  LOP3.LUT P0, RZ, R2, 0x3ff, RZ, 0xc0, !PT ;  /* 0x000003ff02ff7812 */ /* 0x000fe2000780c0ff */
[----:B------:R-:W-:-:S04]  /*15f60*/  IMAD R0, R0, UR4, RZ ;  /* 0x0000000400007c24 */ /* 0x000fc8000f8e02ff */
[----:B------:R-:W-:Y:S01]  /*15f70*/  IMAD R0, R35, UR5, R0 ;  /* 0x0000000523007c24 */ /* 0x000fe2000f8e0200 */
[----:B------:R0:W-:Y:S03]  /*15f80*/  STL.64 [R1+0x18], R6 ;  /* 0x0000180601007387 */ /* 0x0001e60000100a00 */
[----:B------:R-:W-:-:S04]  /*15f90*/  IMAD.IADD R35, R7, 0x1, R0 ;  /* 0x0000000107237824 */ /* 0x000fc800078e0200 */
[----:B------:R-:W-:Y:S05]  /*15fa0*/  @!P0 BRA `(.L_x_1368) ;  /* 0x0000000000408947 */ /* 0x000fea0003800000 */
[----:B------:R-:W-:Y:S01]  /*15fb0*/  MOV R2, 0x0 ;  /* 0x0000000000027802 */ /* 0x000fe20000000f00 */
[----:B------:R-:W-:Y:S01]  /*15fc0*/  ULDC.64 UR6, c[0x4][0xa8] ;  /* 0x01002a0000067ab9 */ /* 0x000fe20000000a00 */
[----:B------:R-:W-:Y:S01]  /*15fd0*/  ULDC.64 UR8, c[0x4][0xb0] ;  /* 0x01002c0000087ab9 */ /* 0x000fe20000000a00 */
[----:B------:R-:W-:Y:S01]  /*15fe0*/  ULDC.64 UR4, c[0x4][0x20] ;  /* 0x0100080000047ab9 */ /* 0x000fe20000000a00 */
[----:B-1----:R-:W-:Y:S02]  /*15ff0*/  IMAD.U32 R4, RZ, RZ, UR6 ;  /* 0x00000006ff047e24 */ /* 0x002fe4000f8e00ff */
[----:B------:R-:W1:Y:S01]  /*16000*/  LDC.64 R2, c[0x4][R2] ;  /* 0x0100000002027b82 */ /* 0x000e620000000a00 */
[----:B------:R-:W-:Y:S02]  /*16010*/  IMAD.U32 R5, RZ, RZ, UR7 ;  /* 0x00000007ff057e24 */ /* 0x000fe4000f8e00ff */
[----:B0-----:R-:W-:Y:S02]  /*16020*/  IMAD.U32 R6, RZ, RZ, UR8 ;  /* 0x00000008ff067e24 */ /* 0x001fe4000f8e00ff */
[----:B------:R-:W-:-:S02]  /*16030*/  IMAD.U32 R7, RZ, RZ, UR9 ;  /* 0x00000009ff077e24 */ /* 0x000fc4000f8e00ff */
[----:B------:R-:W-:Y:S02]  /*16040*/  IMAD.U32 R10, RZ, RZ, UR4 ;  /* 0x00000004ff0a7e24 */ /* 0x000fe4000f8e00ff */
[----:B------:R-:W-:Y:S02]  /*16050*/  IMAD.U32 R11, RZ, RZ, UR5 ;  /* 0x00000005ff0b7e24 */ /* 0x000fe4000f8e00ff */
[----:B------:R-:W-:Y:S02]  /*16060*/  IMAD.MOV.U32 R8, RZ, RZ, 0x70 ;  /* 0x00000070ff087424 */ /* 0x000fe400078e00ff */
[----:B------:R-:W-:Y:S02]  /*16070*/  IMAD.MOV.U32 R12, RZ, RZ, 0x1 ;  /* 0x00000001ff0c7424 */ /* 0x000fe400078e00ff */
[----:B------:R-:W-:-:S07]  /*16080*/  IMAD.MOV.U32 R13, RZ, RZ, RZ ;  /* 0x000000ffff0d7224 */ /* 0x000fce00078e00ff */
[----:B------:R-:W-:-:S07]  /*16090*/  LEPC R20, `(.L_x_1368) ;  /* 0x000000001014794e */ /* 0x000fce0000000000 */
[----:B-1----:R-:W-:Y:S05]  /*160a0*/  CALL.ABS.NOINC R2 ;  /* 0x0000000002007343 */ /* 0x002fea0003c00000 */
.L_x_1368:
[----:B------:R-:W-:Y:S05]  /*160b0*/  BSYNC B6 ;  /* 0x0000000000067941 */ /* 0x000fea0003800000 */
.L_x_1367:
[----:B------:R-:W2:Y:S01]  /*160c0*/  LDL.LU.64 R20, [R1+0x18] ;  /* 0x0000180001147983 */ /* 0x000ea20000300a00 */
[----:B------:R-:W-:Y:S01]  /*160d0*/  LOP3.LUT P6, RZ, R16, 0x100, RZ, 0xc0, !PT ;  /* 0x0000010010ff7812 */ /* 0x000fe200078cc0ff */
[----:B------:R-:W-:Y:S01]  /*160e0*/  IMAD.MOV.U32 R3, RZ, RZ, R35 ;  /* 0x000000ffff037224 */ /* 0x000fe200078e0023 */
[----:B------:R-:W-:Y:S01]  /*160f0*/  SHF.R.S32.HI R0, RZ, 0x1f, R27 ;  /* 0x0000001fff007819 */ /* 0x000fe2000001141b */
[----:B------:R-:W-:Y:S01]  /*16100*/  ULDC.64 UR4, c[0x0][0x2d8] ;  /* 0x0000b60000047ab9 */ /* 0x000fe20000000a00 */
[----:B-1----:R-:W-:Y:S01]  /*16110*/  SEL R4, R27, RZ, !P6 ;  /* 0x000000ff1b047207 */ /* 0x002fe20007000000 */
[----:B------:R-:W-:Y:S01]  /*16120*/  ULDC.64 UR6, c[0x0][0x2e0] ;  /* 0x0000b80000067ab9 */ /* 0x000fe20000000a00 */
[----:B------:R-:W-:-:S05]  /*16130*/  SEL R0, R0, RZ, !P6 ;  /* 0x000000ff00007207 */ /* 0x000fca0007000000 */
[----:B------:R-:W-:-:S04]  /*16140*/  IMAD R0, R0, UR6, RZ ;  /* 0x0000000600007c24 */ /* 0x000fc8000f8e02ff */
[----:B------:R-:W-:Y:S02]  /*16150*/  IMAD R5, R4, UR7, R0 ;  /* 0x0000000704057c24 */ /* 0x000fe4000f8e0200 */
[----:B--2---:R-:W-:Y:S01]  /*16160*/  IMAD.MOV.U32 R2, RZ, RZ, R20 ;  /* 0x000000ffff027224 */ /* 0x004fe200078e0014 */
[----:B------:R-:W1:Y:S01]  /*16170*/  LDC R21, c[0x0][0x448] ;  /* 0x00011200ff157b82 */ /* 0x000e620000000800 */
[----:B------:R-:W2:Y:S02]  /*16180*/  S2R R20, SR_TID.X ;  /* 0x0000000000147919 */ /* 0x000ea40000002100 */
[----:B------:R-:W-:-:S04]  /*16190*/  IMAD.WIDE.U32 R2, R26, UR4, R2 ;  /* 0x000000041a027c25 */ /* 0x000fc8000f8e0002 */
[----:B------:R-:W-:Y:S01]  /*161a0*/  IMAD R3, R26, UR5, R3 ;  /* 0x000000051a037c24 */ /* 0x000fe2000f8e0203 */
[----:B------:R-:W-:Y:S01]  /*161b0*/  ULDC.64 UR4, c[0x0][0x2d0] ;  /* 0x0000b40000047ab9 */ /* 0x000fe20000000a00 */
[----:B------:R-:W-:-:S04]  /*161c0*/  IMAD.WIDE.U32 R2, R4, UR6, R2 ;  /* 0x0000000604027c25 */ /* 0x000fc8000f8e0002 */
[----:B------:R-:W-:Y:S02]  /*161d0*/  IMAD.IADD R3, R3, 0x1, R5 ;  /* 0x0000000103037824 */ /* 0x000fe400078e0205 */
[----:B------:R-:W3:Y:S01]  /*161e0*/  LDC R5, c[0x0][0x448] ;  /* 0x00011200ff057b82 */ /* 0x000ee20000000800 */
[----:B-1----:R-:W-:Y:S02]  /*161f0*/  ISETP.NE.AND P6, PT, R21, 0x1, PT ;  /* 0x000000011500780c */ /* 0x002fe40003fc5270 */
[----:B--2---:R-:W-:-:S04]  /*16200*/  LOP3.LUT R20, R20, 0x7f, RZ, 0xc0, !PT ;  /* 0x0000007f14147812 */ /* 0x004fc800078ec0ff */
[----:B------:R-:W-:-:S07]  /*16210*/  SHF.R.U32.HI R21, RZ, 0x3, R20 ;  /* 0x00000003ff157819 */ /* 0x000fce0000011614 */
[----:B0-----:R-:W0:Y:S01]  /*16220*/  @P6 LDC R7, c[0x0][0x44c] ;  /* 0x00011300ff076b82 */ /* 0x001e220000000800 */
[----:B------:R-:W1:Y:S07]  /*16230*/  S2R R20, SR_TID.X ;  /* 0x0000000000147919 */ /* 0x000e6e0000002100 */
[----:B------:R-:W2:Y:S01]  /*16240*/  @P6 LDC R6, c[0x0][0x450] ;  /* 0x00011400ff066b82 */ /* 0x000ea20000000800 */
[----:B-1----:R-:W-:-:S05]  /*16250*/  IMAD.SHL.U32 R20, R20, 0x10, RZ ;  /* 0x0000001014147824 */ /* 0x002fca00078e00ff */
[----:B------:R-:W-:-:S05]  /*16260*/  LOP3.LUT R20, R21, 0x70, R20, 0xf8, !PT ;  /* 0x0000007015147812 */ /* 0x000fca00078ef814 */
[----:B------:R-:W-:Y:S02]  /*16270*/  IMAD.IADD R4, R20, 0x1, R25 ;  /* 0x0000000114047824 */ /* 0x000fe400078e0219 */
[----:B------:R-:W1:Y:S02]  /*16280*/  S2R R20, SR_TID.X ;  /* 0x0000000000147919 */ /* 0x000e640000002100 */
[----:B0-----:R-:W-:-:S04]  /*16290*/  @P6 IMAD.HI.U32 R7, R4, R7, RZ ;  /* 0x0000000704076227 */ /* 0x001fc800078e00ff */
[----:B------:R-:W-:Y:S01]  /*162a0*/  IMAD.MOV.U32 R0, RZ, RZ, R4 ;  /* 0x000000ffff007224 */ /* 0x000fe200078e0004 */
[----:B--2---:R-:W-:-:S05]  /*162b0*/  @P6 SHF.R.U32.HI R0, RZ, R6, R7 ;  /* 0x00000006ff006219 */ /* 0x004fca0000011607 */
[----:B------:R-:W-:Y:S02]  /*162c0*/  IMAD.MOV R6, RZ, RZ, -R0 ;  /* 0x000000ffff067224 */ /* 0x000fe400078e0a00 */
[----:B------:R-:W-:-:S04]  /*162d0*/  IMAD.WIDE.U32 R2, R0, UR4, R2 ;  /* 0x0000000400027c25 */ /* 0x000fc8000f8e0002 */
[----:B---3--:R-:W-:Y:S01]  /*162e0*/  IMAD R4, R5, R6, R4 ;  /* 0x0000000605047224 */ /* 0x008fe200078e0204 */
[----:B------:R-:W-:-:S05]  /*162f0*/  SHF.R.S32.HI R6, RZ, 0x1f, R0 ;  /* 0x0000001fff067819 */ /* 0x000fca0000011400 */
[----:B------:R-:W-:-:S04]  /*16300*/  IMAD R6, R6, UR4, RZ ;  /* 0x0000000406067c24 */ /* 0x000fc8000f8e02ff */
[----:B------:R-:W-:Y:S01]  /*16310*/  IMAD R7, R0, UR5, R6 ;  /* 0x0000000500077c24 */ /* 0x000fe2000f8e0206 */
[----:B------:R-:W-:Y:S01]  /*16320*/  SHF.R.S32.HI R0, RZ, 0x1f, R4 ;  /* 0x0000001fff007819 */ /* 0x000fe20000011404 */
[----:B------:R-:W-:Y:S02]  /*16330*/  ULDC.64 UR4, c[0x0][0x2c8] ;  /* 0x0000b20000047ab9 */ /* 0x000fe40000000a00 */
[----:B------:R-:W-:Y:S01]  /*16340*/  IMAD.IADD R3, R3, 0x1, R7 ;  /* 0x0000000103037824 */ /* 0x000fe200078e0207 */
[----:B-1----:R-:W-:Y:S01]  /*16350*/  LOP3.LUT R20, R20, 0x7f, RZ, 0xc0, !PT ;  /* 0x0000007f14147812 */ /* 0x002fe200078ec0ff */
[----:B------:R-:W-:Y:S02]  /*16360*/  IMAD R7, R0, UR4, RZ ;  /* 0x0000000400077c24 */ /* 0x000fe4000f8e02ff */
[----:B------:R-:W-:Y:S01]  /*16370*/  IMAD.WIDE.U32 R2, R4, UR4, R2 ;  /* 0x0000000404027c25 */ /* 0x000fe2000f8e0002 */
[----:B------:R-:W-:-:S03]  /*16380*/  SHF.R.U32.HI R8, RZ, 0x3, R20 ;  /* 0x00000003ff087819 */ /* 0x000fc60000011614 */
[----:B------:R-:W-:Y:S01]  /*16390*/  IMAD R0, R4, UR5, R7 ;  /* 0x0000000504007c24 */ /* 0x000fe2000f8e0207 */
[----:B------:R-:W-:Y:S02]  /*163a0*/  ULDC.64 UR4, c[0x0][0x280] ;  /* 0x0000a00000047ab9 */ /* 0x000fe40000000a00 */
[C---:B------:R-:W-:Y:S01]  /*163b0*/  LEA R4, P0, R2.reuse, UR4, 0x1 ;  /* 0x0000000402047c11 */ /* 0x040fe2000f8008ff */
[----:B------:R-:W-:Y:S01]  /*163c0*/  IMAD.IADD R3, R3, 0x1, R0 ;  /* 0x0000000103037824 */ /* 0x000fe200078e0200 */
[----:B------:R-:W-:Y:S02]  /*163d0*/  ULDC UR4, c[0x0][0x2b8] ;  /* 0x0000ae0000047ab9 */ /* 0x000fe40000000800 */
[----:B------:R-:W-:Y:S02]  /*163e0*/  ISETP.GE.AND P4, PT, R33, UR4, PT ;  /* 0x0000000421007c0c */ /* 0x000fe4000bf86270 */
[----:B------:R-:W-:Y:S01]  /*163f0*/  LEA.HI.X R0, R2, UR5, R3, 0x1, P0 ;  /* 0x0000000502007c11 */ /* 0x000fe200080f0c03 */
[----:B------:R-:W-:Y:S01]  /*16400*/  UMOV UR5, 0xffffffff ;  /* 0xffffffff00057882 */ /* 0x000fe20000000000 */
[----:B------:R-:W-:-:S02]  /*16410*/  ISETP.GE.AND P3, PT, R37, UR4, PT ;  /* 0x0000000425007c0c */ /* 0x000fc4000bf66270 */
[----:B------:R-:W-:Y:S02]  /*16420*/  ISETP.GE.AND P2, PT, R36, UR4, PT ;  /* 0x0000000424007c0c */ /* 0x000fe4000bf46270 */
[----:B------:R-:W-:Y:S01]  /*16430*/  ISETP.GE.AND P1, PT, R34, UR4, PT ;  /* 0x0000000422007c0c */ /* 0x000fe2000bf26270 */
[----:B------:R-:W-:-:S12]  /*16440*/  BRA.DIV UR5, `(.L_x_1369) ;  /* 0x0000003e05207947 */ /* 0x000fd8000b800000 */
[----:B------:R-:W0:Y:S01]  /*16450*/  SHFL.IDX PT, R14, R4, RZ, 0x181f ;  /* 0x00181fff040e7589 */ /* 0x000e2200000e0000 */
[----:B------:R-:W-:Y:S02]  /*16460*/  IMAD R5, R29, R5, RZ ;  /* 0x000000051d057224 */ /* 0x000fe400078e02ff */
        /* <DEDUP_REMOVED lines=12> */
[----:B------:R-:W-:Y:S01]  /*16530*/  ISETP.GE.AND P0, PT, R6, R5, PT ;  /* 0x000000050600720c */ /* 0x000fe20003f06270 */
[----:B------:R-:W-:-:S02]  /*16540*/  VIADD R6, R25, 0x20 ;  /* 0x0000002019067836 */ /* 0x000fc40000000000 */
[----:B-1----:R-:W1:Y:S10]  /*16550*/  SHFL.IDX PT, R2, R0, 0x1, 0x181f ;  /* 0x00381f0000027f89 */ /* 0x002e7400000e0000 */
[----:B0-----:R-:W-:-:S05]  /*16560*/  @!P0 LEA R14, P5, R33, R14, 0x1 ;  /* 0x0000000e210e8211 */ /* 0x001fca00078a08ff */
[----:B-1----:R-:W-:Y:S02]  /*16570*/  @!P0 IMAD.X R7, RZ, RZ, R2, P5 ;  /* 0x000000ffff078224 */ /* 0x002fe400028e0602 */
[----:B------:R-:W-:Y:S02]  /*16580*/  @!P0 IMAD.MOV.U32 R2, RZ, RZ, R14 ;  /* 0x000000ffff028224 */ /* 0x000fe400078e000e */
[----:B------:R-:W-:Y:S01]  /*16590*/  @!P0 IMAD.MOV.U32 R3, RZ, RZ, R7 ;  /* 0x000000ffff038224 */ /* 0x000fe200078e0007 */
        /* <DEDUP_REMOVED lines=53> */
[----:B------:R-:W-:-:S03]  /*168f0*/  ISETP.GE.AND P0, PT, R6, R5, PT ;  /* 0x000000050600720c */ /* 0x000fc60003f06270 */
[----:B------:R-:W-:Y:S04]  /*16900*/  SHFL.IDX PT, R6, R0, 0x7, 0x181f ;  /* 0x00f81f0000067f89 */ /* 0x000fe800000e0000 */
[----:B-1----:R-:W1:Y:S06]  /*16910*/  SHFL.IDX PT, R2, R0, 0x6, 0x181f ;  /* 0x00d81f0000027f89 */ /* 0x002e6c00000e0000 */
        /* <DEDUP_REMOVED lines=9> */
.L_x_1456:
[----:B------:R-:W-:Y:S01]  /*169b0*/  VIADD R0, R25, 0x70 ;  /* 0x0000007019007836 */ /* 0x000fe20000000000 */
[----:B------:R-:W-:Y:S04]  /*169c0*/  BSSY B0, `(.L_x_1370) ;  /* 0x000000c000007945 */ /* 0x000fe80003800000 */
[----:B------:R-:W-:-:S13]  /*169d0*/  ISETP.GE.AND P0, PT, R0, R5, PT ;  /* 0x000000050000720c */ /* 0x000fda0003f06270 */
[----:B------:R-:W-:Y:S05]  /*169e0*/  @P0 BRA `(.L_x_1371) ;  /* 0x0000000000240947 */ /* 0x000fea0003800000 */
[----:B01----:R-:W-:-:S05]  /*169f0*/  LEA R2, P0, R33, R14, 0x1 ;  /* 0x0000000e21027211 */ /* 0x003fca00078008ff */
        /* <DEDUP_REMOVED lines=8> */
.L_x_1371:
[----:B------:R-:W-:Y:S05]  /*16a80*/  BSYNC B0 ;  /* 0x0000000000007941 */ /* 0x000fea0003800000 */
.L_x_1370:
[----:B------:R-:W-:Y:S01]  /*16a90*/  NOP ;  /* 0x0000000000007918 */ /* 0x000fe20000000000 */
[----:B------:R-:W-:-:S13]  /*16aa0*/  PLOP3.LUT P0, PT, PT, PT, PT, 0x80, 0x0 ;  /* 0x000000000000781c */ /* 0x000fda0003f0f070 */
.L_x_1372:
[----:B------:R-:W-:Y:S02]  /*16ab0*/  PLOP3.LUT P1, PT, P1, P0, PT, 0xa2, 0x0 ;  /* 0x000000000000781c */ /* 0x000fe40000f21472 */
[----:B------:R-:W-:-:S08]  /*16ac0*/  @P0 R2UR P1, UR4, R17 ;  /* 0x00000000110402ca */ /* 0x000fd00000020000 */
[----:B------:R-:W-:-:S05]  /*16ad0*/  @P0 PLOP3.LUT P0, PT, P1, PT, PT, 0x80, 0x0 ;  /* 0x000000000000081c */ /* 0x000fca0000f0f070 */
[----:B------:R-:W-:Y:S01]  /*16ae0*/  @!P1 SYNCS.ARRIVE.TRANS64.RED.A0T1 RZ, [UR4+0x30800], RZ ;  /* 0x030800ffffff99a7 */ /* 0x000fe20008200404 */
[----:B------:R-:W-:Y:S07]  /*16af0*/  @!P1 ARRIVES.LDGSTSBAR.64.TRANSCNT [UR4+0x30800] ;  /* 0x03080000ff0099b0 */ /* 0x000fee0008000a84 */
[----:B------:R-:W-:Y:S05]  /*16b00*/  @P0 BRA.U.ANY `(.L_x_1372) ;  /* 0xfffffffd00e80947 */ /* 0x000fea000393ffff */
[----:B0-2---:R-:W2:Y:S04]  /*16b10*/  LDL.LU R3, [R1+0x20] ;  /* 0x0000200001037983 */ /* 0x005ea80000300800 */
[----:B------:R-:W3:Y:S01]  /*16b20*/  LDL.LU R2, [R1+0x14] ;  /* 0x0000140001027983 */ /* 0x000ee20000300800 */
[----:B--2---:R-:W-:Y:S02]  /*16b30*/  VIADD R3, R3, 0x1 ;  /* 0x0000000103037836 */ /* 0x004fe40000000000 */
[----:B---3--:R-:W-:-:S03]  /*16b40*/  VIADD R7, R2, 0xfffffffe ;  /* 0xfffffffe02077836 */ /* 0x008fc60000000000 */
[----:B------:R0:W-:Y:S01]  /*16b50*/  STL [R1+0x20], R3 ;  /* 0x0000200301007387 */ /* 0x0001e20000100800 */
[----:B------:R-:W-:-:S04]  /*16b60*/  LEA.HI R0, R3, R3, RZ, 0x1 ;  /* 0x0000000303007211 */ /* 0x000fc800078f08ff */
[----:B------:R-:W-:-:S05]  /*16b70*/  LOP3.LUT R0, R0, 0xfffffffe, RZ, 0xc0, !PT ;  /* 0xfffffffe00007812 */ /* 0x000fca00078ec0ff */
[----:B------:R-:W-:-:S05]  /*16b80*/  IMAD.IADD R0, R3, 0x1, -R0 ;  /* 0x0000000103007824 */ /* 0x000fca00078e0a00 */
[----:B------:R-:W-:Y:S01]  /*16b90*/  SHF.L.U32 R0, R0, 0x1f, RZ ;  /* 0x0000001f00007819 */ /* 0x000fe200000006ff */
[----:B------:R-:W-:Y:S01]  /*16ba0*/  NOP ;  /* 0x0000000000007918 */ /* 0x000fe20000000000 */
[----:B------:R0:W-:Y:S01]  /*16bb0*/  SYNCS.ARRIVE.TRANS64.A1T0 RZ, [R17+URZ+0x30800], RZ ;  /* 0x030800ff11ff79a7 */ /* 0x0001e2000810003f */
[----:B------:R-:W-:Y:S01]  /*16bc0*/  BSSY B0, `(.L_x_1373) ;  /* 0x0000003000007945 */ /* 0x000fe20003800000 */
[----:B------:R-:W2:Y:S03]  /*16bd0*/  SYNCS.PHASECHK.TRANS64.TRYWAIT P0, [R17+URZ+0x30820], R0 ;  /* 0x03082000110075a7 */ /* 0x000ea6000800017f */
[----:B0-2---:R-:W-:Y:S05]  /*16be0*/  @!P0 BRA `(.L_x_1374) ;  /* 0x0000003c00f08947 */ /* 0x005fea0003800000 */
.L_x_1457:
[----:B------:R-:W-:Y:S05]  /*16bf0*/  BSYNC B0 ;  /* 0x0000000000007941 */ /* 0x000fea0003800000 */
.L_x_1373:
[----:B------:R-:W2:Y:S01]  /*16c00*/  LDL R2, [R1+0x4] ;  /* 0x0000040001027983 */ /* 0x000ea20000100800 */
[----:B------:R-:W-:Y:S01]  /*16c10*/  BSSY B0, `(.L_x_1375) ;  /* 0x00000fc000007945 */ /* 0x000fe20003800000 */
[----:B--2---:R-:W-:-:S13]  /*16c20*/  ISETP.GE.AND P0, PT, R7, R2, PT ;  /* 0x000000020700720c */ /* 0x004fda0003f06270 */
[----:B------:R-:W-:Y:S05]  /*16c30*/  @!P0 BRA `(.L_x_1376) ;  /* 0x0000000c00e48947 */ /* 0x000fea0003800000 */
[----:B------:R-:W-:Y:S01]  /*16c40*/  ULDC UR4, c[0x0][0x2f4] ;  /* 0x0000bd0000047ab9 */ /* 0x000fe20000000800 */
[----:B------:R-:W-:Y:S01]  /*16c50*/  IMAD.MOV.U32 R6, RZ, RZ, R22 ;  /* 0x000000ffff067224 */ /* 0x000fe200078e0016 */
[----:B------:R-:W-:Y:S01]  /*16c60*/  ISETP.GE.AND P4, PT, R33, UR4, PT ;  /* 0x0000000421007c0c */ /* 0x000fe2000bf86270 */
[----:B------:R-:W-:Y:S01]  /*16c70*/  IMAD.MOV.U32 R8, RZ, RZ, R28 ;  /* 0x000000ffff087224 */ /* 0x000fe200078e001c */
[----:B------:R-:W-:Y:S01]  /*16c80*/  ISETP.GE.AND P3, PT, R37, UR4, PT ;  /* 0x0000000425007c0c */ /* 0x000fe2000bf66270 */
[----:B------:R-:W-:Y:S01]  /*16c90*/  IMAD.MOV.U32 R29, RZ, RZ, R23 ;  /* 0x000000ffff1d7224 */ /* 0x000fe200078e0017 */
[----:B------:R-:W-:Y:S02]  /*16ca0*/  ISETP.GE.AND P2, PT, R36, UR4, PT ;  /* 0x0000000424007c0c */ /* 0x000fe4000bf46270 */
[----:B------:R-:W-:-:S13]  /*16cb0*/  ISETP.GE.AND P1, PT, R34, UR4, PT ;  /* 0x0000000422007c0c */ /* 0x000fda000bf26270 */
.L_x_1389:
[----:B------:R-:W2:Y:S04]  /*16cc0*/  LDL R9, [R1+0x8] ;  /* 0x0000080001097983 */ /* 0x000ea80000100800 */
[----:B------:R-:W3:Y:S01]  /*16cd0*/  LDL R11, [R1+0xc] ;  /* 0x00000c00010b7983 */ /* 0x000ee20000100800 */
[----:B0-----:R-:W0:Y:S01]  /*16ce0*/  S2R R0, SR_TID.X ;  /* 0x0000000000007919 */ /* 0x001e220000002100 */
[----:B------:R-:W4:Y:S01]  /*16cf0*/  S2R R3, SR_TID.X ;  /* 0x0000000000037919 */ /* 0x000f220000002100 */
[----:B0-----:R-:W-:-:S04]  /*16d00*/  LOP3.LUT R0, R0, 0x7f, RZ, 0xc0, !PT ;  /* 0x0000007f00007812 */ /* 0x001fc800078ec0ff */
[----:B------:R-:W-:Y:S02]  /*16d10*/  SHF.R.U32.HI R2, RZ, 0x3, R0 ;  /* 0x00000003ff027819 */ /* 0x000fe40000011600 */
[----:B------:R-:W0:Y:S01]  /*16d20*/  LDC R0, c[0x0][0x430] ;  /* 0x00010c00ff007b82 */ /* 0x000e220000000800 */
[----:B----4-:R-:W-:-:S05]  /*16d30*/  IMAD.SHL.U32 R3, R3, 0x10, RZ ;  /* 0x0000001003037824 */ /* 0x010fca00078e00ff */
[----:B------:R-:W-:-:S04]  /*16d40*/  LOP3.LUT R3, R2, 0x70, R3, 0xf8, !PT ;  /* 0x0000007002037812 */ /* 0x000fc800078ef803 */
[----:B------:R-:W-:-:S13]  /*16d50*/  ISETP.GT.U32.AND P6, PT, R3, 0x3f, PT ;  /* 0x0000003f0300780c */ /* 0x000fda0003fc4070 */
[----:B------:R-:W3:Y:S01]  /*16d60*/  @!P6 LDC.64 R4, c[0x0][0x428] ;  /* 0x00010a00ff04eb82 */ /* 0x000ee20000000a00 */
[----:B0-----:R-:W-:-:S13]  /*16d70*/  ISETP.NE.AND P0, PT, R0, 0x1, PT ;  /* 0x000000010000780c */ /* 0x001fda0003f05270 */
[----:B------:R-:W0:Y:S08]  /*16d80*/  @P0 LDC R2, c[0x0][0x434] ;  /* 0x00010d00ff020b82 */ /* 0x000e300000000800 */
[----:B------:R-:W4:Y:S01]  /*16d90*/  @P0 LDC R0, c[0x0][0x438] ;  /* 0x00010e00ff000b82 */ /* 0x000f220000000800 */
[----:B------:R-:W-:Y:S01]  /*16da0*/  LOP3.LUT P5, RZ, R16, 0x20, RZ, 0xc0, !PT ;  /* 0x0000002010ff7812 */ /* 0x000fe200078ac0ff */
[----:B------:R-:W-:Y:S01]  /*16db0*/  VIADD R22, R6, 0x1 ;  /* 0x0000000106167836 */ /* 0x000fe20000000000 */
[----:B------:R-:W-:Y:S05]  /*16dc0*/  YIELD ;  /* 0x0000000000007946 */ /* 0x000fea0003800000 */
[----:B------:R-:W-:Y:S01]  /*16dd0*/  ULDC UR4, c[0x0][0x430] ;  /* 0x00010c0000047ab9 */ /* 0x000fe20000000800 */
[----:B------:R-:W-:-:S02]  /*16de0*/  IMAD.MOV.U32 R23, RZ, RZ, R7 ;  /* 0x000000ffff177224 */ /* 0x000fc400078e0007 */
[----:B--2---:R-:W-:-:S04]  /*16df0*/  IMAD R9, R7, 0x40, R9 ;  /* 0x0000004007097824 */ /* 0x004fc800078e0209 */
[----:B------:R-:W-:-:S04]  /*16e00*/  IMAD.IADD R9, R3, 0x1, R9 ;  /* 0x0000000103097824 */ /* 0x000fc800078e0209 */
[----:B0-----:R-:W-:-:S04]  /*16e10*/  @P0 IMAD.HI.U32 R3, R9, R2, RZ ;  /* 0x0000000209030227 */ /* 0x001fc800078e00ff */
[----:B------:R-:W-:Y:S01]  /*16e20*/  IMAD.MOV.U32 R10, RZ, RZ, R9 ;  /* 0x000000ffff0a7224 */ /* 0x000fe200078e0009 */
[----:B----4-:R-:W-:Y:S01]  /*16e30*/  @P0 SHF.R.U32.HI R10, RZ, R0, R3 ;  /* 0x00000000ff0a0219 */ /* 0x010fe20000011603 */
[----:B---3--:R-:W-:-:S03]  /*16e40*/  @!P6 IMAD R0, R11, R4, RZ ;  /* 0x000000040b00e224 */ /* 0x008fc600078e02ff */
[--C-:B------:R-:W-:Y:S01]  /*16e50*/  @!P6 SHF.R.S32.HI R3, RZ, 0x1f, R10.reuse ;  /* 0x0000001fff03e819 */ /* 0x100fe2000001140a */
[----:B------:R-:W-:Y:S02]  /*16e60*/  @!P6 IMAD.MOV.U32 R2, RZ, RZ, R10 ;  /* 0x000000ffff02e224 */ /* 0x000fe400078e000a */
[C---:B------:R-:W-:Y:S02]  /*16e70*/  @!P6 IMAD R0, R30.reuse, R5, R0 ;  /* 0x000000051e00e224 */ /* 0x040fe400078e0200 */
[----:B------:R-:W-:Y:S02]  /*16e80*/  @!P6 IMAD.WIDE.U32 R2, R30, R4, R2 ;  /* 0x000000041e02e225 */ /* 0x000fe400078e0002 */
[----:B------:R-:W0:Y:S02]  /*16e90*/  @!P6 LDC.64 R4, c[0x0][0x418] ;  /* 0x00010600ff04eb82 */ /* 0x000e240000000a00 */
[----:B------:R-:W-:Y:S01]  /*16ea0*/  @!P6 IMAD.IADD R0, R0, 0x1, R3 ;  /* 0x000000010000e824 */ /* 0x000fe200078e0203 */
[----:B0-----:R-:W-:-:S04]  /*16eb0*/  @!P6 LEA R4, P0, R2, R4, 0x2 ;  /* 0x000000040204e211 */ /* 0x001fc800078010ff */
[----:B------:R-:W-:Y:S01]  /*16ec0*/  @!P6 LEA.HI.X R5, R2, R5, R0, 0x2, P0 ;  /* 0x000000050205e211 */ /* 0x000fe200000f1400 */
[----:B------:R-:W-:Y:S01]  /*16ed0*/  IMAD.MOV.U32 R0, RZ, RZ, RZ ;  /* 0x000000ffff007224 */ /* 0x000fe200078e00ff */
[----:B------:R-:W-:Y:S01]  /*16ee0*/  ISETP.NE.AND P0, PT, R22, 0x2, PT ;  /* 0x000000021600780c */ /* 0x000fe20003f05270 */
[----:B------:R-:W-:-:S03]  /*16ef0*/  IMAD.MOV R2, RZ, RZ, -R10 ;  /* 0x000000ffff027224 */ /* 0x000fc600078e0a0a */
[----:B------:R-:W-:Y:S01]  /*16f00*/  SEL R28, RZ, 0x1, P0 ;  /* 0x00000001ff1c7807 */ /* 0x000fe20000000000 */
[----:B------:R0:W5:Y:S01]  /*16f10*/  @!P6 LDG.E R0, desc[UR36][R4.64] ;  /* 0x000000240400e981 */ /* 0x000162000c1e1900 */
[----:B------:R-:W-:Y:S02]  /*16f20*/  SEL R22, R22, RZ, P0 ;  /* 0x000000ff16167207 */ /* 0x000fe40000000000 */
[----:B------:R-:W-:Y:S01]  /*16f30*/  LOP3.LUT R28, R8, R28, RZ, 0x3c, !PT ;  /* 0x0000001c081c7212 */ /* 0x000fe200078e3cff */
[----:B0-----:R-:W-:Y:S01]  /*16f40*/  IMAD R5, R2, UR4, R9 ;  /* 0x0000000402057c24 */ /* 0x001fe2000f8e0209 */
[----:B------:R-:W-:Y:S06]  /*16f50*/  @!P5 BRA `(.L_x_1377) ;  /* 0x000000000004d947 */ /* 0x000fec0003800000 */
[----:B------:R-:W-:Y:S01]  /*16f60*/  BPT.TRAP 0x1 ;  /* 0x000000040000795c */ /* 0x000fe20000300000 */
.L_x_1377:
[----:B------:R-:W-:Y:S01]  /*16f70*/  IMAD R7, R22, 0x8, R17 ;  /* 0x0000000816077824 */ /* 0x000fe200078e0211 */
[----:B------:R-:W-:Y:S01]  /*16f80*/  SHF.L.U32 R2, R28, 0x1f, RZ ;  /* 0x0000001f1c027819 */ /* 0x000fe200000006ff */
[----:B------:R-:W-:Y:S03]  /*16f90*/  BSSY B1, `(.L_x_1378) ;  /* 0x0000003000017945 */ /* 0x000fe60003800000 */
[----:B------:R-:W0:Y:S02]  /*16fa0*/  SYNCS.PHASECHK.TRANS64.TRYWAIT P0, [R7+URZ+0x30840], R2 ;  /* 0x03084002070075a7 */ /* 0x000e24000800017f */
[----:B0-----:R-:W-:Y:S05]  /*16fb0*/  @!P0 BRA `(.L_x_1379) ;  /* 0x0000003c00108947 */ /* 0x001fea0003800000 */
.L_x_1458:
[----:B------:R-:W-:Y:S05]  /*16fc0*/  BSYNC B1 ;  /* 0x0000000000017941 */ /* 0x000fea0003800000 */
.L_x_1378:
        /* <DEDUP_REMOVED lines=24> */
[----:B------:R-:W-:Y:S02]  /*17150*/  IMAD.SHL.U32 R4, R33, 0x2, RZ ;  /* 0x0000000221047824 */ /* 0x000fe400078e00ff */
[----:B------:R-:W2:Y:S01]  /*17160*/  SHFL.IDX PT, R3, R25, RZ, 0x181f ;  /* 0x00181fff19037589 */ /* 0x000ea200000e0000 */
        /* <DEDUP_REMOVED lines=9> */
[----:B--2---:R-:W-:-:S05]  /*17200*/  IMAD.X R3, RZ, RZ, R3, P0 ;  /* 0x000000ffff037224 */ /* 0x004fca00000e0603 */
        /* <DEDUP_REMOVED lines=15> */
[----:B------:R0:W2:Y:S04]  /*17300*/  SHFL.IDX PT, R35, R25, 0x3, 0x181f ;  /* 0x00781f0019237f89 */ /* 0x0000a800000e0000 */
[----:B------:R-:W-:Y:S01]  /*17310*/  LDGSTS.E.BYPASS.LTC128B.128 [R20+0x21400], desc[UR36][R2.64], !P2 ;  /* 0x2140000002147fae */ /* 0x000fe2000d101d64 */
[----:B------:R-:W-:-:S03]  /*17320*/  LOP3.LUT P2, RZ, R16, 0x1000, RZ, 0xc0, !PT ;  /* 0x0000100010ff7812 */ /* 0x000fc6000784c0ff */
[----:B------:R-:W-:Y:S01]  /*17330*/  LDGSTS.E.BYPASS.LTC128B.128 [R20+0x23400], desc[UR36][R2.64+0x80], !P1 ;  /* 0x2340008002147fae */ /* 0x000fe2000c901d64 */
[----:B------:R-:W-:-:S03]  /*17340*/  LOP3.LUT P1, RZ, R16, 0x800, RZ, 0xc0, !PT ;  /* 0x0000080010ff7812 */ /* 0x000fc6000782c0ff */
[----:B------:R-:W-:Y:S04]  /*17350*/  LDGSTS.E.BYPASS.LTC128B.128 [R20+0x25400], desc[UR36][R2.64+0x100], !P6 ;  /* 0x2540010002147fae */ /* 0x000fe8000f101d64 */
[----:B------:R3:W-:Y:S04]  /*17360*/  LDGSTS.E.BYPASS.LTC128B.128 [R20+0x27400], desc[UR36][R2.64+0x180], !P5 ;  /* 0x2740018002147fae */ /* 0x0007e8000e901d64 */
[----:B--23--:R0:W3:Y:S02]  /*17370*/  SHFL.IDX PT, R2, R10, 0x3, 0x181f ;  /* 0x00781f000a027f89 */ /* 0x00c0e400000e0000 */
.L_x_1468:
[----:B------:R-:W-:Y:S02]  /*17380*/  LOP3.LUT R16, R16, 0xfffff7ff, RZ, 0xc0, !PT ;  /* 0xfffff7ff10107812 */ /* 0x000fe400078ec0ff */
[----:B---3--:R-:W-:Y:S02]  /*17390*/  IADD3 R2, P0, R2, R4, RZ ;  /* 0x0000000402027210 */ /* 0x008fe40007f1e0ff */
        /* <DEDUP_REMOVED lines=15> */
.L_x_1381:
        /* <DEDUP_REMOVED lines=10> */
.L_x_1382:
[----:B------:R3:W-:Y:S01]  /*17530*/  SYNCS.ARRIVE.TRANS64.A1T0 RZ, [R7+URZ+0x30830], RZ ;  /* 0x030830ff07ff79a7 */ /* 0x0007e2000810003f */
[----:B------:R-:W-:Y:S05]  /*17540*/  @!P6 BRA `(.L_x_1383) ;  /* 0x000000000004e947 */ /* 0x000fea0003800000 */
[----:B------:R-:W-:Y:S01]  /*17550*/  BPT.TRAP 0x1 ;  /* 0x000000040000795c */ /* 0x000fe20000300000 */
.L_x_1383:
[----:B--2---:R-:W-:Y:S01]  /*17560*/  SHF.L.U32 R2, R8, 0x1f, RZ ;  /* 0x0000001f08027819 */ /* 0x004fe200000006ff */
[----:B---3--:R-:W-:Y:S01]  /*17570*/  IMAD R7, R6, 0x8, R17 ;  /* 0x0000000806077824 */ /* 0x008fe200078e0211 */
[----:B------:R-:W-:Y:S03]  /*17580*/  BSSY B1, `(.L_x_1384) ;  /* 0x0000003000017945 */ /* 0x000fe60003800000 */
[----:B------:R-:W2:Y:S02]  /*17590*/  SYNCS.PHASECHK.TRANS64.TRYWAIT P0, [R7+URZ+0x30860], R2 ;  /* 0x03086002070075a7 */ /* 0x000ea4000800017f */
[----:B--2---:R-:W-:Y:S05]  /*175a0*/  @!P0 BRA `(.L_x_1385) ;  /* 0x0000003c001c8947 */ /* 0x004fea0003800000 */
.L_x_1469:
[----:B------:R-:W-:Y:S05]  /*175b0*/  BSYNC B1 ;  /* 0x0000000000017941 */ /* 0x000fea0003800000 */
.L_x_1384:
[----:B------:R-:W3:Y:S01]  /*175c0*/  LDL R8, [R1] ;  /* 0x0000000001087983 */ /* 0x000ee20000100800 */
[----:B------:R-:W4:Y:S01]  /*175d0*/  S2R R3, SR_TID.X ;  /* 0x0000000000037919 */ /* 0x000f220000002100 */
[----:B------:R-:W-:Y:S01]  /*175e0*/  UMOV UR4, 0xffffffff ;  /* 0xffffffff00047882 */ /* 0x000fe20000000000 */
[----:B------:R-:W-:Y:S01]  /*175f0*/  IMAD R6, R6, 0x4000, R31 ;  /* 0x0000400006067824 */ /* 0x000fe200078e021f */
[----:B----4-:R-:W-:-:S04]  /*17600*/  LOP3.LUT R3, R3, 0x7f, RZ, 0xc0, !PT ;  /* 0x0000007f03037812 */ /* 0x010fc800078ec0ff */
[----:B------:R-:W-:Y:S01]  /*17610*/  SHF.R.U32.HI R3, RZ, 0x3, R3 ;  /* 0x00000003ff037819 */ /* 0x000fe20000011603 */
[----:B---3--:R-:W-:-:S04]  /*17620*/  IMAD R8, R29, -0x40, R8 ;  /* 0xffffffc01d087824 */ /* 0x008fc800078e0208 */
[----:B------:R-:W-:Y:S01]  /*17630*/  IMAD.IADD R8, R8, 0x1, -R3 ;  /* 0x0000000108087824 */ /* 0x000fe200078e0a03 */
[----:B------:R-:W-:Y:S06]  /*17640*/  BRA.DIV UR4, `(.L_x_1386) ;  /* 0x0000003e04087947 */ /* 0x000fec000b800000 */
[----:B--2---:R-:W2:Y:S01]  /*17650*/  SHFL.IDX PT, R2, R18, RZ, 0x181f ;  /* 0x00181fff12027589 */ /* 0x004ea200000e0000 */
[----:B------:R-:W-:-:S03]  /*17660*/  IMAD R6, R6, 0x2, R17 ;  /* 0x0000000206067824 */ /* 0x000fc600078e0211 */
[----:B------:R-:W3:Y:S04]  /*17670*/  SHFL.IDX PT, R3, R19, RZ, 0x181f ;  /* 0x00181fff13037589 */ /* 0x000ee800000e0000 */
[----:B-1----:R-:W-:Y:S01]  /*17680*/  SHFL.IDX PT, R14, R18, 0x3, 0x181f ;  /* 0x00781f00120e7f89 */ /* 0x002fe200000e0000 */
[----:B--2---:R-:W-:-:S05]  /*17690*/  IADD3 R2, P0, R2, R4, RZ ;  /* 0x0000000402027210 */ /* 0x004fca0007f1e0ff */
[----:B---3--:R-:W-:Y:S01]  /*176a0*/  IMAD.X R3, RZ, RZ, R3, P0 ;  /* 0x000000ffff037224 */ /* 0x008fe200000e0603 */
        /* <DEDUP_REMOVED lines=8> */
[----:B-1----:R-:W1:Y:S04]  /*17730*/  SHFL.IDX PT, R2, R18, 0x1, 0x181f ;  /* 0x00381f0012027f89 */ /* 0x002e6800000e0000 */
[----:B------:R-:W2:Y:S01]  /*17740*/  SHFL.IDX PT, R3, R19, 0x1, 0x181f ;  /* 0x00381f0013037f89 */ /* 0x000ea200000e0000 */
[----:B-1----:R-:W-:-:S05]  /*17750*/  IADD3 R2, P0, R2, R4, RZ ;  /* 0x0000000402027210 */ /* 0x002fca0007f1e0ff */
[----:B--2---:R-:W-:Y:S01]  /*17760*/  IMAD.X R3, RZ, RZ, R3, P0 ;  /* 0x000000ffff037224 */ /* 0x004fe200000e0603 */
        /* <DEDUP_REMOVED lines=9> */
[----:B------:R-:W2:Y:S04]  /*17800*/  SHFL.IDX PT, R3, R19, 0x2, 0x181f ;  /* 0x00581f0013037f89 */ /* 0x000ea800000e0000 */
[----:B------:R-:W3:Y:S01]  /*17810*/  SHFL.IDX PT, R19, R19, 0x3, 0x181f ;  /* 0x00781f0013137f89 */ /* 0x000ee200000e0000 */
[----:B-1----:R-:W-:-:S05]  /*17820*/  IADD3 R2, P0, R2, R4, RZ ;  /* 0x0000000402027210 */ /* 0x002fca0007f1e0ff */
[----:B--2---:R-:W-:Y:S01]  /*17830*/  IMAD.X R3, RZ, RZ, R3, P0 ;  /* 0x000000ffff037224 */ /* 0x004fe200000e0603 */
[----:B------:R-:W-:-:S13]  /*17840*/  ISETP.LT.OR P0, PT, R8, 0x21, P4 ;  /* 0x000000210800780c */ /* 0x000fda0002701670 */
[----:B------:R1:W-:Y:S01]  /*17850*/  LDGSTS.E.BYPASS.LTC128B.128 [R6+0x1400], desc[UR36][R2.64], !P0 ;  /* 0x0140000002067fae */ /* 0x0003e2000c101d64 */
[----:B------:R-:W-:-:S13]  /*17860*/  ISETP.LT.OR P0, PT, R8, 0x21, P3 ;  /* 0x000000210800780c */ /* 0x000fda0001f01670 */
[----:B------:R1:W-:Y:S01]  /*17870*/  LDGSTS.E.BYPASS.LTC128B.128 [R6+0x3400], desc[UR36][R2.64+0x80], !P0 ;  /* 0x0340008002067fae */ /* 0x0003e2000c101d64 */
[----:B------:R-:W-:-:S13]  /*17880*/  ISETP.LT.OR P0, PT, R8, 0x21, P2 ;  /* 0x000000210800780c */ /* 0x000fda0001701670 */
[----:B------:R1:W-:Y:S01]  /*17890*/  LDGSTS.E.BYPASS.LTC128B.128 [R6+0x5400], desc[UR36][R2.64+0x100], !P0 ;  /* 0x0540010002067fae */ /* 0x0003e2000c101d64 */
[----:B------:R-:W-:-:S13]  /*178a0*/  ISETP.LT.OR P0, PT, R8, 0x21, P1 ;  /* 0x000000210800780c */ /* 0x000fda0000f01670 */
[----:B---3--:R1:W-:Y:S02]  /*178b0*/  LDGSTS.E.BYPASS.LTC128B.128 [R6+0x7400], desc[UR36][R2.64+0x180], !P0 ;  /* 0x0740018002067fae */ /* 0x0083e4000c101d64 */
.L_x_1479:
[----:B-12---:R-:W-:Y:S01]  /*178c0*/  IADD3 R2, P0, R14, R4, RZ ;  /* 0x000000040e027210 */ /* 0x006fe20007f1e0ff */
        /* <DEDUP_REMOVED lines=16> */
[----:B-1----:R-:W-:Y:S01]  /*179d0*/  IMAD.WIDE.U32 R2, R5, UR4, RZ ;  /* 0x0000000405027c25 */ /* 0x002fe2000f8e00ff */
[----:B------:R-:W-:-:S03]  /*179e0*/  ULDC.64 UR4, c[0x0][0x338] ;  /* 0x0000ce0000047ab9 */ /* 0x000fc60000000a00 */
[----:B------:R-:W-:Y:S02]  /*179f0*/  IMAD.IADD R3, R3, 0x1, R9 ;  /* 0x0000000103037824 */ /* 0x000fe400078e0209 */
[----:B------:R-:W-:Y:S02]  /*17a00*/  IMAD R21, R21, UR4, RZ ;  /* 0x0000000415157c24 */ /* 0x000fe4000f8e02ff */
[----:B------:R-:W-:-:S04]  /*17a10*/  IMAD.WIDE.U32 R2, R0, UR4, R2 ;  /* 0x0000000400027c25 */ /* 0x000fc8000f8e0002 */
[----:B------:R-:W-:Y:S01]  /*17a20*/  IMAD R21, R0, UR5, R21 ;  /* 0x0000000500157c24 */ /* 0x000fe2000f8e0215 */
[----:B------:R-:W-:Y:S01]  /*17a30*/  ULDC.64 UR4, c[0x0][0x330] ;  /* 0x0000cc0000047ab9 */ /* 0x000fe20000000a00 */
[----:B------:R-:W-:Y:S02]  /*17a40*/  NOP ;  /* 0x0000000000007918 */ /* 0x000fe40000000000 */
[----:B------:R-:W-:Y:S02]  /*17a50*/  IMAD.IADD R3, R3, 0x1, R21 ;  /* 0x0000000103037824 */ /* 0x000fe400078e0215 */
[----:B------:R-:W-:-:S04]  /*17a60*/  IMAD.WIDE.U32 R2, R26, UR4, R2 ;  /* 0x000000041a027c25 */ /* 0x000fc8000f8e0002 */
[----:B------:R-:W-:Y:S01]  /*17a70*/  IMAD R3, R26, UR5, R3 ;  /* 0x000000051a037c24 */ /* 0x000fe2000f8e0203 */
[----:B------:R-:W-:-:S04]  /*17a80*/  LEA R18, P0, R2, UR6, 0x1 ;  /* 0x0000000602127c11 */ /* 0x000fc8000f8008ff */
[----:B------:R-:W-:Y:S02]  /*17a90*/  LEA.HI.X R19, R2, UR7, R3, 0x1, P0 ;  /* 0x0000000702137c11 */ /* 0x000fe400080f0c03 */
[----:B------:R-:W-:-:S13]  /*17aa0*/  PLOP3.LUT P0, PT, PT, PT, PT, 0x80, 0x0 ;  /* 0x000000000000781c */ /* 0x000fda0003f0f070 */
.L_x_1387:
        /* <DEDUP_REMOVED lines=10> */
.L_x_1388:
[----:B------:R-:W2:Y:S01]  /*17b50*/  LDL R0, [R1+0x4] ;  /* 0x0000040001007983 */ /* 0x000ea20000100800 */
[----:B------:R1:W-:Y:S01]  /*17b60*/  SYNCS.ARRIVE.TRANS64.A1T0 RZ, [R7+URZ+0x30850], RZ ;  /* 0x030850ff07ff79a7 */ /* 0x0003e2000810003f */
[----:B------:R-:W-:Y:S02]  /*17b70*/  IMAD.MOV.U32 R6, RZ, RZ, R22 ;  /* 0x000000ffff067224 */ /* 0x000fe400078e0016 */
[----:B------:R-:W-:Y:S02]  /*17b80*/  IMAD.MOV.U32 R8, RZ, RZ, R28 ;  /* 0x000000ffff087224 */ /* 0x000fe400078e001c */
[----:B------:R-:W-:Y:S02]  /*17b90*/  IMAD.MOV.U32 R29, RZ, RZ, R23 ;  /* 0x000000ffff1d7224 */ /* 0x000fe400078e0017 */
[C---:B-1----:R-:W-:Y:S01]  /*17ba0*/  VIADD R7, R23.reuse, 0xffffffff ;  /* 0xffffffff17077836 */ /* 0x042fe20000000000 */
[----:B--2---:R-:W-:-:S13]  /*17bb0*/  ISETP.GT.AND P0, PT, R23, R0, PT ;  /* 0x000000001700720c */ /* 0x004fda0003f04270 */
[----:B------:R-:W-:Y:S05]  /*17bc0*/  @P0 BRA `(.L_x_1389) ;  /* 0xfffffff0003c0947 */ /* 0x000fea000383ffff */
.L_x_1376:
[----:B------:R-:W-:Y:S05]  /*17bd0*/  BSYNC B0 ;  /* 0x0000000000007941 */ /* 0x000fea0003800000 */
.L_x_1375:
[----:B0-----:R-:W0:Y:S01]  /*17be0*/  S2R R0, SR_TID.X ;  /* 0x0000000000007919 */ /* 0x001e220000002100 */
[----:B------:R-:W-:Y:S01]  /*17bf0*/  BSSY B0, `(.L_x_1390) ;  /* 0x0000010000007945 */ /* 0x000fe20003800000 */
[----:B0-----:R-:W-:-:S04]  /*17c00*/  LOP3.LUT R0, R0, 0x7f, RZ, 0xc0, !PT ;  /* 0x0000007f00007812 */ /* 0x001fc800078ec0ff */
[----:B------:R-:W-:-:S13]  /*17c10*/  ISETP.NE.AND P0, PT, R0, RZ, PT ;  /* 0x000000ff0000720c */ /* 0x000fda0003f05270 */
[----:B------:R-:W-:Y:S05]  /*17c20*/  @P0 BRA `(.L_x_1391) ;  /* 0x0000000000300947 */ /* 0x000fea0003800000 */
[----:B------:R-:W0:Y:S01]  /*17c30*/  S2R R5, SR_LANEID ;  /* 0x0000000000057919 */ /* 0x000e220000000000 */
[----:B------:R-:W-:Y:S01]  /*17c40*/  VOTEU.ANY UR4, UPT, PT ;  /* 0x0000000000047886 */ /* 0x000fe200038e0100 */
[----:B------:R-:W2:Y:S01]  /*17c50*/  LDC.64 R2, c[0x0][0xc60] ;  /* 0x00031800ff027b82 */ /* 0x000ea20000000a00 */
[----:B------:R-:W0:Y:S02]  /*17c60*/  FLO.U32 R0, UR4 ;  /* 0x0000000400007d00 */ /* 0x000e2400080e0000 */
[----:B0-----:R-:W-:-:S06]  /*17c70*/  ISETP.EQ.U32.AND P0, PT, R0, R5, PT ;  /* 0x000000050000720c */ /* 0x001fcc0003f02070 */
[----:B------:R-:W2:Y:S07]  /*17c80*/  POPC R5, UR4 ;  /* 0x0000000400057d09 */ /* 0x000eae0008000000 */
[----:B--2---:R-:W2:Y:S01]  /*17c90*/  @P0 ATOMG.E.ADD.STRONG.GPU PT, R3, desc[UR36][R2.64], R5 ;  /* 0x00000005020309a8 */ /* 0x004ea200081ee1e4 */
[----:B------:R-:W0:Y:S02]  /*17ca0*/  S2R R4, SR_LTMASK ;  /* 0x0000000000047919 */ /* 0x000e240000003900 */
[----:B0-----:R-:W-:-:S04]  /*17cb0*/  LOP3.LUT R4, R4, UR4, RZ, 0xc0, !PT ;  /* 0x0000000404047c12 */ /* 0x001fc8000f8ec0ff */
[----:B------:R-:W0:Y:S01]  /*17cc0*/  POPC R7, R4 ;  /* 0x0000000400077309 */ /* 0x000e220000000000 */
[----:B--2---:R-:W0:Y:S02]  /*17cd0*/  SHFL.IDX PT, R0, R3, R0, 0x1f ;  /* 0x00001f0003007589 */ /* 0x004e2400000e0000 */
[----:B0-----:R-:W-:-:S07]  /*17ce0*/  IADD3 R24, R0, UR39, R7 ;  /* 0x0000002700187c10 */ /* 0x001fce000fffe007 */
.L_x_1391:
[----:B------:R-:W-:Y:S05]  /*17cf0*/  BSYNC B0 ;  /* 0x0000000000007941 */ /* 0x000fea0003800000 */
.L_x_1390:
[----:B------:R-:W-:-:S13]  /*17d00*/  LOP3.LUT P0, RZ, R16, 0x20, RZ, 0xc0, !PT ;  /* 0x0000002010ff7812 */ /* 0x000fda000780c0ff */
[----:B------:R-:W-:Y:S05]  /*17d10*/  @!P0 BRA `(.L_x_1392) ;  /* 0x0000000000048947 */ /* 0x000fea0003800000 */
[----:B------:R-:W-:Y:S01]  /*17d20*/  BPT.TRAP 0x1 ;  /* 0x000000040000795c */ /* 0x000fe20000300000 */
.L_x_1392:
[----:B------:R-:W2:Y:S01]  /*17d30*/  LDL.LU R2, [R1] ;  /* 0x0000000001027983 */ /* 0x000ea20000300800 */
[----:B------:R-:W-:Y:S01]  /*17d40*/  IMAD R0, R22, 0x8, R17 ;  /* 0x0000000816007824 */ /* 0x000fe200078e0211 */
[----:B------:R-:W-:Y:S01]  /*17d50*/  SHF.L.U32 R3, R28, 0x1f, RZ ;  /* 0x0000001f1c037819 */ /* 0x000fe200000006ff */
[----:B------:R-:W-:Y:S03]  /*17d60*/  BSSY B0, `(.L_x_1393) ;  /* 0x0000004000007945 */ /* 0x000fe60003800000 */
[----:B------:R-:W0:Y:S01]  /*17d70*/  SYNCS.PHASECHK.TRANS64.TRYWAIT P0, [R0+URZ+0x30860], R3 ;  /* 0x03086003000075a7 */ /* 0x000e22000800017f */
[----:B--2---:R-:W-:Y:S01]  /*17d80*/  IMAD R5, R23, -0x40, R2 ;  /* 0xffffffc017057824 */ /* 0x004fe200078e0202 */
[----:B0-----:R-:W-:Y:S06]  /*17d90*/  @!P0 BRA `(.L_x_1394) ;  /* 0x0000003800ac8947 */ /* 0x001fec0003800000 */
.L_x_1480:
[----:B------:R-:W-:Y:S05]  /*17da0*/  BSYNC B0 ;  /* 0x0000000000007941 */ /* 0x000fea0003800000 */
.L_x_1393:
[----:B------:R-:W2:Y:S01]  /*17db0*/  S2R R2, SR_TID.X ;  /* 0x0000000000027919 */ /* 0x000ea20000002100 */
[----:B------:R-:W-:Y:S01]  /*17dc0*/  UMOV UR4, 0xffffffff ;  /* 0xffffffff00047882 */ /* 0x000fe20000000000 */
[----:B------:R-:W-:Y:S01]  /*17dd0*/  IMAD R4, R22, 0x4000, R31 ;  /* 0x0000400016047824 */ /* 0x000fe200078e021f */
[----:B--2---:R-:W-:-:S04]  /*17de0*/  LOP3.LUT R2, R2, 0x7f, RZ, 0xc0, !PT ;  /* 0x0000007f02027812 */ /* 0x004fc800078ec0ff */
        /* <DEDUP_REMOVED lines=12> */
[----:B------:R-:W-:Y:S02]  /*17eb0*/  ISETP.GE.AND P1, PT, R36, UR4, PT ;  /* 0x0000000424007c0c */ /* 0x000fe4000bf26270 */
[----:B-1----:R-:W-:-:S02]  /*17ec0*/  IADD3 R2, P0, R14, R6, RZ ;  /* 0x000000060e027210 */ /* 0x002fc40007f1e0ff */
[----:B------:R-:W1:Y:S03]  /*17ed0*/  SHFL.IDX PT, R14, R18, 0x1, 0x181f ;  /* 0x00381f00120e7f89 */ /* 0x000e6600000e0000 */
        /* <DEDUP_REMOVED lines=8> */
[----:B------:R1:W-:Y:S02]  /*17f60*/  LDGSTS.E.BYPASS.LTC128B.128 [R4+0x6400], desc[UR36][R2.64+0x180], !P4 ;  /* 0x0640018002047fae */ /* 0x0003e4000e101d64 */
[----:B-1----:R-:W-:Y:S02]  /*17f70*/  IADD3 R2, P4, R14, R6, RZ ;  /* 0x000000060e027210 */ /* 0x002fe40007f9e0ff */
[----:B------:R-:W0:Y:S03]  /*17f80*/  SHFL.IDX PT, R14, R18, 0x2, 0x181f ;  /* 0x00581f00120e7f89 */ /* 0x000e2600000e0000 */
        /* <DEDUP_REMOVED lines=12> */
[----:B------:R0:W3:Y:S03]  /*18050*/  SHFL.IDX PT, R14, R18, 0x3, 0x181f ;  /* 0x00781f00120e7f89 */ /* 0x0000e600000e0000 */
        /* <DEDUP_REMOVED lines=8> */
[----:B--23--:R0:W-:Y:S02]  /*180e0*/  LDGSTS.E.BYPASS.LTC128B.128 [R4+0x7400], desc[UR36][R2.64+0x180], !P4 ;  /* 0x0740018002047fae */ /* 0x00c1e4000e101d64 */
.L_x_1490:
[C---:B------:R-:W-:Y:S02]  /*180f0*/  ISETP.LT.OR P3, PT, R5.reuse, 0x31, P3 ;  /* 0x000000310500780c */ /* 0x040fe40001f61670 */
[C---:B------:R-:W-:Y:S02]  /*18100*/  ISETP.LT.OR P2, PT, R5.reuse, 0x31, P2 ;  /* 0x000000310500780c */ /* 0x040fe40001741670 */
[C---:B------:R-:W-:Y:S02]  /*18110*/  ISETP.LT.OR P1, PT, R5.reuse, 0x31, P1 ;  /* 0x000000310500780c */ /* 0x040fe40000f21670 */
[----:B01----:R-:W-:Y:S02]  /*18120*/  IADD3 R2, P4, R14, R6, RZ ;  /* 0x000000060e027210 */ /* 0x003fe40007f9e0ff */
        /* <DEDUP_REMOVED lines=11> */
.L_x_1396:
        /* <DEDUP_REMOVED lines=10> */
.L_x_1397:
[----:B------:R1:W-:Y:S01]  /*18280*/  SYNCS.ARRIVE.TRANS64.A1T0 RZ, [R0+URZ+0x30850], RZ ;  /* 0x030850ff00ff79a7 */ /* 0x0003e2000810003f */
[----:B------:R-:W-:-:S05]  /*18290*/  VIADD R22, R22, 0x1 ;  /* 0x0000000116167836 */ /* 0x000fca0000000000 */
[----:B------:R-:W-:-:S04]  /*182a0*/  ISETP.NE.AND P0, PT, R22, 0x2, PT ;  /* 0x000000021600780c */ /* 0x000fc80003f05270 */
[----:B0-----:R-:W-:Y:S02]  /*182b0*/  SEL R3, RZ, 0x1, P0 ;  /* 0x00000001ff037807 */ /* 0x001fe40000000000 */
[----:B------:R-:W-:Y:S02]  /*182c0*/  SEL R22, R22, RZ, P0 ;  /* 0x000000ff16167207 */ /* 0x000fe40000000000 */
[----:B-1----:R-:W-:-:S07]  /*182d0*/  LOP3.LUT R28, R28, R3, RZ, 0x3c, !PT ;  /* 0x000000031c1c7212 */ /* 0x002fce00078e3cff */
.L_x_1354:
[----:B------:R-:W-:Y:S05]  /*182e0*/  BSYNC B7 ;  /* 0x0000000000077941 */ /* 0x000fea0003800000 */
.L_x_1352:
        /* <DEDUP_REMOVED lines=11> */
.L_x_1398:
[----:B------:R-:W0:Y:S01]  /*183a0*/  S2R R8, SR_TID.X ;  /* 0x0000000000087919 */ /* 0x000e220000002100 */
[----:B------:R-:W-:Y:S01]  /*183b0*/  UMOV UR4, 0xffffffff ;  /* 0xffffffff00047882 */ /* 0x000fe20000000000 */
[----:B0-----:R-:W-:-:S04]  /*183c0*/  LOP3.LUT R8, R8, 0x1f, RZ, 0xc0, !PT ;  /* 0x0000001f08087812 */ /* 0x001fc800078ec0ff */
[----:B------:R-:W-:Y:S01]  /*183d0*/  ISETP.NE.AND P0, PT, R8, 0x1f, PT ;  /* 0x0000001f0800780c */ /* 0x000fe20003f05270 */
[----:B------:R-:W-:-:S12]  /*183e0*/  BRA.DIV UR4, `(.L_x_1400) ;  /* 0x0000003a04c87947 */ /* 0x000fd8000b800000 */
[----:B------:R-:W-:Y:S01]  /*183f0*/  IMAD.IADD R7, R27, 0x1, R8 ;  /* 0x000000011b077824 */ /* 0x000fe200078e0208 */
[----:B------:R-:W-:-:S04]  /*18400*/  ULDC UR4, c[0x0][0xc3c] ;  /* 0x00030f0000047ab9 */ /* 0x000fc80000000800 */
        /* <DEDUP_REMOVED lines=36> */
.L_x_1500:
[----:B------:R-:W-:Y:S02]  /*18650*/  ULDC UR4, c[0x0][0xc38] ;  /* 0x00030e0000047ab9 */ /* 0x000fe40000000800 */
[----:B------:R-:W-:-:S04]  /*18660*/  IMAD.U32 R5, RZ, RZ, UR4 ;  /* 0x00000004ff057e24 */ /* 0x000fc8000f8e00ff */
[----:B-1----:R-:W-:-:S04]  /*18670*/  IMAD R14, R14, R5, RZ ;  /* 0x000000050e0e7224 */ /* 0x002fc800078e02ff */
[----:B------:R-:W-:-:S05]  /*18680*/  IMAD.IADD R7, R7, 0x1, R14 ;  /* 0x0000000107077824 */ /* 0x000fca00078e020e */
[----:B------:R-:W-:-:S13]  /*18690*/  ISETP.GT.AND P6, PT, R7, R0, PT ;  /* 0x000000000700720c */ /* 0x000fda0003fc4270 */
[----:B------:R-:W-:Y:S05]  /*186a0*/  @P6 BRA `(.L_x_1401) ;  /* 0x0000000000a46947 */ /* 0x000fea0003800000 */
.L_x_1404:
        /* <DEDUP_REMOVED lines=35> */
.L_x_1508:
[----:B------:R-:W-:Y:S02]  /*188e0*/  ULDC UR4, c[0x0][0xc38] ;  /* 0x00030e0000047ab9 */ /* 0x000fe40000000800 */
[----:B------:R-:W-:-:S04]  /*188f0*/  IMAD.U32 R5, RZ, RZ, UR4 ;  /* 0x00000004ff057e24 */ /* 0x000fc8000f8e00ff */
[----:B-1----:R-:W-:-:S04]  /*18900*/  IMAD R14, R14, R5, RZ ;  /* 0x000000050e0e7224 */ /* 0x002fc800078e02ff */
[----:B------:R-:W-:-:S05]  /*18910*/  IMAD.IADD R7, R14, 0x1, R7 ;  /* 0x000000010e077824 */ /* 0x000fca00078e0207 */
[----:B------:R-:W-:-:S13]  /*18920*/  ISETP.GT.AND P6, PT, R7, R0, PT ;  /* 0x000000000700720c */ /* 0x000fda0003fc4270 */
[----:B------:R-:W-:Y:S05]  /*18930*/  @!P6 BRA `(.L_x_1404) ;  /* 0xfffffffc005ce947 */ /* 0x000fea000383ffff */
.L_x_1401:
[----:B------:R-:W-:Y:S01]  /*18940*/  IMAD.IADD R7, R7, 0x1, -R14 ;  /* 0x0000000107077824 */ /* 0x000fe200078e0a0e */
[----:B------:R-:W-:-:S03]  /*18950*/  UMOV UR4, 0xffffffff ;  /* 0xffffffff00047882 */ /* 0x000fc60000000000 */
[----:B------:R-:W-:-:S05]  /*18960*/  IMAD R3, R2, R5, R7 ;  /* 0x0000000502037224 */ /* 0x000fca00078e0207 */
[----:B------:R-:W-:Y:S01]  /*18970*/  ISETP.GT.AND P6, PT, R3, R0, PT ;  /* 0x000000000300720c */ /* 0x000fe20003fc4270 */
[----:B------:R-:W-:-:S12]  /*18980*/  BRA.DIV UR4, `(.L_x_1405) ;  /* 0x0000003e04547947 */ /* 0x000fd8000b800000 */
[----:B------:R-:W-:-:S04]  /*18990*/  VOTE.ANY R3, PT, !P6 ;  /* 0x0000000000037806 */ /* 0x000fc800070e0100 */
[----:B------:R-:W1:Y:S02]  /*189a0*/  POPC R12, R3 ;  /* 0x00000003000c7309 */ /* 0x000e640000000000 */
[----:B-1----:R1:W2:Y:S01]  /*189b0*/  SHFL.IDX PT, R25, R25, R12, 0x1f ;  /* 0x00001f0c19197589 */ /* 0x0022a200000e0000 */
[----:B------:R-:W-:-:S03]  /*189c0*/  IMAD.IADD R27, R12, 0x1, R27 ;  /* 0x000000010c1b7824 */ /* 0x000fc600078e021b */
[----:B------:R1:W3:Y:S04]  /*189d0*/  SHFL.IDX PT, R4, R4, R12, 0x1f ;  /* 0x00001f0c04047589 */ /* 0x0002e800000e0000 */
.L_x_1513:
[----:B------:R-:W-:-:S13]  /*189e0*/  ISETP.NE.AND P0, PT, R3, RZ, PT ;  /* 0x000000ff0300720c */ /* 0x000fda0003f05270 */
[----:B------:R-:W-:Y:S05]  /*189f0*/  @!P0 BRA `(.L_x_1406) ;  /* 0x0000000000108947 */ /* 0x000fea0003800000 */
[----:B------:R-:W-:Y:S01]  /*18a00*/  UMOV UR4, 0xffffffff ;  /* 0xffffffff00047882 */ /* 0x000fe20000000000 */
[----:B-1----:R-:W-:Y:S02]  /*18a10*/  VIADD R12, R12, 0xffffffff ;  /* 0xffffffff0c0c7836 */ /* 0x002fe40000000000 */
[----:B------:R-:W-:Y:S05]  /*18a20*/  BRA.DIV UR4, `(.L_x_1407) ;  /* 0x0000003e04887947 */ /* 0x000fea000b800000 */
[----:B------:R4:W1:Y:S02]  /*18a30*/  SHFL.IDX PT, R6, R2, R12, 0x1f ;  /* 0x00001f0c02067589 */ /* 0x00086400000e0000 */
.L_x_1406:
[----:B---3--:R-:W-:Y:S01]  /*18a40*/  ISETP.NE.AND P0, PT, R4, 0x1, PT ;  /* 0x000000010400780c */ /* 0x008fe20003f05270 */
[----:B-1----:R-:W-:-:S04]  /*18a50*/  IMAD R24, R6, R5, R7 ;  /* 0x0000000506187224 */ /* 0x002fc800078e0207 */
[----:B------:R-:W-:-:S08]  /*18a60*/  IMAD.IADD R0, R0, 0x1, -R24 ;  /* 0x0000000100007824 */ /* 0x000fd000078e0a18 */
[----:B------:R-:W-:Y:S05]  /*18a70*/  @!P0 BRA `(.L_x_1408) ;  /* 0x0000000000dc8947 */ /* 0x000fea0003800000 */
[-C--:B--2---:R-:W-:Y:S02]  /*18a80*/  IABS R6, R25.reuse ;  /* 0x0000001900067213 */ /* 0x084fe40000000000 */
[----:B------:R-:W-:Y:S02]  /*18a90*/  IABS R5, R4 ;  /* 0x0000000400057213 */ /* 0x000fe40000000000 */
[----:B------:R-:W1:Y:S08]  /*18aa0*/  I2F.RP R7, R6 ;  /* 0x0000000600077306 */ /* 0x000e700000209400 */
[----:B------:R-:W2:Y:S08]  /*18ab0*/  I2F.RP R8, R5 ;  /* 0x0000000500087306 */ /* 0x000eb00000209400 */
[----:B-1----:R-:W0:Y:S08]  /*18ac0*/  MUFU.RCP R7, R7 ;  /* 0x0000000700077308 */ /* 0x002e300000001000 */
[----:B--2---:R-:W-:Y:S01]  /*18ad0*/  MUFU.RCP R8, R8 ;  /* 0x0000000800087308 */ /* 0x004fe20000001000 */
[----:B0---4-:R-:W-:Y:S01]  /*18ae0*/  VIADD R2, R7, 0xffffffe ;  /* 0x0ffffffe07027836 */ /* 0x011fe20000000000 */
[----:B------:R-:W-:-:S06]  /*18af0*/  IABS R7, R25 ;  /* 0x0000001900077213 */ /* 0x000fcc0000000000 */
[----:B------:R0:W1:Y:S02]  /*18b00*/  F2I.FTZ.U32.TRUNC.NTZ R3, R2 ;  /* 0x0000000200037305 */ /* 0x000064000021f000 */
[----:B0-----:R-:W-:Y:S02]  /*18b10*/  IMAD.MOV.U32 R2, RZ, RZ, RZ ;  /* 0x000000ffff027224 */ /* 0x001fe400078e00ff */
[----:B-1----:R-:W-:-:S04]  /*18b20*/  IMAD.MOV R9, RZ, RZ, -R3 ;  /* 0x000000ffff097224 */ /* 0x002fc800078e0a03 */
[----:B------:R-:W-:-:S04]  /*18b30*/  IMAD R9, R9, R6, RZ ;  /* 0x0000000609097224 */ /* 0x000fc800078e02ff */
[----:B------:R-:W-:Y:S01]  /*18b40*/  IMAD.HI.U32 R3, R3, R9, R2 ;  /* 0x0000000903037227 */ /* 0x000fe200078e0002 */
[----:B------:R-:W-:-:S03]  /*18b50*/  IABS R2, R0 ;  /* 0x0000000000027213 */ /* 0x000fc60000000000 */
[----:B------:R-:W-:Y:S02]  /*18b60*/  IMAD.MOV R9, RZ, RZ, -R7 ;  /* 0x000000ffff097224 */ /* 0x000fe400078e0a07 */
[----:B------:R-:W-:-:S04]  /*18b70*/  IMAD.HI.U32 R7, R3, R2, RZ ;  /* 0x0000000203077227 */ /* 0x000fc800078e00ff */
[----:B------:R-:W-:Y:S02]  /*18b80*/  VIADD R3, R8, 0xffffffe ;  /* 0x0ffffffe08037836 */ /* 0x000fe40000000000 */
[----:B------:R-:W-:-:S04]  /*18b90*/  IMAD R9, R7, R9, R2 ;  /* 0x0000000907097224 */ /* 0x000fc800078e0202 */
[----:B------:R-:W0:Y:S01]  /*18ba0*/  F2I.FTZ.U32.TRUNC.NTZ R3, R3 ;  /* 0x0000000300037305 */ /* 0x000e22000021f000 */
[----:B------:R-:W-:-:S13]  /*18bb0*/  ISETP.GT.U32.AND P1, PT, R6, R9, PT ;  /* 0x000000090600720c */ /* 0x000fda0003f24070 */
[----:B------:R-:W-:Y:S02]  /*18bc0*/  @!P1 IMAD.IADD R9, R9, 0x1, -R6 ;  /* 0x0000000109099824 */ /* 0x000fe400078e0a06 */
[----:B0-----:R-:W-:Y:S02]  /*18bd0*/  IMAD.MOV R2, RZ, RZ, -R3 ;  /* 0x000000ffff027224 */ /* 0x001fe400078e0a03 */
[----:B------:R-:W-:Y:S01]  /*18be0*/  @!P1 VIADD R7, R7, 0x1 ;  /* 0x0000000107079836 */ /* 0x000fe20000000000 */
[----:B------:R-:W-:Y:S01]  /*18bf0*/  ISETP.GE.U32.AND P0, PT, R9, R6, PT ;  /* 0x000000060900720c */ /* 0x000fe20003f06070 */
[----:B------:R-:W-:Y:S01]  /*18c00*/  IMAD R9, R2, R5, RZ ;  /* 0x0000000502097224 */ /* 0x000fe200078e02ff */
[----:B------:R-:W-:Y:S01]  /*18c10*/  ISETP.NE.AND P1, PT, R25, RZ, PT ;  /* 0x000000ff1900720c */ /* 0x000fe20003f25270 */
[----:B------:R-:W-:-:S04]  /*18c20*/  IMAD.MOV.U32 R2, RZ, RZ, RZ ;  /* 0x000000ffff027224 */ /* 0x000fc800078e00ff */
[----:B------:R-:W-:Y:S01]  /*18c30*/  IMAD.HI.U32 R6, R3, R9, R2 ;  /* 0x0000000903067227 */ /* 0x000fe200078e0002 */
[----:B------:R-:W-:-:S04]  /*18c40*/  LOP3.LUT R2, R0, R25, RZ, 0x3c, !PT ;  /* 0x0000001900027212 */ /* 0x000fc800078e3cff */
[----:B------:R-:W-:Y:S01]  /*18c50*/  ISETP.GE.AND P2, PT, R2, RZ, PT ;  /* 0x000000ff0200720c */ /* 0x000fe20003f46270 */
[----:B------:R-:W-:Y:S01]  /*18c60*/  @P0 VIADD R7, R7, 0x1 ;  /* 0x0000000107070836 */ /* 0x000fe20000000000 */
[----:B------:R-:W-:-:S05]  /*18c70*/  IABS R2, R4 ;  /* 0x0000000400027213 */ /* 0x000fca0000000000 */
[----:B------:R-:W-:-:S06]  /*18c80*/  IMAD.MOV R2, RZ, RZ, -R2 ;  /* 0x000000ffff027224 */ /* 0x000fcc00078e0a02 */
[----:B------:R-:W-:Y:S01]  /*18c90*/  @!P2 IMAD.MOV R7, RZ, RZ, -R7 ;  /* 0x000000ffff07a224 */ /* 0x000fe200078e0a07 */
[----:B------:R-:W-:-:S04]  /*18ca0*/  @!P1 LOP3.LUT R7, RZ, R25, RZ, 0x33, !PT ;  /* 0x00000019ff079212 */ /* 0x000fc800078e33ff */
[----:B------:R-:W-:-:S05]  /*18cb0*/  IABS R3, R7 ;  /* 0x0000000700037213 */ /* 0x000fca0000000000 */
        /* <DEDUP_REMOVED lines=9> */
[----:B------:R-:W-:-:S04]  /*18d50*/  IMAD.MOV R2, RZ, RZ, -R7 ;  /* 0x000000ffff027224 */ /* 0x000fc800078e0a07 */
[----:B------:R-:W-:Y:S02]  /*18d60*/  IMAD R2, R25, R2, R0 ;  /* 0x0000000219027224 */ /* 0x000fe400078e0200 */
        /* <DEDUP_REMOVED lines=8> */
.L_x_1408:
[----:B0---4-:R-:W0:Y:S02]  /*18df0*/  LDC.64 R2, c[0x0][0xc90] ;  /* 0x00032400ff027b82 */ /* 0x011e240000000a00 */
[----:B0-----:R-:W-:-:S05]  /*18e00*/  IMAD.WIDE R2, R27, 0x4, R2 ;  /* 0x000000041b027825 */ /* 0x001fca00078e0202 */
[----:B------:R0:W2:Y:S02]  /*18e10*/  LDG.E R6, desc[UR36][R2.64] ;  /* 0x0000002402067981 */ /* 0x0000a4000c1e1900 */
[----:B0-----:R-:W-:Y:S02]  /*18e20*/  IMAD.MOV.U32 R2, RZ, RZ, RZ ;  /* 0x000000ffff027224 */ /* 0x001fe400078e00ff */
[----:B--2---:R-:W-:-:S05]  /*18e30*/  IMAD R7, R25, R6, RZ ;  /* 0x0000000619077224 */ /* 0x004fca00078e02ff */
[----:B------:R-:W-:-:S04]  /*18e40*/  IABS R4, R7 ;  /* 0x0000000700047213 */ /* 0x000fc80000000000 */
[----:B------:R-:W0:Y:S08]  /*18e50*/  I2F.RP R8, R4 ;  /* 0x0000000400087306 */ /* 0x000e300000209400 */
        /* <DEDUP_REMOVED lines=26> */
[----:B------:R-:W-:-:S04]  /*19000*/  VIADDMNMX R5, R3, R5, R6, PT ;  /* 0x0000000503057246 */ /* 0x000fc80003800106 */
[----:B------:R-:W-:-:S04]  /*19010*/  IABS R6, R5 ;  /* 0x0000000500067213 */ /* 0x000fc80000000000 */
[----:B------:R-:W0:Y:S08]  /*19020*/  I2F.RP R8, R6 ;  /* 0x0000000600087306 */ /* 0x000e300000209400 */
[----:B0-----:R-:W0:Y:S02]  /*19030*/  MUFU.RCP R8, R8 ;  /* 0x0000000800087308 */ /* 0x001e240000001000 */
[----:B0-----:R-:W-:Y:S01]  /*19040*/  VIADD R3, R8, 0xffffffe ;  /* 0x0ffffffe08037836 */ /* 0x001fe20000000000 */
[----:B------:R-:W-:-:S05]  /*19050*/  IABS R8, R5 ;  /* 0x0000000500087213 */ /* 0x000fca0000000000 */
[----:B------:R-:W0:Y:S02]  /*19060*/  F2I.FTZ.U32.TRUNC.NTZ R3, R3 ;  /* 0x0000000300037305 */ /* 0x000e24000021f000 */
[----:B0-----:R-:W-:-:S04]  /*19070*/  IMAD.MOV R7, RZ, RZ, -R3 ;  /* 0x000000ffff077224 */ /* 0x001fc800078e0a03 */
[----:B------:R-:W-:-:S04]  /*19080*/  IMAD R7, R7, R6, RZ ;  /* 0x0000000607077224 */ /* 0x000fc800078e02ff */
[----:B------:R-:W-:Y:S01]  /*19090*/  IMAD.HI.U32 R2, R3, R7, R2 ;  /* 0x0000000703027227 */ /* 0x000fe200078e0002 */
[----:B------:R-:W-:-:S03]  /*190a0*/  IABS R7, R0 ;  /* 0x0000000000077213 */ /* 0x000fc60000000000 */
        /* <DEDUP_REMOVED lines=13> */
[----:B------:R-:W-:Y:S01]  /*19180*/  @!P1 LOP3.LUT R2, RZ, R5, RZ, 0x33, !PT ;  /* 0x00000005ff029212 */ /* 0x000fe200078e33ff */
[----:B------:R-:W-:-:S04]  /*19190*/  IMAD.MOV R5, RZ, RZ, -R5 ;  /* 0x000000ffff057224 */ /* 0x000fc800078e0a05 */
[----:B------:R-:W-:-:S07]  /*191a0*/  IMAD R26, R2, R5, R3 ;  /* 0x00000005021a7224 */ /* 0x000fce00078e0203 */
.L_x_1409:
[----:B------:R-:W-:-:S05]  /*191b0*/  LOP3.LUT R2, RZ, R2, RZ, 0x33, !PT ;  /* 0x00000002ff027212 */ /* 0x000fca00078e33ff */
[----:B------:R-:W-:Y:S01]  /*191c0*/  IMAD.IADD R25, R25, 0x1, R2 ;  /* 0x0000000119197824 */ /* 0x000fe200078e0202 */
[----:B------:R-:W-:Y:S06]  /*191d0*/  BRA `(.L_x_1410) ;  /* 0x00000000001c7947 */ /* 0x000fec0003800000 */
.L_x_1402:
[----:B------:R-:W-:Y:S01]  /*191e0*/  UMOV UR4, URZ ;  /* 0x0000003f00047c82 */ /* 0x000fe20008000000 */
[----:B------:R-:W-:Y:S01]  /*191f0*/  UMOV UR5, URZ ;  /* 0x0000003f00057c82 */ /* 0x000fe20008000000 */
[----:B------:R-:W-:Y:S01]  /*19200*/  ULDC UR6, c[0x0][0xc3c] ;  /* 0x00030f0000067ab9 */ /* 0x000fe20000000800 */
[----:B------:R-:W-:Y:S02]  /*19210*/  IMAD.MOV.U32 R24, RZ, RZ, R0 ;  /* 0x000000ffff187224 */ /* 0x000fe400078e0000 */
[----:B------:R-:W-:Y:S02]  /*19220*/  IMAD.U32 R25, RZ, RZ, UR4 ;  /* 0x00000004ff197e24 */ /* 0x000fe4000f8e00ff */
[----:B------:R-:W-:Y:S02]  /*19230*/  IMAD.U32 R26, RZ, RZ, UR5 ;  /* 0x00000005ff1a7e24 */ /* 0x000fe4000f8e00ff */
[----:B------:R-:W-:-:S07]  /*19240*/  IMAD.U32 R27, RZ, RZ, UR6 ;  /* 0x00000006ff1b7e24 */ /* 0x000fce000f8e00ff */
.L_x_1410:
        /* <DEDUP_REMOVED lines=10> */
.L_x_1399:
[----:B------:R-:W-:Y:S02]  /*192f0*/  ULDC UR4, c[0x0][0xc3c] ;  /* 0x00030f0000047ab9 */ /* 0x000fe40000000800 */
[----:B-1----:R-:W-:-:S13]  /*19300*/  ISETP.GE.AND P0, PT, R27, UR4, PT ;  /* 0x000000041b007c0c */ /* 0x002fda000bf06270 */
[----:B------:R-:W-:Y:S05]  /*19310*/  @!P0 BRA `(.L_x_1411) ;  /* 0xffffffb000248947 */ /* 0x000fea000383ffff */
[----:B------:R-:W-:Y:S05]  /*19320*/  BSYNC B8 ;  /* 0x0000000000087941 */ /* 0x000fea0003800000 */
.L_x_1338:
[----:B------:R-:W3:Y:S01]  /*19330*/  LDL.LU R0, [R1+0x20] ;  /* 0x0000200001007983 */ /* 0x000ee20000300800 */
[----:B------:R-:W-:Y:S01]  /*19340*/  BSSY B0, `(.L_x_1412) ;  /* 0x000000b000007945 */ /* 0x000fe20003800000 */
[----:B------:R-:W1:Y:S01]  /*19350*/  S2R R5, SR_CgaCtaId ;  /* 0x0000000000057919 */ /* 0x000e620000008800 */
[----:B---3--:R-:W-:-:S05]  /*19360*/  VIADD R0, R0, 0x1 ;  /* 0x0000000100007836 */ /* 0x008fca0000000000 */
[----:B0-----:R-:W-:-:S04]  /*19370*/  LEA.HI R2, R0, R0, RZ, 0x1 ;  /* 0x0000000000027211 */ /* 0x001fc800078f08ff */
[----:B------:R-:W-:Y:S02]  /*19380*/  LOP3.LUT R3, R2, 0xfffffffe, RZ, 0xc0, !PT ;  /* 0xfffffffe02037812 */ /* 0x000fe400078ec0ff */
[----:B------:R-:W-:-:S03]  /*19390*/  MOV R2, 0x400 ;  /* 0x0000040000027802 */ /* 0x000fc60000000f00 */
[----:B------:R-:W-:Y:S01]  /*193a0*/  IMAD.IADD R0, R0, 0x1, -R3 ;  /* 0x0000000100007824 */ /* 0x000fe200078e0a03 */
[----:B-1----:R-:W-:-:S04]  /*193b0*/  LEA R7, R5, R2, 0x18 ;  /* 0x0000000205077211 */ /* 0x002fc800078ec0ff */
[----:B------:R-:W-:-:S04]  /*193c0*/  SHF.L.U32 R0, R0, 0x1f, RZ ;  /* 0x0000001f00007819 */ /* 0x000fc800000006ff */
[----:B------:R-:W0:Y:S02]  /*193d0*/  SYNCS.PHASECHK.TRANS64.TRYWAIT P0, [R7+URZ+0x30820], R0 ;  /* 0x03082000070075a7 */ /* 0x000e24000800017f */
[----:B0-----:R-:W-:Y:S05]  /*193e0*/  @!P0 BRA `(.L_x_1413) ;  /* 0x0000003400408947 */ /* 0x001fea0003800000 */
.L_x_1516:
[----:B------:R-:W-:Y:S05]  /*193f0*/  BSYNC B0 ;  /* 0x0000000000007941 */ /* 0x000fea0003800000 */
.L_x_1412:
[----:B------:R-:W-:-:S03]  /*19400*/  UMOV UR4, 0xffffffff ;  /* 0xffffffff00047882 */ /* 0x000fc60000000000 */
[----:B------:R-:W-:Y:S05]  /*19410*/  BRA.DIV UR4, `(.L_x_1414) ;  /* 0x0000003604487947 */ /* 0x000fea000b800000 */
[----:B0-----:R-:W0:Y:S02]  /*19420*/  S2R R0, SR_TID.X ;  /* 0x0000000000007919 */ /* 0x001e240000002100 */
[----:B0-----:R-:W-:-:S04]  /*19430*/  SHF.R.U32.HI R0, RZ, 0x5, R0 ;  /* 0x00000005ff007819 */ /* 0x001fc80000011600 */
[----:B------:R-:W-:-:S05]  /*19440*/  LOP3.LUT R0, R0, 0x3, RZ, 0xc0, !PT ;  /* 0x0000000300007812 */ /* 0x000fca00078ec0ff */
[----:B------:R0:W1:Y:S02]  /*19450*/  SHFL.IDX PT, R14, R0, RZ, 0x1f ;  /* 0x00001fff000e7589 */ /* 0x00006400000e0000 */
.L_x_1519:
[----:B-1----:R-:W-:Y:S01]  /*19460*/  ISETP.NE.AND P0, PT, R14, RZ, PT ;  /* 0x000000ff0e00720c */ /* 0x002fe20003f05270 */
[----:B------:R-:W-:-:S12]  /*19470*/  BSSY B0, `(.L_x_1415) ;  /* 0x0000026000007945 */ /* 0x000fd80003800000 */
[----:B------:R-:W-:Y:S05]  /*19480*/  @P0 BRA `(.L_x_1416) ;  /* 0x0000000000900947 */ /* 0x000fea0003800000 */
[----:B------:R-:W-:-:S03]  /*19490*/  UMOV UR4, 0xffffffff ;  /* 0xffffffff00047882 */ /* 0x000fc60000000000 */
[----:B------:R-:W-:Y:S05]  /*194a0*/  BRA.DIV UR4, `(.L_x_1417) ;  /* 0x0000003604587947 */ /* 0x000fea000b800000 */
[----:B------:R-:W-:-:S13]  /*194b0*/  ELECT P6, URZ, PT ;  /* 0x00000000003f782f */ /* 0x000fda00038c0000 */
.L_x_1522:
[----:B------:R-:W-:Y:S05]  /*194c0*/  @!P6 BRA `(.L_x_1416) ;  /* 0x000000000080e947 */ /* 0x000fea0003800000 */
[----:B0-----:R-:W3:Y:S02]  /*194d0*/  LDL R0, [R1+0x30] ;  /* 0x0000300001007983 */ /* 0x001ee40000100800 */
[----:B---3--:R-:W-:-:S13]  /*194e0*/  R2UR UR4, R0 ;  /* 0x00000000000472ca */ /* 0x008fda00000e0000 */
[----:B------:R-:W-:-:S06]  /*194f0*/  ULOP3.LUT UR4, UR4, 0x2, URZ, 0xfc, !UPT ;  /* 0x0000000204047892 */ /* 0x000fcc000f8efc3f */
[----:B------:R-:W-:-:S05]  /*19500*/  IMAD.U32 R0, RZ, RZ, UR4 ;  /* 0x00000004ff007e24 */ /* 0x000fca000f8e00ff */
[----:B------:R-:W-:-:S13]  /*19510*/  ISETP.NE.AND P0, PT, R0, 0x3, PT ;  /* 0x000000030000780c */ /* 0x000fda0003f05270 */
[----:B------:R-:W-:Y:S05]  /*19520*/  @!P0 BRA `(.L_x_1418) ;  /* 0x0000000000048947 */ /* 0x000fea0003800000 */
[----:B------:R-:W-:Y:S01]  /*19530*/  BPT.TRAP 0x1 ;  /* 0x000000040000795c */ /* 0x000fe20000300000 */
.L_x_1418:
[----:B------:R-:W-:Y:S01]  /*19540*/  IMAD R5, R22, 0x8, R7 ;  /* 0x0000000816057824 */ /* 0x000fe200078e0207 */
[----:B------:R-:W-:Y:S01]  /*19550*/  SHF.L.U32 R0, R28, 0x1f, RZ ;  /* 0x0000001f1c007819 */ /* 0x000fe200000006ff */
[----:B------:R-:W-:-:S03]  /*19560*/  VIADD R22, R22, 0x1 ;  /* 0x0000000116167836 */ /* 0x000fc60000000000 */
[----:B------:R-:W0:Y:S02]  /*19570*/  SYNCS.PHASECHK.TRANS64.TRYWAIT P1, [R5+URZ+0x30840], R0 ;  /* 0x03084000050075a7 */ /* 0x000e24000802017f */
[----:B------:R-:W-:-:S04]  /*19580*/  ISETP.NE.AND P2, PT, R22, 0x2, PT ;  /* 0x000000021600780c */ /* 0x000fc80003f45270 */
[----:B------:R-:W-:Y:S01]  /*19590*/  SEL R3, RZ, 0x1, P2 ;  /* 0x00000001ff037807 */ /* 0x000fe20001000000 */
[----:B0-----:R-:W-:Y:S08]  /*195a0*/  @!P1 BRA `(.L_x_1419) ;  /* 0x0000003400389947 */ /* 0x001ff00003800000 */
.L_x_1523:
[----:B------:R-:W-:Y:S02]  /*195b0*/  SEL R22, R22, RZ, P2 ;  /* 0x000000ff16167207 */ /* 0x000fe40001000000 */
[----:B------:R-:W-:Y:S01]  /*195c0*/  LOP3.LUT R2, R28, R3, RZ, 0x3c, !PT ;  /* 0x000000031c027212 */ /* 0x000fe200078e3cff */
[----:B------:R-:W-:Y:S06]  /*195d0*/  @!P0 BRA `(.L_x_1420) ;  /* 0x0000000000048947 */ /* 0x000fec0003800000 */
[----:B------:R-:W-:Y:S01]  /*195e0*/  BPT.TRAP 0x1 ;  /* 0x000000040000795c */ /* 0x000fe20000300000 */
.L_x_1420:
[----:B------:R-:W-:Y:S01]  /*195f0*/  IMAD R3, R22, 0x8, R7 ;  /* 0x0000000816037824 */ /* 0x000fe200078e0207 */
[----:B------:R-:W-:-:S04]  /*19600*/  SHF.L.U32 R2, R2, 0x1f, RZ ;  /* 0x0000001f02027819 */ /* 0x000fc800000006ff */
[----:B------:R-:W1:Y:S02]  /*19610*/  SYNCS.PHASECHK.TRANS64.TRYWAIT P1, [R3+URZ+0x30840], R2 ;  /* 0x03084002030075a7 */ /* 0x000e64000802017f */
[----:B-1----:R-:W-:Y:S05]  /*19620*/  @!P1 BRA `(.L_x_1421) ;  /* 0x00000034002c9947 */ /* 0x002fea0003800000 */
.L_x_1524:
[----:B------:R-:W-:Y:S05]  /*19630*/  @!P0 BRA `(.L_x_1422) ;  /* 0x0000000000048947 */ /* 0x000fea0003800000 */
[----:B------:R-:W-:Y:S01]  /*19640*/  BPT.TRAP 0x1 ;  /* 0x000000040000795c */ /* 0x000fe20000300000 */
.L_x_1422:
[----:B------:R-:W3:Y:S02]  /*19650*/  SYNCS.PHASECHK.TRANS64.TRYWAIT P1, [R5+URZ+0x30860], R0 ;  /* 0x03086000050075a7 */ /* 0x000ee4000802017f */
[----:B---3--:R-:W-:Y:S05]  /*19660*/  @!P1 BRA `(.L_x_1423) ;  /* 0x0000003400309947 */ /* 0x008fea0003800000 */
.L_x_1525:
[----:B------:R-:W-:Y:S05]  /*19670*/  @!P0 BRA `(.L_x_1424) ;  /* 0x0000000000048947 */ /* 0x000fea0003800000 */
[----:B------:R-:W-:Y:S01]  /*19680*/  BPT.TRAP 0x1 ;  /* 0x000000040000795c */ /* 0x000fe20000300000 */
.L_x_1424:
[----:B----4-:R4:W0:Y:S02]  /*19690*/  SYNCS.PHASECHK.TRANS64.TRYWAIT P0, [R3+URZ+0x30860], R2 ;  /* 0x03086002030075a7 */ /* 0x010824000800017f */
[----:B0-----:R-:W-:Y:S05]  /*196a0*/  @!P0 NANOSLEEP.SYNCS 0x989680 ;  /* 0x009896800000895d */ /* 0x001fea0003900000 */
[----:B------:R-:W0:Y:S02]  /*196b0*/  @!P0 SYNCS.PHASECHK.TRANS64 P0, [R3+URZ+0x30860], R2 ;  /* 0x03086002030085a7 */ /* 0x000e24000800007f */
[----:B0-----:R-:W-:Y:S05]  /*196c0*/  @!P0 BRA `(.L_x_1424) ;  /* 0xfffffffc00f08947 */ /* 0x001fea000383ffff */
.L_x_1416:
[----:B------:R-:W-:Y:S05]  /*196d0*/  BSYNC B0 ;  /* 0x0000000000007941 */ /* 0x000fea0003800000 */
.L_x_1415:
[----:B------:R-:W-:Y:S05]  /*196e0*/  EXIT ;  /* 0x000000000000794d */ /* 0x000fea0003800000 */
.L_x_1229:
[----:B0-----:R-:W-:-:S04]  /*196f0*/  IMAD.U32 R3, RZ, RZ, UR40 ;  /* 0x00000028ff037e24 */ /* 0x001fc8000f8e00ff */
[----:B------:R0:W1:Y:S03]  /*19700*/  SYNCS.PHASECHK.TRANS64.TRYWAIT P1, [R3+URZ+0x30800], R0 ;  /* 0x03080000030075a7 */ /* 0x000066000802017f */
[----:B-1----:R-:W-:Y:S05]  /*19710*/  @!P1 NANOSLEEP.SYNCS 0x989680 ;  /* 0x009896800000995d */ /* 0x002fea0003900000 */
[----:B------:R-:W1:Y:S02]  /*19720*/  @!P1 SYNCS.PHASECHK.TRANS64 P1, [R3+URZ+0x30800], R0 ;  /* 0x03080000030095a7 */ /* 0x000e64000802007f */
[----:B-1----:R-:W-:Y:S05]  /*19730*/  @!P1 BRA `(.L_x_1229) ;  /* 0xfffffffc00ec9947 */ /* 0x002fea000383ffff */
[----:B------:R-:W-:Y:S05]  /*19740*/  BRA `(.L_x_1425) ;  /* 0xfffffe8c007c7947 */ /* 0x000fea000383ffff */
.L_x_1233:
[----:B-1----:R1:W2:Y:S02]  /*19750*/  SYNCS.PHASECHK.TRANS64.TRYWAIT P1, [R3+URZ+0x30830], R0 ;  /* 0x03083000030075a7 */ /* 0x0022a4000802017f */
[----:B--2---:R-:W-:Y:S05]  /*19760*/  @!P1 NANOSLEEP.SYNCS 0x989680 ;  /* 0x009896800000995d */ /* 0x004fea0003900000 */
[----:B------:R-:W2:Y:S02]  /*19770*/  @!P1 SYNCS.PHASECHK.TRANS64 P1, [R3+URZ+0x30830], R0 ;  /* 0x03083000030095a7 */ /* 0x000ea4000802007f */
[----:B--2---:R-:W-:Y:S05]  /*19780*/  @!P1 BRA `(.L_x_1233) ;  /* 0xfffffffc00f09947 */ /* 0x004fea000383ffff */
[----:B------:R-:W-:Y:S05]  /*19790*/  BRA `(.L_x_1232) ;  /* 0xfffffe8c00987947 */ /* 0x000fea000383ffff */
.L_x_1250:
[----:B-1----:R-:W-:-:S04]  /*197a0*/  IMAD.U32 R3, RZ, RZ, UR6 ;  /* 0x00000006ff037e24 */ /* 0x002fc8000f8e00ff */
[----:B------:R1:W2:Y:S03]  /*197b0*/  SYNCS.PHASECHK.TRANS64.TRYWAIT P1, [R3+URZ+0x30830], R2 ;  /* 0x03083002030075a7 */ /* 0x0002a6000802017f */
[----:B--2---:R-:W-:Y:S05]  /*197c0*/  @!P1 NANOSLEEP.SYNCS 0x989680 ;  /* 0x009896800000995d */ /* 0x004fea0003900000 */
[----:B------:R-:W2:Y:S02]  /*197d0*/  @!P1 SYNCS.PHASECHK.TRANS64 P1, [R3+URZ+0x30830], R2 ;  /* 0x03083002030095a7 */ /* 0x000ea4000802007f */
[----:B--2---:R-:W-:Y:S05]  /*197e0*/  @!P1 BRA `(.L_x_1250) ;  /* 0xfffffffc00ec9947 */ /* 0x004fea000383ffff */
[----:B------:R-:W-:Y:S05]  /*197f0*/  BRA `(.L_x_1249) ;  /* 0xfffffeb800c87947 */ /* 0x000fea000383ffff */
.L_x_1254:
[----:B01----:R-:W-:-:S04]  /*19800*/  IMAD.U32 R2, RZ, RZ, UR5 ;  /* 0x00000005ff027e24 */ /* 0x003fc8000f8e00ff */
[----:B------:R0:W1:Y:S03]  /*19810*/  SYNCS.PHASECHK.TRANS64.TRYWAIT P1, [R2+URZ+0x30850], R0 ;  /* 0x03085000020075a7 */ /* 0x000066000802017f */
[----:B-1----:R-:W-:Y:S05]  /*19820*/  @!P1 NANOSLEEP.SYNCS 0x989680 ;  /* 0x009896800000995d */ /* 0x002fea0003900000 */
[----:B------:R-:W1:Y:S02]  /*19830*/  @!P1 SYNCS.PHASECHK.TRANS64 P1, [R2+URZ+0x30850], R0 ;  /* 0x03085000020095a7 */ /* 0x000e64000802007f */
[----:B-1----:R-:W-:Y:S05]  /*19840*/  @!P1 BRA `(.L_x_1254) ;  /* 0xfffffffc00ec9947 */ /* 0x002fea000383ffff */
[----:B------:R-:W-:Y:S05]  /*19850*/  BRA `(.L_x_1253) ;  /* 0xfffffec8005c7947 */ /* 0x000fea000383ffff */
.L_x_1273:
[----:B-1----:R-:W-:-:S04]  /*19860*/  IMAD.U32 R3, RZ, RZ, UR7 ;  /* 0x00000007ff037e24 */ /* 0x002fc8000f8e00ff */
[----:B------:R1:W2:Y:S03]  /*19870*/  SYNCS.PHASECHK.TRANS64.TRYWAIT P1, [R3+URZ+0x30830], R2 ;  /* 0x03083002030075a7 */ /* 0x0002a6000802017f */
[----:B--2---:R-:W-:Y:S05]  /*19880*/  @!P1 NANOSLEEP.SYNCS 0x989680 ;  /* 0x009896800000995d */ /* 0x004fea0003900000 */
[----:B------:R-:W2:Y:S02]  /*19890*/  @!P1 SYNCS.PHASECHK.TRANS64 P1, [R3+URZ+0x30830], R2 ;  /* 0x03083002030095a7 */ /* 0x000ea4000802007f */
[----:B--2---:R-:W-:Y:S05]  /*198a0*/  @!P1 BRA `(.L_x_1273) ;  /* 0xfffffffc00ec9947 */ /* 0x004fea000383ffff */
[----:B------:R-:W-:Y:S05]  /*198b0*/  BRA `(.L_x_1272) ;  /* 0xfffffee800f47947 */ /* 0x000fea000383ffff */
.L_x_1277:
[----:B01----:R-:W-:-:S04]  /*198c0*/  IMAD.U32 R2, RZ, RZ, UR5 ;  /* 0x00000005ff027e24 */ /* 0x003fc8000f8e00ff */
[----:B------:R0:W1:Y:S03]  /*198d0*/  SYNCS.PHASECHK.TRANS64.TRYWAIT P1, [R2+URZ+0x30850], R0 ;  /* 0x03085000020075a7 */ /* 0x000066000802017f */
[----:B-1----:R-:W-:Y:S05]  /*198e0*/  @!P1 NANOSLEEP.SYNCS 0x989680 ;  /* 0x009896800000995d */ /* 0x002fea0003900000 */
[----:B------:R-:W1:Y:S02]  /*198f0*/  @!P1 SYNCS.PHASECHK.TRANS64 P1, [R2+URZ+0x30850], R0 ;  /* 0x03085000020095a7 */ /* 0x000e64000802007f */
[----:B-1----:R-:W-:Y:S05]  /*19900*/  @!P1 BRA `(.L_x_1277) ;  /* 0xfffffffc00ec9947 */ /* 0x002fea000383ffff */
[----:B------:R-:W-:Y:S05]  /*19910*/  BRA `(.L_x_1276) ;  /* 0xfffffef800887947 */ /* 0x000fea000383ffff */
.L_x_1285:
[----:B-1----:R-:W-:-:S04]  /*19920*/  IMAD.U32 R3, RZ, RZ, UR5 ;  /* 0x00000005ff037e24 */ /* 0x002fc8000f8e00ff */
[----:B------:R1:W2:Y:S03]  /*19930*/  SYNCS.PHASECHK.TRANS64.TRYWAIT P1, [R3+URZ+0x30830], R2 ;  /* 0x03083002030075a7 */ /* 0x0002a6000802017f */
[----:B--2---:R-:W-:Y:S05]  /*19940*/  @!P1 NANOSLEEP.SYNCS 0x989680 ;  /* 0x009896800000995d */ /* 0x004fea0003900000 */
[----:B------:R-:W2:Y:S02]  /*19950*/  @!P1 SYNCS.PHASECHK.TRANS64 P1, [R3+URZ+0x30830], R2 ;  /* 0x03083002030095a7 */ /* 0x000ea4000802007f */
[----:B--2---:R-:W-:Y:S05]  /*19960*/  @!P1 BRA `(.L_x_1285) ;  /* 0xfffffffc00ec9947 */ /* 0x004fea000383ffff */
[----:B------:R-:W-:Y:S05]  /*19970*/  BRA `(.L_x_1284) ;  /* 0xffffff0c00207947 */ /* 0x000fea000383ffff */
.L_x_1289:
[----:B01----:R-:W-:-:S04]  /*19980*/  IMAD.U32 R2, RZ, RZ, UR5 ;  /* 0x00000005ff027e24 */ /* 0x003fc8000f8e00ff */
[----:B------:R0:W1:Y:S03]  /*19990*/  SYNCS.PHASECHK.TRANS64.TRYWAIT P1, [R2+URZ+0x30850], R0 ;  /* 0x03085000020075a7 */ /* 0x000066000802017f */
[----:B-1----:R-:W-:Y:S05]  /*199a0*/  @!P1 NANOSLEEP.SYNCS 0x989680 ;  /* 0x009896800000995d */ /* 0x002fea0003900000 */
[----:B------:R-:W1:Y:S02]  /*199b0*/  @!P1 SYNCS.PHASECHK.TRANS64 P1, [R2+URZ+0x30850], R0 ;  /* 0x03085000020095a7 */ /* 0x000e64000802007f */
[----:B-1----:R-:W-:Y:S05]  /*199c0*/  @!P1 BRA `(.L_x_1289) ;  /* 0xfffffffc00ec9947 */ /* 0x002fea000383ffff */
[----:B------:R-:W-:Y:S05]  /*199d0*/  BRA `(.L_x_1288) ;  /* 0xffffff1800b47947 */ /* 0x000fea000383ffff */
.L_x_1304:
[----:B-1----:R-:W-:-:S04]  /*199e0*/  IMAD.U32 R5, RZ, RZ, UR5 ;  /* 0x00000005ff057e24 */ /* 0x002fc8000f8e00ff */
[----:B------:R1:W2:Y:S03]  /*199f0*/  SYNCS.PHASECHK.TRANS64.TRYWAIT P1, [R5+URZ+0x30850], R0 ;  /* 0x03085000050075a7 */ /* 0x0002a6000802017f */
[----:B--2---:R-:W-:Y:S05]  /*19a00*/  @!P1 NANOSLEEP.SYNCS 0x989680 ;  /* 0x009896800000995d */ /* 0x004fea0003900000 */
[----:B------:R-:W2:Y:S02]  /*19a10*/  @!P1 SYNCS.PHASECHK.TRANS64 P1, [R5+URZ+0x30850], R0 ;  /* 0x03085000050095a7 */ /* 0x000ea4000802007f */
[----:B--2---:R-:W-:Y:S05]  /*19a20*/  @!P1 BRA `(.L_x_1304) ;  /* 0xfffffffc00ec9947 */ /* 0x004fea000383ffff */
[----:B------:R-:W-:Y:S05]  /*19a30*/  BRA `(.L_x_1303) ;  /* 0xffffff40007c7947 */ /* 0x000fea000383ffff */
.L_x_1360:
        /* <DEDUP_REMOVED lines=11> */
.L_x_1427:
[----:B------:R-:W-:Y:S05]  /*19af0*/  BSYNC B0 ;  /* 0x0000000000007941 */ /* 0x000fea0003800000 */
.L_x_1426:
[----:B------:R-:W-:Y:S05]  /*19b00*/  BRA `(.L_x_1428) ;  /* 0xffffffb800807947 */ /* 0x000fea000383ffff */
.L_x_1363:
[----:B0-----:R0:W1:Y:S02]  /*19b10*/  SYNCS.PHASECHK.TRANS64.TRYWAIT P0, [R4+URZ+0x30840], R2 ;  /* 0x03084002040075a7 */ /* 0x001064000800017f */
[----:B-1----:R-:W-:Y:S05]  /*19b20*/  @!P0 NANOSLEEP.SYNCS 0x989680 ;  /* 0x009896800000895d */ /* 0x002fea0003900000 */
[----:B------:R-:W1:Y:S02]  /*19b30*/  @!P0 SYNCS.PHASECHK.TRANS64 P0, [R4+URZ+0x30840], R2 ;  /* 0x03084002040085a7 */ /* 0x000e64000800007f */
[----:B-1----:R-:W-:Y:S05]  /*19b40*/  @!P0 BRA `(.L_x_1363) ;  /* 0xfffffffc00f08947 */ /* 0x002fea000383ffff */
[----:B------:R-:W-:Y:S05]  /*19b50*/  BRA `(.L_x_1429) ;  /* 0xffffffbc007c7947 */ /* 0x000fea000383ffff */
.L_x_1364:
        /* <DEDUP_REMOVED lines=8> */
.L_x_1431:
[----:B------:R-:W-:Y:S05]  /*19be0*/  BSYNC B0 ;  /* 0x0000000000007941 */ /* 0x000fea0003800000 */
.L_x_1430:
[----:B------:R-:W-:Y:S02]  /*19bf0*/  IMAD.MOV.U32 R13, RZ, RZ, R0 ;  /* 0x000000ffff0d7224 */ /* 0x000fe400078e0000 */
[----:B------:R-:W-:Y:S02]  /*19c00*/  IMAD.MOV.U32 R12, RZ, RZ, RZ ;  /* 0x000000ffff0c7224 */ /* 0x000fe400078e00ff */
[----:B------:R-:W-:Y:S02]  /*19c10*/  IMAD.MOV.U32 R11, RZ, RZ, 0x181f ;  /* 0x0000181fff0b7424 */ /* 0x000fe400078e00ff */
[----:B------:R-:W-:Y:S02]  /*19c20*/  IMAD.MOV.U32 R15, RZ, RZ, -0x1 ;  /* 0xffffffffff0f7424 */ /* 0x000fe400078e00ff */
[----:B------:R-:W-:Y:S02]  /*19c30*/  IMAD.MOV.U32 R2, RZ, RZ, R14 ;  /* 0x000000ffff027224 */ /* 0x000fe400078e000e */
[----:B------:R-:W-:-:S07]  /*19c40*/  @P0 IMAD R9, R5, 0x2, R17 ;  /* 0x0000000205090824 */ /* 0x000fce00078e0211 */
[----:B------:R-:W-:Y:S05]  /*19c50*/  WARPSYNC.COLLECTIVE R15, `(.L_x_1432) ;  /* 0x000000000f087348 */ /* 0x000fea0003c00000 */
[----:B------:R0:W1:Y:S02]  /*19c60*/  SHFL.IDX P6, R14, R13, R12, R11 ;  /* 0x0000000c0d0e7389 */ /* 0x00006400000c000b */
[----:B01----:R-:W-:Y:S01]  /*19c70*/  ENDCOLLECTIVE ;  /* 0x000000000000791b */ /* 0x003fe20003800000 */
.L_x_1432:
[----:B------:R-:W-:Y:S02]  /*19c80*/  IMAD.MOV.U32 R13, RZ, RZ, R6 ;  /* 0x000000ffff0d7224 */ /* 0x000fe400078e0006 */
[----:B------:R-:W-:Y:S02]  /*19c90*/  IMAD.MOV.U32 R12, RZ, RZ, 0x1 ;  /* 0x00000001ff0c7424 */ /* 0x000fe400078e00ff */
[----:B------:R-:W-:-:S07]  /*19ca0*/  IMAD.MOV.U32 R3, RZ, RZ, R14 ;  /* 0x000000ffff037224 */ /* 0x000fce00078e000e */
[----:B------:R-:W-:Y:S05]  /*19cb0*/  WARPSYNC.COLLECTIVE R15, `(.L_x_1433) ;  /* 0x000000000f087348 */ /* 0x000fea0003c00000 */
[----:B------:R0:W1:Y:S02]  /*19cc0*/  SHFL.IDX P6, R14, R13, R12, R11 ;  /* 0x0000000c0d0e7389 */ /* 0x00006400000c000b */
[----:B01----:R-:W-:Y:S01]  /*19cd0*/  ENDCOLLECTIVE ;  /* 0x000000000000791b */ /* 0x003fe20003800000 */
.L_x_1433:
        /* <DEDUP_REMOVED lines=10> */
.L_x_1434:
        /* <DEDUP_REMOVED lines=9> */
[----:B------:R-:W-:Y:S01]  /*19e10*/  ISETP.GE.AND P0, PT, R7, 0x11, PT ;  /* 0x000000110700780c */ /* 0x000fe20003f06270 */
[----:B0-----:R-:W-:-:S12]  /*19e20*/  IMAD.MOV.U32 R2, RZ, RZ, R14 ;  /* 0x000000ffff027224 */ /* 0x001fd800078e000e */
[----:B------:R-:W-:Y:S05]  /*19e30*/  WARPSYNC.COLLECTIVE R15, `(.L_x_1435) ;  /* 0x000000000f087348 */ /* 0x000fea0003c00000 */
[----:B------:R0:W1:Y:S02]  /*19e40*/  SHFL.IDX P6, R14, R13, R12, R11 ;  /* 0x0000000c0d0e7389 */ /* 0x00006400000c000b */
[----:B01----:R-:W-:Y:S01]  /*19e50*/  ENDCOLLECTIVE ;  /* 0x000000000000791b */ /* 0x003fe20003800000 */
.L_x_1435:
        /* <DEDUP_REMOVED lines=16> */
.L_x_1436:
[----:B------:R-:W-:Y:S02]  /*19f60*/  @P0 IMAD R9, R5, 0x2, R17 ;  /* 0x0000000205090824 */ /* 0x000fe400078e0211 */
[----:B------:R-:W-:Y:S02]  /*19f70*/  IMAD.MOV.U32 R13, RZ, RZ, R6 ;  /* 0x000000ffff0d7224 */ /* 0x000fe400078e0006 */
[----:B------:R-:W-:Y:S02]  /*19f80*/  IMAD.MOV.U32 R12, RZ, RZ, 0x3 ;  /* 0x00000003ff0c7424 */ /* 0x000fe400078e00ff */
[----:B------:R-:W-:-:S07]  /*19f90*/  IMAD.MOV.U32 R2, RZ, RZ, R14 ;  /* 0x000000ffff027224 */ /* 0x000fce00078e000e */
[----:B------:R-:W-:Y:S05]  /*19fa0*/  WARPSYNC.COLLECTIVE R15, `(.L_x_1437) ;  /* 0x000000000f087348 */ /* 0x000fea0003c00000 */
[----:B------:R0:W1:Y:S02]  /*19fb0*/  SHFL.IDX P6, R14, R13, R12, R11 ;  /* 0x0000000c0d0e7389 */ /* 0x00006400000c000b */
[----:B01----:R-:W-:Y:S01]  /*19fc0*/  ENDCOLLECTIVE ;  /* 0x000000000000791b */ /* 0x003fe20003800000 */
.L_x_1437:
        /* <DEDUP_REMOVED lines=14> */
.L_x_1438:
[----:B------:R-:W-:Y:S01]  /*1a0b0*/  IMAD.MOV.U32 R0, RZ, RZ, R14 ;  /* 0x000000ffff007224 */ /* 0x000fe200078e000e */
[----:B------:R-:W-:Y:S06]  /*1a0c0*/  BRA `(.L_x_1439) ;  /* 0xffffffbc00247947 */ /* 0x000fec000383ffff */
.L_x_1369:
[----:B------:R-:W-:Y:S02]  /*1a0d0*/  IMAD.MOV.U32 R13, RZ, RZ, R0 ;  /* 0x000000ffff0d7224 */ /* 0x000fe400078e0000 */
[----:B------:R-:W-:Y:S02]  /*1a0e0*/  IMAD.MOV.U32 R12, RZ, RZ, RZ ;  /* 0x000000ffff0c7224 */ /* 0x000fe400078e00ff */
[----:B------:R-:W-:Y:S02]  /*1a0f0*/  IMAD.MOV.U32 R11, RZ, RZ, 0x181f ;  /* 0x0000181fff0b7424 */ /* 0x000fe400078e00ff */
[----:B------:R-:W-:Y:S02]  /*1a100*/  IMAD.MOV.U32 R15, RZ, RZ, -0x1 ;  /* 0xffffffffff0f7424 */ /* 0x000fe400078e00ff */
[----:B------:R-:W-:Y:S02]  /*1a110*/  IMAD R5, R29, R5, RZ ;  /* 0x000000051d057224 */ /* 0x000fe400078e02ff */
[----:B------:R-:W-:-:S07]  /*1a120*/  IMAD.IADD R25, R8, 0x1, R25 ;  /* 0x0000000108197824 */ /* 0x000fce00078e0219 */
[----:B------:R-:W-:Y:S05]  /*1a130*/  WARPSYNC.COLLECTIVE R15, `(.L_x_1440) ;  /* 0x000000000f087348 */ /* 0x000fea0003c00000 */
[----:B------:R0:W1:Y:S02]  /*1a140*/  SHFL.IDX P6, R14, R13, R12, R11 ;  /* 0x0000000c0d0e7389 */ /* 0x00006400000c000b */
[----:B01----:R-:W-:Y:S01]  /*1a150*/  ENDCOLLECTIVE ;  /* 0x000000000000791b */ /* 0x003fe20003800000 */
.L_x_1440:
[C---:B------:R-:W-:Y:S01]  /*1a160*/  VIADD R6, R25.reuse, 0x10 ;  /* 0x0000001019067836 */ /* 0x040fe20000000000 */
[----:B------:R-:W-:Y:S01]  /*1a170*/  ISETP.GE.AND P0, PT, R25, R5, PT ;  /* 0x000000051900720c */ /* 0x000fe20003f06270 */
[----:B------:R-:W-:Y:S02]  /*1a180*/  IMAD.MOV.U32 R13, RZ, RZ, R4 ;  /* 0x000000ffff0d7224 */ /* 0x000fe400078e0004 */
[----:B------:R-:W-:-:S10]  /*1a190*/  IMAD.MOV.U32 R2, RZ, RZ, R14 ;  /* 0x000000ffff027224 */ /* 0x000fd400078e000e */
[----:B------:R-:W-:Y:S05]  /*1a1a0*/  WARPSYNC.COLLECTIVE R15, `(.L_x_1441) ;  /* 0x000000000f087348 */ /* 0x000fea0003c00000 */
[----:B------:R0:W1:Y:S02]  /*1a1b0*/  SHFL.IDX P6, R14, R13, R12, R11 ;  /* 0x0000000c0d0e7389 */ /* 0x00006400000c000b */
[----:B01----:R-:W-:Y:S01]  /*1a1c0*/  ENDCOLLECTIVE ;  /* 0x000000000000791b */ /* 0x003fe20003800000 */
.L_x_1441:
        /* <DEDUP_REMOVED lines=8> */
.L_x_1442:
        /* <DEDUP_REMOVED lines=9> */
[----:B------:R-:W-:Y:S02]  /*1a2e0*/  VIADD R6, R25, 0x20 ;  /* 0x0000002019067836 */ /* 0x000fe40000000000 */
[----:B0-----:R-:W-:-:S10]  /*1a2f0*/  IMAD.MOV.U32 R2, RZ, RZ, R14 ;  /* 0x000000ffff027224 */ /* 0x001fd400078e000e */
[----:B------:R-:W-:Y:S05]  /*1a300*/  WARPSYNC.COLLECTIVE R15, `(.L_x_1443) ;  /* 0x000000000f087348 */ /* 0x000fea0003c00000 */
[----:B------:R0:W1:Y:S02]  /*1a310*/  SHFL.IDX P6, R14, R13, R12, R11 ;  /* 0x0000000c0d0e7389 */ /* 0x00006400000c000b */
[----:B01----:R-:W-:Y:S01]  /*1a320*/  ENDCOLLECTIVE ;  /* 0x000000000000791b */ /* 0x003fe20003800000 */
.L_x_1443:
        /* <DEDUP_REMOVED lines=8> */
.L_x_1444:
[----:B------:R-:W-:-:S05]  /*1a3b0*/  @!P0 IMAD.MOV.U32 R3, RZ, RZ, R7 ;  /* 0x000000ffff038224 */ /* 0x000fca00078e0007 */
        /* <DEDUP_REMOVED lines=9> */
[----:B------:R-:W-:Y:S02]  /*1a450*/  VIADD R6, R25, 0x30 ;  /* 0x0000003019067836 */ /* 0x000fe40000000000 */
[----:B0-----:R-:W-:-:S10]  /*1a460*/  IMAD.MOV.U32 R2, RZ, RZ, R14 ;  /* 0x000000ffff027224 */ /* 0x001fd400078e000e */
[----:B------:R-:W-:Y:S05]  /*1a470*/  WARPSYNC.COLLECTIVE R15, `(.L_x_1445) ;  /* 0x000000000f087348 */ /* 0x000fea0003c00000 */
[----:B------:R0:W1:Y:S02]  /*1a480*/  SHFL.IDX P6, R14, R13, R12, R11 ;  /* 0x0000000c0d0e7389 */ /* 0x00006400000c000b */
[----:B01----:R-:W-:Y:S01]  /*1a490*/  ENDCOLLECTIVE ;  /* 0x000000000000791b */ /* 0x003fe20003800000 */
.L_x_1445:
        /* <DEDUP_REMOVED lines=8> */
.L_x_1446:
        /* <DEDUP_REMOVED lines=15> */
.L_x_1447:
        /* <DEDUP_REMOVED lines=8> */
.L_x_1448:
        /* <DEDUP_REMOVED lines=15> */
.L_x_1449:
        /* <DEDUP_REMOVED lines=8> */
.L_x_1450:
        /* <DEDUP_REMOVED lines=15> */
.L_x_1451:
        /* <DEDUP_REMOVED lines=8> */
.L_x_1452:
        /* <DEDUP_REMOVED lines=14> */
.L_x_1453:
        /* <DEDUP_REMOVED lines=8> */
.L_x_1454:
        /* <DEDUP_REMOVED lines=13> */
.L_x_1455:
[----:B------:R-:W-:Y:S05]  /*1aba0*/  BRA `(.L_x_1456) ;  /* 0xffffffbc00807947 */ /* 0x000fea000383ffff */
.L_x_1374:
[----:B0-----:R0:W2:Y:S02]  /*1abb0*/  SYNCS.PHASECHK.TRANS64.TRYWAIT P0, [R17+URZ+0x30820], R0 ;  /* 0x03082000110075a7 */ /* 0x0010a4000800017f */
[----:B--2---:R-:W-:Y:S05]  /*1abc0*/  @!P0 NANOSLEEP.SYNCS 0x989680 ;  /* 0x009896800000895d */ /* 0x004fea0003900000 */
[----:B------:R-:W2:Y:S02]  /*1abd0*/  @!P0 SYNCS.PHASECHK.TRANS64 P0, [R17+URZ+0x30820], R0 ;  /* 0x03082000110085a7 */ /* 0x000ea4000800007f */
[----:B--2---:R-:W-:Y:S05]  /*1abe0*/  @!P0 BRA `(.L_x_1374) ;  /* 0xfffffffc00f08947 */ /* 0x004fea000383ffff */
[----:B------:R-:W-:Y:S05]  /*1abf0*/  BRA `(.L_x_1457) ;  /* 0xffffffbc00fc7947 */ /* 0x000fea000383ffff */
.L_x_1379:
[----:B0-----:R0:W2:Y:S02]  /*1ac00*/  SYNCS.PHASECHK.TRANS64.TRYWAIT P0, [R7+URZ+0x30840], R2 ;  /* 0x03084002070075a7 */ /* 0x0010a4000800017f */
[----:B--2---:R-:W-:Y:S05]  /*1ac10*/  @!P0 NANOSLEEP.SYNCS 0x989680 ;  /* 0x009896800000895d */ /* 0x004fea0003900000 */
[----:B------:R-:W2:Y:S02]  /*1ac20*/  @!P0 SYNCS.PHASECHK.TRANS64 P0, [R7+URZ+0x30840], R2 ;  /* 0x03084002070085a7 */ /* 0x000ea4000800007f */
[----:B--2---:R-:W-:Y:S05]  /*1ac30*/  @!P0 BRA `(.L_x_1379) ;  /* 0xfffffffc00f08947 */ /* 0x004fea000383ffff */
[----:B------:R-:W-:Y:S05]  /*1ac40*/  BRA `(.L_x_1458) ;  /* 0xffffffc000dc7947 */ /* 0x000fea000383ffff */
.L_x_1380:
[----:B------:R-:W-:Y:S01]  /*1ac50*/  BSSY B1, `(.L_x_1459) ;  /* 0x0000008000017945 */ /* 0x000fe20003800000 */
[----:B------:R-:W-:Y:S02]  /*1ac60*/  IMAD.MOV.U32 R13, RZ, RZ, R25 ;  /* 0x000000ffff0d7224 */ /* 0x000fe400078e0019 */
[----:B------:R-:W-:Y:S02]  /*1ac70*/  IMAD.MOV.U32 R12, RZ, RZ, RZ ;  /* 0x000000ffff0c7224 */ /* 0x000fe400078e00ff */
[----:B------:R-:W-:Y:S02]  /*1ac80*/  IMAD.MOV.U32 R11, RZ, RZ, 0x181f ;  /* 0x0000181fff0b7424 */ /* 0x000fe400078e00ff */
[----:B------:R-:W-:-:S07]  /*1ac90*/  IMAD.MOV.U32 R15, RZ, RZ, -0x1 ;  /* 0xffffffffff0f7424 */ /* 0x000fce00078e00ff */
[----:B-1----:R-:W-:Y:S05]  /*1aca0*/  WARPSYNC.COLLECTIVE R15, `(.L_x_1460) ;  /* 0x000000000f087348 */ /* 0x002fea0003c00000 */
[----:B-1----:R0:W1:Y:S02]  /*1acb0*/  SHFL.IDX P6, R14, R13, R12, R11 ;  /* 0x0000000c0d0e7389 */ /* 0x00206400000c000b */
[----:B01----:R-:W-:Y:S01]  /*1acc0*/  ENDCOLLECTIVE ;  /* 0x000000000000791b */ /* 0x003fe20003800000 */
.L_x_1460:
[----:B------:R-:W-:Y:S05]  /*1acd0*/  BSYNC B1 ;  /* 0x0000000000017941 */ /* 0x000fea0003800000 */
.L_x_1459:
        /* <DEDUP_REMOVED lines=12> */
.L_x_1461:
[----:B------:R-:W-:Y:S01]  /*1ada0*/  LOP3.LUT R16, R16, 0xffffefff, RZ, 0xc0, !PT ;  /* 0xffffefff10107812 */ /* 0x000fe200078ec0ff */
[----:B------:R-:W-:-:S03]  /*1adb0*/  IMAD R20, R20, 0x2, R17 ;  /* 0x0000000214147824 */ /* 0x000fc600078e0211 */
[----:B------:R-:W-:-:S04]  /*1adc0*/  @P2 LOP3.LUT R16, R16, 0x1000, RZ, 0xfc, !PT ;  /* 0x0000100010102812 */ /* 0x000fc800078efcff */
[C---:B------:R-:W-:Y:S02]  /*1add0*/  LOP3.LUT P2, RZ, R16.reuse, 0x8, RZ, 0xc0, !PT ;  /* 0x0000000810ff7812 */ /* 0x040fe4000784c0ff */
[----:B------:R-:W-:Y:S01]  /*1ade0*/  LOP3.LUT R16, R16, 0xfffff7ff, RZ, 0xc0, !PT ;  /* 0xfffff7ff10107812 */ /* 0x000fe200078ec0ff */
[----:B------:R-:W-:-:S03]  /*1adf0*/  IMAD.MOV.U32 R13, RZ, RZ, R25 ;  /* 0x000000ffff0d7224 */ /* 0x000fc600078e0019 */
[----:B------:R-:W-:Y:S01]  /*1ae00*/  @P1 LOP3.LUT R16, R16, 0x800, RZ, 0xfc, !PT ;  /* 0x0000080010101812 */ /* 0x000fe200078efcff */
[----:B------:R-:W-:-:S03]  /*1ae10*/  IMAD.MOV.U32 R12, RZ, RZ, 0x1 ;  /* 0x00000001ff0c7424 */ /* 0x000fc600078e00ff */
[----:B------:R-:W-:Y:S01]  /*1ae20*/  LOP3.LUT P1, RZ, R16, 0x4, RZ, 0xc0, !PT ;  /* 0x0000000410ff7812 */ /* 0x000fe2000782c0ff */
[----:B------:R-:W-:-:S12]  /*1ae30*/  IMAD.MOV.U32 R2, RZ, RZ, R14 ;  /* 0x000000ffff027224 */ /* 0x000fd800078e000e */
[----:B------:R-:W-:Y:S05]  /*1ae40*/  WARPSYNC.COLLECTIVE R15, `(.L_x_1462) ;  /* 0x000000000f087348 */ /* 0x000fea0003c00000 */
[----:B------:R0:W1:Y:S02]  /*1ae50*/  SHFL.IDX P6, R14, R13, R12, R11 ;  /* 0x0000000c0d0e7389 */ /* 0x00006400000c000b */
[----:B01----:R-:W-:Y:S01]  /*1ae60*/  ENDCOLLECTIVE ;  /* 0x000000000000791b */ /* 0x003fe20003800000 */
.L_x_1462:
        /* <DEDUP_REMOVED lines=14> */
.L_x_1463:
[----:B------:R-:W-:Y:S02]  /*1af50*/  IMAD.MOV.U32 R13, RZ, RZ, R25 ;  /* 0x000000ffff0d7224 */ /* 0x000fe400078e0019 */
[----:B------:R-:W-:Y:S02]  /*1af60*/  IMAD.MOV.U32 R12, RZ, RZ, 0x2 ;  /* 0x00000002ff0c7424 */ /* 0x000fe400078e00ff */
[----:B------:R-:W-:-:S07]  /*1af70*/  IMAD.MOV.U32 R2, RZ, RZ, R14 ;  /* 0x000000ffff027224 */ /* 0x000fce00078e000e */
[----:B------:R-:W-:Y:S05]  /*1af80*/  WARPSYNC.COLLECTIVE R15, `(.L_x_1464) ;  /* 0x000000000f087348 */ /* 0x000fea0003c00000 */
[----:B------:R0:W1:Y:S02]  /*1af90*/  SHFL.IDX P6, R14, R13, R12, R11 ;  /* 0x0000000c0d0e7389 */ /* 0x00006400000c000b */
[----:B01----:R-:W-:Y:S01]  /*1afa0*/  ENDCOLLECTIVE ;  /* 0x000000000000791b */ /* 0x003fe20003800000 */
.L_x_1464:
        /* <DEDUP_REMOVED lines=14> */
.L_x_1465:
[----:B------:R-:W-:Y:S02]  /*1b090*/  IMAD.MOV.U32 R13, RZ, RZ, R25 ;  /* 0x000000ffff0d7224 */ /* 0x000fe400078e0019 */
[----:B------:R-:W-:Y:S02]  /*1b0a0*/  IMAD.MOV.U32 R12, RZ, RZ, 0x3 ;  /* 0x00000003ff0c7424 */ /* 0x000fe400078e00ff */
[----:B------:R-:W-:-:S07]  /*1b0b0*/  IMAD.MOV.U32 R2, RZ, RZ, R14 ;  /* 0x000000ffff027224 */ /* 0x000fce00078e000e */
[----:B------:R-:W-:Y:S05]  /*1b0c0*/  WARPSYNC.COLLECTIVE R15, `(.L_x_1466) ;  /* 0x000000000f087348 */ /* 0x000fea0003c00000 */
[----:B------:R0:W1:Y:S02]  /*1b0d0*/  SHFL.IDX P6, R14, R13, R12, R11 ;  /* 0x0000000c0d0e7389 */ /* 0x00006400000c000b */
[----:B01----:R-:W-:Y:S01]  /*1b0e0*/  ENDCOLLECTIVE ;  /* 0x000000000000791b */ /* 0x003fe20003800000 */
.L_x_1466:
[----:B------:R-:W-:-:S05]  /*1b0f0*/  IADD3 R2, P0, R2, R4, RZ ;  /* 0x0000000402027210 */ /* 0x000fca0007f1e0ff */
[----:B------:R-:W-:-:S05]  /*1b100*/  IMAD.X R3, RZ, RZ, R35, P0 ;  /* 0x000000ffff037224 */ /* 0x000fca00000e0623 */
[----:B------:R-:W-:Y:S01]  /*1b110*/  @!PT LDS RZ, [RZ] ;  /* 0x00000000fffff984 */ /* 0x000fe20000000800 */
[----:B------:R-:W-:Y:S01]  /*1b120*/  @!PT LDS RZ, [RZ] ;  /* 0x00000000fffff984 */ /* 0x000fe20000000800 */
[----:B------:R-:W-:Y:S01]  /*1b130*/  @!PT LDS RZ, [RZ] ;  /* 0x00000000fffff984 */ /* 0x000fe20000000800 */
[----:B------:R0:W-:Y:S01]  /*1b140*/  LDGSTS.E.BYPASS.LTC128B.128 [R20+0x21400], desc[UR36][R2.64], !P3 ;  /* 0x2140000002147fae */ /* 0x0001e2000d901d64 */
[----:B------:R-:W-:Y:S01]  /*1b150*/  IMAD.MOV.U32 R13, RZ, RZ, R10 ;  /* 0x000000ffff0d7224 */ /* 0x000fe200078e000a */
[C---:B------:R-:W-:Y:S02]  /*1b160*/  LOP3.LUT P3, RZ, R16.reuse, 0x2000, RZ, 0xc0, !PT ;  /* 0x0000200010ff7812 */ /* 0x040fe4000786c0ff */
        /* <DEDUP_REMOVED lines=9> */
.L_x_1467:
[----:B------:R-:W-:Y:S01]  /*1b200*/  IMAD.MOV.U32 R2, RZ, RZ, R14 ;  /* 0x000000ffff027224 */ /* 0x000fe200078e000e */
[----:B------:R-:W-:Y:S06]  /*1b210*/  BRA `(.L_x_1468) ;  /* 0xffffffc000587947 */ /* 0x000fec000383ffff */
.L_x_1385:
[----:B--2---:R2:W3:Y:S02]  /*1b220*/  SYNCS.PHASECHK.TRANS64.TRYWAIT P0, [R7+URZ+0x30860], R2 ;  /* 0x03086002070075a7 */ /* 0x0044e4000800017f */
[----:B---3--:R-:W-:Y:S05]  /*1b230*/  @!P0 NANOSLEEP.SYNCS 0x989680 ;  /* 0x009896800000895d */ /* 0x008fea0003900000 */
[----:B------:R-:W3:Y:S02]  /*1b240*/  @!P0 SYNCS.PHASECHK.TRANS64 P0, [R7+URZ+0x30860], R2 ;  /* 0x03086002070085a7 */ /* 0x000ee4000800007f */
[----:B---3--:R-:W-:Y:S05]  /*1b250*/  @!P0 BRA `(.L_x_1385) ;  /* 0xfffffffc00f08947 */ /* 0x008fea000383ffff */
[----:B------:R-:W-:Y:S05]  /*1b260*/  BRA `(.L_x_1469) ;  /* 0xffffffc000d07947 */ /* 0x000fea000383ffff */
.L_x_1386:
[----:B------:R-:W-:Y:S01]  /*1b270*/  BSSY B1, `(.L_x_1470) ;  /* 0x0000008000017945 */ /* 0x000fe20003800000 */
[----:B------:R-:W-:Y:S02]  /*1b280*/  IMAD.MOV.U32 R13, RZ, RZ, R19 ;  /* 0x000000ffff0d7224 */ /* 0x000fe400078e0013 */
[----:B------:R-:W-:Y:S02]  /*1b290*/  IMAD.MOV.U32 R12, RZ, RZ, RZ ;  /* 0x000000ffff0c7224 */ /* 0x000fe400078e00ff */
[----:B------:R-:W-:Y:S02]  /*1b2a0*/  IMAD.MOV.U32 R11, RZ, RZ, 0x181f ;  /* 0x0000181fff0b7424 */ /* 0x000fe400078e00ff */
[----:B------:R-:W-:-:S07]  /*1b2b0*/  IMAD.MOV.U32 R15, RZ, RZ, -0x1 ;  /* 0xffffffffff0f7424 */ /* 0x000fce00078e00ff */
[----:B012---:R-:W-:Y:S05]  /*1b2c0*/  WARPSYNC.COLLECTIVE R15, `(.L_x_1471) ;  /* 0x000000000f087348 */ /* 0x007fea0003c00000 */
[----:B-1----:R1:W3:Y:S02]  /*1b2d0*/  SHFL.IDX P6, R14, R13, R12, R11 ;  /* 0x0000000c0d0e7389 */ /* 0x0022e400000c000b */
[----:B0123--:R-:W-:Y:S01]  /*1b2e0*/  ENDCOLLECTIVE ;  /* 0x000000000000791b */ /* 0x00ffe20003800000 */
.L_x_1471:
[----:B------:R-:W-:Y:S05]  /*1b2f0*/  BSYNC B1 ;  /* 0x0000000000017941 */ /* 0x000fea0003800000 */
.L_x_1470:
        /* <DEDUP_REMOVED lines=9> */
.L_x_1472:
[----:B------:R-:W-:Y:S02]  /*1b390*/  IMAD.MOV.U32 R13, RZ, RZ, R19 ;  /* 0x000000ffff0d7224 */ /* 0x000fe400078e0013 */
[----:B------:R-:W-:Y:S02]  /*1b3a0*/  IMAD.MOV.U32 R12, RZ, RZ, 0x1 ;  /* 0x00000001ff0c7424 */ /* 0x000fe400078e00ff */
[----:B------:R-:W-:-:S07]  /*1b3b0*/  IMAD.MOV.U32 R2, RZ, RZ, R14 ;  /* 0x000000ffff027224 */ /* 0x000fce00078e000e */
[----:B------:R-:W-:Y:S05]  /*1b3c0*/  WARPSYNC.COLLECTIVE R15, `(.L_x_1473) ;  /* 0x000000000f087348 */ /* 0x000fea0003c00000 */
[----:B------:R0:W1:Y:S02]  /*1b3d0*/  SHFL.IDX P6, R14, R13, R12, R11 ;  /* 0x0000000c0d0e7389 */ /* 0x00006400000c000b */
[----:B01----:R-:W-:Y:S01]  /*1b3e0*/  ENDCOLLECTIVE ;  /* 0x000000000000791b */ /* 0x003fe20003800000 */
.L_x_1473:
        /* <DEDUP_REMOVED lines=18> */
.L_x_1474:
[----:B------:R-:W-:Y:S02]  /*1b510*/  IMAD.MOV.U32 R13, RZ, RZ, R19 ;  /* 0x000000ffff0d7224 */ /* 0x000fe400078e0013 */
[----:B------:R-:W-:Y:S02]  /*1b520*/  IMAD.MOV.U32 R12, RZ, RZ, 0x2 ;  /* 0x00000002ff0c7424 */ /* 0x000fe400078e00ff */
[----:B------:R-:W-:-:S07]  /*1b530*/  IMAD.MOV.U32 R2, RZ, RZ, R14 ;  /* 0x000000ffff027224 */ /* 0x000fce00078e000e */
[----:B------:R-:W-:Y:S05]  /*1b540*/  WARPSYNC.COLLECTIVE R15, `(.L_x_1475) ;  /* 0x000000000f087348 */ /* 0x000fea0003c00000 */
[----:B------:R0:W1:Y:S02]  /*1b550*/  SHFL.IDX P6, R14, R13, R12, R11 ;  /* 0x0000000c0d0e7389 */ /* 0x00006400000c000b */
[----:B01----:R-:W-:Y:S01]  /*1b560*/  ENDCOLLECTIVE ;  /* 0x000000000000791b */ /* 0x003fe20003800000 */
.L_x_1475:
        /* <DEDUP_REMOVED lines=18> */
.L_x_1476:
[----:B------:R-:W-:Y:S02]  /*1b690*/  IMAD.MOV.U32 R13, RZ, RZ, R19 ;  /* 0x000000ffff0d7224 */ /* 0x000fe400078e0013 */
[----:B------:R-:W-:Y:S02]  /*1b6a0*/  IMAD.MOV.U32 R12, RZ, RZ, 0x3 ;  /* 0x00000003ff0c7424 */ /* 0x000fe400078e00ff */
[----:B------:R-:W-:-:S07]  /*1b6b0*/  IMAD.MOV.U32 R2, RZ, RZ, R14 ;  /* 0x000000ffff027224 */ /* 0x000fce00078e000e */
[----:B------:R-:W-:Y:S05]  /*1b6c0*/  WARPSYNC.COLLECTIVE R15, `(.L_x_1477) ;  /* 0x000000000f087348 */ /* 0x000fea0003c00000 */
[----:B------:R0:W1:Y:S02]  /*1b6d0*/  SHFL.IDX P6, R14, R13, R12, R11 ;  /* 0x0000000c0d0e7389 */ /* 0x00006400000c000b */
[----:B01----:R-:W-:Y:S01]  /*1b6e0*/  ENDCOLLECTIVE ;  /* 0x000000000000791b */ /* 0x003fe20003800000 */
.L_x_1477:
        /* <DEDUP_REMOVED lines=13> */
.L_x_1478:
        /* <DEDUP_REMOVED lines=9> */
.L_x_1394:
[----:B0-----:R0:W2:Y:S02]  /*1b850*/  SYNCS.PHASECHK.TRANS64.TRYWAIT P0, [R0+URZ+0x30860], R3 ;  /* 0x03086003000075a7 */ /* 0x0010a4000800017f */
[----:B--2---:R-:W-:Y:S05]  /*1b860*/  @!P0 NANOSLEEP.SYNCS 0x989680 ;  /* 0x009896800000895d */ /* 0x004fea0003900000 */
[----:B------:R-:W2:Y:S02]  /*1b870*/  @!P0 SYNCS.PHASECHK.TRANS64 P0, [R0+URZ+0x30860], R3 ;  /* 0x03086003000085a7 */ /* 0x000ea4000800007f */
[----:B--2---:R-:W-:Y:S05]  /*1b880*/  @!P0 BRA `(.L_x_1394) ;  /* 0xfffffffc00f08947 */ /* 0x004fea000383ffff */
[----:B------:R-:W-:Y:S05]  /*1b890*/  BRA `(.L_x_1480) ;  /* 0xffffffc400407947 */ /* 0x000fea000383ffff */
.L_x_1395:
        /* <DEDUP_REMOVED lines=8> */
.L_x_1482:
[----:B------:R-:W-:Y:S05]  /*1b920*/  BSYNC B0 ;  /* 0x0000000000007941 */ /* 0x000fea0003800000 */
.L_x_1481:
[----:B------:R-:W-:Y:S02]  /*1b930*/  IMAD.MOV.U32 R13, RZ, RZ, R18 ;  /* 0x000000ffff0d7224 */ /* 0x000fe400078e0012 */
[----:B------:R-:W-:Y:S02]  /*1b940*/  IMAD.MOV.U32 R12, RZ, RZ, RZ ;  /* 0x000000ffff0c7224 */ /* 0x000fe400078e00ff */
[----:B------:R-:W-:Y:S02]  /*1b950*/  IMAD.MOV.U32 R11, RZ, RZ, 0x181f ;  /* 0x0000181fff0b7424 */ /* 0x000fe400078e00ff */
[----:B------:R-:W-:Y:S02]  /*1b960*/  IMAD.MOV.U32 R15, RZ, RZ, -0x1 ;  /* 0xffffffffff0f7424 */ /* 0x000fe400078e00ff */
[----:B------:R-:W-:Y:S02]  /*1b970*/  IMAD.MOV.U32 R3, RZ, RZ, R14 ;  /* 0x000000ffff037224 */ /* 0x000fe400078e000e */
[----:B------:R-:W-:-:S07]  /*1b980*/  IMAD.SHL.U32 R6, R33, 0x2, RZ ;  /* 0x0000000221067824 */ /* 0x000fce00078e00ff */
[----:B------:R-:W-:Y:S05]  /*1b990*/  WARPSYNC.COLLECTIVE R15, `(.L_x_1483) ;  /* 0x000000000f087348 */ /* 0x000fea0003c00000 */
[----:B------:R0:W1:Y:S02]  /*1b9a0*/  SHFL.IDX P6, R14, R13, R12, R11 ;  /* 0x0000000c0d0e7389 */ /* 0x00006400000c000b */
[----:B01----:R-:W-:Y:S01]  /*1b9b0*/  ENDCOLLECTIVE ;  /* 0x000000000000791b */ /* 0x003fe20003800000 */
.L_x_1483:
        /* <DEDUP_REMOVED lines=21> */
.L_x_1484:
        /* <DEDUP_REMOVED lines=11> */
.L_x_1485:
[----:B------:R-:W-:Y:S02]  /*1bbc0*/  IMAD.MOV.U32 R13, RZ, RZ, R19 ;  /* 0x000000ffff0d7224 */ /* 0x000fe400078e0013 */
[----:B------:R-:W-:Y:S01]  /*1bbd0*/  IMAD.MOV.U32 R12, RZ, RZ, 0x2 ;  /* 0x00000002ff0c7424 */ /* 0x000fe200078e00ff */
[----:B------:R-:W-:-:S13]  /*1bbe0*/  IADD3 R2, P4, R14, R6, RZ ;  /* 0x000000060e027210 */ /* 0x000fda0007f9e0ff */
[----:B------:R-:W-:Y:S05]  /*1bbf0*/  WARPSYNC.COLLECTIVE R15, `(.L_x_1486) ;  /* 0x000000000f087348 */ /* 0x000fea0003c00000 */
[----:B------:R0:W1:Y:S02]  /*1bc00*/  SHFL.IDX P6, R14, R13, R12, R11 ;  /* 0x0000000c0d0e7389 */ /* 0x00006400000c000b */
[----:B01----:R-:W-:Y:S01]  /*1bc10*/  ENDCOLLECTIVE ;  /* 0x000000000000791b */ /* 0x003fe20003800000 */
.L_x_1486:
        /* <DEDUP_REMOVED lines=12> */
.L_x_1487:
        /* <DEDUP_REMOVED lines=14> */
.L_x_1488:
        /* <DEDUP_REMOVED lines=12> */
.L_x_1489:
        /* <DEDUP_REMOVED lines=9> */
.L_x_1400:
        /* <DEDUP_REMOVED lines=8> */
.L_x_1492:
[----:B------:R-:W-:Y:S05]  /*1bf90*/  BSYNC B0 ;  /* 0x0000000000007941 */ /* 0x000fea0003800000 */
.L_x_1491:
        /* <DEDUP_REMOVED lines=9> */
.L_x_1493:
[----:B------:R-:W-:Y:S02]  /*1c030*/  ULDC UR4, c[0x0][0xc3c] ;  /* 0x00030f0000047ab9 */ /* 0x000fe40000000800 */
[----:B------:R-:W-:-:S13]  /*1c040*/  ISETP.GE.OR P1, PT, R9, UR4, !P0 ;  /* 0x0000000409007c0c */ /* 0x000fda000c726670 */
[----:B------:R-:W0:Y:S08]  /*1c050*/  @!P1 LDC.64 R2, c[0x0][0xc80] ;  /* 0x00032000ff029b82 */ /* 0x000e300000000a00 */
[----:B------:R-:W1:Y:S01]  /*1c060*/  @!P1 LDC.64 R4, c[0x0][0xc78] ;  /* 0x00031e00ff049b82 */ /* 0x000e620000000a00 */
[----:B------:R-:W-:Y:S02]  /*1c070*/  IMAD.MOV.U32 R25, RZ, RZ, RZ ;  /* 0x000000ffff197224 */ /* 0x000fe400078e00ff */
[----:B------:R-:W-:-:S02]  /*1c080*/  IMAD.MOV.U32 R11, RZ, RZ, RZ ;  /* 0x000000ffff0b7224 */ /* 0x000fc400078e00ff */
[----:B------:R-:W-:Y:S02]  /*1c090*/  IMAD.MOV.U32 R7, RZ, RZ, R14 ;  /* 0x000000ffff077224 */ /* 0x000fe400078e000e */
[----:B0-----:R-:W-:-:S05]  /*1c0a0*/  @!P1 IMAD.WIDE R2, R9, 0x4, R2 ;  /* 0x0000000409029825 */ /* 0x001fca00078e0202 */
[----:B------:R1:W2:Y:S02]  /*1c0b0*/  @!P1 LDG.E R6, desc[UR36][R2.64] ;  /* 0x0000002402069981 */ /* 0x0002a4000c1e1900 */
[----:B-1----:R-:W-:-:S05]  /*1c0c0*/  @!P1 IMAD.WIDE R2, R9, 0x4, R4 ;  /* 0x0000000409029825 */ /* 0x002fca00078e0204 */
[----:B------:R-:W3:Y:S01]  /*1c0d0*/  @!P1 LDG.E R5, desc[UR36][R2.64] ;  /* 0x0000002402059981 */ /* 0x000ee2000c1e1900 */
[----:B------:R-:W-:Y:S01]  /*1c0e0*/  IMAD.MOV.U32 R4, RZ, RZ, RZ ;  /* 0x000000ffff047224 */ /* 0x000fe200078e00ff */
[C---:B------:R-:W-:Y:S02]  /*1c0f0*/  ISETP.GE.U32.AND P2, PT, R8.reuse, 0x2, PT ;  /* 0x000000020800780c */ /* 0x040fe40003f46070 */
        /* <DEDUP_REMOVED lines=11> */
.L_x_1494:
[----:B------:R-:W-:Y:S01]  /*1c1b0*/  IMAD.MOV.U32 R12, RZ, RZ, 0x2 ;  /* 0x00000002ff0c7424 */ /* 0x000fe200078e00ff */
[----:B------:R-:W-:-:S05]  /*1c1c0*/  SEL R14, R14, RZ, P1 ;  /* 0x000000ff0e0e7207 */ /* 0x000fca0000800000 */
[----:B------:R-:W-:-:S04]  /*1c1d0*/  IMAD.IADD R5, R13, 0x1, R14 ;  /* 0x000000010d057824 */ /* 0x000fc800078e020e */
[----:B------:R-:W-:-:S07]  /*1c1e0*/  IMAD.MOV.U32 R13, RZ, RZ, R5 ;  /* 0x000000ffff0d7224 */ /* 0x000fce00078e0005 */
[----:B------:R-:W-:Y:S05]  /*1c1f0*/  WARPSYNC.COLLECTIVE R15, `(.L_x_1495) ;  /* 0x000000000f087348 */ /* 0x000fea0003c00000 */
[----:B------:R0:W1:Y:S02]  /*1c200*/  SHFL.UP P6, R14, R13, R12, R11 ;  /* 0x0400000c0d0e7389 */ /* 0x00006400000c000b */
[----:B01----:R-:W-:Y:S01]  /*1c210*/  ENDCOLLECTIVE ;  /* 0x000000000000791b */ /* 0x003fe20003800000 */
.L_x_1495:
[----:B------:R-:W-:Y:S01]  /*1c220*/  IMAD.MOV.U32 R12, RZ, RZ, 0x4 ;  /* 0x00000004ff0c7424 */ /* 0x000fe200078e00ff */
[----:B------:R-:W-:-:S05]  /*1c230*/  SEL R2, R14, RZ, P2 ;  /* 0x000000ff0e027207 */ /* 0x000fca0001000000 */
[----:B------:R-:W-:-:S04]  /*1c240*/  IMAD.IADD R2, R5, 0x1, R2 ;  /* 0x0000000105027824 */ /* 0x000fc800078e0202 */
[----:B------:R-:W-:-:S07]  /*1c250*/  IMAD.MOV.U32 R13, RZ, RZ, R2 ;  /* 0x000000ffff0d7224 */ /* 0x000fce00078e0002 */
[----:B------:R-:W-:Y:S05]  /*1c260*/  WARPSYNC.COLLECTIVE R15, `(.L_x_1496) ;  /* 0x000000000f087348 */ /* 0x000fea0003c00000 */
[----:B------:R0:W1:Y:S02]  /*1c270*/  SHFL.UP P6, R14, R13, R12, R11 ;  /* 0x0400000c0d0e7389 */ /* 0x00006400000c000b */
[----:B01----:R-:W-:Y:S01]  /*1c280*/  ENDCOLLECTIVE ;  /* 0x000000000000791b */ /* 0x003fe20003800000 */
.L_x_1496:
[----:B------:R-:W-:Y:S01]  /*1c290*/  IMAD.MOV.U32 R12, RZ, RZ, 0x8 ;  /* 0x00000008ff0c7424 */ /* 0x000fe200078e00ff */
[----:B------:R-:W-:-:S05]  /*1c2a0*/  SEL R3, R14, RZ, P3 ;  /* 0x000000ff0e037207 */ /* 0x000fca0001800000 */
[----:B------:R-:W-:-:S04]  /*1c2b0*/  IMAD.IADD R3, R2, 0x1, R3 ;  /* 0x0000000102037824 */ /* 0x000fc800078e0203 */
[----:B------:R-:W-:-:S07]  /*1c2c0*/  IMAD.MOV.U32 R13, RZ, RZ, R3 ;  /* 0x000000ffff0d7224 */ /* 0x000fce00078e0003 */
[----:B------:R-:W-:Y:S05]  /*1c2d0*/  WARPSYNC.COLLECTIVE R15, `(.L_x_1497) ;  /* 0x000000000f087348 */ /* 0x000fea0003c00000 */
[----:B------:R0:W1:Y:S02]  /*1c2e0*/  SHFL.UP P6, R14, R13, R12, R11 ;  /* 0x0400000c0d0e7389 */ /* 0x00006400000c000b */
[----:B01----:R-:W-:Y:S01]  /*1c2f0*/  ENDCOLLECTIVE ;  /* 0x000000000000791b */ /* 0x003fe20003800000 */
.L_x_1497:
[----:B------:R-:W-:Y:S01]  /*1c300*/  IMAD.MOV.U32 R12, RZ, RZ, 0x10 ;  /* 0x00000010ff0c7424 */ /* 0x000fe200078e00ff */
[----:B------:R-:W-:-:S05]  /*1c310*/  SEL R14, R14, RZ, P4 ;  /* 0x000000ff0e0e7207 */ /* 0x000fca0002000000 */
[----:B------:R-:W-:-:S04]  /*1c320*/  IMAD.IADD R5, R3, 0x1, R14 ;  /* 0x0000000103057824 */ /* 0x000fc800078e020e */
[----:B------:R-:W-:-:S07]  /*1c330*/  IMAD.MOV.U32 R13, RZ, RZ, R5 ;  /* 0x000000ffff0d7224 */ /* 0x000fce00078e0005 */
[----:B------:R-:W-:Y:S05]  /*1c340*/  WARPSYNC.COLLECTIVE R15, `(.L_x_1498) ;  /* 0x000000000f087348 */ /* 0x000fea0003c00000 */
[----:B------:R0:W1:Y:S02]  /*1c350*/  SHFL.UP P6, R14, R13, R12, R11 ;  /* 0x0400000c0d0e7389 */ /* 0x00006400000c000b */
[----:B01----:R-:W-:Y:S01]  /*1c360*/  ENDCOLLECTIVE ;  /* 0x000000000000791b */ /* 0x003fe20003800000 */
.L_x_1498:
        /* <DEDUP_REMOVED lines=8> */
.L_x_1499:
[----:B------:R-:W-:Y:S05]  /*1c3f0*/  BRA `(.L_x_1500) ;  /* 0xffffffc000947947 */ /* 0x000fea000383ffff */
.L_x_1403:
[----:B------:R-:W-:Y:S01]  /*1c400*/  BSSY B0, `(.L_x_1501) ;  /* 0x0000007000007945 */ /* 0x000fe20003800000 */
[----:B------:R-:W-:Y:S02]  /*1c410*/  IMAD.MOV.U32 R12, RZ, RZ, 0x1 ;  /* 0x00000001ff0c7424 */ /* 0x000fe400078e00ff */
[----:B------:R-:W-:Y:S02]  /*1c420*/  IMAD.MOV.U32 R11, RZ, RZ, RZ ;  /* 0x000000ffff0b7224 */ /* 0x000fe400078e00ff */
[----:B------:R-:W-:-:S07]  /*1c430*/  IMAD.MOV.U32 R15, RZ, RZ, -0x1 ;  /* 0xffffffffff0f7424 */ /* 0x000fce00078e00ff */
[----:B------:R-:W-:Y:S05]  /*1c440*/  WARPSYNC.COLLECTIVE R15, `(.L_x_1502) ;  /* 0x000000000f087348 */ /* 0x000fea0003c00000 */
[----:B------:R0:W1:Y:S02]  /*1c450*/  SHFL.UP P6, R14, R13, R12, R11 ;  /* 0x0400000c0d0e7389 */ /* 0x00006400000c000b */
[----:B01----:R-:W-:Y:S01]  /*1c460*/  ENDCOLLECTIVE ;  /* 0x000000000000791b */ /* 0x003fe20003800000 */
.L_x_1502:
[----:B------:R-:W-:Y:S05]  /*1c470*/  BSYNC B0 ;  /* 0x0000000000007941 */ /* 0x000fea0003800000 */
.L_x_1501:
        /* <DEDUP_REMOVED lines=8> */
.L_x_1503:
[----:B------:R-:W-:Y:S01]  /*1c500*/  IMAD.MOV.U32 R12, RZ, RZ, 0x4 ;  /* 0x00000004ff0c7424 */ /* 0x000fe200078e00ff */
[----:B------:R-:W-:-:S05]  /*1c510*/  SEL R2, R14, RZ, P2 ;  /* 0x000000ff0e027207 */ /* 0x000fca0001000000 */
[----:B------:R-:W-:-:S04]  /*1c520*/  IMAD.IADD R2, R13, 0x1, R2 ;  /* 0x000000010d027824 */ /* 0x000fc800078e0202 */
[----:B------:R-:W-:-:S07]  /*1c530*/  IMAD.MOV.U32 R13, RZ, RZ, R2 ;  /* 0x000000ffff0d7224 */ /* 0x000fce00078e0002 */
[----:B------:R-:W-:Y:S05]  /*1c540*/  WARPSYNC.COLLECTIVE R15, `(.L_x_1504) ;  /* 0x000000000f087348 */ /* 0x000fea0003c00000 */
[----:B------:R0:W1:Y:S02]  /*1c550*/  SHFL.UP P6, R14, R13, R12, R11 ;  /* 0x0400000c0d0e7389 */ /* 0x00006400000c000b */
[----:B01----:R-:W-:Y:S01]  /*1c560*/  ENDCOLLECTIVE ;  /* 0x000000000000791b */ /* 0x003fe20003800000 */
.L_x_1504:
[----:B------:R-:W-:Y:S01]  /*1c570*/  IMAD.MOV.U32 R12, RZ, RZ, 0x8 ;  /* 0x00000008ff0c7424 */ /* 0x000fe200078e00ff */
[----:B------:R-:W-:-:S05]  /*1c580*/  SEL R3, R14, RZ, P3 ;  /* 0x000000ff0e037207 */ /* 0x000fca0001800000 */
[----:B------:R-:W-:-:S04]  /*1c590*/  IMAD.IADD R3, R2, 0x1, R3 ;  /* 0x0000000102037824 */ /* 0x000fc800078e0203 */
[----:B------:R-:W-:-:S07]  /*1c5a0*/  IMAD.MOV.U32 R13, RZ, RZ, R3 ;  /* 0x000000ffff0d7224 */ /* 0x000fce00078e0003 */
[----:B------:R-:W-:Y:S05]  /*1c5b0*/  WARPSYNC.COLLECTIVE R15, `(.L_x_1505) ;  /* 0x000000000f087348 */ /* 0x000fea0003c00000 */
[----:B------:R0:W1:Y:S02]  /*1c5c0*/  SHFL.UP P6, R14, R13, R12, R11 ;  /* 0x0400000c0d0e7389 */ /* 0x00006400000c000b */
[----:B01----:R-:W-:Y:S01]  /*1c5d0*/  ENDCOLLECTIVE ;  /* 0x000000000000791b */ /* 0x003fe20003800000 */
.L_x_1505:
[----:B------:R-:W-:Y:S01]  /*1c5e0*/  IMAD.MOV.U32 R12, RZ, RZ, 0x10 ;  /* 0x00000010ff0c7424 */ /* 0x000fe200078e00ff */
[----:B------:R-:W-:-:S05]  /*1c5f0*/  SEL R14, R14, RZ, P4 ;  /* 0x000000ff0e0e7207 */ /* 0x000fca0002000000 */
[----:B------:R-:W-:-:S04]  /*1c600*/  IMAD.IADD R5, R3, 0x1, R14 ;  /* 0x0000000103057824 */ /* 0x000fc800078e020e */
[----:B------:R-:W-:-:S07]  /*1c610*/  IMAD.MOV.U32 R13, RZ, RZ, R5 ;  /* 0x000000ffff0d7224 */ /* 0x000fce00078e0005 */
[----:B------:R-:W-:Y:S05]  /*1c620*/  WARPSYNC.COLLECTIVE R15, `(.L_x_1506) ;  /* 0x000000000f087348 */ /* 0x000fea0003c00000 */
[----:B------:R0:W1:Y:S02]  /*1c630*/  SHFL.UP P6, R14, R13, R12, R11 ;  /* 0x0400000c0d0e7389 */ /* 0x00006400000c000b */
[----:B01----:R-:W-:Y:S01]  /*1c640*/  ENDCOLLECTIVE ;  /* 0x000000000000791b */ /* 0x003fe20003800000 */
.L_x_1506:
        /* <DEDUP_REMOVED lines=8> */
.L_x_1507:
[----:B------:R-:W-:Y:S05]  /*1c6d0*/  BRA `(.L_x_1508) ;  /* 0xffffffc000807947 */ /* 0x000fea000383ffff */
.L_x_1405:
[----:B------:R-:W-:Y:S01]  /*1c6e0*/  BSSY B0, `(.L_x_1509) ;  /* 0x0000006000007945 */ /* 0x000fe20003800000 */
[----:B------:R-:W-:Y:S01]  /*1c6f0*/  PLOP3.LUT P6, PT, P6, PT, PT, 0x8, 0x0 ;  /* 0x000000000000781c */ /* 0x000fe200037ce170 */
[----:B------:R-:W-:-:S12]  /*1c700*/  IMAD.MOV.U32 R15, RZ, RZ, -0x1 ;  /* 0xffffffffff0f7424 */ /* 0x000fd800078e00ff */
[----:B0-----:R-:W-:Y:S05]  /*1c710*/  WARPSYNC.COLLECTIVE R15, `(.L_x_1510) ;  /* 0x000000000f087348 */ /* 0x001fea0003c00000 */
[----:B------:R-:W-:Y:S01]  /*1c720*/  VOTE.ANY R14, PT, P6 ;  /* 0x00000000000e7806 */ /* 0x000fe200030e0100 */
[----:B0-----:R-:W-:Y:S06]  /*1c730*/  ENDCOLLECTIVE ;  /* 0x000000000000791b */ /* 0x001fec0003800000 */
.L_x_1510:
[----:B------:R-:W-:Y:S05]  /*1c740*/  BSYNC B0 ;  /* 0x0000000000007941 */ /* 0x000fea0003800000 */
.L_x_1509:
[----:B------:R-:W-:Y:S02]  /*1c750*/  IMAD.MOV.U32 R3, RZ, RZ, R14 ;  /* 0x000000ffff037224 */ /* 0x000fe400078e000e */
[----:B------:R-:W-:Y:S02]  /*1c760*/  IMAD.MOV.U32 R13, RZ, RZ, R25 ;  /* 0x000000ffff0d7224 */ /* 0x000fe400078e0019 */
[----:B------:R0:W1:Y:S01]  /*1c770*/  POPC R12, R3 ;  /* 0x00000003000c7309 */ /* 0x0000620000000000 */
[----:B------:R-:W-:Y:S02]  /*1c780*/  IMAD.MOV.U32 R11, RZ, RZ, 0x1f ;  /* 0x0000001fff0b7424 */ /* 0x000fe400078e00ff */
[----:B------:R-:W-:-:S07]  /*1c790*/  IMAD.MOV.U32 R15, RZ, RZ, -0x1 ;  /* 0xffffffffff0f7424 */ /* 0x000fce00078e00ff */
[----:B01----:R-:W-:Y:S05]  /*1c7a0*/  WARPSYNC.COLLECTIVE R15, `(.L_x_1511) ;  /* 0x000000000f087348 */ /* 0x003fea0003c00000 */
[----:B-1----:R1:W2:Y:S02]  /*1c7b0*/  SHFL.IDX P6, R14, R13, R12, R11 ;  /* 0x0000000c0d0e7389 */ /* 0x0022a400000c000b */
[----:B012---:R-:W-:Y:S01]  /*1c7c0*/  ENDCOLLECTIVE ;  /* 0x000000000000791b */ /* 0x007fe20003800000 */
.L_x_1511:
[----:B------:R-:W-:Y:S02]  /*1c7d0*/  IMAD.IADD R27, R12, 0x1, R27 ;  /* 0x000000010c1b7824 */ /* 0x000fe400078e021b */
[----:B------:R-:W-:Y:S02]  /*1c7e0*/  IMAD.MOV.U32 R13, RZ, RZ, R4 ;  /* 0x000000ffff0d7224 */ /* 0x000fe400078e0004 */
[----:B------:R-:W-:-:S07]  /*1c7f0*/  IMAD.MOV.U32 R25, RZ, RZ, R14 ;  /* 0x000000ffff197224 */ /* 0x000fce00078e000e */
[----:B------:R-:W-:Y:S05]  /*1c800*/  WARPSYNC.COLLECTIVE R15, `(.L_x_1512) ;  /* 0x000000000f087348 */ /* 0x000fea0003c00000 */
[----:B------:R0:W1:Y:S02]  /*1c810*/  SHFL.IDX P6, R14, R13, R12, R11 ;  /* 0x0000000c0d0e7389 */ /* 0x00006400000c000b */
[----:B01----:R-:W-:Y:S01]  /*1c820*/  ENDCOLLECTIVE ;  /* 0x000000000000791b */ /* 0x003fe20003800000 */
.L_x_1512:
[----:B------:R-:W-:Y:S01]  /*1c830*/  IMAD.MOV.U32 R4, RZ, RZ, R14 ;  /* 0x000000ffff047224 */ /* 0x000fe200078e000e */
[----:B------:R-:W-:Y:S06]  /*1c840*/  BRA `(.L_x_1513) ;  /* 0xffffffc000647947 */ /* 0x000fec000383ffff */
.L_x_1407:
[----:B------:R-:W-:Y:S01]  /*1c850*/  BSSY B0, `(.L_x_1514) ;  /* 0x0000007000007945 */ /* 0x000fe20003800000 */
[----:B------:R-:W-:Y:S02]  /*1c860*/  IMAD.MOV.U32 R13, RZ, RZ, R2 ;  /* 0x000000ffff0d7224 */ /* 0x000fe400078e0002 */
[----:B------:R-:W-:Y:S02]  /*1c870*/  IMAD.MOV.U32 R11, RZ, RZ, 0x1f ;  /* 0x0000001fff0b7424 */ /* 0x000fe400078e00ff */
[----:B------:R-:W-:-:S07]  /*1c880*/  IMAD.MOV.U32 R15, RZ, RZ, -0x1 ;  /* 0xffffffffff0f7424 */ /* 0x000fce00078e00ff */
[----:B0-23--:R-:W-:Y:S05]  /*1c890*/  WARPSYNC.COLLECTIVE R15, `(.L_x_1515) ;  /* 0x000000000f087348 */ /* 0x00dfea0003c00000 */
[----:B------:R1:W4:Y:S02]  /*1c8a0*/  SHFL.IDX P6, R14, R13, R12, R11 ;  /* 0x0000000c0d0e7389 */ /* 0x00032400000c000b */
[----:B01234-:R-:W-:Y:S01]  /*1c8b0*/  ENDCOLLECTIVE ;  /* 0x000000000000791b */ /* 0x01ffe20003800000 */
.L_x_1515:
[----:B------:R-:W-:Y:S05]  /*1c8c0*/  BSYNC B0 ;  /* 0x0000000000007941 */ /* 0x000fea0003800000 */
.L_x_1514:
[----:B------:R-:W-:Y:S01]  /*1c8d0*/  IMAD.MOV.U32 R6, RZ, RZ, R14 ;  /* 0x000000ffff067224 */ /* 0x000fe200078e000e */
[----:B------:R-:W-:Y:S06]  /*1c8e0*/  BRA `(.L_x_1406) ;  /* 0xffffffc000547947 */ /* 0x000fec000383ffff */
.L_x_1413:
[----:B0-----:R0:W1:Y:S02]  /*1c8f0*/  SYNCS.PHASECHK.TRANS64.TRYWAIT P0, [R7+URZ+0x30820], R0 ;  /* 0x03082000070075a7 */ /* 0x001064000800017f */
[----:B-1----:R-:W-:Y:S05]  /*1c900*/  @!P0 NANOSLEEP.SYNCS 0x989680 ;  /* 0x009896800000895d */ /* 0x002fea0003900000 */
[----:B------:R-:W1:Y:S02]  /*1c910*/  @!P0 SYNCS.PHASECHK.TRANS64 P0, [R7+URZ+0x30820], R0 ;  /* 0x03082000070085a7 */ /* 0x000e64000800007f */
[----:B-1----:R-:W-:Y:S05]  /*1c920*/  @!P0 BRA `(.L_x_1413) ;  /* 0xfffffffc00f08947 */ /* 0x002fea000383ffff */
[----:B------:R-:W-:Y:S05]  /*1c930*/  BRA `(.L_x_1516) ;  /* 0xffffffc800ac7947 */ /* 0x000fea000383ffff */
.L_x_1414:
[----:B------:R-:W1:Y:S01]  /*1c940*/  S2R R2, SR_TID.X ;  /* 0x0000000000027919 */ /* 0x000e620000002100 */
[----:B------:R-:W-:Y:S01]  /*1c950*/  BSSY B0, `(.L_x_1517) ;  /* 0x000000a000007945 */ /* 0x000fe20003800000 */
[----:B------:R-:W-:Y:S02]  /*1c960*/  IMAD.MOV.U32 R12, RZ, RZ, RZ ;  /* 0x000000ffff0c7224 */ /* 0x000fe400078e00ff */
[----:B------:R-:W-:Y:S02]  /*1c970*/  IMAD.MOV.U32 R11, RZ, RZ, 0x1f ;  /* 0x0000001fff0b7424 */ /* 0x000fe400078e00ff */
[----:B------:R-:W-:Y:S01]  /*1c980*/  IMAD.MOV.U32 R15, RZ, RZ, -0x1 ;  /* 0xffffffffff0f7424 */ /* 0x000fe200078e00ff */
[----:B-1----:R-:W-:-:S04]  /*1c990*/  SHF.R.U32.HI R2, RZ, 0x5, R2 ;  /* 0x00000005ff027819 */ /* 0x002fc80000011602 */
[----:B------:R-:W-:-:S05]  /*1c9a0*/  LOP3.LUT R2, R2, 0x3, RZ, 0xc0, !PT ;  /* 0x0000000302027812 */ /* 0x000fca00078ec0ff */
[----:B------:R-:W-:-:S07]  /*1c9b0*/  IMAD.MOV.U32 R13, RZ, RZ, R2 ;  /* 0x000000ffff0d7224 */ /* 0x000fce00078e0002 */
[----:B0-2---:R-:W-:Y:S05]  /*1c9c0*/  WARPSYNC.COLLECTIVE R15, `(.L_x_1518) ;  /* 0x000000000f087348 */ /* 0x005fea0003c00000 */
[----:B------:R1:W3:Y:S02]  /*1c9d0*/  SHFL.IDX P6, R14, R13, R12, R11 ;  /* 0x0000000c0d0e7389 */ /* 0x0002e400000c000b */
[----:B0123--:R-:W-:Y:S01]  /*1c9e0*/  ENDCOLLECTIVE ;  /* 0x000000000000791b */ /* 0x00ffe20003800000 */
.L_x_1518:
[----:B------:R-:W-:Y:S05]  /*1c9f0*/  BSYNC B0 ;  /* 0x0000000000007941 */ /* 0x000fea0003800000 */
.L_x_1517:
[----:B------:R-:W-:Y:S05]  /*1ca00*/  BRA `(.L_x_1519) ;  /* 0xffffffc800947947 */ /* 0x000fea000383ffff */
.L_x_1417:
[----:B------:R-:W-:Y:S01]  /*1ca10*/  BSSY B1, `(.L_x_1520) ;  /* 0x0000006000017945 */ /* 0x000fe20003800000 */
[----:B------:R-:W-:-:S07]  /*1ca20*/  IMAD.MOV.U32 R15, RZ, RZ, -0x1 ;  /* 0xffffffffff0f7424 */ /* 0x000fce00078e00ff */
[----:B0-2---:R-:W-:Y:S05]  /*1ca30*/  WARPSYNC.COLLECTIVE R15, `(.L_x_1521) ;  /* 0x000000000f0c7348 */ /* 0x005fea0003c00000 */
[----:B------:R-:W-:Y:S02]  /*1ca40*/  ELECT P6, UR62, PT ;  /* 0x00000000003e782f */ /* 0x000fe400038c0000 */
[----:B------:R-:W-:Y:S01]  /*1ca50*/  MOV R14, UR62 ;  /* 0x0000003e000e7c02 */ /* 0x000fe20008000f00 */
[----:B0-2---:R-:W-:Y:S10]  /*1ca60*/  ENDCOLLECTIVE ;  /* 0x000000000000791b */ /* 0x005ff40003800000 */
.L_x_1521:
[----:B------:R-:W-:Y:S05]  /*1ca70*/  BSYNC B1 ;  /* 0x0000000000017941 */ /* 0x000fea0003800000 */
.L_x_1520:
[----:B------:R-:W-:Y:S05]  /*1ca80*/  BRA `(.L_x_1522) ;  /* 0xffffffc8008c7947 */ /* 0x000fea000383ffff */
.L_x_1419:
[----:B0-----:R0:W1:Y:S02]  /*1ca90*/  SYNCS.PHASECHK.TRANS64.TRYWAIT P1, [R5+URZ+0x30840], R0 ;  /* 0x03084000050075a7 */ /* 0x001064000802017f */
[----:B-1----:R-:W-:Y:S05]  /*1caa0*/  @!P1 NANOSLEEP.SYNCS 0x989680 ;  /* 0x009896800000995d */ /* 0x002fea0003900000 */
[----:B------:R-:W1:Y:S02]  /*1cab0*/  @!P1 SYNCS.PHASECHK.TRANS64 P1, [R5+URZ+0x30840], R0 ;  /* 0x03084000050095a7 */ /* 0x000e64000802007f */
[----:B-1----:R-:W-:Y:S05]  /*1cac0*/  @!P1 BRA `(.L_x_1419) ;  /* 0xfffffffc00f09947 */ /* 0x002fea000383ffff */
[----:B------:R-:W-:Y:S05]  /*1cad0*/  BRA `(.L_x_1523) ;  /* 0xffffffc800b47947 */ /* 0x000fea000383ffff */
.L_x_1421:
[----:B-1----:R1:W3:Y:S02]  /*1cae0*/  SYNCS.PHASECHK.TRANS64.TRYWAIT P1, [R3+URZ+0x30840], R2 ;  /* 0x03084002030075a7 */ /* 0x0022e4000802017f */
[----:B---3--:R-:W-:Y:S05]  /*1caf0*/  @!P1 NANOSLEEP.SYNCS 0x989680 ;  /* 0x009896800000995d */ /* 0x008fea0003900000 */
[----:B------:R-:W3:Y:S02]  /*1cb00*/  @!P1 SYNCS.PHASECHK.TRANS64 P1, [R3+URZ+0x30840], R2 ;  /* 0x03084002030095a7 */ /* 0x000ee4000802007f */
[----:B---3--:R-:W-:Y:S05]  /*1cb10*/  @!P1 BRA `(.L_x_1421) ;  /* 0xfffffffc00f09947 */ /* 0x008fea000383ffff */
[----:B------:R-:W-:Y:S05]  /*1cb20*/  BRA `(.L_x_1524) ;  /* 0xffffffc800c07947 */ /* 0x000fea000383ffff */
.L_x_1423:
[----:B---3--:R3:W4:Y:S02]  /*1cb30*/  SYNCS.PHASECHK.TRANS64.TRYWAIT P1, [R5+URZ+0x30860], R0 ;  /* 0x03086000050075a7 */ /* 0x008724000802017f */
[----:B----4-:R-:W-:Y:S05]  /*1cb40*/  @!P1 NANOSLEEP.SYNCS 0x989680 ;  /* 0x009896800000995d */ /* 0x010fea0003900000 */
[----:B------:R-:W4:Y:S02]  /*1cb50*/  @!P1 SYNCS.PHASECHK.TRANS64 P1, [R5+URZ+0x30860], R0 ;  /* 0x03086000050095a7 */ /* 0x000f24000802007f */
[----:B----4-:R-:W-:Y:S05]  /*1cb60*/  @!P1 BRA `(.L_x_1423) ;  /* 0xfffffffc00f09947 */ /* 0x010fea000383ffff */
[----:B------:R-:W-:Y:S05]  /*1cb70*/  BRA `(.L_x_1525) ;  /* 0xffffffc800bc7947 */ /* 0x000fea000383ffff */
.L_x_1526:
        /* <DEDUP_REMOVED lines=16> */
.L_x_3275:


//--------------------- .text._ZN7cutlass13device_kernelIN5flash11enable_sm90INS1_16FlashAttnFwdSm90INS1_25CollectiveMainloopFwdSm90ILi2EN4cute5tupleIJNS5_1CILi1EEES8_S8_EEENS6_IJNS7_ILi128EEENS7_ILi64EEENS7_ILi256EEEEEELi256ENS_10bfloat16_tEfNS_4arch4Sm90ELb0ELb1ELb1ELb1ELb1ELb1ELb0ELb1ELb1ELb1ELb1ELb0EEENS1_21CollectiveEpilogueFwdINS6_IJSA_SC_SB_EEES9_SE_SG_Li256ELb1ELb1ELb1ELb0EEENS1_36VarlenDynamicPersistentTileSchedulerILi128ELi64ELi256ELi128ELb1ELb1ELb1ELb1ELb0ELb1EEEEEEEEEvNT_6ParamsE --------------------------
	.section	.text._ZN7cutlass13device_kernelIN5flash11enable_sm90INS1_16FlashAttnFwdSm90INS1_25CollectiveMainloopFwdSm90ILi2EN4cute5tupleIJNS5_1CILi1EEES8_S8_EEENS6_IJNS7_ILi128EEENS7_ILi64EEENS7_ILi256EEEEEELi256ENS_10bfloat16_tEfNS_4arch4Sm90ELb0ELb1ELb1ELb1ELb1ELb1ELb0ELb1ELb1ELb1ELb1ELb0EEENS1_21CollectiveEpilogueFwdINS6_IJSA_SC_SB_EEES9_SE_SG_Li256ELb1ELb1ELb1ELb0EEENS1_36VarlenDynamicPersistentTileSchedulerILi128ELi64ELi256ELi128ELb1ELb1ELb1ELb1ELb0ELb1EEEEEEEEEvNT_6ParamsE,"ax",@progbits
	.align	128
.text._ZN7cutlass13device_kernelIN5flash11enable_sm90INS1_16FlashAttnFwdSm90INS1_25CollectiveMainloopFwdSm90ILi2EN4cute5tupleIJNS5_1CILi1EEES8_S8_EEENS6_IJNS7_ILi128EEENS7_ILi64EEENS7_ILi256EEEEEELi256ENS_10bfloat16_tEfNS_4arch4Sm90ELb0ELb1ELb1ELb1ELb1ELb1ELb0ELb1ELb1ELb1ELb1ELb0EEENS1_21CollectiveEpilogueFwdINS6_IJSA_SC_SB_EEES9_SE_SG_Li256ELb1ELb1ELb1ELb0EEENS1_36VarlenDynamicPersistentTileSchedulerILi128ELi64ELi256ELi128ELb1ELb1ELb1ELb1ELb0ELb1EEEEEEEEEvNT_6ParamsE:
        .type           _ZN7cutlass13device_kernelIN5flash11enable_sm90INS1_16FlashAttnFwdSm90INS1_25CollectiveMainloopFwdSm90ILi2EN4cute5tupleIJNS5_1CILi1EEES8_S8_EEENS6_IJNS7_ILi128EEENS7_ILi64EEENS7_ILi256EEEEEELi256ENS_10bfloat16_tEfNS_4arch4Sm90ELb0ELb1ELb1ELb1ELb1ELb1ELb0ELb1ELb1ELb1ELb1ELb0EEENS1_21CollectiveEpilogueFwdINS6_IJSA_SC_SB_EEES9_SE_SG_Li256ELb1ELb1ELb1ELb0EEENS1_36VarlenDynamicPersistentTileSchedulerILi128ELi64ELi256ELi128ELb1ELb1ELb1ELb1ELb0ELb1EEEEEEEEEvNT_6ParamsE,@function
        .size           _ZN7cutlass13device_kernelIN5flash11enable_sm90INS1_16FlashAttnFwdSm90INS1_25CollectiveMainloopFwdSm90ILi2EN4cute5tupleIJNS5_1CILi1EEES8_S8_EEENS6_IJNS7_ILi128EEENS7_ILi64EEENS7_ILi256EEEEEELi256ENS_10bfloat16_tEfNS_4arch4Sm90ELb0ELb1ELb1ELb1ELb1ELb1ELb0ELb1ELb1ELb1ELb1ELb0EEENS1_21CollectiveEpilogueFwdINS6_IJSA_SC_SB_EEES9_SE_SG_Li256ELb1ELb1ELb1ELb0EEENS1_36VarlenDynamicPersistentTileSchedulerILi128ELi64ELi256ELi128ELb1ELb1ELb1ELb1ELb0ELb1EEEEEEEEEvNT_6ParamsE,(.L_x_3276 - _ZN7cutlass13device_kernelIN5flash11enable_sm90INS1_16FlashAttnFwdSm90INS1_25CollectiveMainloopFwdSm90ILi2EN4cute5tupleIJNS5_1CILi1EEES8_S8_EEENS6_IJNS7_ILi128EEENS7_ILi64EEENS7_ILi256EEEEEELi256ENS_10bfloat16_tEfNS_4arch4Sm90ELb0ELb1ELb1ELb1ELb1ELb1ELb0ELb1ELb1ELb1ELb1ELb0EEENS1_21CollectiveEpilogueFwdINS6_IJSA_SC_SB_EEES9_SE_SG_Li256ELb1ELb1ELb1ELb0EEENS1_36VarlenDynamicPersistentTileSchedulerILi128ELi64ELi256ELi128ELb1ELb1ELb1ELb1ELb0ELb1EEEEEEEEEvNT_6ParamsE)
        .other          _ZN7cutlass13device_kernelIN5flash11enable_sm90INS1_16FlashAttnFwdSm90INS1_25CollectiveMainloopFwdSm90ILi2EN4cute5tupleIJNS5_1CILi1EEES8_S8_EEENS6_IJNS7_ILi128EEENS7_ILi64EEENS7_ILi256EEEEEELi256ENS_10bfloat16_tEfNS_4arch4Sm90ELb0ELb1ELb1ELb1ELb1ELb1ELb0ELb1ELb1ELb1ELb1ELb0EEENS1_21CollectiveEpilogueFwdINS6_IJSA_SC_SB_EEES9_SE_SG_Li256ELb1ELb1ELb1ELb0EEENS1_36VarlenDynamicPersistentTileSchedulerILi128ELi64ELi256ELi128ELb1ELb1ELb1ELb1ELb0ELb1EEEEEEEEEvNT_6ParamsE,@"STO_CUDA_ENTRY STV_DEFAULT"
_ZN7cutlass13device_kernelIN5flash11enable_sm90INS1_16FlashAttnFwdSm90INS1_25CollectiveMainloopFwdSm90ILi2EN4cute5tupleIJNS5_1CILi1EEES8_S8_EEENS6_IJNS7_ILi128EEENS7_ILi64EEENS7_ILi256EEEEEELi256ENS_10bfloat16_tEfNS_4arch4Sm90ELb0ELb1ELb1ELb1ELb1ELb1ELb0ELb1ELb1ELb1ELb1ELb0EEENS1_21CollectiveEpilogueFwdINS6_IJSA_SC_SB_EEES9_SE_SG_Li256ELb1ELb1ELb1ELb0EEENS1_36VarlenDynamicPersistentTileSchedulerILi128ELi64ELi256ELi128ELb1ELb1ELb1ELb1ELb0ELb1EEEEEEEEEvNT_6ParamsE:
        /* <DEDUP_REMOVED lines=18> */
.L_x_1528:
[----:B------:R-:W-:Y:S05]  /*0120*/  BSYNC B0 ;  /* 0x0000000000007941 */ /* 0x000fea0003800000 */
.L_x_1527:
        /* <DEDUP_REMOVED lines=41> */
.L_x_1529:
        /* <DEDUP_REMOVED lines=22> */
.L_x_1530:
        /* <DEDUP_REMOVED lines=18> */
.L_x_1531:
        /* <DEDUP_REMOVED lines=22> */
.L_x_1532:
        /* <DEDUP_REMOVED lines=22> */
.L_x_1533:
[----:B0-----:R-:W-:Y:S01]  /*0900*/  UMOV UR4, 0x1 ;  /* 0x0000000100047882 */ /* 0x001fe20000000000 */
[----:B------:R-:W-:Y:S01]  /*0910*/  PLOP3.LUT P0, PT, PT, PT, UP0, 0x80, 0x0 ;  /* 0x000000000000781c */ /* 0x000fe20003f0f008 */
[----:B------:R-:W-:Y:S01]  /*0920*/  USEL UR4, UR4, 0x2, !UP0 ;  /* 0x0000000204047887 */ /* 0x000fe2000c000000 */
[----:B------:R-:W-:Y:S01]  /*0930*/  NOP ;  /* 0x0000000000007918 */ /* 0x000fe20000000000 */
[----:B------:R-:W-:Y:S01]  /*0940*/  ULDC.64 UR60, c[0x0][0x208] ;  /* 0x00008200003c7ab9 */ /* 0x000fe20000000a00 */
[----:B------:R-:W-:Y:S03]  /*0950*/  BSSY B9, `(.L_x_1534) ;  /* 0x0002d48000097945 */ /* 0x000fe60003800000 */
[----:B------:R-:W-:-:S05]  /*0960*/  IMAD.U32 R3, RZ, RZ, UR4 ;  /* 0x00000004ff037e24 */ /* 0x000fca000f8e00ff */
[----:B------:R0:W-:Y:S01]  /*0970*/  STL [R1+0xdc], R3 ;  /* 0x0000dc0301007387 */ /* 0x0001e20000100800 */
[----:B-12-4-:R-:W-:Y:S06]  /*0980*/  BAR.SYNC.DEFER_BLOCKING 0x0 ;  /* 0x0000000000007b1d */ /* 0x016fec0000010000 */
[----:B------:R-:W-:Y:S05]  /*0990*/  @!P0 BRA `(.L_x_1535) ;  /* 0x0000024c00c48947 */ /* 0x000fea0003800000 */
.L_x_1536:
[----:B------:R-:W-:-:S08]  /*09a0*/  NOP ;  /* 0x0000000000007918 */ /* 0x000fd00000000000 */
[----:B------:R-:W1:Y:S02]  /*09b0*/  USETMAXREG.TRY_ALLOC.CTAPOOL UP0, 0xe8 ;  /* 0x000000e8000079c8 */ /* 0x000e640008000600 */
[----:B-1----:R-:W-:-:S13]  /*09c0*/  PLOP3.LUT P0, PT, PT, PT, UP0, 0x80, 0x0 ;  /* 0x000000000000781c */ /* 0x002fda0003f0f008 */
[----:B------:R-:W-:Y:S05]  /*09d0*/  @!P0 BRA `(.L_x_1536) ;  /* 0xfffffffc00f08947 */ /* 0x000fea000383ffff */
[----:B------:R-:W1:Y:S08]  /*09e0*/  S2UR UR4, SR_CgaCtaId ;  /* 0x00000000000479c3 */ /* 0x000e700000008800 */
[----:B------:R-:W-:Y:S06]  /*09f0*/  BAR.ARV 0x8, 0x180 ;  /* 0x0206000000007b1d */ /* 0x000fec0000002000 */
[----:B------:R-:W-:-:S02]  /*0a00*/  MOV R17, 0x400 ;  /* 0x0000040000117802 */ /* 0x000fc40000000f00 */
[----:B------:R-:W-:Y:S01]  /*0a10*/  BAR.SYNC.DEFER_BLOCKING 0x5, 0x180 ;  /* 0x0146000000007b1d */ /* 0x000fe20000010000 */
[----:B-1----:R-:W-:-:S05]  /*0a20*/  IMAD.U32 R2, RZ, RZ, UR4 ;  /* 0x00000004ff027e24 */ /* 0x002fca000f8e00ff */
[----:B------:R-:W-:Y:S01]  /*0a30*/  ULDC UR4, c[0x0][0xc3c] ;  /* 0x00030f0000047ab9 */ /* 0x000fe20000000800 */
[----:B------:R-:W-:Y:S01]  /*0a40*/  LEA R17, R2, R17, 0x18 ;  /* 0x0000001102117211 */ /* 0x000fe200078ec0ff */
[----:B------:R-:W-:Y:S04]  /*0a50*/  STL [R1+0xc], R2 ;  /* 0x00000c0201007387 */ /* 0x000fe80000100800 */
[----:B------:R-:W1:Y:S01]  /*0a60*/  LDS.128 R24, [R17+0x308d0] ;  /* 0x0308d00011187984 */ /* 0x000e620000000c00 */
[----:B------:R-:W-:Y:S06]  /*0a70*/  BAR.ARV 0x4, 0x180 ;  /* 0x0106000000007b1d */ /* 0x000fec0000002000 */
[----:B-1----:R-:W-:-:S13]  /*0a80*/  ISETP.GE.AND P0, PT, R27, UR4, PT ;  /* 0x000000041b007c0c */ /* 0x002fda000bf06270 */
[----:B------:R-:W-:Y:S05]  /*0a90*/  @P0 BRA `(.L_x_1537) ;  /* 0x000002d000cc0947 */ /* 0x000fea0003800000 */
[----:B------:R-:W2:Y:S01]  /*0aa0*/  LDL R2, [R1+0xdc] ;  /* 0x0000dc0001027983 */ /* 0x000ea20000100800 */
[----:B------:R-:W-:Y:S02]  /*0ab0*/  VIADD R0, R0, 0xffffff80 ;  /* 0xffffff8000007836 */ /* 0x000fe40000000000 */
[----:B------:R-:W-:Y:S02]  /*0ac0*/  IMAD.MOV.U32 R200, RZ, RZ, RZ ;  /* 0x000000ffffc87224 */ /* 0x000fe400078e00ff */
[----:B------:R-:W-:Y:S01]  /*0ad0*/  IMAD.MOV.U32 R218, RZ, RZ, RZ ;  /* 0x000000ffffda7224 */ /* 0x000fe200078e00ff */
[----:B0-----:R-:W-:Y:S01]  /*0ae0*/  SHF.R.S32.HI R3, RZ, 0x1f, R0 ;  /* 0x0000001fff037819 */ /* 0x001fe20000011400 */
[----:B------:R-:W-:-:S03]  /*0af0*/  IMAD.MOV.U32 R202, RZ, RZ, RZ ;  /* 0x000000ffffca7224 */ /* 0x000fc600078e00ff */
[CC--:B------:R-:W-:Y:S02]  /*0b00*/  LEA.HI R6, R3.reuse, R0.reuse, RZ, 0x3 ;  /* 0x0000000003067211 */ /* 0x0c0fe400078f18ff */
[CC--:B------:R-:W-:Y:S02]  /*0b10*/  LEA.HI R8, R3.reuse, R0.reuse, RZ, 0x6 ;  /* 0x0000000003087211 */ /* 0x0c0fe400078f30ff */
[CC--:B------:R-:W-:Y:S02]  /*0b20*/  LEA.HI R5, R3.reuse, R0.reuse, RZ, 0x2 ;  /* 0x0000000003057211 */ /* 0x0c0fe400078f10ff */
[----:B------:R-:W-:Y:S01]  /*0b30*/  LEA.HI R4, R3, R0, RZ, 0x5 ;  /* 0x0000000003047211 */ /* 0x000fe200078f28ff */
[----:B------:R-:W-:Y:S01]  /*0b40*/  IMAD.SHL.U32 R8, R8, 0x8, RZ ;  /* 0x0000000808087824 */ /* 0x000fe200078e00ff */
[----:B------:R-:W-:Y:S02]  /*0b50*/  LOP3.LUT R9, R6, 0xfffffff8, RZ, 0xc0, !PT ;  /* 0xfffffff806097812 */ /* 0x000fe400078ec0ff */
[----:B------:R-:W-:Y:S01]  /*0b60*/  LOP3.LUT R13, R5, 0xfffffffc, RZ, 0xc0, !PT ;  /* 0xfffffffc050d7812 */ /* 0x000fe200078ec0ff */
[----:B------:R-:W-:Y:S01]  /*0b70*/  IMAD.SHL.U32 R4, R4, 0x20, RZ ;  /* 0x0000002004047824 */ /* 0x000fe200078e00ff */
[----:B------:R-:W-:Y:S01]  /*0b80*/  SHF.R.S32.HI R22, RZ, 0x3, R6 ;  /* 0x00000003ff167819 */ /* 0x000fe20000011406 */
[----:B------:R-:W-:Y:S01]  /*0b90*/  IMAD.IADD R12, R0, 0x1, -R9 ;  /* 0x00000001000c7824 */ /* 0x000fe200078e0a09 */
[----:B------:R-:W-:Y:S01]  /*0ba0*/  LOP3.LUT R29, R8, 0xfffffe00, RZ, 0xc0, !PT ;  /* 0xfffffe00081d7812 */ /* 0x000fe200078ec0ff */
[----:B------:R-:W-:Y:S01]  /*0bb0*/  IMAD.IADD R13, R0, 0x1, -R13 ;  /* 0x00000001000d7824 */ /* 0x000fe200078e0a0d */
[----:B------:R-:W-:Y:S01]  /*0bc0*/  LOP3.LUT R4, R4, 0xfffffc00, RZ, 0xc0, !PT ;  /* 0xfffffc0004047812 */ /* 0x000fe200078ec0ff */
[----:B------:R-:W-:Y:S01]  /*0bd0*/  VIADD R6, R22, 0x60 ;  /* 0x0000006016067836 */ /* 0x000fe20000000000 */
[----:B------:R-:W-:Y:S01]  /*0be0*/  STL [R1+0x84], R12 ;  /* 0x0000840c01007387 */ /* 0x000fe20000100800 */
[----:B------:R-:W-:-:S02]  /*0bf0*/  IMAD.SHL.U32 R204, R12, 0x4, RZ ;  /* 0x000000040ccc7824 */ /* 0x000fc400078e00ff */
[----:B------:R-:W-:Y:S02]  /*0c00*/  IMAD.SHL.U32 R18, R12, 0x8, RZ ;  /* 0x000000080c127824 */ /* 0x000fe400078e00ff */
[----:B------:R-:W-:Y:S02]  /*0c10*/  VIADD R20, R204, 0x40 ;  /* 0x00000040cc147836 */ /* 0x000fe40000000000 */
[----:B------:R-:W-:Y:S02]  /*0c20*/  VIADD R23, R22, 0x20 ;  /* 0x0000002016177836 */ /* 0x000fe40000000000 */
[----:B------:R-:W-:Y:S01]  /*0c30*/  IMAD.IADD R203, R204, 0x1, R20 ;  /* 0x00000001cccb7824 */ /* 0x000fe200078e0214 */
[----:B--2---:R-:W-:Y:S02]  /*0c40*/  R2UR UR4, R2 ;  /* 0x00000000020472ca */ /* 0x004fe400000e0000 */
[CC--:B------:R-:W-:Y:S02]  /*0c50*/  LEA.HI R2, R3.reuse, R0.reuse, RZ, 0x4 ;  /* 0x0000000003027211 */ /* 0x0c0fe400078f20ff */
[----:B------:R-:W-:-:S02]  /*0c60*/  LEA.HI R3, R3, R0, RZ, 0x7 ;  /* 0x0000000003037211 */ /* 0x000fc400078f38ff */
[----:B------:R-:W-:Y:S02]  /*0c70*/  SHF.R.S32.HI R7, RZ, 0x4, R2 ;  /* 0x00000004ff077819 */ /* 0x000fe40000011402 */
[----:B------:R-:W-:Y:S02]  /*0c80*/  LOP3.LUT R11, R3, 0xffffff80, RZ, 0xc0, !PT ;  /* 0xffffff80030b7812 */ /* 0x000fe400078ec0ff */
[C---:B------:R-:W-:Y:S02]  /*0c90*/  LOP3.LUT R5, R2.reuse, 0x3fffff0, RZ, 0xc0, !PT ;  /* 0x03fffff002057812 */ /* 0x040fe400078ec0ff */
[----:B------:R-:W-:Y:S01]  /*0ca0*/  LEA.HI R2, R2, R7, RZ, 0x1 ;  /* 0x0000000702027211 */ /* 0x000fe200078f08ff */
[C---:B------:R-:W-:Y:S01]  /*0cb0*/  IMAD.IADD R24, R0.reuse, 0x1, -R11 ;  /* 0x0000000100187824 */ /* 0x040fe200078e0a0b */
[----:B------:R-:W-:Y:S01]  /*0cc0*/  ULOP3.LUT UR4, UR4, 0x1, URZ, 0xfc, !UPT ;  /* 0x0000000104047892 */ /* 0x000fe2000f8efc3f */
[----:B------:R-:W-:Y:S01]  /*0cd0*/  IMAD.IADD R5, R0, 0x1, -R5 ;  /* 0x0000000100057824 */ /* 0x000fe200078e0a05 */
[----:B------:R-:W-:-:S02]  /*0ce0*/  LOP3.LUT R2, R2, 0x1ffffffe, RZ, 0xc0, !PT ;  /* 0x1ffffffe02027812 */ /* 0x000fc400078ec0ff */
[----:B------:R-:W-:Y:S01]  /*0cf0*/  SHF.R.S32.HI R9, RZ, 0x1f, R24 ;  /* 0x0000001fff097819 */ /* 0x000fe20000011418 */
[----:B------:R-:W-:Y:S01]  /*0d00*/  IMAD R5, R5, 0x40, R4 ;  /* 0x0000004005057824 */ /* 0x000fe200078e0204 */
[----:B------:R-:W-:Y:S01]  /*0d10*/  SHF.R.S32.HI R0, RZ, 0x7, R3 ;  /* 0x00000007ff007819 */ /* 0x000fe20000011403 */
[----:B------:R-:W-:Y:S01]  /*0d20*/  IMAD.IADD R2, R7, 0x1, -R2 ;  /* 0x0000000107027824 */ /* 0x000fe200078e0a02 */
[----:B------:R-:W-:Y:S01]  /*0d30*/  LEA.HI R10, R9, R24, RZ, 0x2 ;  /* 0x00000018090a7211 */ /* 0x000fe200078f10ff */
[----:B------:R-:W-:Y:S01]  /*0d40*/  STL [R1+0xa8], R24 ;  /* 0x0000a81801007387 */ /* 0x000fe20000100800 */
[----:B------:R-:W-:Y:S01]  /*0d50*/  LEA.HI R3, R3, R0, RZ, 0x1 ;  /* 0x0000000003037211 */ /* 0x000fe200078f08ff */
[----:B------:R-:W-:Y:S01]  /*0d60*/  IMAD R2, R2, 0x8, R5 ;  /* 0x0000000802027824 */ /* 0x000fe200078e0205 */
[--C-:B------:R-:W-:Y:S01]  /*0d70*/  SHF.R.S32.HI R4, RZ, 0x2, R10.reuse ;  /* 0x00000002ff047819 */ /* 0x100fe2000001140a */
[----:B------:R-:W-:Y:S01]  /*0d80*/  STL [R1+0x10], R22 ;  /* 0x0000101601007387 */ /* 0x000fe20000100800 */
[----:B------:R-:W-:-:S02]  /*0d90*/  SHF.R.S32.HI R7, RZ, 0x1f, R10 ;  /* 0x0000001fff077819 */ /* 0x000fc4000001140a */
[----:B------:R-:W-:Y:S01]  /*0da0*/  LOP3.LUT R3, R3, 0x3fffffe, RZ, 0xc0, !PT ;  /* 0x03fffffe03037812 */ /* 0x000fe200078ec0ff */
[----:B------:R0:W-:Y:S01]  /*0db0*/  STL [R1+0xd8], R2 ;  /* 0x0000d80201007387 */ /* 0x0001e20000100800 */
[----:B------:R-:W-:Y:S02]  /*0dc0*/  LEA.HI R7, R7, R4, RZ, 0x3 ;  /* 0x0000000407077211 */ /* 0x000fe400078f18ff */
[----:B------:R-:W-:Y:S01]  /*0dd0*/  LEA.HI R9, R9, R24, RZ, 0x5 ;  /* 0x0000001809097211 */ /* 0x000fe200078f28ff */
[----:B------:R-:W-:Y:S01]  /*0de0*/  IMAD.IADD R3, R0, 0x1, -R3 ;  /* 0x0000000100037824 */ /* 0x000fe200078e0a03 */
[----:B------:R-:W-:Y:S01]  /*0df0*/  LOP3.LUT R7, R7, 0xfffffff8, RZ, 0xc0, !PT ;  /* 0xfffffff807077812 */ /* 0x000fe200078ec0ff */
[----:B------:R-:W-:Y:S01]  /*0e00*/  STL [R1+0x48], R20 ;  /* 0x0000481401007387 */ /* 0x000fe20000100800 */
[C---:B------:R-:W-:Y:S02]  /*0e10*/  LEA.HI R0, R13.reuse, R13, RZ, 0x1 ;  /* 0x0000000d0d007211 */ /* 0x040fe400078f08ff */
[----:B------:R-:W-:Y:S01]  /*0e20*/  SHF.R.S32.HI R9, RZ, 0x5, R9 ;  /* 0x00000005ff097819 */ /* 0x000fe20000011409 */
[----:B0-----:R-:W-:Y:S01]  /*0e30*/  VIADD R2, R22, 0x40 ;  /* 0x0000004016027836 */ /* 0x001fe20000000000 */
[----:B------:R-:W-:Y:S01]  /*0e40*/  LOP3.LUT R0, R0, 0x1ffffffe, RZ, 0xc0, !PT ;  /* 0x1ffffffe00007812 */ /* 0x000fe200078ec0ff */
[----:B------:R-:W-:Y:S01]  /*0e50*/  IMAD.IADD R4, R4, 0x1, -R7 ;  /* 0x0000000104047824 */ /* 0x000fe200078e0a07 */
[----:B------:R-:W-:Y:S01]  /*0e60*/  SHF.R.S32.HI R7, RZ, 0x1f, R6 ;  /* 0x0000001fff077819 */ /* 0x000fe20000011406 */
[----:B------:R0:W-:Y:S01]  /*0e70*/  STL [R1+0xc8], R23 ;  /* 0x0000c81701007387 */ /* 0x0001e20000100800 */
[----:B------:R-:W-:Y:S01]  /*0e80*/  SHF.R.S32.HI R5, RZ, 0x1f, R2 ;  /* 0x0000001fff057819 */ /* 0x000fe20000011402 */
[----:B------:R-:W-:Y:S01]  /*0e90*/  IMAD.IADD R13, R13, 0x1, -R0 ;  /* 0x000000010d0d7824 */ /* 0x000fe200078e0a00 */
[----:B------:R-:W-:Y:S01]  /*0ea0*/  LEA.HI R7, R7, R6, RZ, 0x3 ;  /* 0x0000000607077211 */ /* 0x000fe200078f18ff */
[----:B------:R-:W-:Y:S01]  /*0eb0*/  IMAD.SHL.U32 R6, R6, 0x40, RZ ;  /* 0x0000004006067824 */ /* 0x000fe200078e00ff */
[----:B------:R-:W-:Y:S01]  /*0ec0*/  LEA.HI R5, R5, R2, RZ, 0x3 ;  /* 0x0000000205057211 */ /* 0x000fe200078f18ff */
[----:B------:R-:W-:Y:S01]  /*0ed0*/  IMAD.SHL.U32 R2, R2, 0x40, RZ ;  /* 0x0000004002027824 */ /* 0x000fe200078e00ff */
[----:B------:R-:W-:Y:S01]  /*0ee0*/  STL [R1+0x70], R29 ;  /* 0x0000701d01007387 */ /* 0x000fe20000100800 */
[----:B------:R-:W-:Y:S01]  /*0ef0*/  IMAD.SHL.U32 R15, R7, 0x40, RZ ;  /* 0x00000040070f7824 */ /* 0x000fe200078e00ff */
[----:B------:R-:W-:Y:S01]  /*0f00*/  LOP3.LUT R14, R6, 0x1c0, RZ, 0xc0, !PT ;  /* 0x000001c0060e7812 */ /* 0x000fe200078ec0ff */
[----:B------:R-:W-:Y:S01]  /*0f10*/  IMAD.SHL.U32 R6, R5, 0x40, RZ ;  /* 0x0000004005067824 */ /* 0x000fe200078e00ff */
[----:B------:R-:W-:Y:S01]  /*0f20*/  LOP3.LUT R0, R2, 0x1c0, RZ, 0xc0, !PT ;  /* 0x000001c002007812 */ /* 0x000fe200078ec0ff */
[----:B------:R-:W-:Y:S01]  /*0f30*/  IMAD R4, R9, 0x10, R4 ;  /* 0x0000001009047824 */ /* 0x000fe200078e0204 */
[----:B------:R-:W-:-:S02]  /*0f40*/  SHF.R.S32.HI R2, RZ, 0x1f, R203 ;  /* 0x0000001fff027819 */ /* 0x000fc400000114cb */
[----:B------:R-:W-:Y:S01]  /*0f50*/  LOP3.LUT R5, R0, 0x38, R18, 0xf8, !PT ;  /* 0x0000003800057812 */ /* 0x000fe200078ef812 */
[----:B------:R-:W-:Y:S01]  /*0f60*/  IMAD R4, R3, 0x40, R4 ;  /* 0x0000004003047824 */ /* 0x000fe200078e0204 */
[----:B------:R-:W-:Y:S01]  /*0f70*/  SHF.R.U32.HI R12, RZ, 0x3, R0 ;  /* 0x00000003ff0c7819 */ /* 0x000fe20000011600 */
[----:B------:R-:W-:Y:S01]  /*0f80*/  VIADD R3, R204, 0x60 ;  /* 0x00000060cc037836 */ /* 0x000fe20000000000 */
[----:B------:R-:W-:Y:S02]  /*0f90*/  LOP3.LUT R11, R6, 0xfffffe00, RZ, 0xc0, !PT ;  /* 0xfffffe00060b7812 */ /* 0x000fe400078ec0ff */
[----:B------:R-:W-:Y:S02]  /*0fa0*/  LEA.HI R201, R2, R203, RZ, 0x3 ;  /* 0x000000cb02c97211 */ /* 0x000fe400078f18ff */
[----:B------:R-:W-:Y:S02]  /*0fb0*/  LOP3.LUT R19, R15, 0xfffffe00, RZ, 0xc0, !PT ;  /* 0xfffffe000f137812 */ /* 0x000fe400078ec0ff */
[----:B------:R-:W-:-:S02]  /*0fc0*/  LOP3.LUT R15, R11, R5, R12, 0xf6, !PT ;  /* 0x000000050b0f7212 */ /* 0x000fc400078ef60c */
[C---:B------:R-:W-:Y:S02]  /*0fd0*/  LOP3.LUT R16, R14.reuse, 0x38, R18, 0xf8, !PT ;  /* 0x000000380e107812 */ /* 0x040fe400078ef812 */
[----:B------:R-:W-:Y:S02]  /*0fe0*/  SHF.R.U32.HI R6, RZ, 0x3, R14 ;  /* 0x00000003ff067819 */ /* 0x000fe4000001160e */
[----:B------:R-:W-:Y:S02]  /*0ff0*/  LOP3.LUT R5, R14, 0x38, R201, 0xf8, !PT ;  /* 0x000000380e057812 */ /* 0x000fe400078ef8c9 */
[----:B------:R-:W-:Y:S02]  /*1000*/  LOP3.LUT R21, R19, R16, R6, 0xf6, !PT ;  /* 0x0000001013157212 */ /* 0x000fe400078ef606 */
[----:B------:R-:W-:Y:S01]  /*1010*/  LOP3.LUT R14, R5, R6, RZ, 0x3c, !PT ;  /* 0x00000006050e7212 */ /* 0x000fe200078e3cff */
[----:B------:R-:W-:Y:S01]  /*1020*/  IMAD.SHL.U32 R5, R23, 0x40, RZ ;  /* 0x0000004017057824 */ /* 0x000fe200078e00ff */
[----:B------:R-:W-:-:S02]  /*1030*/  SHF.R.S32.HI R6, RZ, 0x1f, R23 ;  /* 0x0000001fff067819 */ /* 0x000fc40000011417 */
[--C-:B------:R-:W-:Y:S01]  /*1040*/  LOP3.LUT R7, R0, 0x38, R201.reuse, 0xf8, !PT ;  /* 0x0000003800077812 */ /* 0x100fe200078ef8c9 */
[----:B------:R-:W-:Y:S01]  /*1050*/  IMAD.SHL.U32 R0, R22, 0x40, RZ ;  /* 0x0000004016007824 */ /* 0x000fe200078e00ff */
[----:B------:R-:W-:Y:S01]  /*1060*/  LEA.HI R6, R6, R23, RZ, 0x3 ;  /* 0x0000001706067211 */ /* 0x000fe200078f18ff */
[----:B0-----:R-:W-:Y:S01]  /*1070*/  VIADD R23, R18, 0xc0 ;  /* 0x000000c012177836 */ /* 0x001fe20000000000 */
[----:B------:R-:W-:Y:S02]  /*1080*/  LEA.HI R2, R2, R203, RZ, 0x6 ;  /* 0x000000cb02027211 */ /* 0x000fe400078f30ff */
[----:B------:R-:W-:Y:S01]  /*1090*/  LOP3.LUT R22, R0, 0x1c0, RZ, 0xc0, !PT ;  /* 0x000001c000167812 */ /* 0x000fe200078ec0ff */
[----:B------:R-:W-:Y:S01]  /*10a0*/  IMAD.SHL.U32 R6, R6, 0x40, RZ ;  /* 0x0000004006067824 */ /* 0x000fe200078e00ff */
[----:B------:R-:W-:Y:S01]  /*10b0*/  LOP3.LUT R28, R5, 0x1c0, RZ, 0xc0, !PT ;  /* 0x000001c0051c7812 */ /* 0x000fe200078ec0ff */
[----:B------:R-:W-:Y:S01]  /*10c0*/  IMAD.SHL.U32 R2, R2, 0x80, RZ ;  /* 0x0000008002027824 */ /* 0x000fe200078e00ff */
[----:B------:R-:W-:Y:S01]  /*10d0*/  SHF.R.U32.HI R30, RZ, 0x3, R22 ;  /* 0x00000003ff1e7819 */ /* 0x000fe20000011616 */
[----:B------:R-:W-:Y:S01]  /*10e0*/  STL [R1+0x64], R22 ;  /* 0x0000641601007387 */ /* 0x000fe20000100800 */
[----:B------:R-:W-:-:S02]  /*10f0*/  LOP3.LUT R0, R22, 0x38, R201, 0xf8, !PT ;  /* 0x0000003816007812 */ /* 0x000fc400078ef8c9 */
[----:B------:R-:W-:Y:S01]  /*1100*/  SHF.R.U32.HI R16, RZ, 0x3, R28 ;  /* 0x00000003ff107819 */ /* 0x000fe2000001161c */
[----:B------:R-:W-:Y:S01]  /*1110*/  STL [R1+0x60], R28 ;  /* 0x0000601c01007387 */ /* 0x000fe20000100800 */
[----:B------:R-:W-:Y:S02]  /*1120*/  LOP3.LUT R8, R6, 0xfffffe00, RZ, 0xc0, !PT ;  /* 0xfffffe0006087812 */ /* 0x000fe400078ec0ff */
[----:B------:R-:W-:Y:S01]  /*1130*/  LOP3.LUT R10, R10, 0x7ffffffc, RZ, 0xc0, !PT ;  /* 0x7ffffffc0a0a7812 */ /* 0x000fe200078ec0ff */
[----:B------:R-:W-:Y:S01]  /*1140*/  STL [R1+0xd0], R30 ;  /* 0x0000d01e01007387 */ /* 0x000fe20000100800 */
[----:B------:R-:W-:Y:S01]  /*1150*/  LOP3.LUT R5, R0, R30, RZ, 0x3c, !PT ;  /* 0x0000001e00057212 */ /* 0x000fe200078e3cff */
[----:B------:R-:W-:Y:S01]  /*1160*/  IMAD.U32 R0, RZ, RZ, UR4 ;  /* 0x00000004ff007e24 */ /* 0x000fe2000f8e00ff */
[----:B------:R-:W-:Y:S01]  /*1170*/  LOP3.LUT R12, R7, R12, RZ, 0x3c, !PT ;  /* 0x0000000c070c7212 */ /* 0x000fe200078e3cff */
[----:B------:R-:W-:Y:S01]  /*1180*/  STL [R1+0xcc], R16 ;  /* 0x0000cc1001007387 */ /* 0x000fe20000100800 */
[----:B------:R-:W-:Y:S01]  /*1190*/  LOP3.LUT R2, R2, 0xffffe000, RZ, 0xc0, !PT ;  /* 0xffffe00002027812 */ /* 0x000fe200078ec0ff */
[----:B------:R-:W-:Y:S01]  /*11a0*/  IMAD.IADD R10, R24, 0x1, -R10 ;  /* 0x00000001180a7824 */ /* 0x000fe200078e0a0a */
[----:B------:R-:W-:Y:S01]  /*11b0*/  LOP3.LUT R7, R28, 0x38, R201, 0xf8, !PT ;  /* 0x000000381c077812 */ /* 0x000fe200078ef8c9 */
[----:B------:R-:W-:Y:S01]  /*11c0*/  STL [R1+0x6c], R8 ;  /* 0x00006c0801007387 */ /* 0x000fe20000100800 */
[----:B------:R-:W-:Y:S01]  /*11d0*/  IADD3 R11, R12, R2, R11 ;  /* 0x000000020c0b7210 */ /* 0x000fe20007ffe00b */
[----:B------:R-:W-:Y:S01]  /*11e0*/  VIADD R12, R204, 0x20 ;  /* 0x00000020cc0c7836 */ /* 0x000fe20000000000 */
[----:B------:R-:W-:Y:S01]  /*11f0*/  LOP3.LUT R7, R7, R16, RZ, 0x3c, !PT ;  /* 0x0000001007077212 */ /* 0x000fe200078e3cff */
[----:B------:R-:W-:Y:S01]  /*1200*/  STL [R1+0xd4], R4 ;  /* 0x0000d40401007387 */ /* 0x000fe20000100800 */
[----:B------:R-:W-:Y:S01]  /*1210*/  IMAD.SHL.U32 R225, R10, 0x2, RZ ;  /* 0x000000020ae17824 */ /* 0x000fe200078e00ff */
[----:B------:R-:W-:-:S02]  /*1220*/  IADD3 R9, R14, R2, R19 ;  /* 0x000000020e097210 */ /* 0x000fc40007ffe013 */
[----:B------:R-:W-:Y:S01]  /*1230*/  STL [R1+0x90], RZ ;  /* 0x000090ff01007387 */ /* 0x000fe20000100800 */
[----:B------:R-:W-:Y:S01]  /*1240*/  VIADD R41, R225, 0x8 ;  /* 0x00000008e1297836 */ /* 0x000fe20000000000 */
[-C--:B------:R-:W-:Y:S01]  /*1250*/  IADD3 R5, R5, R2.reuse, R29 ;  /* 0x0000000205057210 */ /* 0x080fe20007ffe01d */
[C---:B------:R-:W-:Y:S01]  /*1260*/  VIADD R40, R225.reuse, 0x10 ;  /* 0x00000010e1287836 */ /* 0x040fe20000000000 */
[----:B------:R0:W-:Y:S01]  /*1270*/  STL [R1+0x68], R0 ;  /* 0x0000680001007387 */ /* 0x0001e20000100800 */
[----:B------:R-:W-:Y:S01]  /*1280*/  VIADD R39, R225, 0x18 ;  /* 0x00000018e1277836 */ /* 0x000fe20000000000 */
[----:B------:R-:W-:Y:S01]  /*1290*/  IADD3 R7, R7, R2, R8 ;  /* 0x0000000207077210 */ /* 0x000fe20007ffe008 */
[C---:B------:R-:W-:Y:S01]  /*12a0*/  VIADD R38, R225.reuse, 0x20 ;  /* 0x00000020e1267836 */ /* 0x040fe20000000000 */
[----:B------:R-:W-:Y:S01]  /*12b0*/  STL [R1+0x50], RZ ;  /* 0x000050ff01007387 */ /* 0x000fe20000100800 */
[----:B------:R-:W-:Y:S01]  /*12c0*/  VIADD R37, R225, 0x28 ;  /* 0x00000028e1257836 */ /* 0x000fe20000000000 */
[----:B------:R-:W-:Y:S01]  /*12d0*/  SHF.R.S32.HI R42, RZ, 0x1f, R41 ;  /* 0x0000001fff2a7819 */ /* 0x000fe20000011429 */
[----:B------:R-:W-:Y:S01]  /*12e0*/  VIADD R2, R17, 0x10400 ;  /* 0x0001040011027836 */ /* 0x000fe20000000000 */
[----:B------:R1:W-:Y:S01]  /*12f0*/  STL [R1+0x18], R12 ;  /* 0x0000180c01007387 */ /* 0x0003e20000100800 */
[C---:B------:R-:W-:Y:S01]  /*1300*/  VIADD R36, R225.reuse, 0x30 ;  /* 0x00000030e1247836 */ /* 0x040fe20000000000 */
[----:B0-----:R-:W-:Y:S01]  /*1310*/  LOP3.LUT R0, R22, 0x38, R18, 0xf8, !PT ;  /* 0x0000003816007812 */ /* 0x001fe200078ef812 */
[----:B------:R-:W-:Y:S01]  /*1320*/  VIADD R22, R18, 0x80 ;  /* 0x0000008012167836 */ /* 0x000fe20000000000 */
[----:B------:R-:W-:Y:S01]  /*1330*/  STL [R1+0x4c], R3 ;  /* 0x00004c0301007387 */ /* 0x000fe20000100800 */
[----:B------:R-:W-:Y:S01]  /*1340*/  VIADD R35, R225, 0x38 ;  /* 0x00000038e1237836 */ /* 0x000fe20000000000 */
[----:B------:R-:W-:Y:S01]  /*1350*/  LOP3.LUT R6, R29, R0, R30, 0xf6, !PT ;  /* 0x000000001d067212 */ /* 0x000fe200078ef61e */
[C---:B------:R-:W-:Y:S01]  /*1360*/  VIADD R34, R225.reuse, 0x40 ;  /* 0x00000040e1227836 */ /* 0x040fe20000000000 */
[----:B------:R-:W-:Y:S01]  /*1370*/  SHF.R.S32.HI R14, RZ, 0x1f, R22 ;  /* 0x0000001fff0e7819 */ /* 0x000fe20000011416 */
[----:B------:R-:W-:Y:S01]  /*1380*/  VIADD R33, R225, 0x48 ;  /* 0x00000048e1217836 */ /* 0x000fe20000000000 */
[----:B-1----:R-:W-:Y:S01]  /*1390*/  SHF.R.S32.HI R12, RZ, 0x1f, R12 ;  /* 0x0000001fff0c7819 */ /* 0x002fe2000001140c */
[----:B------:R-:W-:Y:S01]  /*13a0*/  STL [R1+0x80], R6 ;  /* 0x0000800601007387 */ /* 0x000fe20000100800 */
[----:B------:R-:W-:Y:S01]  /*13b0*/  LOP3.LUT R0, R28, 0x38, R18, 0xf8, !PT ;  /* 0x000000381c007812 */ /* 0x000fe200078ef812 */
[----:B------:R-:W-:Y:S01]  /*13c0*/  IMAD R10, R15, 0x2, R2 ;  /* 0x000000020f0a7824 */ /* 0x000fe200078e0202 */
[----:B------:R-:W-:Y:S01]  /*13d0*/  SHF.R.S32.HI R41, RZ, 0x1f, R40 ;  /* 0x0000001fff297819 */ /* 0x000fe20000011428 */
[----:B------:R0:W-:Y:S01]  /*13e0*/  STL [R1+0x8], R14 ;  /* 0x0000080e01007387 */ /* 0x0001e20000100800 */
[----:B------:R-:W-:Y:S01]  /*13f0*/  SHF.R.S32.HI R40, RZ, 0x1f, R39 ;  /* 0x0000001fff287819 */ /* 0x000fe20000011427 */
[C---:B------:R-:W-:Y:S01]  /*1400*/  VIADD R32, R225.reuse, 0x50 ;  /* 0x00000050e1207836 */ /* 0x040fe20000000000 */
[----:B------:R-:W-:Y:S01]  /*1410*/  SHF.R.S32.HI R39, RZ, 0x1f, R38 ;  /* 0x0000001fff277819 */ /* 0x000fe20000011426 */
[----:B------:R1:W-:Y:S01]  /*1420*/  STL [R1+0xa0], R12 ;  /* 0x0000a00c01007387 */ /* 0x0003e20000100800 */
[----:B------:R-:W-:Y:S01]  /*1430*/  SHF.R.S32.HI R38, RZ, 0x1f, R37 ;  /* 0x0000001fff267819 */ /* 0x000fe20000011425 */
[C---:B------:R-:W-:Y:S01]  /*1440*/  VIADD R31, R225.reuse, 0x58 ;  /* 0x00000058e11f7836 */ /* 0x040fe20000000000 */
[----:B------:R-:W-:Y:S01]  /*1450*/  SHF.R.S32.HI R37, RZ, 0x1f, R36 ;  /* 0x0000001fff257819 */ /* 0x000fe20000011424 */
[C---:B------:R-:W-:Y:S01]  /*1460*/  VIADD R30, R225.reuse, 0x60 ;  /* 0x00000060e11e7836 */ /* 0x040fe20000000000 */
[----:B------:R-:W-:Y:S01]  /*1470*/  SHF.R.S32.HI R36, RZ, 0x1f, R35 ;  /* 0x0000001fff247819 */ /* 0x000fe20000011423 */
[C---:B------:R-:W-:Y:S01]  /*1480*/  VIADD R29, R225.reuse, 0x68 ;  /* 0x00000068e11d7836 */ /* 0x040fe20000000000 */
[----:B0-----:R-:W-:Y:S01]  /*1490*/  SHF.R.S32.HI R14, RZ, 0x1f, R20 ;  /* 0x0000001fff0e7819 */ /* 0x001fe20000011414 */
[C---:B------:R-:W-:Y:S01]  /*14a0*/  VIADD R28, R225.reuse, 0x70 ;  /* 0x00000070e11c7836 */ /* 0x040fe20000000000 */
[----:B------:R-:W-:Y:S01]  /*14b0*/  SHF.R.S32.HI R35, RZ, 0x1f, R34 ;  /* 0x0000001fff237819 */ /* 0x000fe20000011422 */
[----:B------:R-:W-:Y:S01]  /*14c0*/  VIADD R24, R225, 0x78 ;  /* 0x00000078e1187836 */ /* 0x000fe20000000000 */
[----:B-1----:R-:W-:Y:S01]  /*14d0*/  SHF.R.S32.HI R12, RZ, 0x1f, R3 ;  /* 0x0000001fff0c7819 */ /* 0x002fe20000011403 */
[----:B------:R0:W-:Y:S01]  /*14e0*/  STL [R1+0x9c], R14 ;  /* 0x00009c0e01007387 */ /* 0x0001e20000100800 */
[----:B------:R-:W-:Y:S01]  /*14f0*/  LOP3.LUT R3, R8, R0, R16, 0xf6, !PT ;  /* 0x0000000008037212 */ /* 0x000fe200078ef610 */
[----:B------:R-:W-:Y:S01]  /*1500*/  IMAD R0, R21, 0x2, R2 ;  /* 0x0000000215007824 */ /* 0x000fe200078e0202 */
[----:B------:R-:W-:Y:S01]  /*1510*/  SHF.R.S32.HI R34, RZ, 0x1f, R33 ;  /* 0x0000001fff227819 */ /* 0x000fe20000011421 */
[----:B------:R-:W-:Y:S01]  /*1520*/  STL [R1+0x98], R12 ;  /* 0x0000980c01007387 */ /* 0x000fe20000100800 */
[----:B------:R-:W-:Y:S01]  /*1530*/  SHF.R.S32.HI R33, RZ, 0x1f, R32 ;  /* 0x0000001fff217819 */ /* 0x000fe20000011420 */
[--C-:B------:R-:W-:Y:S01]  /*1540*/  IMAD R8, R3, 0x2, R2.reuse ;  /* 0x0000000203087824 */ /* 0x100fe200078e0202 */
[----:B------:R-:W-:Y:S01]  /*1550*/  SHF.R.S32.HI R32, RZ, 0x1f, R31 ;  /* 0x0000001fff207819 */ /* 0x000fe2000001141f */
[----:B------:R-:W-:Y:S01]  /*1560*/  STL [R1+0xb8], R10 ;  /* 0x0000b80a01007387 */ /* 0x000fe20000100800 */
[----:B------:R-:W-:Y:S01]  /*1570*/  IMAD R3, R5, 0x2, R2 ;  /* 0x0000000205037824 */ /* 0x000fe200078e0202 */
        /* <DEDUP_REMOVED lines=8> */
[----:B------:R2:W-:Y:S01]  /*1600*/  STL [R1+0xc0], R8 ;  /* 0x0000c00801007387 */ /* 0x0005e20000100800 */
[----:B0-----:R-:W-:Y:S01]  /*1610*/  VIADD R14, R225, 0xa0 ;  /* 0x000000a0e10e7836 */ /* 0x001fe20000000000 */
[----:B------:R-:W-:Y:S01]  /*1620*/  SHF.R.S32.HI R28, RZ, 0x1f, R24 ;  /* 0x0000001fff1c7819 */ /* 0x000fe20000011418 */
[--C-:B------:R-:W-:Y:S01]  /*1630*/  IMAD R5, R11, 0x2, R2.reuse ;  /* 0x000000020b057824 */ /* 0x100fe200078e0202 */
[----:B------:R0:W-:Y:S01]  /*1640*/  STL [R1+0xc4], R3 ;  /* 0x0000c40301007387 */ /* 0x0001e20000100800 */
[----:B-1----:R-:W-:Y:S01]  /*1650*/  IMAD R0, R7, 0x2, R2 ;  /* 0x0000000207007824 */ /* 0x002fe200078e0202 */
[----:B------:R-:W-:Y:S01]  /*1660*/  SHF.R.S32.HI R24, RZ, 0x1f, R21 ;  /* 0x0000001fff187819 */ /* 0x000fe20000011415 */
[C---:B------:R-:W-:Y:S01]  /*1670*/  VIADD R12, R225.reuse, 0xa8 ;  /* 0x000000a8e10c7836 */ /* 0x040fe20000000000 */
[----:B------:R-:W-:Y:S01]  /*1680*/  SHF.R.S32.HI R21, RZ, 0x1f, R20 ;  /* 0x0000001fff157819 */ /* 0x000fe20000011414 */
[C---:B------:R-:W-:Y:S01]  /*1690*/  VIADD R11, R225.reuse, 0xb0 ;  /* 0x000000b0e10b7836 */ /* 0x040fe20000000000 */
[----:B------:R1:W-:Y:S01]  /*16a0*/  STL [R1+0xbc], R0 ;  /* 0x0000bc0001007387 */ /* 0x0003e20000100800 */
[C---:B------:R-:W-:Y:S01]  /*16b0*/  VIADD R10, R225.reuse, 0xb8 ;  /* 0x000000b8e10a7836 */ /* 0x040fe20000000000 */
[----:B------:R-:W-:Y:S01]  /*16c0*/  SHF.R.S32.HI R20, RZ, 0x1f, R16 ;  /* 0x0000001fff147819 */ /* 0x000fe20000011410 */
[----:B--2---:R-:W-:Y:S01]  /*16d0*/  VIADD R8, R225, 0xc8 ;  /* 0x000000c8e1087836 */ /* 0x004fe20000000000 */
[----:B------:R-:W-:Y:S01]  /*16e0*/  SHF.R.S32.HI R16, RZ, 0x1f, R15 ;  /* 0x0000001fff107819 */ /* 0x000fe2000001140f */
[----:B0-----:R-:W-:Y:S01]  /*16f0*/  IMAD R3, R9, 0x2, R2 ;  /* 0x0000000209037824 */ /* 0x001fe200078e0202 */
[----:B------:R-:W-:Y:S01]  /*1700*/  SHF.R.S32.HI R15, RZ, 0x1f, R14 ;  /* 0x0000001fff0f7819 */ /* 0x000fe2000001140e */
[C---:B------:R-:W-:Y:S01]  /*1710*/  VIADD R9, R225.reuse, 0xc0 ;  /* 0x000000c0e1097836 */ /* 0x040fe20000000000 */
[----:B------:R0:W-:Y:S01]  /*1720*/  STL [R1+0xb4], R5 ;  /* 0x0000b40501007387 */ /* 0x0001e20000100800 */
[C---:B------:R-:W-:Y:S01]  /*1730*/  VIADD R7, R225.reuse, 0xd0 ;  /* 0x000000d0e1077836 */ /* 0x040fe20000000000 */
[----:B------:R-:W-:Y:S01]  /*1740*/  SHF.R.S32.HI R14, RZ, 0x1f, R12 ;  /* 0x0000001fff0e7819 */ /* 0x000fe2000001140c */
[----:B-1----:R-:W-:Y:S01]  /*1750*/  IMAD R0, R6, 0x2, R2 ;  /* 0x0000000206007824 */ /* 0x002fe200078e0202 */
[----:B------:R-:W-:Y:S01]  /*1760*/  SHF.R.S32.HI R2, RZ, 0x3, R201 ;  /* 0x00000003ff027819 */ /* 0x000fe200000114c9 */
[----:B------:R1:W-:Y:S01]  /*1770*/  STL [R1+0xac], R3 ;  /* 0x0000ac0301007387 */ /* 0x0003e20000100800 */
[----:B------:R-:W-:Y:S01]  /*1780*/  VIADD R6, R225, 0xd8 ;  /* 0x000000d8e1067836 */ /* 0x000fe20000000000 */
[----:B------:R-:W-:-:S02]  /*1790*/  SHF.R.S32.HI R12, RZ, 0x1f, R11 ;  /* 0x0000001fff0c7819 */ /* 0x000fc4000001140b */
[----:B------:R2:W-:Y:S01]  /*17a0*/  STL [R1+0x74], R0 ;  /* 0x0000740001007387 */ /* 0x0005e20000100800 */
[C---:B0-----:R-:W-:Y:S01]  /*17b0*/  VIADD R5, R225.reuse, 0xe0 ;  /* 0x000000e0e1057836 */ /* 0x041fe20000000000 */
[----:B------:R-:W-:Y:S02]  /*17c0*/  SHF.R.S32.HI R11, RZ, 0x1f, R10 ;  /* 0x0000001fff0b7819 */ /* 0x000fe4000001140a */
[----:B------:R0:W-:Y:S01]  /*17d0*/  STL [R1+0xa4], R2 ;  /* 0x0000a40201007387 */ /* 0x0001e20000100800 */
[----:B------:R-:W-:Y:S01]  /*17e0*/  SHF.R.S32.HI R10, RZ, 0x1f, R9 ;  /* 0x0000001fff0a7819 */ /* 0x000fe20000011409 */
[C---:B-1----:R-:W-:Y:S01]  /*17f0*/  VIADD R3, R225.reuse, 0xe8 ;  /* 0x000000e8e1037836 */ /* 0x042fe20000000000 */
[----:B------:R-:W-:Y:S02]  /*1800*/  SHF.R.S32.HI R9, RZ, 0x1f, R8 ;  /* 0x0000001fff097819 */ /* 0x000fe40000011408 */
[----:B------:R-:W-:Y:S02]  /*1810*/  SHF.R.S32.HI R8, RZ, 0x1f, R7 ;  /* 0x0000001fff087819 */ /* 0x000fe40000011407 */
[----:B--2---:R-:W-:Y:S01]  /*1820*/  SHF.R.S32.HI R0, RZ, 0x1f, R225 ;  /* 0x0000001fff007819 */ /* 0x004fe200000114e1 */
[C---:B------:R-:W-:Y:S01]  /*1830*/  VIADD R0, R225.reuse, 0xf8 ;  /* 0x000000f8e1007836 */ /* 0x040fe20000000000 */
[----:B------:R-:W-:Y:S01]  /*1840*/  SHF.R.S32.HI R7, RZ, 0x1f, R6 ;  /* 0x0000001fff077819 */ /* 0x000fe20000011406 */
[----:B0-----:R-:W-:Y:S01]  /*1850*/  VIADD R2, R225, 0xf0 ;  /* 0x000000f0e1027836 */ /* 0x001fe20000000000 */
[----:B------:R-:W-:-:S02]  /*1860*/  SHF.R.S32.HI R6, RZ, 0x1f, R5 ;  /* 0x0000001fff067819 */ /* 0x000fc40000011405 */
[----:B------:R-:W-:Y:S02]  /*1870*/  SHF.R.S32.HI R5, RZ, 0x1f, R3 ;  /* 0x0000001fff057819 */ /* 0x000fe40000011403 */
[----:B------:R-:W-:Y:S02]  /*1880*/  SHF.R.S32.HI R3, RZ, 0x1f, R2 ;  /* 0x0000001fff037819 */ /* 0x000fe40000011402 */
[----:B------:R-:W-:Y:S01]  /*1890*/  SHF.R.S32.HI R2, RZ, 0x1f, R0 ;  /* 0x0000001fff027819 */ /* 0x000fe20000011400 */
[----:B------:R-:W-:Y:S01]  /*18a0*/  IMAD R0, R13, 0x8, R4 ;  /* 0x000000080d007824 */ /* 0x000fe200078e0204 */
[----:B------:R-:W-:Y:S02]  /*18b0*/  LOP3.LUT R201, R201, 0xfffffff8, RZ, 0xc0, !PT ;  /* 0xfffffff8c9c97812 */ /* 0x000fe400078ec0ff */
[----:B------:R-:W-:Y:S02]  /*18c0*/  SHF.R.S32.HI R19, RZ, 0x1f, R18 ;  /* 0x0000001fff137819 */ /* 0x000fe40000011412 */
[----:B------:R0:W-:Y:S01]  /*18d0*/  STL [R1+0x78], R0 ;  /* 0x0000780001007387 */ /* 0x0001e20000100800 */
[----:B------:R-:W-:-:S02]  /*18e0*/  SHF.R.S32.HI R229, RZ, 0x1f, R23 ;  /* 0x0000001fffe57819 */ /* 0x000fc40000011417 */
[----:B------:R-:W-:-:S07]  /*18f0*/  SHF.R.S32.HI R224, RZ, 0x1f, R201 ;  /* 0x0000001fffe07819 */ /* 0x000fce00000114c9 */
.L_x_1847:
[----:B------:R-:W-:Y:S01]  /*1900*/  ULDC.64 UR4, c[0x0][0xa28] ;  /* 0x00028a0000047ab9 */ /* 0x000fe20000000a00 */
[----:B01--45:R-:W1:Y:S01]  /*1910*/  LDC.64 R4, c[0x0][0xa08] ;  /* 0x00028200ff047b82 */ /* 0x033e620000000a00 */
[----:B------:R-:W-:Y:S01]  /*1920*/  ISETP.NE.U32.AND P0, PT, RZ, UR4, PT ;  /* 0x00000004ff007c0c */ /* 0x000fe2000bf05070 */
[----:B------:R-:W-:Y:S01]  /*1930*/  IMAD.MOV.U32 R28, RZ, RZ, RZ ;  /* 0x000000ffff1c7224 */ /* 0x000fe200078e00ff */
[----:B------:R-:W-:Y:S01]  /*1940*/  ULDC.64 UR6, c[0x0][0xa20] ;  /* 0x0002880000067ab9 */ /* 0x000fe20000000a00 */
[----:B--2---:R-:W-:Y:S01]  /*1950*/  IMAD.MOV.U32 R8, RZ, RZ, RZ ;  /* 0x000000ffff087224 */ /* 0x004fe200078e00ff */
[----:B------:R-:W-:Y:S01]  /*1960*/  ISETP.NE.AND.EX P0, PT, RZ, UR5, PT, P0 ;  /* 0x00000005ff007c0c */ /* 0x000fe2000bf05300 */
[----:B------:R-:W-:Y:S02]  /*1970*/  ULDC.64 UR4, c[0x0][0xa18] ;  /* 0x0002860000047ab9 */ /* 0x000fe40000000a00 */
[----:B------:R-:W-:-:S04]  /*1980*/  ISETP.NE.U32.AND P1, PT, RZ, UR4, PT ;  /* 0x00000004ff007c0c */ /* 0x000fc8000bf25070 */
[----:B------:R-:W-:Y:S01]  /*1990*/  ISETP.NE.AND.EX P1, PT, RZ, UR5, PT, P1 ;  /* 0x00000005ff007c0c */ /* 0x000fe2000bf25310 */
[----:B------:R-:W-:Y:S02]  /*19a0*/  ULDC.64 UR4, c[0x0][0xa08] ;  /* 0x0002820000047ab9 */ /* 0x000fe40000000a00 */
[----:B------:R-:W-:-:S03]  /*19b0*/  ISETP.NE.U32.AND P3, PT, RZ, UR4, PT ;  /* 0x00000004ff007c0c */ /* 0x000fc6000bf65070 */
[----:B------:R-:W2:Y:S01]  /*19c0*/  @P0 LDC.64 R6, c[0x0][0xa28] ;  /* 0x00028a00ff060b82 */ /* 0x000ea20000000a00 */
[----:B------:R-:W-:Y:S01]  /*19d0*/  ISETP.NE.AND.EX P3, PT, RZ, UR5, PT, P3 ;  /* 0x00000005ff007c0c */ /* 0x000fe2000bf65330 */
[----:B-1----:R-:W-:-:S06]  /*19e0*/  IMAD.WIDE R4, R27, 0x4, R4 ;  /* 0x000000041b047825 */ /* 0x002fcc00078e0204 */
[----:B------:R-:W1:Y:S06]  /*19f0*/  @P1 LDC.64 R2, c[0x0][0xa18] ;  /* 0x00028600ff021b82 */ /* 0x000e6c0000000a00 */
[----:B------:R-:W5:Y:S01]  /*1a00*/  @P3 LDG.E R28, desc[UR60][R4.64] ;  /* 0x0000003c041c3981 */ /* 0x000f62000c1e1900 */
[----:B------:R-:W-:Y:S02]  /*1a10*/  ULDC UR4, c[0x0][0x288] ;  /* 0x0000a20000047ab9 */ /* 0x000fe40000000800 */
[----:B------:R-:W-:Y:S01]  /*1a20*/  IMAD.U32 R219, RZ, RZ, UR4 ;  /* 0x00000004ffdb7e24 */ /* 0x000fe2000f8e00ff */
[----:B---3--:R3:W-:Y:S01]  /*1a30*/  STL [R1+0x8c], R27 ;  /* 0x00008c1b01007387 */ /* 0x0087e20000100800 */
[----:B------:R-:W-:-:S02]  /*1a40*/  ULDC.64 UR4, c[0x0][0x418] ;  /* 0x0001060000047ab9 */ /* 0x000fc40000000a00 */
[----:B------:R-:W-:Y:S01]  /*1a50*/  UISETP.NE.U32.AND UP0, UPT, UR4, URZ, UPT ;  /* 0x0000003f0400728c */ /* 0x000fe2000bf05070 */
[----:B--2---:R-:W-:-:S03]  /*1a60*/  @P0 IMAD.WIDE R6, R27, 0x4, R6 ;  /* 0x000000041b060825 */ /* 0x004fc600078e0206 */
[----:B------:R-:W-:Y:S01]  /*1a70*/  UISETP.NE.AND.EX UP0, UPT, UR5, URZ, UPT, UP0 ;  /* 0x0000003f0500728c */ /* 0x000fe2000bf05300 */
[----:B------:R-:W-:Y:S01]  /*1a80*/  ULDC UR4, c[0x0][0x424] ;  /* 0x0001090000047ab9 */ /* 0x000fe20000000800 */
[----:B------:R-:W-:Y:S01]  /*1a90*/  ISETP.NE.U32.AND P2, PT, RZ, UR6, PT ;  /* 0x00000006ff007c0c */ /* 0x000fe2000bf45070 */
[----:B------:R2:W5:Y:S01]  /*1aa0*/  @P0 LDG.E R8, desc[UR60][R6.64] ;  /* 0x0000003c06080981 */ /* 0x000562000c1e1900 */
[----:B------:R-:W-:Y:S01]  /*1ab0*/  USEL UR4, UR4, 0x1, UP0 ;  /* 0x0000000104047887 */ /* 0x000fe20008000000 */
[----:B-1----:R-:W-:Y:S01]  /*1ac0*/  @P1 IMAD.WIDE R2, R27, 0x4, R2 ;  /* 0x000000041b021825 */ /* 0x002fe200078e0202 */
[----:B------:R-:W-:Y:S01]  /*1ad0*/  ULDC UR5, c[0x0][0x2f0] ;  /* 0x0000bc0000057ab9 */ /* 0x000fe20000000800 */
[C---:B0-----:R-:W-:Y:S01]  /*1ae0*/  LOP3.LUT R0, R26.reuse, 0xff0000, RZ, 0xc0, !PT ;  /* 0x00ff00001a007812 */ /* 0x041fe200078ec0ff */
[----:B------:R-:W-:Y:S02]  /*1af0*/  UIMAD UR4, UR4, UR5, URZ ;  /* 0x00000005040472a4 */ /* 0x000fe4000f8e023f */
[----:B------:R0:W5:Y:S01]  /*1b00*/  @P1 LDG.E R219, desc[UR60][R2.64] ;  /* 0x0000003c02db1981 */ /* 0x000162000c1e1900 */
[----:B--2---:R-:W-:Y:S01]  /*1b10*/  LOP3.LUT R6, R26, 0xff000000, RZ, 0xc0, !PT ;  /* 0xff0000001a067812 */ /* 0x004fe200078ec0ff */
[----:B------:R-:W-:Y:S01]  /*1b20*/  ULDC UR5, c[0x0][0x348] ;  /* 0x0000d20000057ab9 */ /* 0x000fe20000000800 */
[----:B------:R-:W-:-:S02]  /*1b30*/  ISETP.NE.AND.EX P2, PT, RZ, UR7, PT, P2 ;  /* 0x00000007ff007c0c */ /* 0x000fc4000bf45320 */
[----:B------:R-:W-:Y:S02]  /*1b40*/  LOP3.LUT R226, R26, 0xffff, RZ, 0xc0, !PT ;  /* 0x0000ffff1ae27812 */ /* 0x000fe400078ec0ff */
[----:B0-----:R-:W-:-:S04]  /*1b50*/  SHF.R.U32.HI R3, RZ, 0x8, R6 ;  /* 0x00000008ff037819 */ /* 0x001fc80000011606 */
[----:B------:R-:W-:Y:S01]  /*1b60*/  LEA.HI R11, R0, R3, RZ, 0x10 ;  /* 0x00000003000b7211 */ /* 0x000fe200078f80ff */
[----:B---3--:R-:W-:Y:S06]  /*1b70*/  @P1 BRA `(.L_x_1538) ;  /* 0x0000000000241947 */ /* 0x008fec0003800000 */
[----:B------:R-:W-:Y:S02]  /*1b80*/  ULDC.64 UR6, c[0x0][0xa00] ;  /* 0x0002800000067ab9 */ /* 0x000fe40000000a00 */
[----:B------:R-:W-:-:S04]  /*1b90*/  ISETP.NE.U32.AND P0, PT, RZ, UR6, PT ;  /* 0x00000006ff007c0c */ /* 0x000fc8000bf05070 */
[----:B------:R-:W-:-:S13]  /*1ba0*/  ISETP.NE.AND.EX P0, PT, RZ, UR7, PT, P0 ;  /* 0x00000007ff007c0c */ /* 0x000fda000bf05300 */
[----:B------:R-:W-:Y:S05]  /*1bb0*/  @!P0 BRA `(.L_x_1538) ;  /* 0x0000000000148947 */ /* 0x000fea0003800000 */
[----:B------:R-:W0:Y:S02]  /*1bc0*/  LDC.64 R2, c[0x0][0xa00] ;  /* 0x00028000ff027b82 */ /* 0x000e240000000a00 */
[----:B0-----:R-:W-:-:S05]  /*1bd0*/  IMAD.WIDE R2, R27, 0x4, R2 ;  /* 0x000000041b027825 */ /* 0x001fca00078e0202 */
[----:B-----5:R-:W2:Y:S04]  /*1be0*/  LDG.E R219, desc[UR60][R2.64] ;  /* 0x0000003c02db7981 */ /* 0x020ea8000c1e1900 */
[----:B------:R-:W2:Y:S02]  /*1bf0*/  LDG.E R0, desc[UR60][R2.64+0x4] ;  /* 0x0000043c02007981 */ /* 0x000ea4000c1e1900 */
[----:B--2---:R-:W-:-:S07]  /*1c00*/  IMAD.IADD R219, R0, 0x1, -R219 ;  /* 0x0000000100db7824 */ /* 0x004fce00078e0adb */
.L_x_1538:
[----:B------:R-:W-:Y:S02]  /*1c10*/  IMAD.U32 R2, RZ, RZ, UR5 ;  /* 0x00000005ff027e24 */ /* 0x000fe4000f8e00ff */
[----:B------:R-:W-:Y:S01]  /*1c20*/  IMAD.U32 R29, RZ, RZ, UR4 ;  /* 0x00000004ff1d7e24 */ /* 0x000fe2000f8e00ff */
[----:B------:R-:W-:Y:S06]  /*1c30*/  @!P2 BRA `(.L_x_1539) ;  /* 0x000000000010a947 */ /* 0x000fec0003800000 */
[----:B------:R-:W0:Y:S02]  /*1c40*/  LDC.64 R4, c[0x0][0xa20] ;  /* 0x00028800ff047b82 */ /* 0x000e240000000a00 */
[----:B0-----:R-:W-:-:S05]  /*1c50*/  IMAD.WIDE R4, R27, 0x4, R4 ;  /* 0x000000041b047825 */ /* 0x001fca00078e0204 */
[----:B------:R0:W5:Y:S01]  /*1c60*/  LDG.E R29, desc[UR60][R4.64] ;  /* 0x0000003c041d7981 */ /* 0x000162000c1e1900 */
[----:B------:R-:W-:Y:S05]  /*1c70*/  BRA `(.L_x_1540) ;  /* 0x0000000000107947 */ /* 0x000fea0003800000 */
.L_x_1539:
[----:B------:R-:W-:Y:S05]  /*1c80*/  @!P3 BRA `(.L_x_1540) ;  /* 0x00000000000cb947 */ /* 0x000fea0003800000 */
[----:B------:R-:W2:Y:S04]  /*1c90*/  LDG.E R0, desc[UR60][R4.64] ;  /* 0x0000003c04007981 */ /* 0x000ea8000c1e1900 */
[----:B------:R-:W2:Y:S02]  /*1ca0*/  LDG.E R29, desc[UR60][R4.64+0x4] ;  /* 0x0000043c041d7981 */ /* 0x000ea4000c1e1900 */
[----:B--2---:R-:W-:-:S07]  /*1cb0*/  IMAD.IADD R29, R29, 0x1, -R0 ;  /* 0x000000011d1d7824 */ /* 0x004fce00078e0a00 */
.L_x_1540:
[----:B------:R-:W-:Y:S01]  /*1cc0*/  ULDC.64 UR4, c[0x0][0xa10] ;  /* 0x0002840000047ab9 */ /* 0x000fe20000000a00 */
[----:B------:R-:W1:Y:S01]  /*1cd0*/  LDC R9, c[0x0][0x448] ;  /* 0x00011200ff097b82 */ /* 0x000e620000000800 */
[----:B------:R-:W-:-:S04]  /*1ce0*/  ISETP.NE.U32.AND P0, PT, RZ, UR4, PT ;  /* 0x00000004ff007c0c */ /* 0x000fc8000bf05070 */
[----:B------:R-:W-:Y:S01]  /*1cf0*/  ISETP.NE.AND.EX P0, PT, RZ, UR5, PT, P0 ;  /* 0x00000005ff007c0c */ /* 0x000fe2000bf05300 */
[----:B------:R-:W-:Y:S02]  /*1d00*/  ULDC.64 UR4, c[0x0][0xa30] ;  /* 0x00028c0000047ab9 */ /* 0x000fe40000000a00 */
[----:B------:R-:W-:-:S04]  /*1d10*/  ISETP.NE.U32.AND P1, PT, RZ, UR4, PT ;  /* 0x00000004ff007c0c */ /* 0x000fc8000bf25070 */
[----:B------:R-:W-:-:S06]  /*1d20*/  ISETP.NE.AND.EX P1, PT, RZ, UR5, PT, P1 ;  /* 0x00000005ff007c0c */ /* 0x000fcc000bf25310 */
[----:B------:R-:W2:Y:S08]  /*1d30*/  @P0 LDC.64 R6, c[0x0][0xa10] ;  /* 0x00028400ff060b82 */ /* 0x000eb00000000a00 */
[----:B0-----:R-:W0:Y:S01]  /*1d40*/  @P1 LDC.64 R4, c[0x0][0xa30] ;  /* 0x00028c00ff041b82 */ /* 0x001e220000000a00 */
[----:B--2---:R-:W-:-:S05]  /*1d50*/  @P0 IMAD.WIDE R6, R27, 0x4, R6 ;  /* 0x000000041b060825 */ /* 0x004fca00078e0206 */
[----:B------:R-:W2:Y:S04]  /*1d60*/  @P0 LDG.E R0, desc[UR60][R6.64] ;  /* 0x0000003c06000981 */ /* 0x000ea8000c1e1900 */
[----:B------:R-:W2:Y:S01]  /*1d70*/  @P0 LDG.E R3, desc[UR60][R6.64+0x4] ;  /* 0x0000043c06030981 */ /* 0x000ea2000c1e1900 */
[----:B-----5:R-:W-:Y:S02]  /*1d80*/  IMAD.MOV.U32 R92, RZ, RZ, R29 ;  /* 0x000000ffff5c7224 */ /* 0x020fe400078e001d */
[----:B0-----:R-:W-:-:S05]  /*1d90*/  @P1 IMAD.WIDE R4, R27, 0x4, R4 ;  /* 0x000000041b041825 */ /* 0x001fca00078e0204 */
[----:B------:R0:W5:Y:S01]  /*1da0*/  @P1 LDG.E R92, desc[UR60][R4.64] ;  /* 0x0000003c045c1981 */ /* 0x000162000c1e1900 */
[----:B-1----:R-:W-:Y:S01]  /*1db0*/  ISETP.NE.AND P1, PT, R9, 0x1, PT ;  /* 0x000000010900780c */ /* 0x002fe20003f25270 */
[----:B------:R-:W-:Y:S02]  /*1dc0*/  IMAD.SHL.U32 R12, R25, 0x80, RZ ;  /* 0x00000080190c7824 */ /* 0x000fe400078e00ff */
[----:B------:R-:W-:-:S03]  /*1dd0*/  IMAD.IADD R13, R29, 0x1, -R8 ;  /* 0x000000011d0d7824 */ /* 0x000fc600078e0a08 */
[----:B------:R1:W-:Y:S01]  /*1de0*/  STL [R1+0x5c], R12 ;  /* 0x00005c0c01007387 */ /* 0x0003e20000100800 */
[----:B0-----:R-:W0:Y:S08]  /*1df0*/  LDC.64 R4, c[0x0][0x9e0] ;  /* 0x00027800ff047b82 */ /* 0x001e300000000a00 */
[----:B------:R-:W3:Y:S08]  /*1e00*/  @P1 LDC R9, c[0x0][0x44c] ;  /* 0x00011300ff091b82 */ /* 0x000ef00000000800 */
[----:B------:R-:W4:Y:S01]  /*1e10*/  @P1 LDC R10, c[0x0][0x450] ;  /* 0x00011400ff0a1b82 */ /* 0x000f220000000800 */
[----:B0-----:R-:W-:Y:S01]  /*1e20*/  ISETP.GE.AND P2, PT, R5, 0x1, PT ;  /* 0x000000010500780c */ /* 0x001fe20003f46270 */
[----:B--2---:R-:W-:-:S02]  /*1e30*/  @P0 IMAD.IADD R2, R3, 0x1, -R0 ;  /* 0x0000000103020824 */ /* 0x004fc400078e0a00 */
[----:B------:R-:W-:Y:S02]  /*1e40*/  VIADD R0, R12, 0x7f ;  /* 0x0000007f0c007836 */ /* 0x000fe40000000000 */
[----:B------:R-:W-:Y:S02]  /*1e50*/  IMAD.IADD R220, R13, 0x1, R2 ;  /* 0x000000010ddc7824 */ /* 0x000fe400078e0202 */
[----:B---3--:R-:W-:-:S03]  /*1e60*/  @P1 IMAD.HI.U32 R3, R0, R9, RZ ;  /* 0x0000000900031227 */ /* 0x008fc600078e00ff */
[C---:B------:R-:W-:Y:S01]  /*1e70*/  IADD3 R7, R220.reuse, 0x1, -R219 ;  /* 0x00000001dc077810 */ /* 0x040fe20007ffe8db */
[----:B------:R-:W-:Y:S01]  /*1e80*/  IMAD.MOV.U32 R6, RZ, RZ, R0 ;  /* 0x000000ffff067224 */ /* 0x000fe200078e0000 */
[----:B----4-:R-:W-:Y:S01]  /*1e90*/  @P1 SHF.R.U32.HI R6, RZ, R10, R3 ;  /* 0x0000000aff061219 */ /* 0x010fe20000011603 */
[----:B------:R-:W-:-:S04]  /*1ea0*/  VIADD R0, R220, 0x3f ;  /* 0x0000003fdc007836 */ /* 0x000fc80000000000 */
[----:B------:R-:W-:Y:S01]  /*1eb0*/  IMAD.IADD R9, R7, 0x1, R6 ;  /* 0x0000000107097824 */ /* 0x000fe200078e0206 */
[----:B------:R-:W-:-:S03]  /*1ec0*/  SHF.R.S32.HI R3, RZ, 0x1f, R0 ;  /* 0x0000001fff037819 */ /* 0x000fc60000011400 */
[----:B------:R-:W-:Y:S01]  /*1ed0*/  IMAD.IADD R4, R9, 0x1, R4 ;  /* 0x0000000109047824 */ /* 0x000fe200078e0204 */
[----:B------:R-:W-:-:S04]  /*1ee0*/  LEA.HI R3, R3, R0, RZ, 0x6 ;  /* 0x0000000003037211 */ /* 0x000fc800078f30ff */
[----:B------:R-:W-:Y:S01]  /*1ef0*/  SHF.R.S32.HI R93, RZ, 0x6, R3 ;  /* 0x00000006ff5d7819 */ /* 0x000fe20000011403 */
        /* <DEDUP_REMOVED lines=12> */
.L_x_1543:
[----:B------:R-:W-:-:S13]  /*1fc0*/  ISETP.NE.AND P0, PT, R5, 0x1, PT ;  /* 0x000000010500780c */ /* 0x000fda0003f05270 */
[----:B------:R-:W0:Y:S02]  /*1fd0*/  @P0 LDC.64 R6, c[0x0][0x9e8] ;  /* 0x00027a00ff060b82 */ /* 0x000e240000000a00 */
[----:B0-----:R-:W-:-:S05]  /*1fe0*/  @P0 IMAD.HI.U32 R6, R0, R6, RZ ;  /* 0x0000000600060227 */ /* 0x001fca00078e00ff */
[----:B------:R-:W-:-:S07]  /*1ff0*/  @P0 SHF.R.U32.HI R0, RZ, R7, R6 ;  /* 0x00000007ff000219 */ /* 0x000fce0000011606 */
.L_x_1544:
[----:B------:R-:W-:Y:S05]  /*2000*/  BSYNC B0 ;  /* 0x0000000000007941 */ /* 0x000fea0003800000 */
.L_x_1542:
[----:B------:R-:W-:-:S05]  /*2010*/  IMAD R3, R0, R5, R5 ;  /* 0x0000000500037224 */ /* 0x000fca00078e0205 */
[----:B------:R-:W-:-:S07]  /*2020*/  VIMNMX R4, R4, R3, PT ;  /* 0x0000000304047248 */ /* 0x000fce0003fe0100 */
.L_x_1541:
[----:B------:R-:W0:Y:S01]  /*2030*/  @P1 LDC R0, c[0x0][0x44c] ;  /* 0x00011300ff001b82 */ /* 0x000e220000000800 */
[----:B------:R-:W-:Y:S01]  /*2040*/  VIADD R4, R4, 0x3f ;  /* 0x0000003f04047836 */ /* 0x000fe20000000000 */
[----:B------:R-:W-:Y:S01]  /*2050*/  ULDC UR4, c[0x0][0x9dc] ;  /* 0x0002770000047ab9 */ /* 0x000fe20000000800 */
[----:B------:R-:W-:Y:S02]  /*2060*/  IMAD.MOV.U32 R7, RZ, RZ, R12 ;  /* 0x000000ffff077224 */ /* 0x000fe400078e000c */
[----:B------:R-:W-:Y:S01]  /*2070*/  IMAD.IADD R156, R220, 0x1, -R219 ;  /* 0x00000001dc9c7824 */ /* 0x000fe200078e0adb */
[----:B------:R-:W-:Y:S02]  /*2080*/  SHF.R.S32.HI R3, RZ, 0x1f, R4 ;  /* 0x0000001fff037819 */ /* 0x000fe40000011404 */
[----:B------:R-:W1:Y:S02]  /*2090*/  @P1 LDC R9, c[0x0][0x450] ;  /* 0x00011400ff091b82 */ /* 0x000e640000000800 */
[----:B------:R-:W-:Y:S01]  /*20a0*/  LEA.HI R3, R3, R4, RZ, 0x6 ;  /* 0x0000000403037211 */ /* 0x000fe200078f30ff */
[----:B0-----:R-:W-:-:S05]  /*20b0*/  @P1 IMAD.HI.U32 R0, R12, R0, RZ ;  /* 0x000000000c001227 */ /* 0x001fca00078e00ff */
[----:B-1----:R-:W-:Y:S02]  /*20c0*/  @P1 SHF.R.U32.HI R7, RZ, R9, R0 ;  /* 0x00000009ff071219 */ /* 0x002fe40000011600 */
[----:B------:R-:W-:-:S03]  /*20d0*/  SHF.R.S32.HI R0, RZ, 0x6, R3 ;  /* 0x00000006ff007819 */ /* 0x000fc60000011403 */
[----:B------:R-:W-:Y:S01]  /*20e0*/  IMAD.IADD R3, R156, 0x1, R7 ;  /* 0x000000019c037824 */ /* 0x000fe200078e0207 */
[----:B------:R-:W-:-:S03]  /*20f0*/  VIMNMX R8, R93, R0, PT ;  /* 0x000000005d087248 */ /* 0x000fc60003fe0100 */
[----:B------:R-:W-:Y:S01]  /*2100*/  VIADD R0, R3, -UR4 ;  /* 0x8000000403007c36 */ /* 0x000fe20008000000 */
[----:B------:R-:W-:Y:S06]  /*2110*/  @!P2 BRA `(.L_x_1545) ;  /* 0x000000000044a947 */ /* 0x000fec0003800000 */
[----:B------:R-:W-:Y:S01]  /*2120*/  ISETP.GT.AND P0, PT, R3, -0x1, PT ;  /* 0xffffffff0300780c */ /* 0x000fe20003f04270 */
[----:B------:R-:W-:-:S12]  /*2130*/  BSSY B0, `(.L_x_1546) ;  /* 0x000000d000007945 */ /* 0x000fd80003800000 */
        /* <DEDUP_REMOVED lines=8> */
.L_x_1547:
[----:B------:R-:W-:-:S13]  /*21c0*/  ISETP.NE.AND P0, PT, R5, 0x1, PT ;  /* 0x000000010500780c */ /* 0x000fda0003f05270 */
[----:B------:R-:W0:Y:S02]  /*21d0*/  @P0 LDC.64 R6, c[0x0][0x9e8] ;  /* 0x00027a00ff060b82 */ /* 0x000e240000000a00 */
[----:B0-----:R-:W-:-:S05]  /*21e0*/  @P0 IMAD.HI.U32 R6, R3, R6, RZ ;  /* 0x0000000603060227 */ /* 0x001fca00078e00ff */
[----:B------:R-:W-:-:S07]  /*21f0*/  @P0 SHF.R.U32.HI R3, RZ, R7, R6 ;  /* 0x00000007ff030219 */ /* 0x000fce0000011606 */
.L_x_1548:
[----:B------:R-:W-:Y:S05]  /*2200*/  BSYNC B0 ;  /* 0x0000000000007941 */ /* 0x000fea0003800000 */
.L_x_1546:
[----:B------:R-:W-:-:S05]  /*2210*/  IMAD R3, R3, R5, RZ ;  /* 0x0000000503037224 */ /* 0x000fca00078e02ff */
[----:B------:R-:W-:-:S07]  /*2220*/  VIMNMX R0, R0, R3, !PT ;  /* 0x0000000300007248 */ /* 0x000fce0007fe0100 */
.L_x_1545:
[----:B------:R-:W-:Y:S01]  /*2230*/  SHF.R.S32.HI R3, RZ, 0x1f, R0 ;  /* 0x0000001fff037819 */ /* 0x000fe20000011400 */
[----:B------:R-:W-:Y:S01]  /*2240*/  BSSY B0, `(.L_x_1549) ;  /* 0x000002a000007945 */ /* 0x000fe20003800000 */
[----:B------:R-:W-:Y:S02]  /*2250*/  LOP3.LUT R14, R11, 0xff, RZ, 0xc0, !PT ;  /* 0x000000ff0b0e7812 */ /* 0x000fe400078ec0ff */
[----:B------:R-:W-:Y:S01]  /*2260*/  LEA.HI R3, R3, R0, RZ, 0x6 ;  /* 0x0000000003037211 */ /* 0x000fe200078f30ff */
[----:B------:R-:W-:Y:S01]  /*2270*/  IMAD.MOV.U32 R0, RZ, RZ, RZ ;  /* 0x000000ffff007224 */ /* 0x000fe200078e00ff */
[----:B------:R-:W-:Y:S01]  /*2280*/  SHF.R.U32.HI R4, RZ, 0x10, R11 ;  /* 0x00000010ff047819 */ /* 0x000fe2000001160b */
[----:B------:R0:W-:Y:S01]  /*2290*/  STL [R1+0x94], R14 ;  /* 0x0000940e01007387 */ /* 0x0001e20000100800 */
[----:B------:R-:W-:-:S03]  /*22a0*/  SHF.R.S32.HI R3, RZ, 0x6, R3 ;  /* 0x00000006ff037819 */ /* 0x000fc60000011403 */
[----:B------:R0:W-:Y:S01]  /*22b0*/  STL [R1+0x88], R4 ;  /* 0x0000880401007387 */ /* 0x0001e20000100800 */
[----:B------:R-:W-:-:S04]  /*22c0*/  VIMNMX R9, RZ, R3, !PT ;  /* 0x00000003ff097248 */ /* 0x000fc80007fe0100 */
[----:B------:R-:W-:-:S13]  /*22d0*/  ISETP.GT.AND P0, PT, R8, R9, PT ;  /* 0x000000090800720c */ /* 0x000fda0003f04270 */
[----:B0-----:R-:W-:Y:S05]  /*22e0*/  @!P0 BRA `(.L_x_1550) ;  /* 0x00000000007c8947 */ /* 0x001fea0003800000 */
[----:B------:R-:W-:Y:S01]  /*22f0*/  ISETP.NE.AND P0, PT, R4, RZ, PT ;  /* 0x000000ff0400720c */ /* 0x000fe20003f05270 */
[----:B------:R-:W-:-:S03]  /*2300*/  ULDC UR4, c[0x0][0x9f0] ;  /* 0x00027c0000047ab9 */ /* 0x000fc60000000800 */
[----:B------:R-:W-:-:S04]  /*2310*/  SEL R11, R4, UR4, P0 ;  /* 0x00000004040b7c07 */ /* 0x000fc80008000000 */
[-C--:B------:R-:W-:Y:S02]  /*2320*/  IABS R6, R11.reuse ;  /* 0x0000000b00067213 */ /* 0x080fe40000000000 */
[----:B------:R-:W-:Y:S02]  /*2330*/  IADD3 R0, R11, -0x1, R8 ;  /* 0xffffffff0b007810 */ /* 0x000fe40007ffe008 */
[----:B------:R-:W0:Y:S01]  /*2340*/  I2F.RP R3, R6 ;  /* 0x0000000600037306 */ /* 0x000e220000209400 */
[----:B------:R-:W-:Y:S02]  /*2350*/  IABS R12, R11 ;  /* 0x0000000b000c7213 */ /* 0x000fe40000000000 */
[----:B------:R-:W-:-:S05]  /*2360*/  IMAD.IADD R0, R0, 0x1, -R9 ;  /* 0x0000000100007824 */ /* 0x000fca00078e0a09 */
[----:B------:R-:W-:Y:S02]  /*2370*/  IABS R10, R0 ;  /* 0x00000000000a7213 */ /* 0x000fe40000000000 */
[----:B------:R-:W-:-:S04]  /*2380*/  LOP3.LUT R0, R0, R11, RZ, 0x3c, !PT ;  /* 0x0000000b00007212 */ /* 0x000fc800078e3cff */
[----:B------:R-:W-:Y:S01]  /*2390*/  ISETP.GE.AND P2, PT, R0, RZ, PT ;  /* 0x000000ff0000720c */ /* 0x000fe20003f46270 */
[----:B0-----:R-:W0:Y:S02]  /*23a0*/  MUFU.RCP R3, R3 ;  /* 0x0000000300037308 */ /* 0x001e240000001000 */
[----:B0-----:R-:W-:Y:S02]  /*23b0*/  VIADD R4, R3, 0xffffffe ;  /* 0x0ffffffe03047836 */ /* 0x001fe40000000000 */
[----:B------:R-:W-:-:S04]  /*23c0*/  IMAD.MOV R3, RZ, RZ, -R12 ;  /* 0x000000ffff037224 */ /* 0x000fc800078e0a0c */
[----:B------:R0:W1:Y:S02]  /*23d0*/  F2I.FTZ.U32.TRUNC.NTZ R5, R4 ;  /* 0x0000000400057305 */ /* 0x000064000021f000 */
[----:B0-----:R-:W-:Y:S02]  /*23e0*/  IMAD.MOV.U32 R4, RZ, RZ, RZ ;  /* 0x000000ffff047224 */ /* 0x001fe400078e00ff */
[----:B-1----:R-:W-:-:S04]  /*23f0*/  IMAD.MOV R7, RZ, RZ, -R5 ;  /* 0x000000ffff077224 */ /* 0x002fc800078e0a05 */
[----:B------:R-:W-:-:S04]  /*2400*/  IMAD R7, R7, R6, RZ ;  /* 0x0000000607077224 */ /* 0x000fc800078e02ff */
[----:B------:R-:W-:-:S04]  /*2410*/  IMAD.HI.U32 R5, R5, R7, R4 ;  /* 0x0000000705057227 */ /* 0x000fc800078e0004 */
[----:B------:R-:W-:-:S04]  /*2420*/  IMAD.MOV.U32 R4, RZ, RZ, R10 ;  /* 0x000000ffff047224 */ /* 0x000fc800078e000a */
        /* <DEDUP_REMOVED lines=8> */
[----:B------:R-:W-:-:S04]  /*24b0*/  IMAD.MOV.U32 R0, RZ, RZ, R5 ;  /* 0x000000ffff007224 */ /* 0x000fc800078e0005 */
[----:B------:R-:W-:Y:S01]  /*24c0*/  @!P2 IMAD.MOV R0, RZ, RZ, -R0 ;  /* 0x000000ffff00a224 */ /* 0x000fe200078e0a00 */
[----:B------:R-:W-:-:S07]  /*24d0*/  @!P1 LOP3.LUT R0, RZ, R11, RZ, 0x33, !PT ;  /* 0x0000000bff009212 */ /* 0x000fce00078e33ff */
.L_x_1550:
[----:B------:R-:W-:Y:S05]  /*24e0*/  BSYNC B0 ;  /* 0x0000000000007941 */ /* 0x000fea0003800000 */
.L_x_1549:
[----:B------:R-:W-:-:S05]  /*24f0*/  IMAD R3, R14, R0, R9 ;  /* 0x000000000e037224 */ /* 0x000fca00078e0209 */
[C---:B------:R-:W-:Y:S01]  /*2500*/  VIADDMNMX R0, R3.reuse, R0, R8, PT ;  /* 0x0000000003007246 */ /* 0x040fe20003800108 */
[----:B------:R-:W-:-:S04]  /*2510*/  IMAD R3, R3, 0x40, -R13 ;  /* 0x0000004003037824 */ /* 0x000fc800078e0a0d */
[----:B------:R-:W-:Y:S01]  /*2520*/  IMAD R5, R0, 0x40, -R13 ;  /* 0x0000004000057824 */ /* 0x000fe200078e0a0d */
[----:B------:R-:W-:-:S04]  /*2530*/  VIMNMX R3, RZ, R3, !PT ;  /* 0x00000003ff037248 */ /* 0x000fc80007fe0100 */
[----:B------:R-:W-:Y:S02]  /*2540*/  VIMNMX R0, R5, R2, PT ;  /* 0x0000000205007248 */ /* 0x000fe40003fe0100 */
[----:B------:R-:W-:Y:S02]  /*2550*/  SHF.R.U32.HI R24, RZ, 0x6, R3 ;  /* 0x00000006ff187819 */ /* 0x000fe40000011603 */
[----:B------:R-:W-:-:S03]  /*2560*/  ISETP.GT.AND P0, PT, R0, R3, PT ;  /* 0x000000030000720c */ /* 0x000fc60003f04270 */
[----:B------:R-:W-:-:S10]  /*2570*/  IMAD.MOV.U32 R25, RZ, RZ, R24 ;  /* 0x000000ffff197224 */ /* 0x000fd400078e0018 */
[----:B------:R-:W-:-:S05]  /*2580*/  @P0 VIADD R0, R0, 0x3f ;  /* 0x0000003f00000836 */ /* 0x000fca0000000000 */
[----:B------:R-:W-:-:S04]  /*2590*/  @P0 SHF.R.S32.HI R3, RZ, 0x1f, R0 ;  /* 0x0000001fff030819 */ /* 0x000fc80000011400 */
[----:B------:R-:W-:-:S04]  /*25a0*/  @P0 LEA.HI R3, R3, R0, RZ, 0x6 ;  /* 0x0000000003030211 */ /* 0x000fc800078f30ff */
[----:B------:R-:W-:Y:S02]  /*25b0*/  @P0 SHF.R.S32.HI R25, RZ, 0x6, R3 ;  /* 0x00000006ff190819 */ /* 0x000fe40000011403 */
        /* <DEDUP_REMOVED lines=23> */
.L_x_1553:
[----:B------:R-:W-:Y:S05]  /*2730*/  BSYNC B6 ;  /* 0x0000000000067941 */ /* 0x000fea0003800000 */
.L_x_1552:
        /* <DEDUP_REMOVED lines=20> */
.L_x_1555:
[----:B------:R-:W-:Y:S05]  /*2880*/  BSYNC B6 ;  /* 0x0000000000067941 */ /* 0x000fea0003800000 */
.L_x_1554:
[----:B------:R-:W-:Y:S01]  /*2890*/  ULDC.64 UR4, c[0x0][0x9f8] ;  /* 0x00027e0000047ab9 */ /* 0x000fe20000000a00 */
[----:B------:R-:W2:Y:S01]  /*28a0*/  LDL R30, [R1+0x10] ;  /* 0x00001000011e7983 */ /* 0x000ea20000100800 */
[----:B------:R-:W-:-:S03]  /*28b0*/  ISETP.NE.U32.AND P0, PT, RZ, UR4, PT ;  /* 0x00000004ff007c0c */ /* 0x000fc6000bf05070 */
[----:B------:R-:W3:Y:S01]  /*28c0*/  LDL R33, [R1+0x64] ;  /* 0x0000640001217983 */ /* 0x000ee20000100800 */
[----:B------:R-:W-:-:S03]  /*28d0*/  ISETP.NE.AND.EX P0, PT, RZ, UR5, PT, P0 ;  /* 0x00000005ff007c0c */ /* 0x000fc6000bf05300 */
[----:B------:R-:W4:Y:S01]  /*28e0*/  LDL R32, [R1+0x60] ;  /* 0x0000600001207983 */ /* 0x000f220000100800 */
[----:B------:R-:W-:Y:S01]  /*28f0*/  IMAD.MOV.U32 R3, RZ, RZ, R27 ;  /* 0x000000ffff037224 */ /* 0x000fe200078e001b */
[----:B------:R-:W-:Y:S01]  /*2900*/  ULDC UR4, c[0x0][0x2f4] ;  /* 0x0000bd0000047ab9 */ /* 0x000fe20000000800 */
[----:B------:R-:W0:Y:S01]  /*2910*/  LDC R91, c[0x0][0x3f4] ;  /* 0x0000fd00ff5b7b82 */ /* 0x000e220000000800 */
[----:B------:R-:W4:Y:S04]  /*2920*/  LDL R31, [R1+0xd0] ;  /* 0x0000d000011f7983 */ /* 0x000f280000100800 */
[----:B------:R-:W4:Y:S03]  /*2930*/  LDL R20, [R1+0xcc] ;  /* 0x0000cc0001147983 */ /* 0x000f260000100800 */
[----:B------:R-:W1:Y:S01]  /*2940*/  @P0 LDC.64 R4, c[0x0][0x9f8] ;  /* 0x00027e00ff040b82 */ /* 0x000e620000000a00 */
[----:B------:R-:W-:Y:S01]  /*2950*/  ISETP.GE.AND P1, PT, R203, UR4, PT ;  /* 0x00000004cb007c0c */ /* 0x000fe2000bf26270 */
[----:B------:R-:W4:Y:S04]  /*2960*/  LDL R26, [R1+0x70] ;  /* 0x00007000011a7983 */ /* 0x000f280000100800 */
[----:B------:R-:W4:Y:S02]  /*2970*/  LDL R21, [R1+0x6c] ;  /* 0x00006c0001157983 */ /* 0x000f240000100800 */
[----:B------:R-:W0:Y:S08]  /*2980*/  LDC.64 R12, c[0x0][0x408] ;  /* 0x00010200ff0c7b82 */ /* 0x000e300000000a00 */
[----:B------:R-:W2:Y:S01]  /*2990*/  LDC.64 R10, c[0x0][0x3f8] ;  /* 0x0000fe00ff0a7b82 */ /* 0x000ea20000000a00 */
[----:B-1----:R-:W-:-:S05]  /*29a0*/  @P0 IMAD.WIDE R4, R27, 0x4, R4 ;  /* 0x000000041b040825 */ /* 0x002fca00078e0204 */
[----:B------:R1:W4:Y:S01]  /*29b0*/  @P0 LDG.E R3, desc[UR60][R4.64] ;  /* 0x0000003c04030981 */ /* 0x000322000c1e1900 */
[----:B------:R-:W-:Y:S02]  /*29c0*/  ISETP.GE.AND P0, PT, R18, UR4, PT ;  /* 0x0000000412007c0c */ /* 0x000fe4000bf06270 */
[----:B-1----:R-:W-:Y:S02]  /*29d0*/  SEL R4, RZ, 0xffffffff, P1 ;  /* 0xffffffffff047807 */ /* 0x002fe40000800000 */
[----:B------:R-:W-:-:S03]  /*29e0*/  SEL R0, RZ, 0x1, P0 ;  /* 0x00000001ff007807 */ /* 0x000fc60000000000 */
[----:B------:R-:W-:-:S05]  /*29f0*/  IMAD.SHL.U32 R5, R4, 0x2, RZ ;  /* 0x0000000204057824 */ /* 0x000fca00078e00ff */
[----:B------:R-:W-:Y:S01]  /*2a00*/  LOP3.LUT R4, R5, 0x2, R0, 0xe2, !PT ;  /* 0x0000000205047812 */ /* 0x000fe200078ee200 */
[----:B------:R-:W-:Y:S02]  /*2a10*/  IMAD.IADD R0, R28, 0x1, R29 ;  /* 0x000000011c007824 */ /* 0x000fe400078e021d */
[----:B------:R-:W4:Y:S01]  /*2a20*/  LDL R28, [R1+0x84] ;  /* 0x00008400011c7983 */ /* 0x000f220000100800 */
[----:B------:R-:W-:-:S04]  /*2a30*/  ISETP.GE.AND P2, PT, R22, UR4, PT ;  /* 0x0000000416007c0c */ /* 0x000fc8000bf46270 */
[----:B------:R-:W-:Y:S02]  /*2a40*/  SEL R5, RZ, 0x4, P2 ;  /* 0x00000004ff057807 */ /* 0x000fe40001000000 */
[----:B0-----:R-:W-:Y:S02]  /*2a50*/  ISETP.GE.AND P2, PT, R18, R91, PT ;  /* 0x0000005b1200720c */ /* 0x001fe40003f46270 */
[----:B------:R-:W-:Y:S02]  /*2a60*/  LOP3.LUT R14, R4, R5, RZ, 0xfc, !PT ;  /* 0x00000005040e7212 */ /* 0x000fe400078efcff */
[----:B------:R-:W-:Y:S02]  /*2a70*/  ISETP.GE.AND P1, PT, R203, R91, PT ;  /* 0x0000005bcb00720c */ /* 0x000fe40003f26270 */
[----:B------:R-:W-:Y:S02]  /*2a80*/  SEL R5, R91, RZ, P2 ;  /* 0x000000ff5b057207 */ /* 0x000fe40001000000 */
[----:B------:R-:W-:-:S03]  /*2a90*/  SHF.R.S32.HI R205, RZ, 0x1f, R204 ;  /* 0x0000001fffcd7819 */ /* 0x000fc600000114cc */
[----:B------:R-:W-:Y:S01]  /*2aa0*/  IMAD.IADD R5, R18, 0x1, R5 ;  /* 0x0000000112057824 */ /* 0x000fe200078e0205 */
[----:B------:R-:W0:Y:S01]  /*2ab0*/  S2R R94, SR_TID.X ;  /* 0x00000000005e7919 */ /* 0x000e220000002100 */
[----:B-----5:R-:W-:Y:S02]  /*2ac0*/  SHF.R.S32.HI R15, RZ, 0x1f, R92 ;  /* 0x0000001fff0f7819 */ /* 0x020fe4000001145c */
[----:B------:R-:W-:Y:S01]  /*2ad0*/  ISETP.GE.AND P0, PT, R23, UR4, PT ;  /* 0x0000000417007c0c */ /* 0x000fe2000bf06270 */
[----:B------:R-:W-:Y:S01]  /*2ae0*/  IMAD.SHL.U32 R27, R12, 0x20, RZ ;  /* 0x000000200c1b7824 */ /* 0x000fe200078e00ff */
[----:B------:R-:W-:Y:S02]  /*2af0*/  LOP3.LUT R29, R14, 0x1, RZ, 0xc0, !PT ;  /* 0x000000010e1d7812 */ /* 0x000fe400078ec0ff */
[----:B0-----:R-:W-:Y:S02]  /*2b00*/  LEA.HI R94, R94, 0x8, RZ, 0x19 ;  /* 0x000000085e5e7811 */ /* 0x001fe400078fc8ff */
[----:B--2---:R-:W-:-:S05]  /*2b10*/  SHF.R.S32.HI R9, RZ, 0x1f, R30 ;  /* 0x0000001fff097819 */ /* 0x004fca000001141e */
[C---:B------:R-:W-:Y:S02]  /*2b20*/  IMAD R4, R9.reuse, R12, RZ ;  /* 0x0000000c09047224 */ /* 0x040fe400078e02ff */
[-C--:B------:R-:W-:Y:S02]  /*2b30*/  IMAD R6, R9, R10.reuse, RZ ;  /* 0x0000000a09067224 */ /* 0x080fe400078e02ff */
[C---:B------:R-:W-:Y:S01]  /*2b40*/  IMAD R9, R30.reuse, R13, R4 ;  /* 0x0000000d1e097224 */ /* 0x040fe200078e0204 */
[----:B------:R-:W-:Y:S01]  /*2b50*/  SEL R4, R91, RZ, P1 ;  /* 0x000000ff5b047207 */ /* 0x000fe20000800000 */
[C---:B------:R-:W-:Y:S02]  /*2b60*/  IMAD R7, R30.reuse, R11, R6 ;  /* 0x0000000b1e077224 */ /* 0x040fe400078e0206 */
[----:B------:R-:W-:-:S04]  /*2b70*/  IMAD.WIDE.U32 R78, R30, R10, R204 ;  /* 0x0000000a1e4e7225 */ /* 0x000fc800078e00cc */
[----:B------:R-:W-:Y:S01]  /*2b80*/  IMAD.IADD R6, R203, 0x1, R4 ;  /* 0x00000001cb067824 */ /* 0x000fe200078e0204 */
[----:B------:R-:W-:Y:S01]  /*2b90*/  SHF.R.S32.HI R4, RZ, 0x1f, R5 ;  /* 0x0000001fff047819 */ /* 0x000fe20000011405 */
[----:B------:R-:W-:-:S03]  /*2ba0*/  IMAD.WIDE.U32 R80, R30, R10, R18 ;  /* 0x0000000a1e507225 */ /* 0x000fc600078e0012 */
[CC--:B------:R-:W-:Y:S01]  /*2bb0*/  LEA.HI R68, R4.reuse, R5.reuse, RZ, 0x3 ;  /* 0x0000000504447211 */ /* 0x0c0fe200078f18ff */
[----:B------:R-:W-:Y:S01]  /*2bc0*/  IMAD.IADD R79, R79, 0x1, R7 ;  /* 0x000000014f4f7824 */ /* 0x000fe200078e0207 */
[----:B------:R-:W-:Y:S01]  /*2bd0*/  LEA.HI R4, R4, R5, RZ, 0x6 ;  /* 0x0000000504047211 */ /* 0x000fe200078f30ff */
[----:B------:R-:W-:Y:S01]  /*2be0*/  IMAD.IADD R81, R7, 0x1, R81 ;  /* 0x0000000107517824 */ /* 0x000fe200078e0251 */
[----:B------:R-:W-:Y:S01]  /*2bf0*/  SHF.R.S32.HI R7, RZ, 0x1f, R6 ;  /* 0x0000001fff077819 */ /* 0x000fe20000011406 */
[----:B------:R-:W-:-:S03]  /*2c00*/  IMAD.WIDE.U32 R82, R30, R12, R204 ;  /* 0x0000000c1e527225 */ /* 0x000fc600078e00cc */
[CC--:B------:R-:W-:Y:S01]  /*2c10*/  LEA.HI R70, R7.reuse, R6.reuse, RZ, 0x3 ;  /* 0x0000000607467211 */ /* 0x0c0fe200078f18ff */
[----:B------:R-:W-:Y:S01]  /*2c20*/  IMAD.SHL.U32 R5, R4, 0x40, RZ ;  /* 0x0000004004057824 */ /* 0x000fe200078e00ff */
[----:B------:R-:W-:Y:S01]  /*2c30*/  LEA.HI R6, R7, R6, RZ, 0x6 ;  /* 0x0000000607067211 */ /* 0x000fe200078f30ff */
[----:B------:R-:W-:Y:S01]  /*2c40*/  IMAD.WIDE.U32 R84, R30, R12, R18 ;  /* 0x0000000c1e547225 */ /* 0x000fe200078e0012 */
[--C-:B---3--:R-:W-:Y:S02]  /*2c50*/  LOP3.LUT R4, R33, 0x38, R68.reuse, 0xf8, !PT ;  /* 0x0000003821047812 */ /* 0x108fe400078ef844 */
[----:B----4-:R-:W-:Y:S01]  /*2c60*/  LOP3.LUT R8, R32, 0x38, R68, 0xf8, !PT ;  /* 0x0000003820087812 */ /* 0x010fe200078ef844 */
[----:B------:R-:W-:Y:S01]  /*2c70*/  IMAD.SHL.U32 R7, R6, 0x40, RZ ;  /* 0x0000004006077824 */ /* 0x000fe200078e00ff */
[----:B------:R-:W-:Y:S01]  /*2c80*/  LOP3.LUT R5, R5, 0xfffff000, RZ, 0xc0, !PT ;  /* 0xfffff00005057812 */ /* 0x000fe200078ec0ff */
[----:B------:R-:W-:Y:S01]  /*2c90*/  IMAD.IADD R83, R83, 0x1, R9 ;  /* 0x0000000153537824 */ /* 0x000fe200078e0209 */
[----:B------:R-:W-:Y:S01]  /*2ca0*/  LOP3.LUT R4, R4, R31, RZ, 0x3c, !PT ;  /* 0x0000001f04047212 */ /* 0x000fe200078e3cff */
[----:B------:R-:W-:Y:S01]  /*2cb0*/  IMAD.IADD R85, R9, 0x1, R85 ;  /* 0x0000000109557824 */ /* 0x000fe200078e0255 */
[----:B------:R-:W-:-:S02]  /*2cc0*/  LOP3.LUT R6, R33, 0x38, R70, 0xf8, !PT ;  /* 0x0000003821067812 */ /* 0x000fc400078ef846 */
[----:B------:R-:W-:Y:S02]  /*2cd0*/  LOP3.LUT R8, R8, R20, RZ, 0x3c, !PT ;  /* 0x0000001408087212 */ /* 0x000fe400078e3cff */
[----:B------:R-:W-:Y:S02]  /*2ce0*/  LOP3.LUT R9, R32, 0x38, R70, 0xf8, !PT ;  /* 0x0000003820097812 */ /* 0x000fe400078ef846 */
[----:B------:R-:W-:Y:S02]  /*2cf0*/  IADD3 R89, R4, R5, R26 ;  /* 0x0000000504597210 */ /* 0x000fe40007ffe01a */
[----:B------:R-:W-:Y:S02]  /*2d00*/  LOP3.LUT R7, R7, 0xfffff000, RZ, 0xc0, !PT ;  /* 0xfffff00007077812 */ /* 0x000fe400078ec0ff */
[----:B------:R-:W-:Y:S02]  /*2d10*/  LOP3.LUT R6, R6, R31, RZ, 0x3c, !PT ;  /* 0x0000001f06067212 */ /* 0x000fe400078e3cff */
[----:B------:R-:W-:Y:S01]  /*2d20*/  IADD3 R4, R8, R5, R21 ;  /* 0x0000000508047210 */ /* 0x000fe20007ffe015 */
[----:B------:R-:W-:Y:S01]  /*2d30*/  IMAD R8, R15, R10, RZ ;  /* 0x0000000a0f087224 */ /* 0x000fe200078e02ff */
[----:B------:R-:W-:-:S02]  /*2d40*/  LOP3.LUT R20, R9, R20, RZ, 0x3c, !PT ;  /* 0x0000001409147212 */ /* 0x000fc400078e3cff */
[----:B------:R-:W-:Y:S01]  /*2d50*/  IADD3 R5, R6, R7, R26 ;  /* 0x0000000706057210 */ /* 0x000fe20007ffe01a */
[----:B------:R-:W-:Y:S01]  /*2d60*/  IMAD R33, R92, R11, R8 ;  /* 0x0000000b5c217224 */ /* 0x000fe200078e0208 */
[----:B------:R-:W-:Y:S01]  /*2d70*/  IADD3 R6, R20, R7, R21 ;  /* 0x0000000714067210 */ /* 0x000fe20007ffe015 */
[----:B------:R-:W-:Y:S01]  /*2d80*/  IMAD R15, R15, R12, RZ ;  /* 0x0000000c0f0f7224 */ /* 0x000fe200078e02ff */
[C-C-:B------:R-:W-:Y:S02]  /*2d90*/  SHF.L.U64.HI R7, R10.reuse, 0x6, R11.reuse ;  /* 0x000000060a077819 */ /* 0x140fe4000001020b */
[----:B------:R-:W-:Y:S02]  /*2da0*/  SHF.L.U64.HI R8, R10, 0x5, R11 ;  /* 0x000000050a087819 */ /* 0x000fe4000001020b */
[----:B------:R-:W-:Y:S01]  /*2db0*/  SEL R11, RZ, 0x8, P0 ;  /* 0x00000008ff0b7807 */ /* 0x000fe20000000000 */
[----:B------:R-:W-:Y:S01]  /*2dc0*/  IMAD.WIDE.U32 R78, R92, R10, R78 ;  /* 0x0000000a5c4e7225 */ /* 0x000fe200078e004e */
[----:B------:R-:W-:-:S02]  /*2dd0*/  SHF.R.S32.HI R35, RZ, 0x3, R68 ;  /* 0x00000003ff237819 */ /* 0x000fc40000011444 */
[----:B------:R-:W-:Y:S01]  /*2de0*/  SHF.R.S32.HI R69, RZ, 0x3, R70 ;  /* 0x00000003ff457819 */ /* 0x000fe20000011446 */
[----:B------:R-:W-:Y:S01]  /*2df0*/  IMAD.WIDE.U32 R80, R92, R10, R80 ;  /* 0x0000000a5c507225 */ /* 0x000fe200078e0050 */
[----:B------:R-:W-:Y:S02]  /*2e00*/  LOP3.LUT R11, R14, R11, RZ, 0xfc, !PT ;  /* 0x0000000b0e0b7212 */ /* 0x000fe400078efcff */
[----:B------:R-:W-:Y:S01]  /*2e10*/  LOP3.LUT R68, R68, 0xfffffff8, RZ, 0xc0, !PT ;  /* 0xfffffff844447812 */ /* 0x000fe200078ec0ff */
[----:B------:R-:W-:Y:S01]  /*2e20*/  IMAD R15, R92, R13, R15 ;  /* 0x0000000d5c0f7224 */ /* 0x000fe200078e020f */
[----:B------:R-:W-:Y:S01]  /*2e30*/  LOP3.LUT R70, R70, 0xfffffff8, RZ, 0xc0, !PT ;  /* 0xfffffff846467812 */ /* 0x000fe200078ec0ff */
[----:B------:R-:W-:-:S04]  /*2e40*/  IMAD.WIDE.U32 R82, R92, R12, R82 ;  /* 0x0000000c5c527225 */ /* 0x000fc800078e0052 */
[----:B------:R-:W-:Y:S01]  /*2e50*/  IMAD.WIDE.U32 R84, R92, R12, R84 ;  /* 0x0000000c5c547225 */ /* 0x000fe200078e0054 */
[C-C-:B------:R-:W-:Y:S02]  /*2e60*/  SHF.L.U64.HI R20, R12.reuse, 0x6, R13.reuse ;  /* 0x000000060c147819 */ /* 0x140fe4000001020d */
[----:B------:R-:W-:Y:S01]  /*2e70*/  SHF.L.U64.HI R21, R12, 0x5, R13 ;  /* 0x000000050c157819 */ /* 0x000fe2000001020d */
[----:B------:R-:W-:Y:S01]  /*2e80*/  IMAD.SHL.U32 R9, R10, 0x40, RZ ;  /* 0x000000400a097824 */ /* 0x000fe200078e00ff */
[----:B------:R-:W-:Y:S01]  /*2e90*/  LOP3.LUT R71, R11, 0x2, RZ, 0xc0, !PT ;  /* 0x000000020b477812 */ /* 0x000fe200078ec0ff */
[----:B------:R-:W-:Y:S01]  /*2ea0*/  IMAD R28, R28, 0x20, R30 ;  /* 0x000000201c1c7824 */ /* 0x000fe200078e021e */
[----:B------:R-:W-:Y:S01]  /*2eb0*/  SHF.R.S32.HI R30, RZ, 0x1f, R3 ;  /* 0x0000001fff1e7819 */ /* 0x000fe20000011403 */
[----:B------:R-:W-:Y:S01]  /*2ec0*/  IMAD.IADD R31, R79, 0x1, R33 ;  /* 0x000000014f1f7824 */ /* 0x000fe200078e0221 */
[----:B------:R-:W-:Y:S01]  /*2ed0*/  LOP3.LUT R76, R11, 0x4, RZ, 0xc0, !PT ;  /* 0x000000040b4c7812 */ /* 0x000fe200078ec0ff */
[----:B------:R-:W-:Y:S01]  /*2ee0*/  IMAD.IADD R32, R33, 0x1, R81 ;  /* 0x0000000121207824 */ /* 0x000fe200078e0251 */
[----:B------:R-:W-:Y:S01]  /*2ef0*/  LOP3.LUT R77, R11, 0x8, RZ, 0xc0, !PT ;  /* 0x000000080b4d7812 */ /* 0x000fe200078ec0ff */
[----:B------:R-:W-:Y:S01]  /*2f00*/  IMAD.SHL.U32 R10, R10, 0x20, RZ ;  /* 0x000000200a0a7824 */ /* 0x000fe200078e00ff */
[----:B------:R-:W-:Y:S01]  /*2f10*/  SHF.R.S32.HI R86, RZ, 0x1f, R68 ;  /* 0x0000001fff567819 */ /* 0x000fe20000011444 */
[----:B------:R-:W-:Y:S01]  /*2f20*/  IMAD.SHL.U32 R26, R12, 0x40, RZ ;  /* 0x000000400c1a7824 */ /* 0x000fe200078e00ff */
[----:B------:R-:W-:Y:S01]  /*2f30*/  SHF.R.S32.HI R87, RZ, 0x1f, R70 ;  /* 0x0000001fff577819 */ /* 0x000fe20000011446 */
[----:B------:R-:W-:-:S02]  /*2f40*/  IMAD.SHL.U32 R91, R91, 0x2, RZ ;  /* 0x000000025b5b7824 */ /* 0x000fc400078e00ff */
[----:B------:R-:W-:Y:S02]  /*2f50*/  IMAD.IADD R33, R83, 0x1, R15 ;  /* 0x0000000153217824 */ /* 0x000fe400078e020f */
[----:B------:R-:W-:-:S07]  /*2f60*/  IMAD.IADD R34, R15, 0x1, R85 ;  /* 0x000000010f227824 */ /* 0x000fce00078e0255 */
.L_x_1637:
[----:B--2---:R-:W2:Y:S01]  /*2f70*/  LDL R39, [R1+0x80] ;  /* 0x0000800001277983 */ /* 0x004ea20000100800 */
[----:B0-----:R-:W0:Y:S01]  /*2f80*/  LDC R98, c[0x0][0x430] ;  /* 0x00010c00ff627b82 */ /* 0x001e220000000800 */
[----:B------:R-:W-:Y:S02]  /*2f90*/  VIADD R25, R25, 0xffffffff ;  /* 0xffffffff19197836 */ /* 0x000fe40000000000 */
        /* <DEDUP_REMOVED lines=15> */
[----:B------:R-:W-:Y:S01]  /*3090*/  @!P0 SHF.R.S32.HI R37, RZ, 0x1f, R36 ;  /* 0x0000001fff258819 */ /* 0x000fe20000011424 */
[C---:B------:R-:W-:Y:S02]  /*30a0*/  @!P0 IMAD R11, R3.reuse, R15, R38 ;  /* 0x0000000f030b8224 */ /* 0x040fe400078e0226 */
[----:B------:R-:W-:-:S04]  /*30b0*/  @!P0 IMAD.WIDE.U32 R14, R3, R14, R36 ;  /* 0x0000000e030e8225 */ /* 0x000fc800078e0024 */
[----:B------:R-:W-:Y:S01]  /*30c0*/  @!P0 IMAD.IADD R11, R15, 0x1, R11 ;  /* 0x000000010f0b8824 */ /* 0x000fe200078e020b */
[----:B---3--:R-:W-:-:S04]  /*30d0*/  @!P0 LEA R12, P3, R14, R12, 0x2 ;  /* 0x0000000c0e0c8211 */ /* 0x008fc800078610ff */
[----:B------:R-:W-:-:S05]  /*30e0*/  @!P0 LEA.HI.X R13, R14, R13, R11, 0x2, P3 ;  /* 0x0000000d0e0d8211 */ /* 0x000fca00018f140b */
[----:B-----5:R0:W5:Y:S01]  /*30f0*/  @!P0 LDG.E R99, desc[UR60][R12.64] ;  /* 0x0000003c0c638981 */ /* 0x020162000c1e1900 */
[----:B------:R-:W-:Y:S01]  /*3100*/  ISETP.GE.AND P0, PT, R101, 0x1, PT ;  /* 0x000000016500780c */ /* 0x000fe20003f06270 */
[----:B------:R-:W-:Y:S01]  /*3110*/  IMAD.MOV R11, RZ, RZ, -R36 ;  /* 0x000000ffff0b7224 */ /* 0x000fe200078e0a24 */
[----:B------:R-:W-:Y:S05]  /*3120*/  YIELD ;  /* 0x0000000000007946 */ /* 0x000fea0003800000 */
[----:B------:R-:W-:Y:S01]  /*3130*/  BSSY B0, `(.L_x_1556) ;  /* 0x0000598000007945 */ /* 0x000fe20003800000 */
[----:B------:R-:W-:Y:S01]  /*3140*/  IMAD R98, R98, R11, R40 ;  /* 0x0000000b62627224 */ /* 0x000fe200078e0228 */
[----:B------:R-:W-:Y:S01]  /*3150*/  ISETP.GT.AND P3, PT, R25, R24, PT ;  /* 0x000000181900720c */ /* 0x000fe20003f64270 */
[----:B--2---:R-:W-:-:S04]  /*3160*/  IMAD R90, R200, 0x4000, R39 ;  /* 0x00004000c85a7824 */ /* 0x004fc800078e0227 */
[----:B------:R-:W-:Y:S01]  /*3170*/  IMAD R90, R90, 0x2, R17 ;  /* 0x000000025a5a7824 */ /* 0x000fe200078e0211 */
[----:B0-----:R-:W-:Y:S07]  /*3180*/  @!P0 BRA `(.L_x_1557) ;  /* 0x0000005000d48947 */ /* 0x001fee0003800000 */
[----:B------:R-:W-:Y:S01]  /*3190*/  SHF.R.S32.HI R97, RZ, 0x1f, R98 ;  /* 0x0000001fff617819 */ /* 0x000fe20000011462 */
[----:B------:R-:W-:Y:S01]  /*31a0*/  ULDC.64 UR4, c[0x0][0x300] ;  /* 0x0000c00000047ab9 */ /* 0x000fe20000000a00 */
[----:B-----5:R-:W-:Y:S01]  /*31b0*/  SHF.R.S32.HI R96, RZ, 0x1f, R99 ;  /* 0x0000001fff607819 */ /* 0x020fe20000011463 */
[----:B------:R-:W-:Y:S01]  /*31c0*/  IMAD.WIDE.U32 R12, R98, UR4, RZ ;  /* 0x00000004620c7c25 */ /* 0x000fe2000f8e00ff */
[----:B------:R-:W-:Y:S02]  /*31d0*/  ULDC.U8 UR6, c[0x0][0x410] ;  /* 0x0001040000067ab9 */ /* 0x000fe40000000000 */
[----:B------:R-:W-:Y:S01]  /*31e0*/  ISETP.NE.AND P0, PT, RZ, UR6, PT ;  /* 0x00000006ff007c0c */ /* 0x000fe2000bf05270 */
[----:B------:R-:W-:Y:S02]  /*31f0*/  IMAD R11, R97, UR4, RZ ;  /* 0x00000004610b7c24 */ /* 0x000fe4000f8e02ff */
[----:B------:R-:W-:Y:S02]  /*3200*/  IMAD R15, R20, R25, RZ ;  /* 0x00000019140f7224 */ /* 0x000fe400078e02ff */
[----:B------:R-:W-:Y:S01]  /*3210*/  IMAD R11, R98, UR5, R11 ;  /* 0x00000005620b7c24 */ /* 0x000fe2000f8e020b */
[----:B------:R-:W-:Y:S01]  /*3220*/  ULDC.64 UR4, c[0x0][0x310] ;  /* 0x0000c40000047ab9 */ /* 0x000fe20000000a00 */
[----:B------:R-:W-:-:S02]  /*3230*/  IMAD R95, R25, -0x40, R2 ;  /* 0xffffffc0195f7824 */ /* 0x000fc400078e0202 */
[----:B------:R-:W-:Y:S02]  /*3240*/  IMAD R14, R96, UR4, RZ ;  /* 0x00000004600e7c24 */ /* 0x000fe4000f8e02ff */
[----:B------:R-:W-:Y:S01]  /*3250*/  IMAD.IADD R13, R13, 0x1, R11 ;  /* 0x000000010d0d7824 */ /* 0x000fe200078e020b */
[----:B------:R-:W-:Y:S01]  /*3260*/  VIMNMX R95, R95, 0x40, PT ;  /* 0x000000405f5f7848 */ /* 0x000fe20003fe0100 */
[C---:B------:R-:W-:Y:S02]  /*3270*/  IMAD R11, R99.reuse, UR5, R14 ;  /* 0x00000005630b7c24 */ /* 0x040fe4000f8e020e */
[----:B------:R-:W-:Y:S01]  /*3280*/  IMAD.WIDE.U32 R12, R99, UR4, R12 ;  /* 0x00000004630c7c25 */ /* 0x000fe2000f8e000c */
[----:B------:R-:W-:-:S03]  /*3290*/  ULDC.64 UR4, c[0x0][0x308] ;  /* 0x0000c20000047ab9 */ /* 0x000fc60000000a00 */
[----:B------:R-:W-:Y:S01]  /*32a0*/  IMAD.IADD R13, R13, 0x1, R11 ;  /* 0x000000010d0d7824 */ /* 0x000fe200078e020b */
[----:B------:R-:W-:Y:S01]  /*32b0*/  SHF.R.S32.HI R11, RZ, 0x1f, R25 ;  /* 0x0000001fff0b7819 */ /* 0x000fe20000011419 */
[----:B------:R-:W-:Y:S02]  /*32c0*/  IMAD R14, R7, R25, RZ ;  /* 0x00000019070e7224 */ /* 0x000fe400078e02ff */
[----:B------:R-:W-:-:S04]  /*32d0*/  IMAD.WIDE.U32 R36, R226, UR4, R12 ;  /* 0x00000004e2247c25 */ /* 0x000fc8000f8e000c */
[----:B------:R-:W-:Y:S01]  /*32e0*/  IMAD R105, R226, UR5, R37 ;  /* 0x00000005e2697c24 */ /* 0x000fe2000f8e0225 */
[----:B------:R-:W-:Y:S01]  /*32f0*/  ULDC.64 UR4, c[0x0][0x2e8] ;  /* 0x0000ba0000047ab9 */ /* 0x000fe20000000a00 */
[C---:B------:R-:W-:Y:S01]  /*3300*/  IMAD R39, R11.reuse, R9, R14 ;  /* 0x000000090b277224 */ /* 0x040fe200078e020e */
[C---:B------:R-:W-:Y:S01]  /*3310*/  LEA R104, P4, R36.reuse, UR4, 0x1 ;  /* 0x0000000424687c11 */ /* 0x040fe2000f8808ff */
[----:B------:R-:W-:Y:S02]  /*3320*/  IMAD R41, R11, R26, R15 ;  /* 0x0000001a0b297224 */ /* 0x000fe400078e020f */
[----:B------:R-:W-:Y:S01]  /*3330*/  IMAD.WIDE.U32 R14, R9, R25, RZ ;  /* 0x00000019090e7225 */ /* 0x000fe200078e00ff */
[----:B------:R-:W-:-:S03]  /*3340*/  LEA.HI.X R105, R36, UR5, R105, 0x1, P4 ;  /* 0x0000000524697c11 */ /* 0x000fc6000a0f0c69 */
[----:B------:R-:W-:-:S04]  /*3350*/  IMAD.WIDE.U32 R12, R26, R25, RZ ;  /* 0x000000191a0c7225 */ /* 0x000fc800078e00ff */
[----:B------:R-:W-:Y:S02]  /*3360*/  IMAD.IADD R11, R15, 0x1, R39 ;  /* 0x000000010f0b7824 */ /* 0x000fe400078e0227 */
[----:B------:R-:W-:Y:S01]  /*3370*/  IMAD.IADD R72, R13, 0x1, R41 ;  /* 0x000000010d487824 */ /* 0x000fe200078e0229 */
[----:B------:R-:W-:Y:S06]  /*3380*/  @!P0 BRA `(.L_x_1558) ;  /* 0x0000002400f48947 */ /* 0x000fec0003800000 */
[----:B------:R-:W2:Y:S04]  /*3390*/  LDL R38, [R1+0x10] ;  /* 0x0000100001267983 */ /* 0x000ea80000100800 */
[----:B------:R0:W5:Y:S04]  /*33a0*/  LDL R75, [R1+0x18] ;  /* 0x00001800014b7983 */ /* 0x0001680000100800 */
[----:B------:R0:W5:Y:S04]  /*33b0*/  LDL R74, [R1+0x48] ;  /* 0x00004800014a7983 */ /* 0x0001680000100800 */
[----:B------:R0:W5:Y:S01]  /*33c0*/  LDL R73, [R1+0x4c] ;  /* 0x00004c0001497983 */ /* 0x0001620000100800 */
[----:B------:R-:W-:Y:S01]  /*33d0*/  BSSY B1, `(.L_x_1559) ;  /* 0x000002a000017945 */ /* 0x000fe20003800000 */
        /* <DEDUP_REMOVED lines=9> */
[----:B--2---:R-:W-:-:S13]  /*3470*/  ISETP.GE.AND P0, PT, R38, R95, PT ;  /* 0x0000005f2600720c */ /* 0x004fda0003f06270 */
[----:B0-----:R-:W-:Y:S05]  /*3480*/  @P0 BRA `(.L_x_1560) ;  /* 0x0000000000780947 */ /* 0x001fea0003800000 */
[----:B------:R-:W-:Y:S01]  /*3490*/  IADD3 R39, P4, R78, R14, RZ ;  /* 0x0000000e4e277210 */ /* 0x000fe20007f9e0ff */
[----:B------:R-:W-:Y:S01]  /*34a0*/  ULDC.64 UR4, c[0x0][0x3e8] ;  /* 0x0000fa0000047ab9 */ /* 0x000fe20000000a00 */
[----:B------:R-:W-:Y:S02]  /*34b0*/  IADD3 R41, P5, R82, R12, RZ ;  /* 0x0000000c52297210 */ /* 0x000fe40007fbe0ff */
[----:B------:R-:W-:Y:S02]  /*34c0*/  CS2R R64, SRZ ;  /* 0x0000000000407805 */ /* 0x000fe4000001ff00 */
[----:B------:R-:W-:Y:S01]  /*34d0*/  ISETP.GE.AND P6, PT, R204, R101, PT ;  /* 0x00000065cc00720c */ /* 0x000fe20003fc6270 */
[----:B------:R-:W-:Y:S01]  /*34e0*/  IMAD.X R40, R11, 0x1, R31, P4 ;  /* 0x000000010b287824 */ /* 0x000fe200020e061f */
[----:B------:R-:W-:Y:S01]  /*34f0*/  LEA R38, P4, R39, UR4, 0x1 ;  /* 0x0000000427267c11 */ /* 0x000fe2000f8808ff */
[----:B------:R-:W-:Y:S01]  /*3500*/  IMAD.X R42, R72, 0x1, R33, P5 ;  /* 0x00000001482a7824 */ /* 0x000fe200028e0621 */
[----:B------:R-:W-:-:S02]  /*3510*/  CS2R R66, SRZ ;  /* 0x0000000000427805 */ /* 0x000fc4000001ff00 */
[-C--:B-----5:R-:W-:Y:S02]  /*3520*/  ISETP.GE.AND P5, PT, R75, R101.reuse, PT ;  /* 0x000000654b00720c */ /* 0x0a0fe40003fa6270 */
[----:B------:R-:W-:Y:S01]  /*3530*/  LEA.HI.X R39, R39, UR5, R40, 0x1, P4 ;  /* 0x0000000527277c11 */ /* 0x000fe2000a0f0c28 */
[----:B------:R-:W-:Y:S02]  /*3540*/  ULDC.64 UR4, c[0x0][0x400] ;  /* 0x0001000000047ab9 */ /* 0x000fe40000000a00 */
[C---:B------:R-:W-:Y:S02]  /*3550*/  LEA R40, P4, R41.reuse, UR4, 0x1 ;  /* 0x0000000429287c11 */ /* 0x040fe4000f8808ff */
[----:B------:R0:W5:Y:S02]  /*3560*/  @!P6 LDG.E.64 R64, desc[UR60][R38.64] ;  /* 0x0000003c2640e981 */ /* 0x000164000c1e1b00 */
[----:B------:R-:W-:Y:S02]  /*3570*/  LEA.HI.X R41, R41, UR5, R42, 0x1, P4 ;  /* 0x0000000529297c11 */ /* 0x000fe4000a0f0c2a */
[----:B------:R-:W-:-:S03]  /*3580*/  ISETP.GE.AND P4, PT, R74, R101, PT ;  /* 0x000000654a00720c */ /* 0x000fc60003f86270 */
[----:B------:R0:W5:Y:S01]  /*3590*/  @!P6 LDG.E.64 R66, desc[UR60][R40.64] ;  /* 0x0000003c2842e981 */ /* 0x000162000c1e1b00 */
[----:B------:R-:W-:Y:S02]  /*35a0*/  ISETP.GE.AND P6, PT, R73, R101, PT ;  /* 0x000000654900720c */ /* 0x000fe40003fc6270 */
[----:B------:R-:W-:Y:S02]  /*35b0*/  CS2R R60, SRZ ;  /* 0x00000000003c7805 */ /* 0x000fe4000001ff00 */
[----:B------:R-:W-:Y:S02]  /*35c0*/  CS2R R56, SRZ ;  /* 0x0000000000387805 */ /* 0x000fe4000001ff00 */
[----:B------:R-:W-:Y:S02]  /*35d0*/  CS2R R52, SRZ ;  /* 0x0000000000347805 */ /* 0x000fe4000001ff00 */
[----:B------:R-:W-:Y:S02]  /*35e0*/  CS2R R62, SRZ ;  /* 0x00000000003e7805 */ /* 0x000fe4000001ff00 */
[----:B------:R-:W-:-:S02]  /*35f0*/  CS2R R58, SRZ ;  /* 0x00000000003a7805 */ /* 0x000fc4000001ff00 */
[----:B------:R-:W-:Y:S01]  /*3600*/  CS2R R54, SRZ ;  /* 0x0000000000367805 */ /* 0x000fe2000001ff00 */
[----:B------:R0:W5:Y:S04]  /*3610*/  @!P5 LDG.E.64 R60, desc[UR60][R38.64+0x40] ;  /* 0x0000403c263cd981 */ /* 0x000168000c1e1b00 */
[----:B------:R0:W5:Y:S04]  /*3620*/  @!P4 LDG.E.64 R56, desc[UR60][R38.64+0x80] ;  /* 0x0000803c2638c981 */ /* 0x000168000c1e1b00 */
[----:B------:R0:W5:Y:S04]  /*3630*/  @!P6 LDG.E.64 R52, desc[UR60][R38.64+0xc0] ;  /* 0x0000c03c2634e981 */ /* 0x000168000c1e1b00 */
[----:B------:R0:W5:Y:S04]  /*3640*/  @!P5 LDG.E.64 R62, desc[UR60][R40.64+0x40] ;  /* 0x0000403c283ed981 */ /* 0x000168000c1e1b00 */
[----:B------:R0:W5:Y:S04]  /*3650*/  @!P4 LDG.E.64 R58, desc[UR60][R40.64+0x80] ;  /* 0x0000803c283ac981 */ /* 0x000168000c1e1b00 */
[----:B------:R0:W5:Y:S02]  /*3660*/  @!P6 LDG.E.64 R54, desc[UR60][R40.64+0xc0] ;  /* 0x0000c03c2836e981 */ /* 0x000164000c1e1b00 */
.L_x_1560:
[----:B------:R-:W-:Y:S05]  /*3670*/  BSYNC B1 ;  /* 0x0000000000017941 */ /* 0x000fea0003800000 */
.L_x_1559:
[----:B0-----:R-:W2:Y:S01]  /*3680*/  LDL R38, [R1+0xc8] ;  /* 0x0000c80001267983 */ /* 0x001ea20000100800 */
[----:B------:R-:W-:Y:S01]  /*3690*/  BSSY B1, `(.L_x_1561) ;  /* 0x0000028000017945 */ /* 0x000fe20003800000 */
[----:B------:R-:W-:Y:S02]  /*36a0*/  CS2R R40, SRZ ;  /* 0x0000000000287805 */ /* 0x000fe4000001ff00 */
[----:B------:R-:W-:Y:S02]  /*36b0*/  CS2R R44, SRZ ;  /* 0x00000000002c7805 */ /* 0x000fe4000001ff00 */
[----:B------:R-:W-:Y:S02]  /*36c0*/  CS2R R48, SRZ ;  /* 0x0000000000307805 */ /* 0x000fe4000001ff00 */
[----:B------:R-:W-:Y:S02]  /*36d0*/  CS2R R42, SRZ ;  /* 0x00000000002a7805 */ /* 0x000fe4000001ff00 */
[----:B------:R-:W-:-:S02]  /*36e0*/  CS2R R46, SRZ ;  /* 0x00000000002e7805 */ /* 0x000fc4000001ff00 */
[----:B------:R-:W-:Y:S02]  /*36f0*/  CS2R R50, SRZ ;  /* 0x0000000000327805 */ /* 0x000fe4000001ff00 */
[----:B--2---:R-:W-:Y:S02]  /*3700*/  ISETP.GE.AND P4, PT, R38, R95, PT ;  /* 0x0000005f2600720c */ /* 0x004fe40003f86270 */
[----:B------:R-:W-:-:S11]  /*3710*/  CS2R R38, SRZ ;  /* 0x0000000000267805 */ /* 0x000fd6000001ff00 */
[----:B------:R-:W-:Y:S05]  /*3720*/  @P4 BRA `(.L_x_1562) ;  /* 0x0000000000784947 */ /* 0x000fea0003800000 */
        /* <DEDUP_REMOVED lines=8> */
[----:B------:R-:W-:Y:S02]  /*37b0*/  CS2R R46, SRZ ;  /* 0x00000000002e7805 */ /* 0x000fe4000001ff00 */
[----:B------:R-:W-:Y:S02]  /*37c0*/  IADD3.X R72, R33, R72, R21, P5, P6 ;  /* 0x0000004821487210 */ /* 0x000fe40002fec415 */
[----:B------:R-:W-:Y:S02]  /*37d0*/  LEA R12, P5, R15, UR4, 0x1 ;  /* 0x000000040f0c7c11 */ /* 0x000fe4000f8a08ff */
[----:B------:R-:W-:Y:S02]  /*37e0*/  LEA R14, P6, R11, UR6, 0x1 ;  /* 0x000000060b0e7c11 */ /* 0x000fe4000f8c08ff */
[----:B------:R-:W-:Y:S02]  /*37f0*/  LEA.HI.X R13, R15, UR5, R36, 0x1, P5 ;  /* 0x000000050f0d7c11 */ /* 0x000fe4000a8f0c24 */
[----:B------:R-:W-:-:S02]  /*3800*/  LEA.HI.X R15, R11, UR7, R72, 0x1, P6 ;  /* 0x000000070b0f7c11 */ /* 0x000fc4000b0f0c48 */
[-C--:B------:R-:W-:Y:S02]  /*3810*/  ISETP.GE.AND P5, PT, R204, R101.reuse, PT ;  /* 0x00000065cc00720c */ /* 0x080fe40003fa6270 */
[----:B-----5:R-:W-:Y:S02]  /*3820*/  ISETP.GE.AND P6, PT, R75, R101, PT ;  /* 0x000000654b00720c */ /* 0x020fe40003fc6270 */
[----:B------:R-:W-:Y:S02]  /*3830*/  CS2R R40, SRZ ;  /* 0x0000000000287805 */ /* 0x000fe4000001ff00 */
[----:B------:R-:W-:Y:S02]  /*3840*/  CS2R R36, SRZ ;  /* 0x0000000000247805 */ /* 0x000fe4000001ff00 */
[----:B------:R-:W-:-:S05]  /*3850*/  CS2R R42, SRZ ;  /* 0x00000000002a7805 */ /* 0x000fca000001ff00 */
[----:B------:R0:W5:Y:S04]  /*3860*/  @!P5 LDG.E.64 R48, desc[UR60][R12.64] ;  /* 0x0000003c0c30d981 */ /* 0x000168000c1e1b00 */
[----:B------:R0:W5:Y:S01]  /*3870*/  @!P5 LDG.E.64 R50, desc[UR60][R14.64] ;  /* 0x0000003c0e32d981 */ /* 0x000162000c1e1b00 */
[----:B------:R-:W-:-:S03]  /*3880*/  ISETP.GE.AND P5, PT, R74, R101, PT ;  /* 0x000000654a00720c */ /* 0x000fc60003fa6270 */
[----:B------:R0:W5:Y:S04]  /*3890*/  @!P6 LDG.E.64 R44, desc[UR60][R12.64+0x40] ;  /* 0x0000403c0c2ce981 */ /* 0x000168000c1e1b00 */
[----:B------:R0:W5:Y:S01]  /*38a0*/  @!P6 LDG.E.64 R46, desc[UR60][R14.64+0x40] ;  /* 0x0000403c0e2ee981 */ /* 0x000162000c1e1b00 */
[----:B------:R-:W-:Y:S02]  /*38b0*/  ISETP.GE.AND P6, PT, R73, R101, PT ;  /* 0x000000654900720c */ /* 0x000fe40003fc6270 */
[----:B------:R-:W-:-:S03]  /*38c0*/  CS2R R38, SRZ ;  /* 0x0000000000267805 */ /* 0x000fc6000001ff00 */
[----:B------:R0:W5:Y:S04]  /*38d0*/  @!P5 LDG.E.64 R40, desc[UR60][R12.64+0x80] ;  /* 0x0000803c0c28d981 */ /* 0x000168000c1e1b00 */
[----:B------:R0:W5:Y:S04]  /*38e0*/  @!P5 LDG.E.64 R42, desc[UR60][R14.64+0x80] ;  /* 0x0000803c0e2ad981 */ /* 0x000168000c1e1b00 */
[----:B------:R0:W5:Y:S04]  /*38f0*/  @!P6 LDG.E.64 R36, desc[UR60][R12.64+0xc0] ;  /* 0x0000c03c0c24e981 */ /* 0x000168000c1e1b00 */
[----:B------:R0:W5:Y:S02]  /*3900*/  @!P6 LDG.E.64 R38, desc[UR60][R14.64+0xc0] ;  /* 0x0000c03c0e26e981 */ /* 0x000164000c1e1b00 */
.L_x_1562:
[----:B------:R-:W-:Y:S05]  /*3910*/  BSYNC B1 ;  /* 0x0000000000017941 */ /* 0x000fea0003800000 */
.L_x_1561:
[----:B------:R-:W2:Y:S01]  /*3920*/  LDL R11, [R1+0x68] ;  /* 0x00006800010b7983 */ /* 0x000ea20000100800 */
[----:B0----5:R-:W-:Y:S02]  /*3930*/  IMAD.MOV.U32 R12, RZ, RZ, R53 ;  /* 0x000000ffff0c7224 */ /* 0x021fe400078e0035 */
[----:B------:R-:W-:Y:S02]  /*3940*/  IMAD.MOV.U32 R13, RZ, RZ, R60 ;  /* 0x000000ffff0d7224 */ /* 0x000fe400078e003c */
[----:B------:R-:W-:Y:S01]  /*3950*/  IMAD.MOV.U32 R14, RZ, RZ, R61 ;  /* 0x000000ffff0e7224 */ /* 0x000fe200078e003d */
[----:B------:R-:W-:Y:S01]  /*3960*/  PRMT R124, R12, 0x7610, R124 ;  /* 0x000076100c7c7816 */ /* 0x000fe2000000007c */
[----:B------:R-:W-:Y:S01]  /*3970*/  IMAD.MOV.U32 R12, RZ, RZ, R57 ;  /* 0x000000ffff0c7224 */ /* 0x000fe200078e0039 */
[----:B------:R-:W-:Y:S01]  /*3980*/  PRMT R109, R109, 0x5410, R13 ;  /* 0x000054106d6d7816 */ /* 0x000fe2000000000d */
[----:B------:R-:W-:Y:S01]  /*3990*/  IMAD.MOV.U32 R13, RZ, RZ, R54 ;  /* 0x000000ffff0d7224 */ /* 0x000fe200078e0036 */
[----:B------:R-:W-:Y:S01]  /*39a0*/  PRMT R110, R110, 0x5410, R14 ;  /* 0x000054106e6e7816 */ /* 0x000fe2000000000e */
[----:B------:R-:W-:Y:S01]  /*39b0*/  IMAD.MOV.U32 R14, RZ, RZ, R55 ;  /* 0x000000ffff0e7224 */ /* 0x000fe200078e0037 */
[----:B------:R-:W-:Y:S01]  /*39c0*/  PRMT R108, R108, 0x5410, R12 ;  /* 0x000054106c6c7816 */ /* 0x000fe2000000000c */
[----:B------:R-:W-:Y:S01]  /*39d0*/  IMAD.MOV.U32 R12, RZ, RZ, R65 ;  /* 0x000000ffff0c7224 */ /* 0x000fe200078e0041 */
[----:B------:R-:W-:-:S02]  /*39e0*/  PRMT R125, R13, 0x7610, R125 ;  /* 0x000076100d7d7816 */ /* 0x000fc4000000007d */
[----:B------:R-:W-:Y:S02]  /*39f0*/  PRMT R126, R14, 0x7610, R126 ;  /* 0x000076100e7e7816 */ /* 0x000fe4000000007e */
[----:B--2---:R-:W-:Y:S01]  /*3a00*/  R2UR UR4, R11 ;  /* 0x000000000b0472ca */ /* 0x004fe200000e0000 */
[----:B------:R-:W-:-:S05]  /*3a10*/  IMAD.MOV.U32 R11, RZ, RZ, R52 ;  /* 0x000000ffff0b7224 */ /* 0x000fca00078e0034 */
[----:B------:R-:W-:Y:S01]  /*3a20*/  PRMT R123, R11, 0x7610, R123 ;  /* 0x000076100b7b7816 */ /* 0x000fe2000000007b */
[----:B------:R-:W-:-:S05]  /*3a30*/  IMAD.MOV.U32 R11, RZ, RZ, R56 ;  /* 0x000000ffff0b7224 */ /* 0x000fca00078e0038 */
[----:B------:R-:W-:Y:S01]  /*3a40*/  PRMT R106, R106, 0x5410, R11 ;  /* 0x000054106a6a7816 */ /* 0x000fe2000000000b */
[----:B------:R-:W-:Y:S01]  /*3a50*/  IMAD.MOV.U32 R11, RZ, RZ, R64 ;  /* 0x000000ffff0b7224 */ /* 0x000fe200078e0040 */
[----:B------:R-:W-:-:S04]  /*3a60*/  UISETP.NE.AND UP0, UPT, UR4, 0x3, UPT ;  /* 0x000000030400788c */ /* 0x000fc8000bf05270 */
[----:B------:R-:W-:Y:S01]  /*3a70*/  PRMT R74, R12, 0x5410, R11 ;  /* 0x000054100c4a7816 */ /* 0x000fe2000000000b */
[----:B------:R-:W-:Y:S01]  /*3a80*/  IMAD.MOV.U32 R11, RZ, RZ, R58 ;  /* 0x000000ffff0b7224 */ /* 0x000fe200078e003a */
[----:B------:R-:W-:Y:S01]  /*3a90*/  PLOP3.LUT P5, PT, PT, PT, UP0, 0x80, 0x0 ;  /* 0x000000000000781c */ /* 0x000fe20003faf008 */
[----:B------:R-:W-:-:S03]  /*3aa0*/  IMAD.MOV.U32 R12, RZ, RZ, R59 ;  /* 0x000000ffff0c7224 */ /* 0x000fc600078e003b */
[----:B------:R-:W-:Y:S01]  /*3ab0*/  PRMT R127, R11, 0x7610, R127 ;  /* 0x000076100b7f7816 */ /* 0x000fe2000000007f */
[----:B------:R-:W-:Y:S01]  /*3ac0*/  IMAD.MOV.U32 R11, RZ, RZ, R62 ;  /* 0x000000ffff0b7224 */ /* 0x000fe200078e003e */
[----:B------:R-:W-:Y:S01]  /*3ad0*/  PRMT R128, R12, 0x7610, R128 ;  /* 0x000076100c807816 */ /* 0x000fe20000000080 */
[----:B------:R-:W-:-:S03]  /*3ae0*/  IMAD.MOV.U32 R12, RZ, RZ, R63 ;  /* 0x000000ffff0c7224 */ /* 0x000fc600078e003f */
[----:B------:R-:W-:Y:S01]  /*3af0*/  PRMT R129, R11, 0x7610, R129 ;  /* 0x000076100b817816 */ /* 0x000fe20000000081 */
[----:B------:R-:W-:Y:S01]  /*3b00*/  IMAD.MOV.U32 R11, RZ, RZ, R66 ;  /* 0x000000ffff0b7224 */ /* 0x000fe200078e0042 */
[----:B------:R-:W-:Y:S01]  /*3b10*/  PRMT R130, R12, 0x7610, R130 ;  /* 0x000076100c827816 */ /* 0x000fe20000000082 */
[----:B------:R-:W-:-:S05]  /*3b20*/  IMAD.MOV.U32 R12, RZ, RZ, R67 ;  /* 0x000000ffff0c7224 */ /* 0x000fca00078e0043 */
[----:B------:R-:W-:Y:S01]  /*3b30*/  PRMT R75, R11, 0x5410, R12 ;  /* 0x000054100b4b7816 */ /* 0x000fe2000000000c */
[----:B------:R-:W-:Y:S02]  /*3b40*/  IMAD.MOV.U32 R11, RZ, RZ, R36 ;  /* 0x000000ffff0b7224 */ /* 0x000fe400078e0024 */
        /* <DEDUP_REMOVED lines=29> */
[----:B------:R-:W-:Y:S02]  /*3d20*/  PRMT R121, R11, 0x7610, R121 ;  /* 0x000076100b797816 */ /* 0x000fe40000000079 */
[----:B------:R-:W-:Y:S01]  /*3d30*/  PRMT R122, R12, 0x7610, R122 ;  /* 0x000076100c7a7816 */ /* 0x000fe2000000007a */
[----:B------:R-:W-:Y:S06]  /*3d40*/  @!P5 BRA `(.L_x_1563) ;  /* 0x000000000004d947 */ /* 0x000fec0003800000 */
[----:B------:R-:W-:Y:S01]  /*3d50*/  BPT.TRAP 0x1 ;  /* 0x000000040000795c */ /* 0x000fe20000300000 */
.L_x_1563:
[----:B------:R-:W2:Y:S01]  /*3d60*/  LDL R11, [R1+0x50] ;  /* 0x00005000010b7983 */ /* 0x000ea20000100800 */
[----:B------:R-:W-:Y:S01]  /*3d70*/  IMAD R88, R200, 0x8, R17 ;  /* 0x00000008c8587824 */ /* 0x000fe200078e0211 */
[----:B------:R-:W-:Y:S01]  /*3d80*/  BSSY B1, `(.L_x_1564) ;  /* 0x0000004000017945 */ /* 0x000fe20003800000 */
[----:B--2---:R-:W-:-:S04]  /*3d90*/  SHF.L.U32 R100, R11, 0x1f, RZ ;  /* 0x0000001f0b647819 */ /* 0x004fc800000006ff */
[----:B------:R-:W0:Y:S02]  /*3da0*/  SYNCS.PHASECHK.TRANS64.TRYWAIT P6, [R88+URZ+0x30890], R100 ;  /* 0x03089064580075a7 */ /* 0x000e2400080c017f */
[----:B0-----:R-:W-:Y:S05]  /*3db0*/  @!P6 BRA `(.L_x_1565) ;  /* 0x000002a0000ce947 */ /* 0x001fea0003800000 */
.L_x_1996:
[----:B------:R-:W-:Y:S05]  /*3dc0*/  BSYNC B1 ;  /* 0x0000000000017941 */ /* 0x000fea0003800000 */
.L_x_1564:
[----:B------:R-:W-:-:S03]  /*3dd0*/  UMOV UR4, 0xffffffff ;  /* 0xffffffff00047882 */ /* 0x000fc60000000000 */
[----:B------:R-:W-:Y:S05]  /*3de0*/  BRA.DIV UR4, `(.L_x_1566) ;  /* 0x000002a204147947 */ /* 0x000fea000b800000 */
[----:B------:R1:W2:Y:S04]  /*3df0*/  SHFL.IDX PT, R72, R105, RZ, 0x181f ;  /* 0x00181fff69487589 */ /* 0x0002a800000e0000 */
[----:B------:R1:W3:Y:S02]  /*3e00*/  SHFL.IDX PT, R11, R104, RZ, 0x181f ;  /* 0x00181fff680b7589 */ /* 0x0002e400000e0000 */
.L_x_2000:
        /* <DEDUP_REMOVED lines=13> */
[----:B------:R-:W-:Y:S02]  /*3ee0*/  PRMT R65, R75, 0x5410, R65 ;  /* 0x000054104b417816 */ /* 0x000fe40000000041 */
[----:B------:R-:W-:-:S02]  /*3ef0*/  PRMT R64, R74, 0x5432, R64 ;  /* 0x000054324a407816 */ /* 0x000fc40000000040 */
[----:B------:R-:W-:Y:S02]  /*3f00*/  PRMT R67, R74, 0x5410, R73 ;  /* 0x000054104a437816 */ /* 0x000fe40000000049 */
[----:B------:R-:W-:Y:S02]  /*3f10*/  PRMT R73, R75, 0x5432, R66 ;  /* 0x000054324b497816 */ /* 0x000fe40000000042 */
[C---:B0-----:R-:W-:Y:S01]  /*3f20*/  LOP3.LUT R75, R13.reuse, 0xffff0000, RZ, 0xc0, !PT ;  /* 0xffff00000d4b7812 */ /* 0x041fe200078ec0ff */
[----:B------:R-:W-:Y:S01]  /*3f30*/  IMAD.U32 R13, R13, 0x10000, RZ ;  /* 0x000100000d0d7824 */ /* 0x000fe200078e00ff */
[----:B------:R-:W-:Y:S01]  /*3f40*/  LOP3.LUT R74, R65, 0xffff0000, RZ, 0xc0, !PT ;  /* 0xffff0000414a7812 */ /* 0x000fe200078ec0ff */
[C---:B------:R-:W-:Y:S01]  /*3f50*/  IMAD.U32 R103, R67.reuse, 0x10000, RZ ;  /* 0x0001000043677824 */ /* 0x040fe200078e00ff */
[C---:B------:R-:W-:Y:S01]  /*3f60*/  LOP3.LUT R102, R64.reuse, 0xffff0000, RZ, 0xc0, !PT ;  /* 0xffff000040667812 */ /* 0x040fe200078ec0ff */
[----:B------:R-:W-:Y:S01]  /*3f70*/  IMAD.U32 R64, R64, 0x10000, RZ ;  /* 0x0001000040407824 */ /* 0x000fe200078e00ff */
[----:B------:R-:W-:Y:S01]  /*3f80*/  LOP3.LUT R67, R67, 0xffff0000, RZ, 0xc0, !PT ;  /* 0xffff000043437812 */ /* 0x000fe200078ec0ff */
[----:B------:R-:W-:Y:S01]  /*3f90*/  FMUL.FTZ R66, R75, R74 ;  /* 0x0000004a4b427220 */ /* 0x000fe20000410000 */
[----:B------:R-:W-:-:S02]  /*3fa0*/  IMAD.U32 R65, R65, 0x10000, RZ ;  /* 0x0001000041417824 */ /* 0x000fc400078e00ff */
[-C--:B------:R-:W-:Y:S01]  /*3fb0*/  FMUL.FTZ R75, R75, R102.reuse ;  /* 0x000000664b4b7220 */ /* 0x080fe20000410000 */
[C---:B------:R-:W-:Y:S01]  /*3fc0*/  FFMA.FTZ R66, R13.reuse, R102, -R66 ;  /* 0x000000660d427223 */ /* 0x040fe20000010842 */
[C---:B------:R-:W-:Y:S02]  /*3fd0*/  LOP3.LUT R102, R14.reuse, 0xffff0000, RZ, 0xc0, !PT ;  /* 0xffff00000e667812 */ /* 0x040fe400078ec0ff */
        /* <DEDUP_REMOVED lines=14> */
[----:B------:R-:W-:Y:S01]  /*40c0*/  FFMA.FTZ R15, R102, R67, -R15 ;  /* 0x00000043660f7223 */ /* 0x000fe2000001080f */
[----:B------:R-:W-:Y:S01]  /*40d0*/  LOP3.LUT R67, R12, 0xffff0000, RZ, 0xc0, !PT ;  /* 0xffff00000c437812 */ /* 0x000fe200078ec0ff */
[----:B------:R-:W-:Y:S01]  /*40e0*/  FFMA.FTZ R74, R102, R73, R74 ;  /* 0x00000049664a7223 */ /* 0x000fe2000001004a */
[----:B------:R-:W-:-:S03]  /*40f0*/  IMAD.U32 R12, R12, 0x10000, RZ ;  /* 0x000100000c0c7824 */ /* 0x000fc600078e00ff */
[C---:B------:R-:W-:Y:S01]  /*4100*/  FMUL.FTZ R73, R67.reuse, R65 ;  /* 0x0000004143497220 */ /* 0x040fe20000410000 */
[-C--:B------:R-:W-:Y:S01]  /*4110*/  FMUL.FTZ R102, R67, R64.reuse ;  /* 0x0000004043667220 */ /* 0x080fe20000410000 */
[----:B------:R-:W-:Y:S02]  /*4120*/  F2FP.BF16.F32.PACK_AB R15, R74, R15 ;  /* 0x0000000f4a0f723e */ /* 0x000fe400000010ff */
[C---:B------:R-:W-:Y:S01]  /*4130*/  FFMA.FTZ R73, R12.reuse, R64, -R73 ;  /* 0x000000400c497223 */ /* 0x040fe20000010849 */
[----:B------:R-:W-:-:S05]  /*4140*/  FFMA.FTZ R102, R12, R65, R102 ;  /* 0x000000410c667223 */ /* 0x000fca0000010066 */
[----:B------:R-:W-:-:S07]  /*4150*/  F2FP.BF16.F32.PACK_AB R12, R102, R73 ;  /* 0x00000049660c723e */ /* 0x000fce00000010ff */
.L_x_1572:
[----:B------:R-:W-:Y:S05]  /*4160*/  BSYNC B3 ;  /* 0x0000000000037941 */ /* 0x000fea0003800000 */
.L_x_1571:
[----:B---3--:R-:W-:-:S04]  /*4170*/  LEA R64, P0, R18, R11, 0x1 ;  /* 0x0000000b12407211 */ /* 0x008fc800078008ff */
[----:B--2---:R-:W-:-:S05]  /*4180*/  LEA.HI.X R65, R18, R72, R19, 0x1, P0 ;  /* 0x0000004812417211 */ /* 0x004fca00000f0c13 */
[----:B0-----:R4:W-:Y:S04]  /*4190*/  ST.E.128 desc[UR60][R64.64], R12 ;  /* 0x0000000c40007985 */ /* 0x0019e8000c101d3c */
.L_x_1570:
[----:B------:R-:W-:Y:S05]  /*41a0*/  BSYNC B2 ;  /* 0x0000000000027941 */ /* 0x000fea0003800000 */
.L_x_1569:
[----:B------:R-:W-:Y:S01]  /*41b0*/  ISETP.NE.AND P0, PT, R71, RZ, PT ;  /* 0x000000ff4700720c */ /* 0x000fe20003f05270 */
[----:B------:R-:W-:-:S12]  /*41c0*/  BSSY B2, `(.L_x_1573) ;  /* 0x0000037000027945 */ /* 0x000fd80003800000 */
[----:B------:R-:W-:Y:S05]  /*41d0*/  @!P0 BRA `(.L_x_1574) ;  /* 0x0000000000d48947 */ /* 0x000fea0003800000 */
[----:B----4-:R-:W4:Y:S01]  /*41e0*/  LDL R12, [R1+0x18] ;  /* 0x00001800010c7983 */ /* 0x010f220000100800 */
[----:B------:R-:W-:Y:S01]  /*41f0*/  BSSY B3, `(.L_x_1575) ;  /* 0x0000030000037945 */ /* 0x000fe20003800000 */
[----:B----4-:R-:W-:Y:S02]  /*4200*/  ISETP.GE.AND P0, PT, R12, R101, PT ;  /* 0x000000650c00720c */ /* 0x010fe40003f06270 */
[----:B------:R4:W0:Y:S11]  /*4210*/  LDS.128 R12, [R90+0x22400] ;  /* 0x022400005a0c7984 */ /* 0x0008360000000c00 */
        /* <DEDUP_REMOVED lines=8> */
[----:B------:R-:W-:Y:S02]  /*42a0*/  LOP3.LUT R62, R61, 0xffff0000, RZ, 0xc0, !PT ;  /* 0xffff00003d3e7812 */ /* 0x000fe400078ec0ff */
[C---:B------:R-:W-:Y:S01]  /*42b0*/  LOP3.LUT R66, R60.reuse, 0xffff0000, RZ, 0xc0, !PT ;  /* 0xffff00003c427812 */ /* 0x040fe200078ec0ff */
[----:B------:R-:W-:Y:S01]  /*42c0*/  IMAD.U32 R60, R60, 0x10000, RZ ;  /* 0x000100003c3c7824 */ /* 0x000fe200078e00ff */
[----:B------:R-:W-:Y:S01]  /*42d0*/  SHF.R.U32.HI R63, RZ, 0x10, R63 ;  /* 0x00000010ff3f7819 */ /* 0x000fe2000001163f */
[C---:B------:R-:W-:Y:S01]  /*42e0*/  FMUL.FTZ R74, R67.reuse, R62 ;  /* 0x0000003e434a7220 */ /* 0x040fe20000410000 */
        /* <DEDUP_REMOVED lines=23> */
[----:B------:R-:W-:Y:S01]  /*4460*/  IMAD.U32 R66, R61, 0x10000, RZ ;  /* 0x000100003d427824 */ /* 0x000fe200078e00ff */
[C---:B------:R-:W-:Y:S01]  /*4470*/  LOP3.LUT R61, R12.reuse, 0xffff0000, RZ, 0xc0, !PT ;  /* 0xffff00000c3d7812 */ /* 0x040fe200078ec0ff */
[----:B------:R-:W-:Y:S02]  /*4480*/  IMAD.U32 R63, R12, 0x10000, RZ ;  /* 0x000100000c3f7824 */ /* 0x000fe400078e00ff */
[----:B------:R-:W-:Y:S02]  /*4490*/  F2FP.BF16.F32.PACK_AB R15, R15, R64 ;  /* 0x000000400f0f723e */ /* 0x000fe400000010ff */
[C---:B------:R-:W-:Y:S01]  /*44a0*/  FMUL.FTZ R12, R61.reuse, R66 ;  /* 0x000000423d0c7220 */ /* 0x040fe20000410000 */
[----:B------:R-:W-:-:S03]  /*44b0*/  FMUL.FTZ R61, R61, R60 ;  /* 0x0000003c3d3d7220 */ /* 0x000fc60000410000 */
[C---:B------:R-:W-:Y:S01]  /*44c0*/  FFMA.FTZ R12, R63.reuse, R60, -R12 ;  /* 0x0000003c3f0c7223 */ /* 0x040fe2000001080c */
[----:B------:R-:W-:-:S05]  /*44d0*/  FFMA.FTZ R61, R63, R66, R61 ;  /* 0x000000423f3d7223 */ /* 0x000fca000001003d */
[----:B------:R-:W-:-:S07]  /*44e0*/  F2FP.BF16.F32.PACK_AB R12, R61, R12 ;  /* 0x0000000c3d0c723e */ /* 0x000fce00000010ff */
.L_x_1576:
[----:B------:R-:W-:Y:S05]  /*44f0*/  BSYNC B3 ;  /* 0x0000000000037941 */ /* 0x000fea0003800000 */
.L_x_1575:
[----:B---3--:R-:W-:-:S04]  /*4500*/  LEA R60, P0, R201, R11, 0x1 ;  /* 0x0000000bc93c7211 */ /* 0x008fc800078008ff */
[----:B--2---:R-:W-:-:S05]  /*4510*/  LEA.HI.X R61, R201, R72, R224, 0x1, P0 ;  /* 0x00000048c93d7211 */ /* 0x004fca00000f0ce0 */
[----:B0-----:R0:W-:Y:S04]  /*4520*/  ST.E.128 desc[UR60][R60.64], R12 ;  /* 0x0000000c3c007985 */ /* 0x0011e8000c101d3c */
.L_x_1574:
[----:B------:R-:W-:Y:S05]  /*4530*/  BSYNC B2 ;  /* 0x0000000000027941 */ /* 0x000fea0003800000 */
.L_x_1573:
[----:B------:R-:W-:Y:S01]  /*4540*/  ISETP.NE.AND P0, PT, R76, RZ, PT ;  /* 0x000000ff4c00720c */ /* 0x000fe20003f05270 */
[----:B------:R-:W-:-:S12]  /*4550*/  BSSY B2, `(.L_x_1577) ;  /* 0x0000039000027945 */ /* 0x000fd80003800000 */
[----:B------:R-:W-:Y:S05]  /*4560*/  @!P0 BRA `(.L_x_1578) ;  /* 0x0000000000dc8947 */ /* 0x000fea0003800000 */
[----:B0---4-:R-:W4:Y:S01]  /*4570*/  LDL R12, [R1+0x48] ;  /* 0x00004800010c7983 */ /* 0x011f220000100800 */
[----:B------:R-:W-:Y:S01]  /*4580*/  BSSY B3, `(.L_x_1579) ;  /* 0x0000031000037945 */ /* 0x000fe20003800000 */
[----:B----4-:R-:W-:Y:S02]  /*4590*/  ISETP.GE.AND P0, PT, R12, R101, PT ;  /* 0x000000650c00720c */ /* 0x010fe40003f06270 */
[----:B------:R0:W4:Y:S11]  /*45a0*/  LDS.128 R12, [R90+0x24400] ;  /* 0x024400005a0c7984 */ /* 0x0001360000000c00 */
[----:B0-----:R-:W-:Y:S05]  /*45b0*/  @P0 BRA `(.L_x_1580) ;  /* 0x0000000000b40947 */ /* 0x001fea0003800000 */
[--C-:B------:R-:W-:Y:S02]  /*45c0*/  SHF.R.U64 R56, R56, 0x10, R57.reuse ;  /* 0x0000001038387819 */ /* 0x100fe40000001239 */
[----:B------:R-:W-:Y:S02]  /*45d0*/  SHF.R.U32.HI R60, RZ, 0x10, R57 ;  /* 0x00000010ff3c7819 */ /* 0x000fe40000011639 */
[--C-:B------:R-:W-:Y:S02]  /*45e0*/  SHF.R.U64 R57, R58, 0x10, R59.reuse ;  /* 0x000000103a397819 */ /* 0x100fe4000000123b */
[----:B------:R-:W-:Y:S02]  /*45f0*/  SHF.R.U32.HI R61, RZ, 0x10, R59 ;  /* 0x00000010ff3d7819 */ /* 0x000fe4000001163b */
[----:B------:R-:W-:Y:S01]  /*4600*/  PRMT R59, R127, 0x5410, R57 ;  /* 0x000054107f3b7816 */ /* 0x000fe20000000039 */
[----:B----4-:R-:W-:Y:S01]  /*4610*/  IMAD.U32 R57, R13, 0x10000, RZ ;  /* 0x000100000d397824 */ /* 0x010fe200078e00ff */
[----:B------:R-:W-:-:S02]  /*4620*/  PRMT R56, R106, 0x5432, R56 ;  /* 0x000054326a387816 */ /* 0x000fc40000000038 */
[----:B------:R-:W-:Y:S02]  /*4630*/  LOP3.LUT R63, R13, 0xffff0000, RZ, 0xc0, !PT ;  /* 0xffff00000d3f7812 */ /* 0x000fe400078ec0ff */
[----:B------:R-:W-:Y:S02]  /*4640*/  LOP3.LUT R62, R59, 0xffff0000, RZ, 0xc0, !PT ;  /* 0xffff00003b3e7812 */ /* 0x000fe400078ec0ff */
[C---:B------:R-:W-:Y:S01]  /*4650*/  LOP3.LUT R58, R56.reuse, 0xffff0000, RZ, 0xc0, !PT ;  /* 0xffff0000383a7812 */ /* 0x040fe200078ec0ff */
[----:B------:R-:W-:Y:S02]  /*4660*/  IMAD.U32 R56, R56, 0x10000, RZ ;  /* 0x0001000038387824 */ /* 0x000fe400078e00ff */
[C---:B------:R-:W-:Y:S02]  /*4670*/  FMUL.FTZ R64, R63.reuse, R62 ;  /* 0x0000003e3f407220 */ /* 0x040fe40000410000 */
[-C--:B------:R-:W-:Y:S02]  /*4680*/  FMUL.FTZ R13, R63, R58.reuse ;  /* 0x0000003a3f0d7220 */ /* 0x080fe40000410000 */
[----:B------:R-:W-:-:S02]  /*4690*/  FFMA.FTZ R58, R57, R58, -R64 ;  /* 0x0000003a393a7223 */ /* 0x000fc40000010840 */
[----:B------:R-:W-:Y:S01]  /*46a0*/  FFMA.FTZ R57, R57, R62, R13 ;  /* 0x0000003e39397223 */ /* 0x000fe2000001000d */
[----:B------:R-:W-:Y:S02]  /*46b0*/  PRMT R13, R108, 0x5432, R60 ;  /* 0x000054326c0d7816 */ /* 0x000fe4000000003c */
[----:B------:R-:W-:Y:S02]  /*46c0*/  PRMT R60, R128, 0x5410, R61 ;  /* 0x00005410803c7816 */ /* 0x000fe4000000003d */
[----:B------:R-:W-:Y:S01]  /*46d0*/  LOP3.LUT R62, R14, 0xffff0000, RZ, 0xc0, !PT ;  /* 0xffff00000e3e7812 */ /* 0x000fe200078ec0ff */
[C---:B------:R-:W-:Y:S01]  /*46e0*/  IMAD.U32 R63, R13.reuse, 0x10000, RZ ;  /* 0x000100000d3f7824 */ /* 0x040fe200078e00ff */
[----:B------:R-:W-:Y:S01]  /*46f0*/  LOP3.LUT R13, R13, 0xffff0000, RZ, 0xc0, !PT ;  /* 0xffff00000d0d7812 */ /* 0x000fe200078ec0ff */
[----:B------:R-:W-:Y:S01]  /*4700*/  IMAD.U32 R61, R60, 0x10000, RZ ;  /* 0x000100003c3d7824 */ /* 0x000fe200078e00ff */
[----:B------:R-:W-:Y:S01]  /*4710*/  F2FP.BF16.F32.PACK_AB R57, R57, R58 ;  /* 0x0000003a3939723e */ /* 0x000fe200000010ff */
[----:B------:R-:W-:-:S02]  /*4720*/  IMAD.U32 R14, R14, 0x10000, RZ ;  /* 0x000100000e0e7824 */ /* 0x000fc400078e00ff */
[C---:B------:R-:W-:Y:S01]  /*4730*/  FMUL.FTZ R65, R62.reuse, R61 ;  /* 0x0000003d3e417220 */ /* 0x040fe20000410000 */
[----:B------:R-:W-:-:S03]  /*4740*/  FMUL.FTZ R62, R62, R63 ;  /* 0x0000003f3e3e7220 */ /* 0x000fc60000410000 */
[C---:B------:R-:W-:Y:S01]  /*4750*/  FFMA.FTZ R65, R14.reuse, R63, -R65 ;  /* 0x0000003f0e417223 */ /* 0x040fe20000010841 */
[----:B------:R-:W-:Y:S01]  /*4760*/  FFMA.FTZ R62, R14, R61, R62 ;  /* 0x0000003d0e3e7223 */ /* 0x000fe2000001003e */
[----:B------:R-:W-:Y:S01]  /*4770*/  LOP3.LUT R61, R60, 0xffff0000, RZ, 0xc0, !PT ;  /* 0xffff00003c3d7812 */ /* 0x000fe200078ec0ff */
[C---:B------:R-:W-:Y:S01]  /*4780*/  IMAD.U32 R60, R15.reuse, 0x10000, RZ ;  /* 0x000100000f3c7824 */ /* 0x040fe200078e00ff */
[----:B------:R-:W-:-:S05]  /*4790*/  LOP3.LUT R14, R15, 0xffff0000, RZ, 0xc0, !PT ;  /* 0xffff00000f0e7812 */ /* 0x000fca00078ec0ff */
[C---:B------:R-:W-:Y:S01]  /*47a0*/  FMUL.FTZ R15, R14.reuse, R61 ;  /* 0x0000003d0e0f7220 */ /* 0x040fe20000410000 */
[----:B------:R-:W-:-:S03]  /*47b0*/  FMUL.FTZ R14, R14, R13 ;  /* 0x0000000d0e0e7220 */ /* 0x000fc60000410000 */
[C---:B------:R-:W-:Y:S01]  /*47c0*/  FFMA.FTZ R15, R60.reuse, R13, -R15 ;  /* 0x0000000d3c0f7223 */ /* 0x040fe2000001080f */
[----:B------:R-:W-:Y:S01]  /*47d0*/  FFMA.FTZ R14, R60, R61, R14 ;  /* 0x0000003d3c0e7223 */ /* 0x000fe2000001000e */
[C---:B------:R-:W-:Y:S01]  /*47e0*/  LOP3.LUT R13, R12.reuse, 0xffff0000, RZ, 0xc0, !PT ;  /* 0xffff00000c0d7812 */ /* 0x040fe200078ec0ff */
[----:B------:R-:W-:Y:S02]  /*47f0*/  IMAD.U32 R60, R59, 0x10000, RZ ;  /* 0x000100003b3c7824 */ /* 0x000fe400078e00ff */
[----:B------:R-:W-:Y:S01]  /*4800*/  IMAD.U32 R59, R12, 0x10000, RZ ;  /* 0x000100000c3b7824 */ /* 0x000fe200078e00ff */
[----:B------:R-:W-:Y:S01]  /*4810*/  F2FP.BF16.F32.PACK_AB R15, R14, R15 ;  /* 0x0000000f0e0f723e */ /* 0x000fe200000010ff */
[C---:B------:R-:W-:Y:S01]  /*4820*/  FMUL.FTZ R12, R13.reuse, R60 ;  /* 0x0000003c0d0c7220 */ /* 0x040fe20000410000 */
[-C--:B------:R-:W-:Y:S01]  /*4830*/  FMUL.FTZ R13, R13, R56.reuse ;  /* 0x000000380d0d7220 */ /* 0x080fe20000410000 */
[----:B------:R-:W-:Y:S02]  /*4840*/  F2FP.BF16.F32.PACK_AB R14, R62, R65 ;  /* 0x000000413e0e723e */ /* 0x000fe400000010ff */
[C---:B------:R-:W-:Y:S01]  /*4850*/  FFMA.FTZ R12, R59.reuse, R56, -R12 ;  /* 0x000000383b0c7223 */ /* 0x040fe2000001080c */
[----:B------:R-:W-:-:S05]  /*4860*/  FFMA.FTZ R13, R59, R60, R13 ;  /* 0x0000003c3b0d7223 */ /* 0x000fca000001000d */
[----:B------:R-:W-:Y:S01]  /*4870*/  F2FP.BF16.F32.PACK_AB R12, R13, R12 ;  /* 0x0000000c0d0c723e */ /* 0x000fe200000010ff */
[----:B------:R-:W-:-:S07]  /*4880*/  IMAD.MOV.U32 R13, RZ, RZ, R57 ;  /* 0x000000ffff0d7224 */ /* 0x000fce00078e0039 */
.L_x_1580:
[----:B------:R-:W-:Y:S05]  /*4890*/  BSYNC B3 ;  /* 0x0000000000037941 */ /* 0x000fea0003800000 */
.L_x_1579:
[----:B------:R-:W2:Y:S01]  /*48a0*/  LDL R58, [R1+0x8] ;  /* 0x00000800013a7983 */ /* 0x000ea20000100800 */
[----:B---3--:R-:W-:-:S04]  /*48b0*/  LEA R56, P0, R22, R11, 0x1 ;  /* 0x0000000b16387211 */ /* 0x008fc800078008ff */
[----:B--2---:R-:W-:-:S05]  /*48c0*/  LEA.HI.X R57, R22, R72, R58, 0x1, P0 ;  /* 0x0000004816397211 */ /* 0x004fca00000f0c3a */
[----:B----4-:R0:W-:Y:S04]  /*48d0*/  ST.E.128 desc[UR60][R56.64], R12 ;  /* 0x0000000c38007985 */ /* 0x0101e8000c101d3c */
.L_x_1578:
[----:B------:R-:W-:Y:S05]  /*48e0*/  BSYNC B2 ;  /* 0x0000000000027941 */ /* 0x000fea0003800000 */
.L_x_1577:
[----:B------:R-:W-:-:S13]  /*48f0*/  ISETP.NE.AND P0, PT, R77, RZ, PT ;  /* 0x000000ff4d00720c */ /* 0x000fda0003f05270 */
[----:B------:R-:W-:Y:S05]  /*4900*/  @!P0 BRA `(.L_x_1568) ;  /* 0x0000000000dc8947 */ /* 0x000fea0003800000 */
[----:B------:R-:W5:Y:S01]  /*4910*/  LDL R58, [R1+0x4c] ;  /* 0x00004c00013a7983 */ /* 0x000f620000100800 */
[C---:B0--3--:R-:W-:Y:S01]  /*4920*/  LEA R56, P0, R23.reuse, R11, 0x1 ;  /* 0x0000000b17387211 */ /* 0x049fe200078008ff */
[----:B------:R-:W-:Y:S02]  /*4930*/  BSSY B2, `(.L_x_1581) ;  /* 0x0000033000027945 */ /* 0x000fe40003800000 */
[----:B----4-:R0:W3:Y:S01]  /*4940*/  LDS.128 R12, [R90+0x26400] ;  /* 0x026400005a0c7984 */ /* 0x0100e20000000c00 */
[----:B--2---:R-:W-:Y:S02]  /*4950*/  LEA.HI.X R57, R23, R72, R229, 0x1, P0 ;  /* 0x0000004817397211 */ /* 0x004fe400000f0ce5 */
[----:B-----5:R-:W-:-:S13]  /*4960*/  ISETP.GE.AND P6, PT, R58, R101, PT ;  /* 0x000000653a00720c */ /* 0x020fda0003fc6270 */
[----:B0--3--:R-:W-:Y:S05]  /*4970*/  @P6 BRA `(.L_x_1582) ;  /* 0x0000000000b86947 */ /* 0x009fea0003800000 */
[----:B------:R-:W-:Y:S02]  /*4980*/  SHF.R.U64 R54, R54, 0x10, R55 ;  /* 0x0000001036367819 */ /* 0x000fe40000001237 */
[----:B------:R-:W-:Y:S02]  /*4990*/  SHF.R.U64 R52, R52, 0x10, R53 ;  /* 0x0000001034347819 */ /* 0x000fe40000001235 */
[----:B------:R-:W-:Y:S02]  /*49a0*/  PRMT R125, R125, 0x5410, R54 ;  /* 0x000054107d7d7816 */ /* 0x000fe40000000036 */
[----:B------:R-:W-:Y:S01]  /*49b0*/  PRMT R123, R123, 0x5410, R52 ;  /* 0x000054107b7b7816 */ /* 0x000fe20000000034 */
[C---:B------:R-:W-:Y:S01]  /*49c0*/  IMAD.U32 R52, R13.reuse, 0x10000, RZ ;  /* 0x000100000d347824 */ /* 0x040fe200078e00ff */
[----:B------:R-:W-:Y:S02]  /*49d0*/  LOP3.LUT R54, R13, 0xffff0000, RZ, 0xc0, !PT ;  /* 0xffff00000d367812 */ /* 0x000fe400078ec0ff */
[C---:B------:R-:W-:Y:S01]  /*49e0*/  LOP3.LUT R59, R125.reuse, 0xffff0000, RZ, 0xc0, !PT ;  /* 0xffff00007d3b7812 */ /* 0x040fe200078ec0ff */
[----:B------:R-:W-:Y:S01]  /*49f0*/  IMAD.U32 R125, R125, 0x10000, RZ ;  /* 0x000100007d7d7824 */ /* 0x000fe200078e00ff */
[C---:B------:R-:W-:Y:S01]  /*4a00*/  LOP3.LUT R11, R123.reuse, 0xffff0000, RZ, 0xc0, !PT ;  /* 0xffff00007b0b7812 */ /* 0x040fe200078ec0ff */
[----:B------:R-:W-:Y:S01]  /*4a10*/  IMAD.U32 R123, R123, 0x10000, RZ ;  /* 0x000100007b7b7824 */ /* 0x000fe200078e00ff */
[----:B------:R-:W-:Y:S01]  /*4a20*/  SHF.R.U32.HI R55, RZ, 0x10, R55 ;  /* 0x00000010ff377819 */ /* 0x000fe20000011637 */
[C---:B------:R-:W-:Y:S01]  /*4a30*/  FMUL.FTZ R13, R54.reuse, R59 ;  /* 0x0000003b360d7220 */ /* 0x040fe20000410000 */
[----:B------:R-:W-:Y:S01]  /*4a40*/  SHF.R.U32.HI R53, RZ, 0x10, R53 ;  /* 0x00000010ff357819 */ /* 0x000fe20000011635 */
[-C--:B------:R-:W-:Y:S01]  /*4a50*/  FMUL.FTZ R54, R54, R11.reuse ;  /* 0x0000000b36367220 */ /* 0x080fe20000410000 */
[----:B------:R-:W-:Y:S01]  /*4a60*/  PRMT R126, R126, 0x5410, R55 ;  /* 0x000054107e7e7816 */ /* 0x000fe20000000037 */
[----:B------:R-:W-:Y:S01]  /*4a70*/  FFMA.FTZ R11, R52, R11, -R13 ;  /* 0x0000000b340b7223 */ /* 0x000fe2000001080d */
[----:B------:R-:W-:Y:S01]  /*4a80*/  PRMT R124, R124, 0x5410, R53 ;  /* 0x000054107c7c7816 */ /* 0x000fe20000000035 */
[----:B------:R-:W-:Y:S01]  /*4a90*/  FFMA.FTZ R52, R52, R59, R54 ;  /* 0x0000003b34347223 */ /* 0x000fe20000010036 */
[----:B------:R-:W-:Y:S01]  /*4aa0*/  LOP3.LUT R53, R14, 0xffff0000, RZ, 0xc0, !PT ;  /* 0xffff00000e357812 */ /* 0x000fe200078ec0ff */
[----:B------:R-:W-:Y:S01]  /*4ab0*/  IMAD.U32 R54, R126, 0x10000, RZ ;  /* 0x000100007e367824 */ /* 0x000fe200078e00ff */
[----:B------:R-:W-:Y:S01]  /*4ac0*/  LOP3.LUT R55, R15, 0xffff0000, RZ, 0xc0, !PT ;  /* 0xffff00000f377812 */ /* 0x000fe200078ec0ff */
[----:B------:R-:W-:Y:S01]  /*4ad0*/  IMAD.U32 R58, R124, 0x10000, RZ ;  /* 0x000100007c3a7824 */ /* 0x000fe200078e00ff */
[----:B------:R-:W-:Y:S01]  /*4ae0*/  F2FP.BF16.F32.PACK_AB R11, R52, R11 ;  /* 0x0000000b340b723e */ /* 0x000fe200000010ff */
[----:B------:R-:W-:-:S02]  /*4af0*/  IMAD.U32 R13, R14, 0x10000, RZ ;  /* 0x000100000e0d7824 */ /* 0x000fc400078e00ff */
[C---:B------:R-:W-:Y:S01]  /*4b00*/  FMUL.FTZ R14, R53.reuse, R54 ;  /* 0x00000036350e7220 */ /* 0x040fe20000410000 */
[-C--:B------:R-:W-:Y:S01]  /*4b10*/  FMUL.FTZ R53, R53, R58.reuse ;  /* 0x0000003a35357220 */ /* 0x080fe20000410000 */
[----:B------:R-:W-:Y:S02]  /*4b20*/  IMAD.U32 R15, R15, 0x10000, RZ ;  /* 0x000100000f0f7824 */ /* 0x000fe400078e00ff */
[C---:B------:R-:W-:Y:S01]  /*4b30*/  FFMA.FTZ R14, R13.reuse, R58, -R14 ;  /* 0x0000003a0d0e7223 */ /* 0x040fe2000001080e */
[----:B------:R-:W-:Y:S01]  /*4b40*/  FFMA.FTZ R53, R13, R54, R53 ;  /* 0x000000360d357223 */ /* 0x000fe20000010035 */
[----:B------:R-:W-:Y:S02]  /*4b50*/  LOP3.LUT R54, R126, 0xffff0000, RZ, 0xc0, !PT ;  /* 0xffff00007e367812 */ /* 0x000fe400078ec0ff */
[----:B------:R-:W-:Y:S02]  /*4b60*/  LOP3.LUT R13, R124, 0xffff0000, RZ, 0xc0, !PT ;  /* 0xffff00007c0d7812 */ /* 0x000fe400078ec0ff */
[----:B------:R-:W-:Y:S01]  /*4b70*/  F2FP.BF16.F32.PACK_AB R14, R53, R14 ;  /* 0x0000000e350e723e */ /* 0x000fe200000010ff */
[----:B------:R-:W-:-:S02]  /*4b80*/  FMUL.FTZ R58, R55, R54 ;  /* 0x00000036373a7220 */ /* 0x000fc40000410000 */
[-C--:B------:R-:W-:Y:S02]  /*4b90*/  FMUL.FTZ R55, R55, R13.reuse ;  /* 0x0000000d37377220 */ /* 0x080fe40000410000 */
[C---:B------:R-:W-:Y:S01]  /*4ba0*/  FFMA.FTZ R13, R15.reuse, R13, -R58 ;  /* 0x0000000d0f0d7223 */ /* 0x040fe2000001083a */
[C---:B------:R-:W-:Y:S01]  /*4bb0*/  LOP3.LUT R58, R12.reuse, 0xffff0000, RZ, 0xc0, !PT ;  /* 0xffff00000c3a7812 */ /* 0x040fe200078ec0ff */
[----:B------:R-:W-:Y:S01]  /*4bc0*/  FFMA.FTZ R54, R15, R54, R55 ;  /* 0x000000360f367223 */ /* 0x000fe20000010037 */
[----:B------:R-:W-:-:S03]  /*4bd0*/  IMAD.U32 R12, R12, 0x10000, RZ ;  /* 0x000100000c0c7824 */ /* 0x000fc600078e00ff */
[C---:B------:R-:W-:Y:S01]  /*4be0*/  FMUL.FTZ R15, R58.reuse, R125 ;  /* 0x0000007d3a0f7220 */ /* 0x040fe20000410000 */
[----:B------:R-:W-:Y:S01]  /*4bf0*/  FMUL.FTZ R58, R58, R123 ;  /* 0x0000007b3a3a7220 */ /* 0x000fe20000410000 */
[----:B------:R-:W-:Y:S02]  /*4c00*/  F2FP.BF16.F32.PACK_AB R13, R54, R13 ;  /* 0x0000000d360d723e */ /* 0x000fe400000010ff */
[C---:B------:R-:W-:Y:S01]  /*4c10*/  FFMA.FTZ R15, R12.reuse, R123, -R15 ;  /* 0x0000007b0c0f7223 */ /* 0x040fe2000001080f */
[----:B------:R-:W-:-:S05]  /*4c20*/  FFMA.FTZ R58, R12, R125, R58 ;  /* 0x0000007d0c3a7223 */ /* 0x000fca000001003a */
[----:B------:R-:W-:Y:S01]  /*4c30*/  F2FP.BF16.F32.PACK_AB R12, R58, R15 ;  /* 0x0000000f3a0c723e */ /* 0x000fe200000010ff */
[----:B------:R-:W-:Y:S02]  /*4c40*/  IMAD.MOV.U32 R15, RZ, RZ, R13 ;  /* 0x000000ffff0f7224 */ /* 0x000fe400078e000d */
[----:B------:R-:W-:-:S07]  /*4c50*/  IMAD.MOV.U32 R13, RZ, RZ, R11 ;  /* 0x000000ffff0d7224 */ /* 0x000fce00078e000b */
.L_x_1582:
[----:B------:R-:W-:Y:S05]  /*4c60*/  BSYNC B2 ;  /* 0x0000000000027941 */ /* 0x000fea0003800000 */
.L_x_1581:
[----:B------:R0:W-:Y:S02]  /*4c70*/  ST.E.128 desc[UR60][R56.64], R12 ;  /* 0x0000000c38007985 */ /* 0x0001e4000c101d3c */
.L_x_1568:
[----:B------:R-:W-:Y:S05]  /*4c80*/  BSYNC B1 ;  /* 0x0000000000017941 */ /* 0x000fea0003800000 */
.L_x_1567:
[----:B------:R-:W-:-:S03]  /*4c90*/  UMOV UR4, 0xffffffff ;  /* 0xffffffff00047882 */ /* 0x000fc60000000000 */
[----:B------:R-:W-:Y:S05]  /*4ca0*/  BRA.DIV UR4, `(.L_x_1583) ;  /* 0x0000029204b07947 */ /* 0x000fea000b800000 */
[----:B-1----:R-:W1:Y:S04]  /*4cb0*/  SHFL.IDX PT, R105, R105, 0x1, 0x181f ;  /* 0x00381f0069697f89 */ /* 0x002e6800000e0000 */
[----:B------:R-:W0:Y:S02]  /*4cc0*/  SHFL.IDX PT, R104, R104, 0x1, 0x181f ;  /* 0x00381f0068687f89 */ /* 0x000e2400000e0000 */
.L_x_2004:
[----:B------:R-:W-:Y:S05]  /*4cd0*/  @P4 BRA `(.L_x_1584) ;  /* 0x0000003c00744947 */ /* 0x000fea0003800000 */
[----:B------:R-:W-:Y:S01]  /*4ce0*/  ISETP.NE.AND P0, PT, R29, RZ, PT ;  /* 0x000000ff1d00720c */ /* 0x000fe20003f05270 */
[----:B------:R-:W-:-:S12]  /*4cf0*/  BSSY B1, `(.L_x_1585) ;  /* 0x0000037000017945 */ /* 0x000fd80003800000 */
[----:B------:R-:W-:Y:S05]  /*4d00*/  @!P0 BRA `(.L_x_1586) ;  /* 0x0000000000d48947 */ /* 0x000fea0003800000 */
[----:B0---4-:R0:W4:Y:S01]  /*4d10*/  LDS.128 R12, [R90+0x21400] ;  /* 0x021400005a0c7984 */ /* 0x0111220000000c00 */
[----:B------:R-:W-:Y:S01]  /*4d20*/  ISETP.GE.AND P4, PT, R204, R101, PT ;  /* 0x00000065cc00720c */ /* 0x000fe20003f86270 */
[----:B------:R-:W-:Y:S01]  /*4d30*/  BSSY B2, `(.L_x_1587) ;  /* 0x0000031000027945 */ /* 0x000fe20003800000 */
[----:B------:R-:W-:-:S04]  /*4d40*/  LEA R52, P0, R18, R104, 0x1 ;  /* 0x0000006812347211 */ /* 0x000fc800078008ff */
[----:B-1----:R-:W-:-:S07]  /*4d50*/  LEA.HI.X R53, R18, R105, R19, 0x1, P0 ;  /* 0x0000006912357211 */ /* 0x002fce00000f0c13 */
[----:B0-----:R-:W-:Y:S05]  /*4d60*/  @P4 BRA `(.L_x_1588) ;  /* 0x0000000000b44947 */ /* 0x001fea0003800000 */
[--C-:B------:R-:W-:Y:S01]  /*4d70*/  SHF.R.U64 R55, R48, 0x10, R49.reuse ;  /* 0x0000001030377819 */ /* 0x100fe20000001231 */
[----:B----4-:R-:W-:Y:S01]  /*4d80*/  IMAD.U32 R48, R14, 0x10000, RZ ;  /* 0x000100000e307824 */ /* 0x010fe200078e00ff */
[----:B------:R-:W-:Y:S02]  /*4d90*/  SHF.R.U32.HI R56, RZ, 0x10, R49 ;  /* 0x00000010ff387819 */ /* 0x000fe40000011631 */
[----:B------:R-:W-:Y:S02]  /*4da0*/  SHF.R.U64 R49, R50, 0x10, R51 ;  /* 0x0000001032317819 */ /* 0x000fe40000001233 */
[----:B------:R-:W-:Y:S02]  /*4db0*/  PRMT R120, R120, 0x5410, R55 ;  /* 0x0000541078787816 */ /* 0x000fe40000000037 */
[----:B------:R-:W-:Y:S02]  /*4dc0*/  PRMT R122, R122, 0x5410, R49 ;  /* 0x000054107a7a7816 */ /* 0x000fe40000000031 */
[----:B------:R-:W-:-:S02]  /*4dd0*/  SHF.R.U32.HI R50, RZ, 0x10, R51 ;  /* 0x00000010ff327819 */ /* 0x000fc40000011633 */
[----:B------:R-:W-:Y:S02]  /*4de0*/  LOP3.LUT R49, R13, 0xffff0000, RZ, 0xc0, !PT ;  /* 0xffff00000d317812 */ /* 0x000fe400078ec0ff */
[C---:B------:R-:W-:Y:S01]  /*4df0*/  LOP3.LUT R54, R122.reuse, 0xffff0000, RZ, 0xc0, !PT ;  /* 0xffff00007a367812 */ /* 0x040fe200078ec0ff */
[----:B------:R-:W-:Y:S01]  /*4e00*/  IMAD.U32 R122, R122, 0x10000, RZ ;  /* 0x000100007a7a7824 */ /* 0x000fe200078e00ff */
[C---:B------:R-:W-:Y:S01]  /*4e10*/  LOP3.LUT R51, R120.reuse, 0xffff0000, RZ, 0xc0, !PT ;  /* 0xffff000078337812 */ /* 0x040fe200078ec0ff */
[----:B------:R-:W-:Y:S01]  /*4e20*/  IMAD.U32 R120, R120, 0x10000, RZ ;  /* 0x0001000078787824 */ /* 0x000fe200078e00ff */
[----:B------:R-:W-:Y:S01]  /*4e30*/  PRMT R121, R121, 0x5410, R50 ;  /* 0x0000541079797816 */ /* 0x000fe20000000032 */
[----:B------:R-:W-:Y:S01]  /*4e40*/  IMAD.U32 R50, R13, 0x10000, RZ ;  /* 0x000100000d327824 */ /* 0x000fe200078e00ff */
[----:B------:R-:W-:Y:S01]  /*4e50*/  PRMT R119, R119, 0x5410, R56 ;  /* 0x0000541077777816 */ /* 0x000fe20000000038 */
[C---:B------:R-:W-:Y:S01]  /*4e60*/  FMUL.FTZ R55, R49.reuse, R54 ;  /* 0x0000003631377220 */ /* 0x040fe20000410000 */
[----:B------:R-:W-:Y:S01]  /*4e70*/  FMUL.FTZ R57, R49, R51 ;  /* 0x0000003331397220 */ /* 0x000fe20000410000 */
[----:B------:R-:W-:Y:S01]  /*4e80*/  LOP3.LUT R14, R14, 0xffff0000, RZ, 0xc0, !PT ;  /* 0xffff00000e0e7812 */ /* 0x000fe200078ec0ff */
[----:B------:R-:W-:-:S02]  /*4e90*/  IMAD.U32 R13, R121, 0x10000, RZ ;  /* 0x00010000790d7824 */ /* 0x000fc400078e00ff */
[C---:B------:R-:W-:Y:S01]  /*4ea0*/  FFMA.FTZ R49, R50.reuse, R51, -R55 ;  /* 0x0000003332317223 */ /* 0x040fe20000010837 */
[----:B------:R-:W-:Y:S02]  /*4eb0*/  IMAD.U32 R55, R119, 0x10000, RZ ;  /* 0x0001000077377824 */ /* 0x000fe400078e00ff */
[----:B------:R-:W-:Y:S01]  /*4ec0*/  FFMA.FTZ R50, R50, R54, R57 ;  /* 0x0000003632327223 */ /* 0x000fe20000010039 */
[----:B---3--:R-:W-:Y:S01]  /*4ed0*/  LOP3.LUT R11, R15, 0xffff0000, RZ, 0xc0, !PT ;  /* 0xffff00000f0b7812 */ /* 0x008fe200078ec0ff */
[----:B------:R-:W-:Y:S02]  /*4ee0*/  IMAD.U32 R51, R12, 0x10000, RZ ;  /* 0x000100000c337824 */ /* 0x000fe400078e00ff */
[C---:B------:R-:W-:Y:S01]  /*4ef0*/  FMUL.FTZ R59, R14.reuse, R55 ;  /* 0x000000370e3b7220 */ /* 0x040fe20000410000 */
[----:B------:R-:W-:Y:S01]  /*4f00*/  LOP3.LUT R56, R121, 0xffff0000, RZ, 0xc0, !PT ;  /* 0xffff000079387812 */ /* 0x000fe200078ec0ff */
[-C--:B------:R-:W-:Y:S01]  /*4f10*/  FMUL.FTZ R57, R14, R13.reuse ;  /* 0x0000000d0e397220 */ /* 0x080fe20000410000 */
[----:B------:R-:W-:Y:S01]  /*4f20*/  LOP3.LUT R54, R119, 0xffff0000, RZ, 0xc0, !PT ;  /* 0xffff000077367812 */ /* 0x000fe200078ec0ff */
[----:B------:R-:W-:Y:S01]  /*4f30*/  FFMA.FTZ R59, R48, R13, R59 ;  /* 0x0000000d303b7223 */ /* 0x000fe2000001003b */
[----:B------:R-:W-:Y:S01]  /*4f40*/  LOP3.LUT R12, R12, 0xffff0000, RZ, 0xc0, !PT ;  /* 0xffff00000c0c7812 */ /* 0x000fe200078ec0ff */
[----:B------:R-:W-:-:S02]  /*4f50*/  IMAD.U32 R15, R15, 0x10000, RZ ;  /* 0x000100000f0f7824 */ /* 0x000fc400078e00ff */
[----:B------:R-:W-:Y:S01]  /*4f60*/  FFMA.FTZ R14, R48, R55, -R57 ;  /* 0x00000037300e7223 */ /* 0x000fe20000010839 */
[C---:B------:R-:W-:Y:S01]  /*4f70*/  FMUL.FTZ R58, R11.reuse, R56 ;  /* 0x000000380b3a7220 */ /* 0x040fe20000410000 */
[----:B------:R-:W-:Y:S01]  /*4f80*/  FMUL.FTZ R13, R11, R54 ;  /* 0x000000360b0d7220 */ /* 0x000fe20000410000 */
        /* <DEDUP_REMOVED lines=10> */
[----:B------:R-:W-:-:S07]  /*5030*/  F2FP.BF16.F32.PACK_AB R12, R11, R48 ;  /* 0x000000300b0c723e */ /* 0x000fce00000010ff */
.L_x_1588:
[----:B------:R-:W-:Y:S05]  /*5040*/  BSYNC B2 ;  /* 0x0000000000027941 */ /* 0x000fea0003800000 */
.L_x_1587:
[----:B----4-:R0:W-:Y:S02]  /*5050*/  ST.E.128 desc[UR60][R52.64], R12 ;  /* 0x0000000c34007985 */ /* 0x0101e4000c101d3c */
.L_x_1586:
[----:B------:R-:W-:Y:S05]  /*5060*/  BSYNC B1 ;  /* 0x0000000000017941 */ /* 0x000fea0003800000 */
.L_x_1585:
[----:B------:R-:W-:Y:S01]  /*5070*/  ISETP.NE.AND P0, PT, R71, RZ, PT ;  /* 0x000000ff4700720c */ /* 0x000fe20003f05270 */
[----:B------:R-:W-:-:S12]  /*5080*/  BSSY B1, `(.L_x_1589) ;  /* 0x0000038000017945 */ /* 0x000fd80003800000 */
[----:B------:R-:W-:Y:S05]  /*5090*/  @!P0 BRA `(.L_x_1590) ;  /* 0x0000000000d88947 */ /* 0x000fea0003800000 */
[----:B---3--:R-:W3:Y:S01]  /*50a0*/  LDL R11, [R1+0x18] ;  /* 0x00001800010b7983 */ /* 0x008ee20000100800 */
[C---:B0-----:R-:W-:Y:S01]  /*50b0*/  LEA R48, P0, R201.reuse, R104, 0x1 ;  /* 0x00000068c9307211 */ /* 0x041fe200078008ff */
[----:B------:R-:W-:Y:S02]  /*50c0*/  BSSY B2, `(.L_x_1591) ;  /* 0x0000032000027945 */ /* 0x000fe40003800000 */
[----:B----4-:R0:W4:Y:S01]  /*50d0*/  LDS.128 R12, [R90+0x23400] ;  /* 0x023400005a0c7984 */ /* 0x0101220000000c00 */
[----:B-1----:R-:W-:Y:S02]  /*50e0*/  LEA.HI.X R49, R201, R105, R224, 0x1, P0 ;  /* 0x00000069c9317211 */ /* 0x002fe400000f0ce0 */
[----:B---3--:R-:W-:-:S13]  /*50f0*/  ISETP.GE.AND P4, PT, R11, R101, PT ;  /* 0x000000650b00720c */ /* 0x008fda0003f86270 */
[----:B0---4-:R-:W-:Y:S05]  /*5100*/  @P4 BRA `(.L_x_1592) ;  /* 0x0000000000b44947 */ /* 0x011fea0003800000 */
[--C-:B------:R-:W-:Y:S02]  /*5110*/  SHF.R.U64 R46, R46, 0x10, R47.reuse ;  /* 0x000000102e2e7819 */ /* 0x100fe4000000122f */
[----:B------:R-:W-:Y:S02]  /*5120*/  SHF.R.U32.HI R47, RZ, 0x10, R47 ;  /* 0x00000010ff2f7819 */ /* 0x000fe4000001162f */
[--C-:B------:R-:W-:Y:S02]  /*5130*/  SHF.R.U32.HI R51, RZ, 0x10, R45.reuse ;  /* 0x00000010ff337819 */ /* 0x100fe4000001162d */
[----:B------:R-:W-:Y:S01]  /*5140*/  SHF.R.U64 R50, R44, 0x10, R45 ;  /* 0x000000102c327819 */ /* 0x000fe2000000122d */
[----:B------:R-:W-:Y:S01]  /*5150*/  IMAD.U32 R44, R14, 0x10000, RZ ;  /* 0x000100000e2c7824 */ /* 0x000fe200078e00ff */
[----:B------:R-:W-:Y:S02]  /*5160*/  PRMT R118, R118, 0x5410, R47 ;  /* 0x0000541076767816 */ /* 0x000fe4000000002f */
[----:B------:R-:W-:-:S02]  /*5170*/  PRMT R116, R116, 0x5410, R51 ;  /* 0x0000541074747816 */ /* 0x000fc40000000033 */
        /* <DEDUP_REMOVED lines=9> */
[----:B------:R-:W-:Y:S01]  /*5210*/  FMUL.FTZ R55, R45, R52 ;  /* 0x000000342d377220 */ /* 0x000fe20000410000 */
[----:B------:R-:W-:Y:S01]  /*5220*/  LOP3.LUT R51, R117, 0xffff0000, RZ, 0xc0, !PT ;  /* 0xffff000075337812 */ /* 0x000fe200078ec0ff */
[-C--:B------:R-:W-:Y:S01]  /*5230*/  FMUL.FTZ R45, R45, R50.reuse ;  /* 0x000000322d2d7220 */ /* 0x080fe20000410000 */
[----:B------:R-:W-:Y:S01]  /*5240*/  LOP3.LUT R47, R115, 0xffff0000, RZ, 0xc0, !PT ;  /* 0xffff0000732f7812 */ /* 0x000fe200078ec0ff */
[----:B------:R-:W-:Y:S01]  /*5250*/  IMAD.U32 R13, R12, 0x10000, RZ ;  /* 0x000100000c0d7824 */ /* 0x000fe200078e00ff */
[----:B------:R-:W-:Y:S01]  /*5260*/  LOP3.LUT R118, R118, 0xffff0000, RZ, 0xc0, !PT ;  /* 0xffff000076767812 */ /* 0x000fe200078ec0ff */
[C---:B------:R-:W-:Y:S01]  /*5270*/  FMUL.FTZ R53, R15.reuse, R51 ;  /* 0x000000330f357220 */ /* 0x040fe20000410000 */
[----:B------:R-:W-:Y:S01]  /*5280*/  LOP3.LUT R116, R116, 0xffff0000, RZ, 0xc0, !PT ;  /* 0xffff000074747812 */ /* 0x000fe200078ec0ff */
[-C--:B------:R-:W-:Y:S01]  /*5290*/  FMUL.FTZ R54, R15, R47.reuse ;  /* 0x0000002f0f367220 */ /* 0x080fe20000410000 */
[----:B------:R-:W-:Y:S01]  /*52a0*/  LOP3.LUT R15, R12, 0xffff0000, RZ, 0xc0, !PT ;  /* 0xffff00000c0f7812 */ /* 0x000fe200078ec0ff */
[C---:B------:R-:W-:Y:S01]  /*52b0*/  FFMA.FTZ R55, R44.reuse, R50, -R55 ;  /* 0x000000322c377223 */ /* 0x040fe20000010837 */
[----:B------:R-:W-:Y:S01]  /*52c0*/  FFMA.FTZ R52, R44, R52, R45 ;  /* 0x000000342c347223 */ /* 0x000fe2000001002d */
[C---:B------:R-:W-:Y:S01]  /*52d0*/  FFMA.FTZ R12, R46.reuse, R47, -R53 ;  /* 0x0000002f2e0c7223 */ /* 0x040fe20000010835 */
[----:B------:R-:W-:Y:S01]  /*52e0*/  FFMA.FTZ R51, R46, R51, R54 ;  /* 0x000000332e337223 */ /* 0x000fe20000010036 */
[----:B------:R-:W-:-:S02]  /*52f0*/  IMAD.U32 R50, R117, 0x10000, RZ ;  /* 0x0001000075327824 */ /* 0x000fc400078e00ff */
[----:B------:R-:W-:Y:S01]  /*5300*/  FMUL.FTZ R45, R11, R118 ;  /* 0x000000760b2d7220 */ /* 0x000fe20000410000 */
[----:B------:R-:W-:Y:S02]  /*5310*/  IMAD.U32 R46, R115, 0x10000, RZ ;  /* 0x00010000732e7824 */ /* 0x000fe400078e00ff */
[----:B------:R-:W-:Y:S01]  /*5320*/  FMUL.FTZ R11, R11, R116 ;  /* 0x000000740b0b7220 */ /* 0x000fe20000410000 */
[C---:B------:R-:W-:Y:S01]  /*5330*/  FMUL.FTZ R44, R15.reuse, R50 ;  /* 0x000000320f2c7220 */ /* 0x040fe20000410000 */
[C---:B------:R-:W-:Y:S01]  /*5340*/  FFMA.FTZ R45, R14.reuse, R116, -R45 ;  /* 0x000000740e2d7223 */ /* 0x040fe2000001082d */
[----:B------:R-:W-:Y:S01]  /*5350*/  FMUL.FTZ R15, R15, R46 ;  /* 0x0000002e0f0f7220 */ /* 0x000fe20000410000 */
[----:B------:R-:W-:Y:S01]  /*5360*/  FFMA.FTZ R14, R14, R118, R11 ;  /* 0x000000760e0e7223 */ /* 0x000fe2000001000b */
[C---:B------:R-:W-:Y:S02]  /*5370*/  FFMA.FTZ R44, R13.reuse, R46, -R44 ;  /* 0x0000002e0d2c7223 */ /* 0x040fe4000001082c */
[----:B------:R-:W-:Y:S01]  /*5380*/  FFMA.FTZ R15, R13, R50, R15 ;  /* 0x000000320d0f7223 */ /* 0x000fe2000001000f */
[----:B------:R-:W-:-:S02]  /*5390*/  F2FP.BF16.F32.PACK_AB R13, R51, R12 ;  /* 0x0000000c330d723e */ /* 0x000fc400000010ff */
[----:B------:R-:W-:Y:S02]  /*53a0*/  F2FP.BF16.F32.PACK_AB R45, R14, R45 ;  /* 0x0000002d0e2d723e */ /* 0x000fe400000010ff */
[----:B------:R-:W-:Y:S02]  /*53b0*/  F2FP.BF16.F32.PACK_AB R12, R15, R44 ;  /* 0x0000002c0f0c723e */ /* 0x000fe400000010ff */
[----:B------:R-:W-:Y:S01]  /*53c0*/  F2FP.BF16.F32.PACK_AB R14, R52, R55 ;  /* 0x00000037340e723e */ /* 0x000fe200000010ff */
[----:B------:R-:W-:-:S07]  /*53d0*/  IMAD.MOV.U32 R15, RZ, RZ, R45 ;  /* 0x000000ffff0f7224 */ /* 0x000fce00078e002d */
.L_x_1592:
[----:B------:R-:W-:Y:S05]  /*53e0*/  BSYNC B2 ;  /* 0x0000000000027941 */ /* 0x000fea0003800000 */
.L_x_1591:
[----:B------:R0:W-:Y:S02]  /*53f0*/  ST.E.128 desc[UR60][R48.64], R12 ;  /* 0x0000000c30007985 */ /* 0x0001e4000c101d3c */
.L_x_1590:
[----:B------:R-:W-:Y:S05]  /*5400*/  BSYNC B1 ;  /* 0x0000000000017941 */ /* 0x000fea0003800000 */
.L_x_1589:
[----:B------:R-:W-:Y:S01]  /*5410*/  ISETP.NE.AND P0, PT, R76, RZ, PT ;  /* 0x000000ff4c00720c */ /* 0x000fe20003f05270 */
[----:B------:R-:W-:-:S12]  /*5420*/  BSSY B1, `(.L_x_1593) ;  /* 0x0000039000017945 */ /* 0x000fd80003800000 */
[----:B------:R-:W-:Y:S05]  /*5430*/  @!P0 BRA `(.L_x_1594) ;  /* 0x0000000000dc8947 */ /* 0x000fea0003800000 */
[----:B------:R-:W5:Y:S04]  /*5440*/  LDL R46, [R1+0x48] ;  /* 0x00004800012e7983 */ /* 0x000f680000100800 */
[----:B---3--:R-:W1:Y:S01]  /*5450*/  LDL R11, [R1+0x8] ;  /* 0x00000800010b7983 */ /* 0x008e620000100800 */
[----:B0-----:R-:W-:Y:S01]  /*5460*/  LEA R44, P0, R22, R104, 0x1 ;  /* 0x00000068162c7211 */ /* 0x001fe200078008ff */
[----:B------:R-:W-:Y:S02]  /*5470*/  BSSY B2, `(.L_x_1595) ;  /* 0x0000032000027945 */ /* 0x000fe40003800000 */
[----:B----4-:R0:W3:Y:S01]  /*5480*/  LDS.128 R12, [R90+0x25400] ;  /* 0x025400005a0c7984 */ /* 0x0100e20000000c00 */
[----:B-----5:R-:W-:Y:S02]  /*5490*/  ISETP.GE.AND P4, PT, R46, R101, PT ;  /* 0x000000652e00720c */ /* 0x020fe40003f86270 */
[----:B-1----:R-:W-:-:S11]  /*54a0*/  LEA.HI.X R45, R22, R105, R11, 0x1, P0 ;  /* 0x00000069162d7211 */ /* 0x002fd600000f0c0b */
[----:B0--3--:R-:W-:Y:S05]  /*54b0*/  @P4 BRA `(.L_x_1596) ;  /* 0x0000000000b44947 */ /* 0x009fea0003800000 */
[----:B------:R-:W-:Y:S02]  /*54c0*/  SHF.R.U64 R46, R40, 0x10, R41 ;  /* 0x00000010282e7819 */ /* 0x000fe40000001229 */
[----:B------:R-:W-:Y:S02]  /*54d0*/  SHF.R.U64 R40, R42, 0x10, R43 ;  /* 0x000000102a287819 */ /* 0x000fe4000000122b */
        /* <DEDUP_REMOVED lines=12> */
[----:B------:R-:W-:Y:S01]  /*55a0*/  IMAD.U32 R113, R113, 0x10000, RZ ;  /* 0x0001000071717824 */ /* 0x000fe200078e00ff */
[----:B------:R-:W-:Y:S01]  /*55b0*/  LOP3.LUT R42, R14, 0xffff0000, RZ, 0xc0, !PT ;  /* 0xffff00000e2a7812 */ /* 0x000fe200078ec0ff */
[C---:B------:R-:W-:Y:S01]  /*55c0*/  IMAD.U32 R14, R15.reuse, 0x10000, RZ ;  /* 0x000100000f0e7824 */ /* 0x040fe200078e00ff */
[----:B------:R-:W-:Y:S01]  /*55d0*/  LOP3.LUT R11, R15, 0xffff0000, RZ, 0xc0, !PT ;  /* 0xffff00000f0b7812 */ /* 0x000fe200078ec0ff */
[----:B------:R-:W-:-:S02]  /*55e0*/  IMAD.U32 R15, R13, 0x10000, RZ ;  /* 0x000100000d0f7824 */ /* 0x000fc400078e00ff */
[----:B------:R-:W-:Y:S01]  /*55f0*/  FMUL.FTZ R50, R40, R47 ;  /* 0x0000002f28327220 */ /* 0x000fe20000410000 */
[----:B------:R-:W-:Y:S02]  /*5600*/  IMAD.U32 R13, R12, 0x10000, RZ ;  /* 0x000100000c0d7824 */ /* 0x000fe400078e00ff */
[-C--:B------:R-:W-:Y:S01]  /*5610*/  FMUL.FTZ R40, R40, R43.reuse ;  /* 0x0000002b28287220 */ /* 0x080fe20000410000 */
[----:B------:R-:W-:Y:S01]  /*5620*/  LOP3.LUT R12, R12, 0xffff0000, RZ, 0xc0, !PT ;  /* 0xffff00000c0c7812 */ /* 0x000fe200078ec0ff */
[----:B------:R-:W-:Y:S01]  /*5630*/  IMAD.U32 R111, R111, 0x10000, RZ ;  /* 0x000100006f6f7824 */ /* 0x000fe200078e00ff */
[----:B------:R-:W-:Y:S01]  /*5640*/  LOP3.LUT R114, R114, 0xffff0000, RZ, 0xc0, !PT ;  /* 0xffff000072727812 */ /* 0x000fe200078ec0ff */
[C---:B------:R-:W-:Y:S01]  /*5650*/  FFMA.FTZ R50, R15.reuse, R43, -R50 ;  /* 0x0000002b0f327223 */ /* 0x040fe20000010832 */
[----:B------:R-:W-:Y:S01]  /*5660*/  LOP3.LUT R112, R112, 0xffff0000, RZ, 0xc0, !PT ;  /* 0xffff000070707812 */ /* 0x000fe200078ec0ff */
[----:B------:R-:W-:Y:S01]  /*5670*/  FFMA.FTZ R15, R15, R47, R40 ;  /* 0x0000002f0f0f7223 */ /* 0x000fe20000010028 */
[----:B------:R-:W-:Y:S01]  /*5680*/  FMUL.FTZ R40, R12, R113 ;  /* 0x000000710c287220 */ /* 0x000fe20000410000 */
[C---:B------:R-:W-:Y:S01]  /*5690*/  FMUL.FTZ R43, R11.reuse, R114 ;  /* 0x000000720b2b7220 */ /* 0x040fe20000410000 */
[----:B------:R-:W-:Y:S01]  /*56a0*/  FMUL.FTZ R52, R42, R48 ;  /* 0x000000302a347220 */ /* 0x000fe20000410000 */
[----:B------:R-:W-:Y:S01]  /*56b0*/  FMUL.FTZ R11, R11, R112 ;  /* 0x000000700b0b7220 */ /* 0x000fe20000410000 */
[-C--:B------:R-:W-:Y:S01]  /*56c0*/  FMUL.FTZ R12, R12, R111.reuse ;  /* 0x0000006f0c0c7220 */ /* 0x080fe20000410000 */
[----:B------:R-:W-:Y:S01]  /*56d0*/  FMUL.FTZ R42, R42, R46 ;  /* 0x0000002e2a2a7220 */ /* 0x000fe20000410000 */
[C---:B------:R-:W-:Y:S01]  /*56e0*/  FFMA.FTZ R43, R14.reuse, R112, -R43 ;  /* 0x000000700e2b7223 */ /* 0x040fe2000001082b */
[----:B------:R-:W-:Y:S01]  /*56f0*/  FFMA.FTZ R40, R13, R111, -R40 ;  /* 0x0000006f0d287223 */ /* 0x000fe20000010828 */
[----:B------:R-:W-:Y:S01]  /*5700*/  FFMA.FTZ R52, R41, R46, -R52 ;  /* 0x0000002e29347223 */ /* 0x000fe20000010834 */
[----:B------:R-:W-:Y:S01]  /*5710*/  FFMA.FTZ R14, R14, R114, R11 ;  /* 0x000000720e0e7223 */ /* 0x000fe2000001000b */
[----:B------:R-:W-:Y:S01]  /*5720*/  FFMA.FTZ R13, R13, R113, R12 ;  /* 0x000000710d0d7223 */ /* 0x000fe2000001000c */
[----:B------:R-:W-:Y:S01]  /*5730*/  FFMA.FTZ R41, R41, R48, R42 ;  /* 0x0000003029297223 */ /* 0x000fe2000001002a */
[----:B------:R-:W-:-:S02]  /*5740*/  F2FP.BF16.F32.PACK_AB R50, R15, R50 ;  /* 0x000000320f32723e */ /* 0x000fc400000010ff */
[----:B------:R-:W-:Y:S02]  /*5750*/  F2FP.BF16.F32.PACK_AB R15, R14, R43 ;  /* 0x0000002b0e0f723e */ /* 0x000fe400000010ff */
[----:B------:R-:W-:Y:S01]  /*5760*/  F2FP.BF16.F32.PACK_AB R12, R13, R40 ;  /* 0x000000280d0c723e */ /* 0x000fe200000010ff */
[----:B------:R-:W-:Y:S01]  /*5770*/  IMAD.MOV.U32 R13, RZ, RZ, R50 ;  /* 0x000000ffff0d7224 */ /* 0x000fe200078e0032 */
[----:B------:R-:W-:-:S07]  /*5780*/  F2FP.BF16.F32.PACK_AB R14, R41, R52 ;  /* 0x00000034290e723e */ /* 0x000fce00000010ff */
.L_x_1596:
[----:B------:R-:W-:Y:S05]  /*5790*/  BSYNC B2 ;  /* 0x0000000000027941 */ /* 0x000fea0003800000 */
.L_x_1595:
[----:B------:R0:W-:Y:S02]  /*57a0*/  ST.E.128 desc[UR60][R44.64], R12 ;  /* 0x0000000c2c007985 */ /* 0x0001e4000c101d3c */
.L_x_1594:
[----:B------:R-:W-:Y:S05]  /*57b0*/  BSYNC B1 ;  /* 0x0000000000017941 */ /* 0x000fea0003800000 */
.L_x_1593:
[----:B------:R-:W-:-:S13]  /*57c0*/  ISETP.NE.AND P0, PT, R77, RZ, PT ;  /* 0x000000ff4d00720c */ /* 0x000fda0003f05270 */
        /* <DEDUP_REMOVED lines=8> */
[----:B------:R-:W-:Y:S01]  /*5850*/  SHF.R.U64 R43, R36, 0x10, R37 ;  /* 0x00000010242b7819 */ /* 0x000fe20000001225 */
[----:B------:R-:W-:Y:S01]  /*5860*/  IMAD.U32 R36, R14, 0x10000, RZ ;  /* 0x000100000e247824 */ /* 0x000fe200078e00ff */
[--C-:B------:R-:W-:Y:S02]  /*5870*/  SHF.R.U64 R42, R38, 0x10, R39.reuse ;  /* 0x00000010262a7819 */ /* 0x100fe40000001227 */
[----:B------:R-:W-:Y:S02]  /*5880*/  SHF.R.U32.HI R39, RZ, 0x10, R39 ;  /* 0x00000010ff277819 */ /* 0x000fe40000011627 */
[----:B------:R-:W-:Y:S02]  /*5890*/  SHF.R.U32.HI R11, RZ, 0x10, R37 ;  /* 0x00000010ff0b7819 */ /* 0x000fe40000011625 */
[----:B------:R-:W-:Y:S02]  /*58a0*/  PRMT R106, R106, 0x5410, R43 ;  /* 0x000054106a6a7816 */ /* 0x000fe4000000002b */
[----:B------:R-:W-:-:S02]  /*58b0*/  PRMT R109, R109, 0x5410, R42 ;  /* 0x000054106d6d7816 */ /* 0x000fc4000000002a */
[----:B------:R-:W-:Y:S02]  /*58c0*/  PRMT R110, R110, 0x5410, R39 ;  /* 0x000054106e6e7816 */ /* 0x000fe40000000027 */
[----:B------:R-:W-:Y:S01]  /*58d0*/  LOP3.LUT R37, R14, 0xffff0000, RZ, 0xc0, !PT ;  /* 0xffff00000e257812 */ /* 0x000fe200078ec0ff */
[C---:B------:R-:W-:Y:S01]  /*58e0*/  IMAD.U32 R14, R13.reuse, 0x10000, RZ ;  /* 0x000100000d0e7824 */ /* 0x040fe200078e00ff */
[----:B------:R-:W-:Y:S01]  /*58f0*/  PRMT R108, R108, 0x5410, R11 ;  /* 0x000054106c6c7816 */ /* 0x000fe2000000000b */
[----:B------:R-:W-:Y:S01]  /*5900*/  IMAD.U32 R44, R110, 0x10000, RZ ;  /* 0x000100006e2c7824 */ /* 0x000fe200078e00ff */
[----:B------:R-:W-:Y:S01]  /*5910*/  LOP3.LUT R13, R13, 0xffff0000, RZ, 0xc0, !PT ;  /* 0xffff00000d0d7812 */ /* 0x000fe200078ec0ff */
[----:B------:R-:W-:Y:S01]  /*5920*/  IMAD.U32 R11, R12, 0x10000, RZ ;  /* 0x000100000c0b7824 */ /* 0x000fe200078e00ff */
[C---:B------:R-:W-:Y:S01]  /*5930*/  LOP3.LUT R43, R109.reuse, 0xffff0000, RZ, 0xc0, !PT ;  /* 0xffff00006d2b7812 */ /* 0x040fe200078ec0ff */
[----:B------:R-:W-:Y:S01]  /*5940*/  IMAD.U32 R42, R108, 0x10000, RZ ;  /* 0x000100006c2a7824 */ /* 0x000fe200078e00ff */
[----:B------:R-:W-:Y:S01]  /*5950*/  LOP3.LUT R39, R106, 0xffff0000, RZ, 0xc0, !PT ;  /* 0xffff00006a277812 */ /* 0x000fe200078ec0ff */
[----:B------:R-:W-:Y:S01]  /*5960*/  IMAD.U32 R109, R109, 0x10000, RZ ;  /* 0x000100006d6d7824 */ /* 0x000fe200078e00ff */
[----:B------:R-:W-:Y:S01]  /*5970*/  LOP3.LUT R12, R12, 0xffff0000, RZ, 0xc0, !PT ;  /* 0xffff00000c0c7812 */ /* 0x000fe200078ec0ff */
[----:B------:R-:W-:Y:S01]  /*5980*/  FMUL.FTZ R45, R13, R43 ;  /* 0x0000002b0d2d7220 */ /* 0x000fe20000410000 */
[----:B------:R-:W-:Y:S01]  /*5990*/  LOP3.LUT R38, R15, 0xffff0000, RZ, 0xc0, !PT ;  /* 0xffff00000f267812 */ /* 0x000fe200078ec0ff */
[-C--:B------:R-:W-:Y:S01]  /*59a0*/  FMUL.FTZ R46, R13, R39.reuse ;  /* 0x000000270d2e7220 */ /* 0x080fe20000410000 */
[C---:B------:R-:W-:Y:S01]  /*59b0*/  FMUL.FTZ R13, R37.reuse, R44 ;  /* 0x0000002c250d7220 */ /* 0x040fe20000410000 */
[-C--:B------:R-:W-:Y:S01]  /*59c0*/  FMUL.FTZ R37, R37, R42.reuse ;  /* 0x0000002a25257220 */ /* 0x080fe20000410000 */
[----:B------:R-:W-:Y:S01]  /*59d0*/  LOP3.LUT R110, R110, 0xffff0000, RZ, 0xc0, !PT ;  /* 0xffff00006e6e7812 */ /* 0x000fe200078ec0ff */
[----:B------:R-:W-:Y:S01]  /*59e0*/  IMAD.U32 R106, R106, 0x10000, RZ ;  /* 0x000100006a6a7824 */ /* 0x000fe200078e00ff */
[----:B------:R-:W-:Y:S01]  /*59f0*/  LOP3.LUT R108, R108, 0xffff0000, RZ, 0xc0, !PT ;  /* 0xffff00006c6c7812 */ /* 0x000fe200078ec0ff */
[C---:B------:R-:W-:Y:S01]  /*5a00*/  FFMA.FTZ R45, R14.reuse, R39, -R45 ;  /* 0x000000270e2d7223 */ /* 0x040fe2000001082d */
[----:B------:R-:W-:Y:S01]  /*5a10*/  FFMA.FTZ R46, R14, R43, R46 ;  /* 0x0000002b0e2e7223 */ /* 0x000fe2000001002e */
[----:B------:R-:W-:Y:S01]  /*5a20*/  FFMA.FTZ R13, R36, R42, -R13 ;  /* 0x0000002a240d7223 */ /* 0x000fe2000001080d */
[----:B------:R-:W-:Y:S01]  /*5a30*/  FMUL.FTZ R14, R12, R109 ;  /* 0x0000006d0c0e7220 */ /* 0x000fe20000410000 */
[----:B------:R-:W-:Y:S01]  /*5a40*/  FFMA.FTZ R36, R36, R44, R37 ;  /* 0x0000002c24247223 */ /* 0x000fe20000010025 */
[----:B------:R-:W-:Y:S01]  /*5a50*/  FMUL.FTZ R12, R12, R106 ;  /* 0x0000006a0c0c7220 */ /* 0x000fe20000410000 */
[----:B------:R-:W-:-:S02]  /*5a60*/  IMAD.U32 R15, R15, 0x10000, RZ ;  /* 0x000100000f0f7824 */ /* 0x000fc400078e00ff */
[C---:B------:R-:W-:Y:S01]  /*5a70*/  FMUL.FTZ R42, R38.reuse, R110 ;  /* 0x0000006e262a7220 */ /* 0x040fe20000410000 */
[----:B------:R-:W-:Y:S01]  /*5a80*/  FMUL.FTZ R37, R38, R108 ;  /* 0x0000006c26257220 */ /* 0x000fe20000410000 */
[C---:B------:R-:W-:Y:S01]  /*5a90*/  FFMA.FTZ R14, R11.reuse, R106, -R14 ;  /* 0x0000006a0b0e7223 */ /* 0x040fe2000001080e */
[----:B------:R-:W-:Y:S01]  /*5aa0*/  FFMA.FTZ R11, R11, R109, R12 ;  /* 0x0000006d0b0b7223 */ /* 0x000fe2000001000c */
[C---:B------:R-:W-:Y:S01]  /*5ab0*/  FFMA.FTZ R42, R15.reuse, R108, -R42 ;  /* 0x0000006c0f2a7223 */ /* 0x040fe2000001082a */
[----:B------:R-:W-:Y:S01]  /*5ac0*/  FFMA.FTZ R37, R15, R110, R37 ;  /* 0x0000006e0f257223 */ /* 0x000fe20000010025 */
[----:B------:R-:W-:Y:S02]  /*5ad0*/  F2FP.BF16.F32.PACK_AB R45, R46, R45 ;  /* 0x0000002d2e2d723e */ /* 0x000fe400000010ff */
[----:B------:R-:W-:Y:S02]  /*5ae0*/  F2FP.BF16.F32.PACK_AB R36, R36, R13 ;  /* 0x0000000d2424723e */ /* 0x000fe400000010ff */
[----:B------:R-:W-:Y:S01]  /*5af0*/  F2FP.BF16.F32.PACK_AB R12, R11, R14 ;  /* 0x0000000e0b0c723e */ /* 0x000fe200000010ff */
[----:B------:R-:W-:Y:S01]  /*5b00*/  IMAD.MOV.U32 R13, RZ, RZ, R45 ;  /* 0x000000ffff0d7224 */ /* 0x000fe200078e002d */
[----:B------:R-:W-:Y:S01]  /*5b10*/  F2FP.BF16.F32.PACK_AB R15, R37, R42 ;  /* 0x0000002a250f723e */ /* 0x000fe200000010ff */
[----:B------:R-:W-:-:S07]  /*5b20*/  IMAD.MOV.U32 R14, RZ, RZ, R36 ;  /* 0x000000ffff0e7224 */ /* 0x000fce00078e0024 */
.L_x_1598:
[----:B------:R-:W-:Y:S05]  /*5b30*/  BSYNC B1 ;  /* 0x0000000000017941 */ /* 0x000fea0003800000 */
.L_x_1597:
[----:B------:R0:W-:Y:S01]  /*5b40*/  ST.E.128 desc[UR60][R40.64], R12 ;  /* 0x0000000c28007985 */ /* 0x0001e2000c101d3c */
[----:B------:R-:W-:Y:S05]  /*5b50*/  BRA `(.L_x_1584) ;  /* 0x0000002c00d47947 */ /* 0x000fea0003800000 */
.L_x_1558:
[----:B------:R-:W2:Y:S01]  /*5b60*/  LDL R36, [R1+0x10] ;  /* 0x0000100001247983 */ /* 0x000ea20000100800 */
        /* <DEDUP_REMOVED lines=9> */
[----:B--2---:R-:W-:Y:S02]  /*5c00*/  ISETP.GE.AND P0, PT, R36, R95, PT ;  /* 0x0000005f2400720c */ /* 0x004fe40003f06270 */
[----:B------:R-:W-:-:S11]  /*5c10*/  CS2R R36, SRZ ;  /* 0x0000000000247805 */ /* 0x000fd6000001ff00 */
[----:B------:R-:W-:Y:S05]  /*5c20*/  @P0 BRA `(.L_x_1600) ;  /* 0x0000000000600947 */ /* 0x000fea0003800000 */
[----:B------:R-:W-:Y:S01]  /*5c30*/  IADD3 R38, P4, R80, R14, RZ ;  /* 0x0000000e50267210 */ /* 0x000fe20007f9e0ff */
[----:B------:R-:W-:Y:S01]  /*5c40*/  ULDC.64 UR4, c[0x0][0x3e8] ;  /* 0x0000fa0000047ab9 */ /* 0x000fe20000000a00 */
[----:B------:R-:W-:Y:S01]  /*5c50*/  IADD3 R36, P6, R84, R12, RZ ;  /* 0x0000000c54247210 */ /* 0x000fe20007fde0ff */
[----:B------:R-:W-:Y:S01]  /*5c60*/  ULDC.64 UR6, c[0x0][0x400] ;  /* 0x0001000000067ab9 */ /* 0x000fe20000000a00 */
[----:B------:R-:W-:Y:S01]  /*5c70*/  LEA R52, P5, R38, UR4, 0x1 ;  /* 0x0000000426347c11 */ /* 0x000fe2000f8a08ff */
[----:B------:R-:W-:Y:S01]  /*5c80*/  IMAD.X R39, R11, 0x1, R32, P4 ;  /* 0x000000010b277824 */ /* 0x000fe200020e0620 */
[----:B------:R-:W-:Y:S01]  /*5c90*/  LEA R56, P4, R36, UR6, 0x1 ;  /* 0x0000000624387c11 */ /* 0x000fe2000f8808ff */
[----:B------:R-:W-:Y:S01]  /*5ca0*/  IMAD.X R37, R72, 0x1, R34, P6 ;  /* 0x0000000148257824 */ /* 0x000fe200030e0622 */
[----:B------:R-:W-:Y:S02]  /*5cb0*/  ISETP.GE.AND P6, PT, R203, R101, PT ;  /* 0x00000065cb00720c */ /* 0x000fe40003fc6270 */
[----:B------:R-:W-:-:S02]  /*5cc0*/  CS2R R42, SRZ ;  /* 0x00000000002a7805 */ /* 0x000fc4000001ff00 */
[----:B------:R-:W-:Y:S02]  /*5cd0*/  LEA.HI.X R53, R38, UR5, R39, 0x1, P5 ;  /* 0x0000000526357c11 */ /* 0x000fe4000a8f0c27 */
[----:B------:R-:W-:Y:S02]  /*5ce0*/  CS2R R40, SRZ ;  /* 0x0000000000287805 */ /* 0x000fe4000001ff00 */
[----:B------:R-:W-:Y:S02]  /*5cf0*/  ISETP.GE.AND P5, PT, R18, R101, PT ;  /* 0x000000651200720c */ /* 0x000fe40003fa6270 */
[----:B------:R-:W-:Y:S02]  /*5d00*/  CS2R R38, SRZ ;  /* 0x0000000000267805 */ /* 0x000fe4000001ff00 */
[----:B------:R-:W-:Y:S02]  /*5d10*/  LEA.HI.X R57, R36, UR7, R37, 0x1, P4 ;  /* 0x0000000724397c11 */ /* 0x000fe4000a0f0c25 */
[----:B------:R-:W-:-:S02]  /*5d20*/  CS2R R36, SRZ ;  /* 0x0000000000247805 */ /* 0x000fc4000001ff00 */
[----:B------:R-:W-:Y:S02]  /*5d30*/  CS2R R50, SRZ ;  /* 0x0000000000327805 */ /* 0x000fe4000001ff00 */
[----:B------:R-:W-:Y:S02]  /*5d40*/  CS2R R48, SRZ ;  /* 0x0000000000307805 */ /* 0x000fe4000001ff00 */
[----:B------:R-:W-:Y:S02]  /*5d50*/  CS2R R46, SRZ ;  /* 0x00000000002e7805 */ /* 0x000fe4000001ff00 */
[----:B------:R-:W-:Y:S01]  /*5d60*/  CS2R R44, SRZ ;  /* 0x00000000002c7805 */ /* 0x000fe2000001ff00 */
[----:B------:R0:W5:Y:S04]  /*5d70*/  @!P6 LDG.E.128 R36, desc[UR60][R52.64+0x80] ;  /* 0x0000803c3424e981 */ /* 0x000168000c1e1d00 */
[----:B------:R0:W5:Y:S04]  /*5d80*/  @!P5 LDG.E.128 R40, desc[UR60][R52.64] ;  /* 0x0000003c3428d981 */ /* 0x000168000c1e1d00 */
[----:B------:R0:W5:Y:S04]  /*5d90*/  @!P5 LDG.E.128 R48, desc[UR60][R56.64] ;  /* 0x0000003c3830d981 */ /* 0x000168000c1e1d00 */
[----:B------:R0:W5:Y:S02]  /*5da0*/  @!P6 LDG.E.128 R44, desc[UR60][R56.64+0x80] ;  /* 0x0000803c382ce981 */ /* 0x000164000c1e1d00 */
.L_x_1600:
[----:B------:R-:W-:Y:S05]  /*5db0*/  BSYNC B1 ;  /* 0x0000000000017941 */ /* 0x000fea0003800000 */
.L_x_1599:
        /* <DEDUP_REMOVED lines=20> */
[----:B------:R-:W-:Y:S02]  /*5f00*/  CS2R R64, SRZ ;  /* 0x0000000000407805 */ /* 0x000fe4000001ff00 */
[----:B------:R-:W-:Y:S02]  /*5f10*/  IADD3.X R72, R34, R72, R21, P5, P6 ;  /* 0x0000004822487210 */ /* 0x000fe40002fec415 */
[----:B------:R-:W-:Y:S02]  /*5f20*/  CS2R R62, SRZ ;  /* 0x00000000003e7805 */ /* 0x000fe4000001ff00 */
[----:B------:R-:W-:Y:S02]  /*5f30*/  LEA R12, P6, R15, UR4, 0x1 ;  /* 0x000000040f0c7c11 */ /* 0x000fe4000f8c08ff */
[----:B------:R-:W-:-:S02]  /*5f40*/  CS2R R60, SRZ ;  /* 0x00000000003c7805 */ /* 0x000fc4000001ff00 */
[----:B------:R-:W-:Y:S02]  /*5f50*/  LEA R14, P5, R11, UR6, 0x1 ;  /* 0x000000060b0e7c11 */ /* 0x000fe4000f8a08ff */
[----:B------:R-:W-:Y:S02]  /*5f60*/  LEA.HI.X R13, R15, UR5, R52, 0x1, P6 ;  /* 0x000000050f0d7c11 */ /* 0x000fe4000b0f0c34 */
[----:B------:R-:W-:Y:S02]  /*5f70*/  CS2R R52, SRZ ;  /* 0x0000000000347805 */ /* 0x000fe4000001ff00 */
[----:B------:R-:W-:Y:S02]  /*5f80*/  LEA.HI.X R15, R11, UR7, R72, 0x1, P5 ;  /* 0x000000070b0f7c11 */ /* 0x000fe4000a8f0c48 */
[-C--:B------:R-:W-:Y:S02]  /*5f90*/  ISETP.GE.AND P6, PT, R18, R101.reuse, PT ;  /* 0x000000651200720c */ /* 0x080fe40003fc6270 */
[----:B------:R-:W-:-:S11]  /*5fa0*/  ISETP.GE.AND P5, PT, R203, R101, PT ;  /* 0x00000065cb00720c */ /* 0x000fd60003fa6270 */
[----:B------:R0:W5:Y:S04]  /*5fb0*/  @!P6 LDG.E.128 R56, desc[UR60][R12.64] ;  /* 0x0000003c0c38e981 */ /* 0x000168000c1e1d00 */
[----:B------:R0:W5:Y:S04]  /*5fc0*/  @!P5 LDG.E.128 R52, desc[UR60][R12.64+0x80] ;  /* 0x0000803c0c34d981 */ /* 0x000168000c1e1d00 */
[----:B------:R0:W5:Y:S04]  /*5fd0*/  @!P6 LDG.E.128 R64, desc[UR60][R14.64] ;  /* 0x0000003c0e40e981 */ /* 0x000168000c1e1d00 */
[----:B------:R0:W5:Y:S02]  /*5fe0*/  @!P5 LDG.E.128 R60, desc[UR60][R14.64+0x80] ;  /* 0x0000803c0e3cd981 */ /* 0x000164000c1e1d00 */
.L_x_1602:
[----:B------:R-:W-:Y:S05]  /*5ff0*/  BSYNC B1 ;  /* 0x0000000000017941 */ /* 0x000fea0003800000 */
.L_x_1601:
[----:B------:R-:W2:Y:S01]  /*6000*/  LDL R11, [R1+0x68] ;  /* 0x00006800010b7983 */ /* 0x000ea20000100800 */
[----:B0----5:R-:W-:Y:S02]  /*6010*/  IMAD.MOV.U32 R12, RZ, RZ, R39 ;  /* 0x000000ffff0c7224 */ /* 0x021fe400078e0027 */
[----:B------:R-:W-:Y:S02]  /*6020*/  IMAD.MOV.U32 R13, RZ, RZ, R42 ;  /* 0x000000ffff0d7224 */ /* 0x000fe400078e002a */
[----:B------:R-:W-:-:S05]  /*6030*/  IMAD.MOV.U32 R14, RZ, RZ, R43 ;  /* 0x000000ffff0e7224 */ /* 0x000fca00078e002b */
[----:B------:R-:W-:Y:S01]  /*6040*/  PRMT R111, R13, 0x5410, R14 ;  /* 0x000054100d6f7816 */ /* 0x000fe2000000000e */
[----:B------:R-:W-:Y:S02]  /*6050*/  IMAD.MOV.U32 R13, RZ, RZ, R46 ;  /* 0x000000ffff0d7224 */ /* 0x000fe400078e002e */
[----:B------:R-:W-:-:S03]  /*6060*/  IMAD.MOV.U32 R14, RZ, RZ, R47 ;  /* 0x000000ffff0e7224 */ /* 0x000fc600078e002f */
[----:B------:R-:W-:Y:S02]  /*6070*/  PRMT R124, R124, 0x5410, R13 ;  /* 0x000054107c7c7816 */ /* 0x000fe4000000000d */
[----:B------:R-:W-:Y:S02]  /*6080*/  PRMT R125, R125, 0x5410, R14 ;  /* 0x000054107d7d7816 */ /* 0x000fe4000000000e */
[----:B--2---:R-:W-:Y:S01]  /*6090*/  R2UR UR4, R11 ;  /* 0x000000000b0472ca */ /* 0x004fe200000e0000 */
[----:B------:R-:W-:-:S05]  /*60a0*/  IMAD.MOV.U32 R11, RZ, RZ, R38 ;  /* 0x000000ffff0b7224 */ /* 0x000fca00078e0026 */
[----:B------:R-:W-:Y:S01]  /*60b0*/  PRMT R122, R12, 0x5410, R11 ;  /* 0x000054100c7a7816 */ /* 0x000fe2000000000b */
[----:B------:R-:W-:Y:S02]  /*60c0*/  IMAD.MOV.U32 R11, RZ, RZ, R36 ;  /* 0x000000ffff0b7224 */ /* 0x000fe400078e0024 */
[----:B------:R-:W-:-:S04]  /*60d0*/  IMAD.MOV.U32 R12, RZ, RZ, R37 ;  /* 0x000000ffff0c7224 */ /* 0x000fc800078e0025 */
[----:B------:R-:W-:Y:S01]  /*60e0*/  UISETP.NE.AND UP0, UPT, UR4, 0x3, UPT ;  /* 0x000000030400788c */ /* 0x000fe2000bf05270 */
[----:B------:R-:W-:Y:S01]  /*60f0*/  PRMT R123, R12, 0x5410, R11 ;  /* 0x000054100c7b7816 */ /* 0x000fe2000000000b */
[----:B------:R-:W-:Y:S02]  /*6100*/  IMAD.MOV.U32 R11, RZ, RZ, R40 ;  /* 0x000000ffff0b7224 */ /* 0x000fe400078e0028 */
[----:B------:R-:W-:Y:S02]  /*6110*/  IMAD.MOV.U32 R12, RZ, RZ, R41 ;  /* 0x000000ffff0c7224 */ /* 0x000fe400078e0029 */
[----:B------:R-:W-:-:S03]  /*6120*/  PLOP3.LUT P5, PT, PT, PT, UP0, 0x80, 0x0 ;  /* 0x000000000000781c */ /* 0x000fc60003faf008 */
[----:B------:R-:W-:Y:S01]  /*6130*/  PRMT R110, R12, 0x5410, R11 ;  /* 0x000054100c6e7816 */ /* 0x000fe2000000000b */
[----:B------:R-:W-:Y:S02]  /*6140*/  IMAD.MOV.U32 R11, RZ, RZ, R44 ;  /* 0x000000ffff0b7224 */ /* 0x000fe400078e002c */
[----:B------:R-:W-:-:S03]  /*6150*/  IMAD.MOV.U32 R12, RZ, RZ, R45 ;  /* 0x000000ffff0c7224 */ /* 0x000fc600078e002d */
[----:B------:R-:W-:Y:S01]  /*6160*/  PRMT R124, R11, 0x7610, R124 ;  /* 0x000076100b7c7816 */ /* 0x000fe2000000007c */
[----:B------:R-:W-:Y:S01]  /*6170*/  IMAD.MOV.U32 R11, RZ, RZ, R50 ;  /* 0x000000ffff0b7224 */ /* 0x000fe200078e0032 */
[----:B------:R-:W-:Y:S01]  /*6180*/  PRMT R126, R126, 0x5410, R12 ;  /* 0x000054107e7e7816 */ /* 0x000fe2000000000c */
        /* <DEDUP_REMOVED lines=29> */
[----:B------:R-:W-:Y:S06]  /*6360*/  @!P5 BRA `(.L_x_1603) ;  /* 0x000000000004d947 */ /* 0x000fec0003800000 */
[----:B------:R-:W-:Y:S01]  /*6370*/  BPT.TRAP 0x1 ;  /* 0x000000040000795c */ /* 0x000fe20000300000 */
.L_x_1603:
[----:B------:R-:W2:Y:S01]  /*6380*/  LDL R11, [R1+0x50] ;  /* 0x00005000010b7983 */ /* 0x000ea20000100800 */
[----:B------:R-:W-:Y:S01]  /*6390*/  IMAD R88, R200, 0x8, R17 ;  /* 0x00000008c8587824 */ /* 0x000fe200078e0211 */
[----:B------:R-:W0:Y:S01]  /*63a0*/  LDC R106, c[0x0][0x2f4] ;  /* 0x0000bd00ff6a7b82 */ /* 0x000e220000000800 */
[----:B------:R-:W-:Y:S01]  /*63b0*/  BSSY B1, `(.L_x_1604) ;  /* 0x0000004000017945 */ /* 0x000fe20003800000 */
[----:B--2---:R-:W-:-:S04]  /*63c0*/  SHF.L.U32 R100, R11, 0x1f, RZ ;  /* 0x0000001f0b647819 */ /* 0x004fc800000006ff */
[----:B------:R-:W1:Y:S02]  /*63d0*/  SYNCS.PHASECHK.TRANS64.TRYWAIT P6, [R88+URZ+0x30890], R100 ;  /* 0x03089064580075a7 */ /* 0x000e6400080c017f */
[----:B01----:R-:W-:Y:S05]  /*63e0*/  @!P6 BRA `(.L_x_1605) ;  /* 0x0000027c002ce947 */ /* 0x003fea0003800000 */
.L_x_2005:
[----:B------:R-:W-:Y:S05]  /*63f0*/  BSYNC B1 ;  /* 0x0000000000017941 */ /* 0x000fea0003800000 */
.L_x_1604:
[----:B------:R-:W-:Y:S01]  /*6400*/  UMOV UR4, 0xffffffff ;  /* 0xffffffff00047882 */ /* 0x000fe20000000000 */
[----:B------:R-:W-:Y:S02]  /*6410*/  IMAD.IADD R107, R106, 0x1, -R91 ;  /* 0x000000016a6b7824 */ /* 0x000fe400078e0a5b */
[----:B------:R-:W-:Y:S05]  /*6420*/  BRA.DIV UR4, `(.L_x_1606) ;  /* 0x0000027e04307947 */ /* 0x000fea000b800000 */
[----:B------:R1:W2:Y:S04]  /*6430*/  SHFL.IDX PT, R103, R105, RZ, 0x181f ;  /* 0x00181fff69677589 */ /* 0x0002a800000e0000 */
[----:B------:R1:W3:Y:S02]  /*6440*/  SHFL.IDX PT, R11, R104, RZ, 0x181f ;  /* 0x00181fff680b7589 */ /* 0x0002e400000e0000 */
.L_x_2009:
[----:B------:R-:W-:Y:S04]  /*6450*/  BSSY B1, `(.L_x_1607) ;  /* 0x0000102000017945 */ /* 0x000fe80003800000 */
[----:B------:R-:W-:Y:S05]  /*6460*/  @P0 BRA `(.L_x_1608) ;  /* 0x0000001000000947 */ /* 0x000fea0003800000 */
[----:B------:R-:W-:Y:S01]  /*6470*/  ISETP.NE.AND P0, PT, R29, RZ, PT ;  /* 0x000000ff1d00720c */ /* 0x000fe20003f05270 */
[----:B------:R-:W-:Y:S01]  /*6480*/  BSSY B2, `(.L_x_1609) ;  /* 0x000007f000027945 */ /* 0x000fe20003800000 */
[----:B---3--:R-:W-:-:S11]  /*6490*/  IMAD.MOV.U32 R102, RZ, RZ, R11 ;  /* 0x000000ffff667224 */ /* 0x008fd600078e000b */
[----:B------:R-:W-:Y:S05]  /*64a0*/  @!P0 BRA `(.L_x_1610) ;  /* 0x0000000400f08947 */ /* 0x000fea0003800000 */
[----:B------:R-:W3:Y:S04]  /*64b0*/  LDL R72, [R1+0x64] ;  /* 0x0000640001487983 */ /* 0x000ee80000100800 */
[----:B------:R-:W4:Y:S04]  /*64c0*/  LDL R15, [R1+0xd0] ;  /* 0x0000d000010f7983 */ /* 0x000f280000100800 */
[----:B------:R-:W5:Y:S01]  /*64d0*/  LDL R14, [R1+0x70] ;  /* 0x00007000010e7983 */ /* 0x000f620000100800 */
[----:B------:R-:W-:Y:S01]  /*64e0*/  SEL R12, R91, R107, !P2 ;  /* 0x0000006b5b0c7207 */ /* 0x000fe20005000000 */
[----:B------:R-:W-:Y:S01]  /*64f0*/  BSSY B3, `(.L_x_1611) ;  /* 0x0000071000037945 */ /* 0x000fe20003800000 */
[----:B------:R-:W-:-:S02]  /*6500*/  ISETP.GE.AND P0, PT, R18, R101, PT ;  /* 0x000000651200720c */ /* 0x000fc40003f06270 */
[----:B------:R-:W-:-:S04]  /*6510*/  SHF.R.S32.HI R13, RZ, 0x1f, R12 ;  /* 0x0000001fff0d7819 */ /* 0x000fc8000001140c */
[----:B------:R-:W-:-:S04]  /*6520*/  LEA.HI R13, R13, R12, RZ, 0x4 ;  /* 0x0000000c0d0d7211 */ /* 0x000fc800078f20ff */
[----:B------:R-:W-:-:S04]  /*6530*/  LEA.HI.SX32 R108, R13, R35, 0x1c ;  /* 0x000000230d6c7211 */ /* 0x000fc800078fe2ff */
[----:B------:R-:W-:-:S04]  /*6540*/  SHF.R.S32.HI R12, RZ, 0x1f, R108 ;  /* 0x0000001fff0c7819 */ /* 0x000fc8000001146c */
[----:B------:R-:W-:Y:S01]  /*6550*/  LEA.HI R12, R12, R108, RZ, 0x3 ;  /* 0x0000006c0c0c7211 */ /* 0x000fe200078f18ff */
[----:B------:R-:W-:-:S04]  /*6560*/  IMAD.SHL.U32 R108, R108, 0x8, RZ ;  /* 0x000000086c6c7824 */ /* 0x000fc800078e00ff */
[----:B------:R-:W-:-:S05]  /*6570*/  IMAD.SHL.U32 R12, R12, 0x200, RZ ;  /* 0x000002000c0c7824 */ /* 0x000fca00078e00ff */
[----:B------:R-:W-:Y:S02]  /*6580*/  LOP3.LUT R12, R12, 0x7ffff000, RZ, 0xc0, !PT ;  /* 0x7ffff0000c0c7812 */ /* 0x000fe400078ec0ff */
[----:B---3--:R-:W-:-:S04]  /*6590*/  LOP3.LUT R13, R72, 0x38, R108, 0xf8, !PT ;  /* 0x00000038480d7812 */ /* 0x008fc800078ef86c */
[----:B----4-:R-:W-:-:S04]  /*65a0*/  LOP3.LUT R13, R13, R15, RZ, 0x3c, !PT ;  /* 0x0000000f0d0d7212 */ /* 0x010fc800078e3cff */
[----:B-----5:R-:W-:-:S05]  /*65b0*/  IADD3 R12, R13, R12, R14 ;  /* 0x0000000c0d0c7210 */ /* 0x020fca0007ffe00e */
        /* <DEDUP_REMOVED lines=9> */
[C---:B------:R-:W-:Y:S02]  /*6650*/  PRMT R40, R110.reuse, 0x5432, R40 ;  /* 0x000054326e287816 */ /* 0x040fe40000000028 */
[----:B------:R-:W-:Y:S02]  /*6660*/  PRMT R109, R110, 0x5410, R109 ;  /* 0x000054106e6d7816 */ /* 0x000fe4000000006d */
[----:B------:R-:W-:Y:S02]  /*6670*/  SHF.R.U32.HI R110, RZ, 0x10, R49 ;  /* 0x00000010ff6e7819 */ /* 0x000fe40000011631 */
[----:B------:R-:W-:-:S02]  /*6680*/  SHF.R.U64 R41, R42, 0x10, R43 ;  /* 0x000000102a297819 */ /* 0x000fc4000000122b */
[----:B------:R-:W-:Y:S02]  /*6690*/  SHF.R.U32.HI R42, RZ, 0x10, R43 ;  /* 0x00000010ff2a7819 */ /* 0x000fe4000001162b */
[----:B------:R-:W-:Y:S02]  /*66a0*/  SHF.R.U64 R43, R48, 0x10, R49 ;  /* 0x00000010302b7819 */ /* 0x000fe40000001231 */
[--C-:B------:R-:W-:Y:S02]  /*66b0*/  SHF.R.U64 R48, R50, 0x10, R51.reuse ;  /* 0x0000001032307819 */ /* 0x100fe40000001233 */
[----:B------:R-:W-:Y:S01]  /*66c0*/  SHF.R.U32.HI R49, RZ, 0x10, R51 ;  /* 0x00000010ff317819 */ /* 0x000fe20000011633 */
[----:B----4-:R-:W-:Y:S01]  /*66d0*/  IMAD.U32 R51, R13, 0x10000, RZ ;  /* 0x000100000d337824 */ /* 0x010fe200078e00ff */
[----:B------:R-:W-:Y:S02]  /*66e0*/  PRMT R110, R113, 0x5432, R110 ;  /* 0x00005432716e7816 */ /* 0x000fe4000000006e */
[----:B------:R-:W-:-:S02]  /*66f0*/  PRMT R41, R111, 0x5410, R41 ;  /* 0x000054106f297816 */ /* 0x000fc40000000029 */
[----:B------:R-:W-:Y:S01]  /*6700*/  PRMT R42, R111, 0x5432, R42 ;  /* 0x000054326f2a7816 */ /* 0x000fe2000000002a */
[----:B------:R-:W-:Y:S01]  /*6710*/  IMAD.U32 R111, R110, 0x10000, RZ ;  /* 0x000100006e6f7824 */ /* 0x000fe200078e00ff */
[C---:B------:R-:W-:Y:S02]  /*6720*/  PRMT R48, R112.reuse, 0x5432, R48 ;  /* 0x0000543270307816 */ /* 0x040fe40000000030 */
[----:B------:R-:W-:Y:S01]  /*6730*/  PRMT R49, R112, 0x5410, R49 ;  /* 0x0000541070317816 */ /* 0x000fe20000000031 */
[----:B---3--:R-:W-:Y:S01]  /*6740*/  IMAD.U32 R112, R73, 0x10000, RZ ;  /* 0x0001000049707824 */ /* 0x008fe200078e00ff */
[----:B------:R-:W-:Y:S01]  /*6750*/  PRMT R43, R113, 0x5410, R43 ;  /* 0x00005410712b7816 */ /* 0x000fe2000000002b */
[----:B------:R-:W-:Y:S01]  /*6760*/  IMAD.U32 R113, R109, 0x10000, RZ ;  /* 0x000100006d717824 */ /* 0x000fe200078e00ff */
[----:B------:R-:W-:Y:S01]  /*6770*/  LOP3.LUT R110, R110, 0xffff0000, RZ, 0xc0, !PT ;  /* 0xffff00006e6e7812 */ /* 0x000fe200078ec0ff */
[C---:B------:R-:W-:Y:S01]  /*6780*/  FMUL.FTZ R50, R112.reuse, R111 ;  /* 0x0000006f70327220 */ /* 0x040fe20000410000 */
[----:B------:R-:W-:Y:S01]  /*6790*/  LOP3.LUT R73, R73, 0xffff0000, RZ, 0xc0, !PT ;  /* 0xffff000049497812 */ /* 0x000fe200078ec0ff */
[----:B------:R-:W-:-:S02]  /*67a0*/  FMUL.FTZ R112, R112, R113 ;  /* 0x0000007170707220 */ /* 0x000fc40000410000 */
[C---:B------:R-:W-:Y:S02]  /*67b0*/  FFMA.FTZ R50, R51.reuse, R113, -R50 ;  /* 0x0000007133327223 */ /* 0x040fe40000010832 */
[----:B------:R-:W-:Y:S01]  /*67c0*/  FFMA.FTZ R51, R51, R111, R112 ;  /* 0x0000006f33337223 */ /* 0x000fe20000010070 */
[----:B------:R-:W-:Y:S01]  /*67d0*/  LOP3.LUT R111, R109, 0xffff0000, RZ, 0xc0, !PT ;  /* 0xffff00006d6f7812 */ /* 0x000fe200078ec0ff */
[----:B------:R-:W-:Y:S01]  /*67e0*/  IMAD.U32 R112, R75, 0x10000, RZ ;  /* 0x000100004b707824 */ /* 0x000fe200078e00ff */
[----:B------:R-:W-:Y:S01]  /*67f0*/  LOP3.LUT R109, R13, 0xffff0000, RZ, 0xc0, !PT ;  /* 0xffff00000d6d7812 */ /* 0x000fe200078ec0ff */
[----:B------:R-:W-:Y:S01]  /*6800*/  FMUL.FTZ R13, R73, R110 ;  /* 0x0000006e490d7220 */ /* 0x000fe20000410000 */
[----:B------:R-:W-:Y:S01]  /*6810*/  LOP3.LUT R75, R75, 0xffff0000, RZ, 0xc0, !PT ;  /* 0xffff00004b4b7812 */ /* 0x000fe200078ec0ff */
[-C--:B------:R-:W-:Y:S02]  /*6820*/  FMUL.FTZ R73, R73, R111.reuse ;  /* 0x0000006f49497220 */ /* 0x080fe40000410000 */
[----:B------:R-:W-:Y:S01]  /*6830*/  FFMA.FTZ R13, R109, R111, -R13 ;  /* 0x0000006f6d0d7223 */ /* 0x000fe2000001080d */
[----:B------:R-:W-:-:S02]  /*6840*/  IMAD.U32 R111, R49, 0x10000, RZ ;  /* 0x00010000316f7824 */ /* 0x000fc400078e00ff */
[----:B------:R-:W-:Y:S01]  /*6850*/  FFMA.FTZ R73, R109, R110, R73 ;  /* 0x0000006e6d497223 */ /* 0x000fe20000010049 */
[----:B------:R-:W-:Y:S01]  /*6860*/  IMAD.U32 R110, R15, 0x10000, RZ ;  /* 0x000100000f6e7824 */ /* 0x000fe200078e00ff */
[----:B------:R-:W-:Y:S01]  /*6870*/  LOP3.LUT R49, R49, 0xffff0000, RZ, 0xc0, !PT ;  /* 0xffff000031317812 */ /* 0x000fe200078ec0ff */
[----:B------:R-:W-:Y:S02]  /*6880*/  IMAD.U32 R109, R42, 0x10000, RZ ;  /* 0x000100002a6d7824 */ /* 0x000fe400078e00ff */
[----:B------:R-:W-:Y:S01]  /*6890*/  FMUL.FTZ R113, R112, R111 ;  /* 0x0000006f70717220 */ /* 0x000fe20000410000 */
[----:B------:R-:W-:Y:S02]  /*68a0*/  LOP3.LUT R42, R42, 0xffff0000, RZ, 0xc0, !PT ;  /* 0xffff00002a2a7812 */ /* 0x000fe400078ec0ff */
[----:B------:R-:W-:Y:S01]  /*68b0*/  LOP3.LUT R15, R15, 0xffff0000, RZ, 0xc0, !PT ;  /* 0xffff00000f0f7812 */ /* 0x000fe200078ec0ff */
[-C--:B------:R-:W-:Y:S01]  /*68c0*/  FFMA.FTZ R113, R110, R109.reuse, -R113 ;  /* 0x0000006d6e717223 */ /* 0x080fe20000010871 */
[----:B------:R-:W-:Y:S01]  /*68d0*/  FMUL.FTZ R109, R112, R109 ;  /* 0x0000006d706d7220 */ /* 0x000fe20000410000 */
[----:B------:R-:W-:Y:S01]  /*68e0*/  F2FP.BF16.F32.PACK_AB R13, R13, R50 ;  /* 0x000000320d0d723e */ /* 0x000fe200000010ff */
[----:B------:R-:W-:Y:S01]  /*68f0*/  IMAD.U32 R50, R72, 0x10000, RZ ;  /* 0x0001000048327824 */ /* 0x000fe200078e00ff */
[----:B------:R-:W-:Y:S01]  /*6900*/  F2FP.BF16.F32.PACK_AB R73, R73, R51 ;  /* 0x000000334949723e */ /* 0x000fe200000010ff */
[----:B------:R-:W-:Y:S01]  /*6910*/  FFMA.FTZ R110, R110, R111, R109 ;  /* 0x0000006f6e6e7223 */ /* 0x000fe2000001006d */
[----:B------:R-:W-:Y:S01]  /*6920*/  FMUL.FTZ R109, R75, R49 ;  /* 0x000000314b6d7220 */ /* 0x000fe20000410000 */
[C---:B------:R-:W-:Y:S01]  /*6930*/  IMAD.U32 R51, R40.reuse, 0x10000, RZ ;  /* 0x0001000028337824 */ /* 0x040fe200078e00ff */
[----:B------:R-:W-:-:S02]  /*6940*/  LOP3.LUT R40, R40, 0xffff0000, RZ, 0xc0, !PT ;  /* 0xffff000028287812 */ /* 0x000fc400078ec0ff */
[-C--:B------:R-:W-:Y:S01]  /*6950*/  FFMA.FTZ R109, R15, R42.reuse, -R109 ;  /* 0x0000002a0f6d7223 */ /* 0x080fe2000001086d */
[----:B------:R-:W-:-:S04]  /*6960*/  FMUL.FTZ R42, R75, R42 ;  /* 0x0000002a4b2a7220 */ /* 0x000fc80000410000 */
[----:B------:R-:W-:Y:S01]  /*6970*/  FFMA.FTZ R15, R15, R49, R42 ;  /* 0x000000310f0f7223 */ /* 0x000fe2000001002a */
[C---:B------:R-:W-:Y:S01]  /*6980*/  IMAD.U32 R49, R43.reuse, 0x10000, RZ ;  /* 0x000100002b317824 */ /* 0x040fe200078e00ff */
[----:B------:R-:W-:Y:S01]  /*6990*/  LOP3.LUT R43, R43, 0xffff0000, RZ, 0xc0, !PT ;  /* 0xffff00002b2b7812 */ /* 0x000fe200078ec0ff */
[----:B------:R-:W-:Y:S01]  /*69a0*/  IMAD.U32 R42, R12, 0x10000, RZ ;  /* 0x000100000c2a7824 */ /* 0x000fe200078e00ff */
[----:B------:R-:W-:Y:S02]  /*69b0*/  F2FP.BF16.F32.PACK_AB R109, R109, R113 ;  /* 0x000000716d6d723e */ /* 0x000fe400000010ff */
[----:B------:R-:W-:Y:S01]  /*69c0*/  F2FP.BF16.F32.PACK_AB R110, R15, R110 ;  /* 0x0000006e0f6e723e */ /* 0x000fe200000010ff */
[C---:B------:R-:W-:Y:S01]  /*69d0*/  FMUL.FTZ R15, R50.reuse, R49 ;  /* 0x00000031320f7220 */ /* 0x040fe20000410000 */
[----:B------:R-:W-:-:S03]  /*69e0*/  FMUL.FTZ R50, R50, R51 ;  /* 0x0000003332327220 */ /* 0x000fc60000410000 */
[C---:B------:R-:W-:Y:S01]  /*69f0*/  FFMA.FTZ R15, R42.reuse, R51, -R15 ;  /* 0x000000332a0f7223 */ /* 0x040fe2000001080f */
[----:B------:R-:W-:Y:S01]  /*6a00*/  FFMA.FTZ R42, R42, R49, R50 ;  /* 0x000000312a2a7223 */ /* 0x000fe20000010032 */
[----:B------:R-:W-:Y:S01]  /*6a10*/  LOP3.LUT R49, R72, 0xffff0000, RZ, 0xc0, !PT ;  /* 0xffff000048317812 */ /* 0x000fe200078ec0ff */
[----:B------:R-:W-:Y:S01]  /*6a20*/  IMAD.U32 R72, R74, 0x10000, RZ ;  /* 0x000100004a487824 */ /* 0x000fe200078e00ff */
[----:B------:R-:W-:Y:S01]  /*6a30*/  LOP3.LUT R50, R12, 0xffff0000, RZ, 0xc0, !PT ;  /* 0xffff00000c327812 */ /* 0x000fe200078ec0ff */
[----:B------:R-:W-:Y:S02]  /*6a40*/  IMAD.MOV.U32 R75, RZ, RZ, R110 ;  /* 0x000000ffff4b7224 */ /* 0x000fe400078e006e */
        /* <DEDUP_REMOVED lines=22> */
[----:B------:R-:W-:Y:S02]  /*6bb0*/  F2FP.BF16.F32.PACK_AB R49, R49, R51 ;  /* 0x000000333131723e */ /* 0x000fe400000010ff */
[----:B------:R-:W-:Y:S01]  /*6bc0*/  F2FP.BF16.F32.PACK_AB R40, R40, R72 ;  /* 0x000000482828723e */ /* 0x000fe200000010ff */
[----:B------:R-:W-:Y:S02]  /*6bd0*/  IMAD.MOV.U32 R72, RZ, RZ, R42 ;  /* 0x000000ffff487224 */ /* 0x000fe400078e002a */
[----:B------:R-:W-:Y:S02]  /*6be0*/  IMAD.MOV.U32 R14, RZ, RZ, R49 ;  /* 0x000000ffff0e7224 */ /* 0x000fe400078e0031 */
[----:B------:R-:W-:-:S07]  /*6bf0*/  IMAD.MOV.U32 R74, RZ, RZ, R40 ;  /* 0x000000ffff4a7224 */ /* 0x000fce00078e0028 */
.L_x_1612:
[----:B------:R-:W-:Y:S05]  /*6c00*/  BSYNC B3 ;  /* 0x0000000000037941 */ /* 0x000fea0003800000 */
.L_x_1611:
[----:B------:R-:W-:-:S04]  /*6c10*/  LEA R40, P0, R68, R11, 0x1 ;  /* 0x0000000b44287211 */ /* 0x000fc800078008ff */
[----:B--2---:R-:W-:Y:S02]  /*6c20*/  LEA.HI.X R41, R68, R103, R86, 0x1, P0 ;  /* 0x0000006744297211 */ /* 0x004fe400000f0c56 */
[----:B------:R-:W-:-:S03]  /*6c30*/  ISETP.GE.AND P0, PT, R108, R106, PT ;  /* 0x0000006a6c00720c */ /* 0x000fc60003f06270 */
[----:B----4-:R2:W-:Y:S10]  /*6c40*/  ST.E.128 desc[UR60][R40.64], R12 ;  /* 0x0000000c28007985 */ /* 0x0105f4000c101d3c */
[----:B--2---:R-:W-:-:S05]  /*6c50*/  @!P0 IMAD.WIDE R12, R108, 0x2, R102 ;  /* 0x000000026c0c8825 */ /* 0x004fca00078e0266 */
[----:B---3--:R3:W-:Y:S02]  /*6c60*/  @!P0 ST.E.128 desc[UR60][R12.64], R72 ;  /* 0x000000480c008985 */ /* 0x0087e4000c101d3c */
.L_x_1610:
[----:B------:R-:W-:Y:S05]  /*6c70*/  BSYNC B2 ;  /* 0x0000000000027941 */ /* 0x000fea0003800000 */
.L_x_1609:
[----:B------:R-:W-:-:S13]  /*6c80*/  ISETP.NE.AND P0, PT, R71, RZ, PT ;  /* 0x000000ff4700720c */ /* 0x000fda0003f05270 */
[----:B------:R-:W-:Y:S05]  /*6c90*/  @!P0 BRA `(.L_x_1608) ;  /* 0x0000000400f48947 */ /* 0x000fea0003800000 */
[----:B------:R-:W4:Y:S04]  /*6ca0*/  LDL R40, [R1+0x64] ;  /* 0x0000640001287983 */ /* 0x000f280000100800 */
[----:B------:R-:W5:Y:S04]  /*6cb0*/  LDL R15, [R1+0xd0] ;  /* 0x0000d000010f7983 */ /* 0x000f680000100800 */
[----:B------:R-:W2:Y:S01]  /*6cc0*/  LDL R14, [R1+0x70] ;  /* 0x00007000010e7983 */ /* 0x000ea20000100800 */
[----:B---3--:R-:W-:Y:S01]  /*6cd0*/  SEL R12, R91, R107, !P1 ;  /* 0x0000006b5b0c7207 */ /* 0x008fe20004800000 */
        /* <DEDUP_REMOVED lines=10> */
[----:B----4-:R-:W-:-:S04]  /*6d80*/  LOP3.LUT R13, R40, 0x38, R48, 0xf8, !PT ;  /* 0x00000038280d7812 */ /* 0x010fc800078ef830 */
[----:B-----5:R-:W-:-:S04]  /*6d90*/  LOP3.LUT R13, R13, R15, RZ, 0x3c, !PT ;  /* 0x0000000f0d0d7212 */ /* 0x020fc800078e3cff */
[----:B--2---:R-:W-:Y:S01]  /*6da0*/  IADD3 R13, R13, R12, R14 ;  /* 0x0000000c0d0d7210 */ /* 0x004fe20007ffe00e */
[----:B------:R-:W-:-:S04]  /*6db0*/  IMAD R12, R200, 0x4000, R5 ;  /* 0x00004000c80c7824 */ /* 0x000fc800078e0205 */
[----:B------:R-:W-:Y:S02]  /*6dc0*/  IMAD R40, R200, 0x4000, R13 ;  /* 0x00004000c8287824 */ /* 0x000fe400078e020d */
[--C-:B------:R-:W-:Y:S02]  /*6dd0*/  IMAD R12, R12, 0x2, R17.reuse ;  /* 0x000000020c0c7824 */ /* 0x100fe400078e0211 */
[----:B------:R-:W-:-:S04]  /*6de0*/  IMAD R40, R40, 0x2, R17 ;  /* 0x0000000228287824 */ /* 0x000fc800078e0211 */
[----:B------:R-:W2:Y:S04]  /*6df0*/  LDS.128 R12, [R12+0x20400] ;  /* 0x020400000c0c7984 */ /* 0x000ea80000000c00 */
[----:B------:R-:W3:Y:S01]  /*6e00*/  LDS.128 R40, [R40+0x20400] ;  /* 0x0204000028287984 */ /* 0x000ee20000000c00 */
[----:B------:R-:W-:Y:S05]  /*6e10*/  @P0 BRA `(.L_x_1614) ;  /* 0x0000000400780947 */ /* 0x000fea0003800000 */
[----:B------:R-:W-:Y:S01]  /*6e20*/  SHF.R.U32.HI R50, RZ, 0x10, R45 ;  /* 0x00000010ff327819 */ /* 0x000fe2000001162d */
[----:B---3--:R-:W-:Y:S01]  /*6e30*/  IMAD.U32 R73, R41, 0x10000, RZ ;  /* 0x0001000029497824 */ /* 0x008fe200078e00ff */
[--C-:B------:R-:W-:Y:S01]  /*6e40*/  SHF.R.U64 R36, R36, 0x10, R37.reuse ;  /* 0x0000001024247819 */ /* 0x100fe20000001225 */
[----:B--2---:R-:W-:Y:S01]  /*6e50*/  IMAD.U32 R51, R13, 0x10000, RZ ;  /* 0x000100000d337824 */ /* 0x004fe200078e00ff */
        /* <DEDUP_REMOVED lines=8> */
[C---:B------:R-:W-:Y:S02]  /*6ee0*/  PRMT R45, R122.reuse, 0x5432, R38 ;  /* 0x000054327a2d7816 */ /* 0x040fe40000000026 */
        /* <DEDUP_REMOVED lines=71> */
[-C--:B------:R-:W-:Y:S01]  /*7360*/  FMUL.FTZ R36, R36, R45.reuse ;  /* 0x0000002d24247220 */ /* 0x080fe20000410000 */
[----:B------:R-:W-:Y:S02]  /*7370*/  IMAD.MOV.U32 R40, RZ, RZ, R15 ;  /* 0x000000ffff287224 */ /* 0x000fe400078e000f */
[C---:B------:R-:W-:Y:S01]  /*7380*/  FFMA.FTZ R39, R14.reuse, R45, -R39 ;  /* 0x0000002d0e277223 */ /* 0x040fe20000010827 */
[----:B------:R-:W-:Y:S01]  /*7390*/  FFMA.FTZ R36, R14, R44, R36 ;  /* 0x0000002c0e247223 */ /* 0x000fe20000010024 */
[----:B------:R-:W-:-:S03]  /*73a0*/  IMAD.MOV.U32 R15, RZ, RZ, R51 ;  /* 0x000000ffff0f7224 */ /* 0x000fc600078e0033 */
[----:B------:R-:W-:Y:S01]  /*73b0*/  F2FP.BF16.F32.PACK_AB R39, R39, R41 ;  /* 0x000000292727723e */ /* 0x000fe200000010ff */
[----:B------:R-:W-:Y:S01]  /*73c0*/  IMAD.MOV.U32 R41, RZ, RZ, R37 ;  /* 0x000000ffff297224 */ /* 0x000fe200078e0025 */
[----:B------:R-:W-:-:S03]  /*73d0*/  F2FP.BF16.F32.PACK_AB R36, R36, R46 ;  /* 0x0000002e2424723e */ /* 0x000fc600000010ff */
[----:B------:R-:W-:Y:S02]  /*73e0*/  IMAD.MOV.U32 R14, RZ, RZ, R39 ;  /* 0x000000ffff0e7224 */ /* 0x000fe400078e0027 */
[----:B------:R-:W-:-:S07]  /*73f0*/  IMAD.MOV.U32 R42, RZ, RZ, R36 ;  /* 0x000000ffff2a7224 */ /* 0x000fce00078e0024 */
.L_x_1614:
[----:B------:R-:W-:Y:S05]  /*7400*/  BSYNC B2 ;  /* 0x0000000000027941 */ /* 0x000fea0003800000 */
.L_x_1613:
[----:B------:R-:W-:Y:S02]  /*7410*/  ISETP.GE.AND P0, PT, R48, R106, PT ;  /* 0x0000006a3000720c */ /* 0x000fe40003f06270 */
[----:B------:R-:W-:-:S04]  /*7420*/  LEA R36, P6, R70, R11, 0x1 ;  /* 0x0000000b46247211 */ /* 0x000fc800078c08ff */
[----:B------:R-:W-:-:S05]  /*7430*/  LEA.HI.X R37, R70, R103, R87, 0x1, P6 ;  /* 0x0000006746257211 */ /* 0x000fca00030f0c57 */
[----:B--2---:R4:W-:Y:S02]  /*7440*/  ST.E.128 desc[UR60][R36.64], R12 ;  /* 0x0000000c24007985 */ /* 0x0049e4000c101d3c */
[----:B------:R-:W-:-:S05]  /*7450*/  @!P0 IMAD.WIDE R38, R48, 0x2, R102 ;  /* 0x0000000230268825 */ /* 0x000fca00078e0266 */
[----:B---3--:R4:W-:Y:S02]  /*7460*/  @!P0 ST.E.128 desc[UR60][R38.64], R40 ;  /* 0x0000002826008985 */ /* 0x0089e4000c101d3c */
.L_x_1608:
[----:B------:R-:W-:Y:S05]  /*7470*/  BSYNC B1 ;  /* 0x0000000000017941 */ /* 0x000fea0003800000 */
.L_x_1607:
[----:B------:R-:W-:-:S03]  /*7480*/  UMOV UR4, 0xffffffff ;  /* 0xffffffff00047882 */ /* 0x000fc60000000000 */
[----:B------:R-:W-:Y:S05]  /*7490*/  BRA.DIV UR4, `(.L_x_1615) ;  /* 0x0000026e04607947 */ /* 0x000fea000b800000 */
[----:B-1----:R-:W1:Y:S04]  /*74a0*/  SHFL.IDX PT, R105, R105, 0x1, 0x181f ;  /* 0x00381f0069697f89 */ /* 0x002e6800000e0000 */
[----:B------:R-:W0:Y:S02]  /*74b0*/  SHFL.IDX PT, R104, R104, 0x1, 0x181f ;  /* 0x00381f0068687f89 */ /* 0x000e2400000e0000 */
.L_x_2013:
[----:B------:R-:W-:Y:S05]  /*74c0*/  @P4 BRA `(.L_x_1584) ;  /* 0x0000001400784947 */ /* 0x000fea0003800000 */
[----:B------:R-:W-:Y:S01]  /*74d0*/  ISETP.NE.AND P0, PT, R29, RZ, PT ;  /* 0x000000ff1d00720c */ /* 0x000fe20003f05270 */
[----:B------:R-:W-:Y:S01]  /*74e0*/  BSSY B1, `(.L_x_1616) ;  /* 0x000007f000017945 */ /* 0x000fe20003800000 */
[----:B0---4-:R-:W-:Y:S02]  /*74f0*/  IMAD.MOV.U32 R40, RZ, RZ, R104 ;  /* 0x000000ffff287224 */ /* 0x011fe400078e0068 */
[----:B-1----:R-:W-:-:S09]  /*7500*/  IMAD.MOV.U32 R41, RZ, RZ, R105 ;  /* 0x000000ffff297224 */ /* 0x002fd200078e0069 */
[----:B------:R-:W-:Y:S05]  /*7510*/  @!P0 BRA `(.L_x_1617) ;  /* 0x0000000400ec8947 */ /* 0x000fea0003800000 */
[----:B------:R-:W4:Y:S04]  /*7520*/  LDL R15, [R1+0x60] ;  /* 0x00006000010f7983 */ /* 0x000f280000100800 */
[----:B------:R-:W5:Y:S04]  /*7530*/  LDL R14, [R1+0xcc] ;  /* 0x0000cc00010e7983 */ /* 0x000f680000100800 */
[----:B---3--:R-:W3:Y:S01]  /*7540*/  LDL R13, [R1+0x6c] ;  /* 0x00006c00010d7983 */ /* 0x008ee20000100800 */
[----:B------:R-:W-:Y:S01]  /*7550*/  SEL R11, R91, R107, !P2 ;  /* 0x0000006b5b0b7207 */ /* 0x000fe20005000000 */
[----:B------:R-:W-:Y:S01]  /*7560*/  BSSY B2, `(.L_x_1618) ;  /* 0x0000071000027945 */ /* 0x000fe20003800000 */
[----:B------:R-:W-:-:S02]  /*7570*/  ISETP.GE.AND P0, PT, R18, R101, PT ;  /* 0x000000651200720c */ /* 0x000fc40003f06270 */
[----:B------:R-:W-:-:S04]  /*7580*/  SHF.R.S32.HI R12, RZ, 0x1f, R11 ;  /* 0x0000001fff0c7819 */ /* 0x000fc8000001140b */
[----:B------:R-:W-:-:S04]  /*7590*/  LEA.HI R12, R12, R11, RZ, 0x4 ;  /* 0x0000000b0c0c7211 */ /* 0x000fc800078f20ff */
[----:B------:R-:W-:-:S04]  /*75a0*/  LEA.HI.SX32 R12, R12, R35, 0x1c ;  /* 0x000000230c0c7211 */ /* 0x000fc800078fe2ff */
[----:B------:R-:W-:Y:S01]  /*75b0*/  SHF.R.S32.HI R11, RZ, 0x1f, R12 ;  /* 0x0000001fff0b7819 */ /* 0x000fe2000001140c */
[----:B------:R-:W-:-:S03]  /*75c0*/  IMAD.SHL.U32 R44, R12, 0x8, RZ ;  /* 0x000000080c2c7824 */ /* 0x000fc600078e00ff */
[----:B------:R-:W-:Y:S02]  /*75d0*/  LEA.HI R12, R11, R12, RZ, 0x3 ;  /* 0x0000000c0b0c7211 */ /* 0x000fe400078f18ff */
[----:B------:R-:W-:-:S03]  /*75e0*/  ISETP.GE.AND P4, PT, R44, R106, PT ;  /* 0x0000006a2c00720c */ /* 0x000fc60003f86270 */
[----:B------:R-:W-:-:S05]  /*75f0*/  IMAD.SHL.U32 R12, R12, 0x200, RZ ;  /* 0x000002000c0c7824 */ /* 0x000fca00078e00ff */
[----:B------:R-:W-:Y:S02]  /*7600*/  LOP3.LUT R12, R12, 0x7ffff000, RZ, 0xc0, !PT ;  /* 0x7ffff0000c0c7812 */ /* 0x000fe400078ec0ff */
[----:B----4-:R-:W-:-:S04]  /*7610*/  LOP3.LUT R11, R15, 0x38, R44, 0xf8, !PT ;  /* 0x000000380f0b7812 */ /* 0x010fc800078ef82c */
[----:B-----5:R-:W-:-:S04]  /*7620*/  LOP3.LUT R11, R11, R14, RZ, 0x3c, !PT ;  /* 0x0000000e0b0b7212 */ /* 0x020fc800078e3cff */
[----:B---3--:R-:W-:Y:S01]  /*7630*/  IADD3 R11, R11, R12, R13 ;  /* 0x0000000c0b0b7210 */ /* 0x008fe20007ffe00d */
[----:B------:R-:W-:-:S04]  /*7640*/  IMAD R12, R200, 0x4000, R4 ;  /* 0x00004000c80c7824 */ /* 0x000fc800078e0204 */
        /* <DEDUP_REMOVED lines=9> */
[----:B------:R-:W-:Y:S01]  /*76e0*/  IMAD.U32 R50, R39, 0x10000, RZ ;  /* 0x0001000027327824 */ /* 0x000fe200078e00ff */
[----:B------:R-:W-:Y:S01]  /*76f0*/  PRMT R45, R121, 0x5432, R42 ;  /* 0x00005432792d7816 */ /* 0x000fe2000000002a */
[----:B0-----:R-:W-:Y:S01]  /*7700*/  IMAD.U32 R42, R13, 0x10000, RZ ;  /* 0x000100000d2a7824 */ /* 0x001fe200078e00ff */
[----:B------:R-:W-:Y:S02]  /*7710*/  PRMT R46, R119, 0x5432, R46 ;  /* 0x00005432772e7816 */ /* 0x000fe4000000002e */
        /* <DEDUP_REMOVED lines=19> */
[C---:B------:R-:W-:Y:S01]  /*7850*/  IMAD.U32 R46, R15.reuse, 0x10000, RZ ;  /* 0x000100000f2e7824 */ /* 0x040fe200078e00ff */
[----:B------:R-:W-:Y:S02]  /*7860*/  SHF.R.U32.HI R37, RZ, 0x10, R59 ;  /* 0x00000010ff257819 */ /* 0x000fe4000001163b */
[----:B------:R-:W-:Y:S02]  /*7870*/  PRMT R45, R120, 0x5432, R45 ;  /* 0x00005432782d7816 */ /* 0x000fe4000000002d */
[----:B------:R-:W-:Y:S02]  /*7880*/  PRMT R37, R118, 0x5432, R37 ;  /* 0x0000543276257816 */ /* 0x000fe40000000025 */
[----:B------:R-:W-:Y:S01]  /*7890*/  LOP3.LUT R15, R15, 0xffff0000, RZ, 0xc0, !PT ;  /* 0xffff00000f0f7812 */ /* 0x000fe200078ec0ff */
[C---:B------:R-:W-:Y:S01]  /*78a0*/  IMAD.U32 R47, R45.reuse, 0x10000, RZ ;  /* 0x000100002d2f7824 */ /* 0x040fe200078e00ff */
[----:B------:R-:W-:Y:S01]  /*78b0*/  LOP3.LUT R45, R45, 0xffff0000, RZ, 0xc0, !PT ;  /* 0xffff00002d2d7812 */ /* 0x000fe200078ec0ff */
[C---:B------:R-:W-:Y:S01]  /*78c0*/  IMAD.U32 R48, R37.reuse, 0x10000, RZ ;  /* 0x0001000025307824 */ /* 0x040fe200078e00ff */
[----:B------:R-:W-:Y:S01]  /*78d0*/  LOP3.LUT R37, R37, 0xffff0000, RZ, 0xc0, !PT ;  /* 0xffff000025257812 */ /* 0x000fe200078ec0ff */
[----:B------:R-:W-:Y:S01]  /*78e0*/  FMUL.FTZ R49, R50, R47 ;  /* 0x0000002f32317220 */ /* 0x000fe20000410000 */
[----:B------:R-:W-:Y:S01]  /*78f0*/  SHF.R.U64 R67, R66, 0x10, R67 ;  /* 0x0000001042437819 */ /* 0x000fe20000001243 */
[-C--:B------:R-:W-:Y:S01]  /*7900*/  FMUL.FTZ R50, R50, R48.reuse ;  /* 0x0000003032327220 */ /* 0x080fe20000410000 */
[----:B------:R-:W-:Y:S01]  /*7910*/  SHF.R.U64 R59, R58, 0x10, R59 ;  /* 0x000000103a3b7819 */ /* 0x000fe2000000123b */
[----:B------:R-:W-:Y:S01]  /*7920*/  FFMA.FTZ R49, R46, R48, -R49 ;  /* 0x000000302e317223 */ /* 0x000fe20000010831 */
[----:B------:R-:W-:-:S02]  /*7930*/  IMAD.U32 R48, R36, 0x10000, RZ ;  /* 0x0001000024307824 */ /* 0x000fc400078e00ff */
[----:B------:R-:W-:Y:S01]  /*7940*/  FFMA.FTZ R50, R46, R47, R50 ;  /* 0x0000002f2e327223 */ /* 0x000fe20000010032 */
[----:B------:R-:W-:Y:S02]  /*7950*/  LOP3.LUT R46, R39, 0xffff0000, RZ, 0xc0, !PT ;  /* 0xffff0000272e7812 */ /* 0x000fe400078ec0ff */
[----:B------:R-:W-:Y:S02]  /*7960*/  LOP3.LUT R36, R36, 0xffff0000, RZ, 0xc0, !PT ;  /* 0xffff000024247812 */ /* 0x000fe400078ec0ff */
[----:B------:R-:W-:Y:S01]  /*7970*/  PRMT R120, R120, 0x5410, R67 ;  /* 0x0000541078787816 */ /* 0x000fe20000000043 */
        /* <DEDUP_REMOVED lines=11> */
[----:B------:R-:W-:Y:S01]  /*7a30*/  FMUL.FTZ R48, R48, R45 ;  /* 0x0000002d30307220 */ /* 0x000fe20000410000 */
[----:B------:R-:W-:Y:S01]  /*7a40*/  IMAD.U32 R51, R120, 0x10000, RZ ;  /* 0x0001000078337824 */ /* 0x000fe200078e00ff */
[----:B------:R-:W-:Y:S01]  /*7a50*/  F2FP.BF16.F32.PACK_AB R39, R39, R49 ;  /* 0x000000312727723e */ /* 0x000fe200000010ff */
[C---:B------:R-:W-:Y:S01]  /*7a60*/  FFMA.FTZ R47, R15.reuse, R45, -R47 ;  /* 0x0000002d0f2f7223 */ /* 0x040fe2000001082f */
[----:B------:R-:W-:Y:S01]  /*7a70*/  FFMA.FTZ R48, R15, R37, R48 ;  /* 0x000000250f307223 */ /* 0x000fe20000010030 */
[----:B------:R-:W-:Y:S01]  /*7a80*/  LOP3.LUT R15, R12, 0xffff0000, RZ, 0xc0, !PT ;  /* 0xffff00000c0f7812 */ /* 0x000fe200078ec0ff */
[C---:B------:R-:W-:Y:S01]  /*7a90*/  FMUL.FTZ R12, R36.reuse, R64 ;  /* 0x00000040240c7220 */ /* 0x040fe20000410000 */
[----:B------:R-:W-:Y:S01]  /*7aa0*/  FMUL.FTZ R37, R36, R56 ;  /* 0x0000003824257220 */ /* 0x000fe20000410000 */
[C---:B------:R-:W-:Y:S01]  /*7ab0*/  IMAD.U32 R36, R38.reuse, 0x10000, RZ ;  /* 0x0001000026247824 */ /* 0x040fe200078e00ff */
[----:B------:R-:W-:Y:S01]  /*7ac0*/  LOP3.LUT R38, R38, 0xffff0000, RZ, 0xc0, !PT ;  /* 0xffff000026267812 */ /* 0x000fe200078ec0ff */
[----:B------:R-:W-:-:S02]  /*7ad0*/  IMAD.U32 R45, R118, 0x10000, RZ ;  /* 0x00010000762d7824 */ /* 0x000fc400078e00ff */
[C---:B------:R-:W-:Y:S01]  /*7ae0*/  FFMA.FTZ R12, R15.reuse, R56, -R12 ;  /* 0x000000380f0c7223 */ /* 0x040fe2000001080c */
[----:B------:R-:W-:Y:S01]  /*7af0*/  FFMA.FTZ R15, R15, R64, R37 ;  /* 0x000000400f0f7223 */ /* 0x000fe20000010025 */
[----:B------:R-:W-:Y:S02]  /*7b00*/  IMAD.U32 R37, R14, 0x10000, RZ ;  /* 0x000100000e257824 */ /* 0x000fe400078e00ff */
[C---:B------:R-:W-:Y:S01]  /*7b10*/  FMUL.FTZ R56, R36.reuse, R51 ;  /* 0x0000003324387220 */ /* 0x040fe20000410000 */
[-C--:B------:R-:W-:Y:S01]  /*7b20*/  FMUL.FTZ R58, R36, R45.reuse ;  /* 0x0000002d243a7220 */ /* 0x080fe20000410000 */
[----:B------:R-:W-:Y:S02]  /*7b30*/  LOP3.LUT R14, R14, 0xffff0000, RZ, 0xc0, !PT ;  /* 0xffff00000e0e7812 */ /* 0x000fe400078ec0ff */
[C---:B------:R-:W-:Y:S01]  /*7b40*/  FFMA.FTZ R36, R37.reuse, R45, -R56 ;  /* 0x0000002d25247223 */ /* 0x040fe20000010838 */
[----:B------:R-:W-:Y:S01]  /*7b50*/  FFMA.FTZ R37, R37, R51, R58 ;  /* 0x0000003325257223 */ /* 0x000fe2000001003a */
[----:B------:R-:W-:-:S02]  /*7b60*/  LOP3.LUT R51, R120, 0xffff0000, RZ, 0xc0, !PT ;  /* 0xffff000078337812 */ /* 0x000fc400078ec0ff */
[----:B------:R-:W-:Y:S02]  /*7b70*/  LOP3.LUT R45, R118, 0xffff0000, RZ, 0xc0, !PT ;  /* 0xffff0000762d7812 */ /* 0x000fe400078ec0ff */
[----:B------:R-:W-:Y:S01]  /*7b80*/  F2FP.BF16.F32.PACK_AB R11, R11, R42 ;  /* 0x0000002a0b0b723e */ /* 0x000fe200000010ff */
[----:B------:R-:W-:Y:S01]  /*7b90*/  FMUL.FTZ R57, R38, R51 ;  /* 0x0000003326397220 */ /* 0x000fe20000410000 */
[----:B------:R-:W-:Y:S01]  /*7ba0*/  F2FP.BF16.F32.PACK_AB R46, R46, R50 ;  /* 0x000000322e2e723e */ /* 0x000fe200000010ff */
[-C--:B------:R-:W-:Y:S01]  /*7bb0*/  FMUL.FTZ R38, R38, R45.reuse ;  /* 0x0000002d26267220 */ /* 0x080fe20000410000 */
[----:B------:R-:W-:Y:S01]  /*7bc0*/  F2FP.BF16.F32.PACK_AB R48, R15, R48 ;  /* 0x000000300f30723e */ /* 0x000fe200000010ff */
[C---:B------:R-:W-:Y:S01]  /*7bd0*/  FFMA.FTZ R57, R14.reuse, R45, -R57 ;  /* 0x0000002d0e397223 */ /* 0x040fe20000010839 */
[----:B------:R-:W-:Y:S02]  /*7be0*/  IMAD.MOV.U32 R15, RZ, RZ, R39 ;  /* 0x000000ffff0f7224 */ /* 0x000fe400078e0027 */
[----:B------:R-:W-:Y:S01]  /*7bf0*/  FFMA.FTZ R38, R14, R51, R38 ;  /* 0x000000330e267223 */ /* 0x000fe20000010026 */
[----:B------:R-:W-:Y:S01]  /*7c00*/  F2FP.BF16.F32.PACK_AB R13, R13, R43 ;  /* 0x0000002b0d0d723e */ /* 0x000fe200000010ff */
[----:B------:R-:W-:Y:S01]  /*7c10*/  IMAD.MOV.U32 R39, RZ, RZ, R46 ;  /* 0x000000ffff277224 */ /* 0x000fe200078e002e */
[----:B------:R-:W-:Y:S01]  /*7c20*/  F2FP.BF16.F32.PACK_AB R14, R57, R36 ;  /* 0x00000024390e723e */ /* 0x000fe200000010ff */
[----:B------:R-:W-:Y:S01]  /*7c30*/  IMAD.MOV.U32 R36, RZ, RZ, R48 ;  /* 0x000000ffff247224 */ /* 0x000fe200078e0030 */
[----:B------:R-:W-:Y:S01]  /*7c40*/  F2FP.BF16.F32.PACK_AB R38, R38, R37 ;  /* 0x000000252626723e */ /* 0x000fe200000010ff */
[----:B------:R-:W-:Y:S01]  /*7c50*/  IMAD.MOV.U32 R37, RZ, RZ, R11 ;  /* 0x000000ffff257224 */ /* 0x000fe200078e000b */
[----:B------:R-:W-:-:S07]  /*7c60*/  F2FP.BF16.F32.PACK_AB R12, R12, R47 ;  /* 0x0000002f0c0c723e */ /* 0x000fce00000010ff */
.L_x_1619:
[----:B------:R-:W-:Y:S05]  /*7c70*/  BSYNC B2 ;  /* 0x0000000000027941 */ /* 0x000fea0003800000 */
.L_x_1618:
[----:B------:R-:W-:Y:S01]  /*7c80*/  LEA R42, P0, R68, R104, 0x1 ;  /* 0x00000068442a7211 */ /* 0x000fe200078008ff */
[----:B------:R-:W-:-:S03]  /*7c90*/  @!P4 IMAD.WIDE R44, R44, 0x2, R40 ;  /* 0x000000022c2cc825 */ /* 0x000fc600078e0228 */
[----:B------:R-:W-:-:S05]  /*7ca0*/  LEA.HI.X R43, R68, R105, R86, 0x1, P0 ;  /* 0x00000069442b7211 */ /* 0x000fca00000f0c56 */
[----:B0-----:R0:W-:Y:S04]  /*7cb0*/  ST.E.128 desc[UR60][R42.64], R12 ;  /* 0x0000000c2a007985 */ /* 0x0011e8000c101d3c */
[----:B-1----:R0:W-:Y:S02]  /*7cc0*/  @!P4 ST.E.128 desc[UR60][R44.64], R36 ;  /* 0x000000242c00c985 */ /* 0x0021e4000c101d3c */
.L_x_1617:
[----:B------:R-:W-:Y:S05]  /*7cd0*/  BSYNC B1 ;  /* 0x0000000000017941 */ /* 0x000fea0003800000 */
.L_x_1616:
[----:B------:R-:W-:-:S13]  /*7ce0*/  ISETP.NE.AND P0, PT, R71, RZ, PT ;  /* 0x000000ff4700720c */ /* 0x000fda0003f05270 */
[----:B------:R-:W-:Y:S05]  /*7cf0*/  @!P0 BRA `(.L_x_1584) ;  /* 0x0000000c006c8947 */ /* 0x000fea0003800000 */
[----:B0-----:R-:W4:Y:S04]  /*7d00*/  LDL R36, [R1+0x60] ;  /* 0x0000600001247983 */ /* 0x001f280000100800 */
[----:B------:R-:W5:Y:S04]  /*7d10*/  LDL R15, [R1+0xcc] ;  /* 0x0000cc00010f7983 */ /* 0x000f680000100800 */
[----:B------:R-:W2:Y:S01]  /*7d20*/  LDL R14, [R1+0x6c] ;  /* 0x00006c00010e7983 */ /* 0x000ea20000100800 */
[----:B------:R-:W-:Y:S01]  /*7d30*/  SEL R107, R91, R107, !P1 ;  /* 0x0000006b5b6b7207 */ /* 0x000fe20004800000 */
[----:B------:R-:W-:Y:S01]  /*7d40*/  BSSY B1, `(.L_x_1620) ;  /* 0x0000073000017945 */ /* 0x000fe20003800000 */
[----:B------:R-:W-:-:S02]  /*7d50*/  ISETP.GE.AND P4, PT, R203, R101, PT ;  /* 0x00000065cb00720c */ /* 0x000fc40003f86270 */
[----:B---3--:R-:W-:Y:S02]  /*7d60*/  SHF.R.S32.HI R12, RZ, 0x1f, R107 ;  /* 0x0000001fff0c7819 */ /* 0x008fe4000001146b */
[----:B------:R-:W-:Y:S02]  /*7d70*/  LEA R42, P0, R70, R104, 0x1 ;  /* 0x00000068462a7211 */ /* 0x000fe400078008ff */
[----:B------:R-:W-:Y:S02]  /*7d80*/  LEA.HI R12, R12, R107, RZ, 0x4 ;  /* 0x0000006b0c0c7211 */ /* 0x000fe400078f20ff */
[----:B------:R-:W-:Y:S02]  /*7d90*/  LEA.HI.X R43, R70, R105, R87, 0x1, P0 ;  /* 0x00000069462b7211 */ /* 0x000fe400000f0c57 */
[----:B------:R-:W-:-:S04]  /*7da0*/  LEA.HI.SX32 R12, R12, R69, 0x1c ;  /* 0x000000450c0c7211 */ /* 0x000fc800078fe2ff */
[----:B------:R-:W-:Y:S01]  /*7db0*/  SHF.R.S32.HI R13, RZ, 0x1f, R12 ;  /* 0x0000001fff0d7819 */ /* 0x000fe2000001140c */
[----:B------:R-:W-:-:S03]  /*7dc0*/  IMAD.SHL.U32 R11, R12, 0x8, RZ ;  /* 0x000000080c0b7824 */ /* 0x000fc600078e00ff */
[----:B------:R-:W-:-:S05]  /*7dd0*/  LEA.HI R13, R13, R12, RZ, 0x3 ;  /* 0x0000000c0d0d7211 */ /* 0x000fca00078f18ff */
        /* <DEDUP_REMOVED lines=16> */
[----:B------:R-:W-:Y:S01]  /*7ee0*/  SHF.R.U32.HI R58, RZ, 0x10, R53 ;  /* 0x00000010ff3a7819 */ /* 0x000fe20000011635 */
[----:B------:R-:W-:Y:S01]  /*7ef0*/  IMAD.U32 R51, R15, 0x10000, RZ ;  /* 0x000100000f337824 */ /* 0x000fe200078e00ff */
[----:B------:R-:W-:Y:S01]  /*7f00*/  PRMT R57, R117, 0x5432, R60 ;  /* 0x0000543275397816 */ /* 0x000fe2000000003c */
[----:B------:R-:W-:Y:S01]  /*7f10*/  IMAD.U32 R46, R14, 0x10000, RZ ;  /* 0x000100000e2e7824 */ /* 0x000fe200078e00ff */
[--C-:B------:R-:W-:Y:S01]  /*7f20*/  SHF.R.U64 R49, R54, 0x10, R55.reuse ;  /* 0x0000001036317819 */ /* 0x100fe20000001237 */
[----:B------:R-:W-:Y:S01]  /*7f30*/  IMAD.U32 R54, R39, 0x10000, RZ ;  /* 0x0001000027367824 */ /* 0x000fe200078e00ff */
[----:B------:R-:W-:Y:S01]  /*7f40*/  SHF.R.U32.HI R55, RZ, 0x10, R55 ;  /* 0x00000010ff377819 */ /* 0x000fe20000011637 */
[----:B------:R-:W-:Y:S01]  /*7f50*/  IMAD.U32 R59, R57, 0x10000, RZ ;  /* 0x00010000393b7824 */ /* 0x000fe200078e00ff */
[----:B------:R-:W-:-:S02]  /*7f60*/  PRMT R58, R115, 0x5432, R58 ;  /* 0x00005432733a7816 */ /* 0x000fc4000000003a */
[----:B------:R-:W-:Y:S01]  /*7f70*/  SHF.R.U64 R44, R52, 0x10, R53 ;  /* 0x00000010342c7819 */ /* 0x000fe20000001235 */
[----:B------:R-:W-:Y:S01]  /*7f80*/  FMUL.FTZ R61, R56, R59 ;  /* 0x0000003b383d7220 */ /* 0x000fe20000410000 */
[--C-:B------:R-:W-:Y:S02]  /*7f90*/  SHF.R.U64 R53, R62, 0x10, R63.reuse ;  /* 0x000000103e357819 */ /* 0x100fe4000000123f */
[----:B------:R-:W-:Y:S02]  /*7fa0*/  SHF.R.U32.HI R63, RZ, 0x10, R63 ;  /* 0x00000010ff3f7819 */ /* 0x000fe4000001163f */
[C---:B------:R-:W-:Y:S02]  /*7fb0*/  PRMT R49, R114.reuse, 0x5410, R49 ;  /* 0x0000541072317816 */ /* 0x040fe40000000031 */
[----:B------:R-:W-:Y:S01]  /*7fc0*/  PRMT R114, R114, 0x5432, R55 ;  /* 0x0000543272727816 */ /* 0x000fe20000000037 */
[----:B------:R-:W-:Y:S01]  /*7fd0*/  IMAD.U32 R55, R58, 0x10000, RZ ;  /* 0x000100003a377824 */ /* 0x000fe200078e00ff */
[----:B------:R-:W-:Y:S01]  /*7fe0*/  LOP3.LUT R52, R37, 0xffff0000, RZ, 0xc0, !PT ;  /* 0xffff000025347812 */ /* 0x000fe200078ec0ff */
[----:B------:R-:W-:Y:S01]  /*7ff0*/  IMAD.U32 R37, R36, 0x10000, RZ ;  /* 0x0001000024257824 */ /* 0x000fe200078e00ff */
[----:B------:R-:W-:Y:S01]  /*8000*/  PRMT R63, R116, 0x5432, R63 ;  /* 0x00005432743f7816 */ /* 0x000fe2000000003f */
[-C--:B------:R-:W-:Y:S01]  /*8010*/  FMUL.FTZ R65, R56, R55.reuse ;  /* 0x0000003738417220 */ /* 0x080fe20000410000 */
[----:B------:R-:W-:Y:S01]  /*8020*/  LOP3.LUT R57, R57, 0xffff0000, RZ, 0xc0, !PT ;  /* 0xffff000039397812 */ /* 0x000fe200078ec0ff */
[----:B------:R-:W-:Y:S01]  /*8030*/  IMAD.U32 R56, R114, 0x10000, RZ ;  /* 0x0001000072387824 */ /* 0x000fe200078e00ff */
[----:B------:R-:W-:Y:S01]  /*8040*/  PRMT R117, R117, 0x5410, R48 ;  /* 0x0000541075757816 */ /* 0x000fe20000000030 */
[----:B------:R-:W-:Y:S01]  /*8050*/  FFMA.FTZ R48, R50, R55, -R61 ;  /* 0x0000003732307223 */ /* 0x000fe2000001083d */
[----:B------:R-:W-:Y:S01]  /*8060*/  LOP3.LUT R55, R58, 0xffff0000, RZ, 0xc0, !PT ;  /* 0xffff00003a377812 */ /* 0x000fe200078ec0ff */
[----:B------:R-:W-:Y:S01]  /*8070*/  IMAD.U32 R58, R63, 0x10000, RZ ;  /* 0x000100003f3a7824 */ /* 0x000fe200078e00ff */
[----:B------:R-:W-:Y:S01]  /*8080*/  LOP3.LUT R45, R13, 0xffff0000, RZ, 0xc0, !PT ;  /* 0xffff00000d2d7812 */ /* 0x000fe200078ec0ff */
[----:B------:R-:W-:Y:S01]  /*8090*/  FMUL.FTZ R60, R52, R57 ;  /* 0x00000039343c7220 */ /* 0x000fe20000410000 */
[----:B------:R-:W-:Y:S01]  /*80a0*/  FFMA.FTZ R50, R50, R59, R65 ;  /* 0x0000003b32327223 */ /* 0x000fe20000010041 */
[-C--:B------:R-:W-:Y:S01]  /*80b0*/  FMUL.FTZ R52, R52, R55.reuse ;  /* 0x0000003734347220 */ /* 0x080fe20000410000 */
[C---:B------:R-:W-:Y:S01]  /*80c0*/  FMUL.FTZ R62, R54.reuse, R58 ;  /* 0x0000003a363e7220 */ /* 0x040fe20000410000 */
[----:B------:R-:W-:Y:S01]  /*80d0*/  FFMA.FTZ R55, R45, R55, -R60 ;  /* 0x000000372d377223 */ /* 0x000fe2000001083c */
[----:B------:R-:W-:Y:S01]  /*80e0*/  LOP3.LUT R39, R39, 0xffff0000, RZ, 0xc0, !PT ;  /* 0xffff000027277812 */ /* 0x000fe200078ec0ff */
[-C--:B------:R-:W-:Y:S01]  /*80f0*/  FMUL.FTZ R59, R54, R56.reuse ;  /* 0x00000038363b7220 */ /* 0x080fe20000410000 */
[----:B------:R-:W-:Y:S01]  /*8100*/  LOP3.LUT R60, R63, 0xffff0000, RZ, 0xc0, !PT ;  /* 0xffff00003f3c7812 */ /* 0x000fe200078ec0ff */
[----:B------:R-:W-:Y:S01]  /*8110*/  FFMA.FTZ R45, R45, R57, R52 ;  /* 0x000000392d2d7223 */ /* 0x000fe20000010034 */
[----:B------:R-:W-:Y:S01]  /*8120*/  LOP3.LUT R114, R114, 0xffff0000, RZ, 0xc0, !PT ;  /* 0xffff000072727812 */ /* 0x000fe200078ec0ff */
[----:B------:R-:W-:Y:S01]  /*8130*/  FFMA.FTZ R52, R51, R56, -R62 ;  /* 0x0000003833347223 */ /* 0x000fe2000001083e */
[----:B------:R-:W-:Y:S01]  /*8140*/  PRMT R44, R115, 0x5410, R44 ;  /* 0x00005410732c7816 */ /* 0x000fe2000000002c */
[----:B------:R-:W-:Y:S01]  /*8150*/  FFMA.FTZ R51, R51, R58, R59 ;  /* 0x0000003a33337223 */ /* 0x000fe2000001003b */
[----:B------:R-:W-:Y:S01]  /*8160*/  LOP3.LUT R15, R15, 0xffff0000, RZ, 0xc0, !PT ;  /* 0xffff00000f0f7812 */ /* 0x000fe200078ec0ff */
[----:B------:R-:W-:Y:S01]  /*8170*/  IMAD.U32 R56, R117, 0x10000, RZ ;  /* 0x0001000075387824 */ /* 0x000fe200078e00ff */
[----:B------:R-:W-:Y:S01]  /*8180*/  LOP3.LUT R36, R36, 0xffff0000, RZ, 0xc0, !PT ;  /* 0xffff000024247812 */ /* 0x000fe200078ec0ff */
[C---:B------:R-:W-:Y:S01]  /*8190*/  FMUL.FTZ R58, R39.reuse, R60 ;  /* 0x0000003c273a7220 */ /* 0x040fe20000410000 */
[-C--:B------:R-:W-:Y:S01]  /*81a0*/  FMUL.FTZ R62, R39, R114.reuse ;  /* 0x00000072273e7220 */ /* 0x080fe20000410000 */
[----:B------:R-:W-:Y:S01]  /*81b0*/  LOP3.LUT R117, R117, 0xffff0000, RZ, 0xc0, !PT ;  /* 0xffff000075757812 */ /* 0x000fe200078ec0ff */
[C---:B------:R-:W-:Y:S01]  /*81c0*/  IMAD.U32 R54, R44.reuse, 0x10000, RZ ;  /* 0x000100002c367824 */ /* 0x040fe200078e00ff */
[----:B------:R-:W-:Y:S01]  /*81d0*/  LOP3.LUT R57, R44, 0xffff0000, RZ, 0xc0, !PT ;  /* 0xffff00002c397812 */ /* 0x000fe200078ec0ff */
[C---:B------:R-:W-:Y:S01]  /*81e0*/  IMAD.U32 R13, R12.reuse, 0x10000, RZ ;  /* 0x000100000c0d7824 */ /* 0x040fe200078e00ff */
[----:B------:R-:W-:Y:S01]  /*81f0*/  LOP3.LUT R12, R12, 0xffff0000, RZ, 0xc0, !PT ;  /* 0xffff00000c0c7812 */ /* 0x000fe200078ec0ff */
[C---:B------:R-:W-:Y:S01]  /*8200*/  FFMA.FTZ R39, R15.reuse, R114, -R58 ;  /* 0x000000720f277223 */ /* 0x040fe2000001083a */
[----:B------:R-:W-:Y:S01]  /*8210*/  FFMA.FTZ R62, R15, R60, R62 ;  /* 0x0000003c0f3e7223 */ /* 0x000fe2000001003e */
[----:B------:R-:W-:Y:S01]  /*8220*/  PRMT R53, R116, 0x5410, R53 ;  /* 0x0000541074357816 */ /* 0x000fe20000000035 */
[C---:B------:R-:W-:Y:S01]  /*8230*/  FMUL.FTZ R44, R37.reuse, R56 ;  /* 0x00000038252c7220 */ /* 0x040fe20000410000 */
[C---:B------:R-:W-:Y:S01]  /*8240*/  FMUL.FTZ R15, R36.reuse, R117 ;  /* 0x00000075240f7220 */ /* 0x040fe20000410000 */
[----:B------:R-:W-:Y:S01]  /*8250*/  FMUL.FTZ R37, R37, R54 ;  /* 0x0000003625257220 */ /* 0x000fe20000410000 */
[-C--:B------:R-:W-:Y:S01]  /*8260*/  FMUL.FTZ R59, R36, R57.reuse ;  /* 0x00000039243b7220 */ /* 0x080fe20000410000 */
[----:B------:R-:W-:Y:S01]  /*8270*/  LOP3.LUT R47, R14, 0xffff0000, RZ, 0xc0, !PT ;  /* 0xffff00000e2f7812 */ /* 0x000fe200078ec0ff */
[----:B------:R-:W-:Y:S01]  /*8280*/  FFMA.FTZ R57, R12, R57, -R15 ;  /* 0x000000390c397223 */ /* 0x000fe2000001080f */
[----:B------:R-:W-:-:S02]  /*8290*/  IMAD.U32 R14, R38, 0x10000, RZ ;  /* 0x00010000260e7824 */ /* 0x000fc400078e00ff */
[C---:B------:R-:W-:Y:S01]  /*82a0*/  FFMA.FTZ R44, R13.reuse, R54, -R44 ;  /* 0x000000360d2c7223 */ /* 0x040fe2000001082c */
[----:B------:R-:W-:Y:S01]  /*82b0*/  FFMA.FTZ R37, R13, R56, R37 ;  /* 0x000000380d257223 */ /* 0x000fe20000010025 */
[----:B------:R-:W-:Y:S01]  /*82c0*/  IMAD.U32 R15, R53, 0x10000, RZ ;  /* 0x00010000350f7824 */ /* 0x000fe200078e00ff */
[----:B------:R-:W-:Y:S01]  /*82d0*/  LOP3.LUT R38, R38, 0xffff0000, RZ, 0xc0, !PT ;  /* 0xffff000026267812 */ /* 0x000fe200078ec0ff */
[----:B------:R-:W-:Y:S01]  /*82e0*/  IMAD.U32 R13, R49, 0x10000, RZ ;  /* 0x00010000310d7824 */ /* 0x000fe200078e00ff */
[----:B------:R-:W-:Y:S01]  /*82f0*/  LOP3.LUT R53, R53, 0xffff0000, RZ, 0xc0, !PT ;  /* 0xffff000035357812 */ /* 0x000fe200078ec0ff */
[----:B------:R-:W-:Y:S01]  /*8300*/  FFMA.FTZ R12, R12, R117, R59 ;  /* 0x000000750c0c7223 */ /* 0x000fe2000001003b */
[----:B------:R-:W-:Y:S01]  /*8310*/  LOP3.LUT R49, R49, 0xffff0000, RZ, 0xc0, !PT ;  /* 0xffff000031317812 */ /* 0x000fe200078ec0ff */
[C---:B------:R-:W-:Y:S01]  /*8320*/  FMUL.FTZ R59, R14.reuse, R15 ;  /* 0x0000000f0e3b7220 */ /* 0x040fe20000410000 */
[----:B------:R-:W-:Y:S01]  /*8330*/  FMUL.FTZ R14, R14, R13 ;  /* 0x0000000d0e0e7220 */ /* 0x000fe20000410000 */
[C---:B------:R-:W-:Y:S01]  /*8340*/  FMUL.FTZ R36, R38.reuse, R53 ;  /* 0x0000003526247220 */ /* 0x040fe20000410000 */
[----:B------:R-:W-:Y:S01]  /*8350*/  F2FP.BF16.F32.PACK_AB R45, R45, R50 ;  /* 0x000000322d2d723e */ /* 0x000fe200000010ff */
[----:B------:R-:W-:Y:S01]  /*8360*/  FMUL.FTZ R38, R38, R49 ;  /* 0x0000003126267220 */ /* 0x000fe20000410000 */
[C---:B------:R-:W-:Y:S01]  /*8370*/  FFMA.FTZ R59, R46.reuse, R13, -R59 ;  /* 0x0000000d2e3b7223 */ /* 0x040fe2000001083b */
[C---:B------:R-:W-:Y:S01]  /*8380*/  FFMA.FTZ R36, R47.reuse, R49, -R36 ;  /* 0x000000312f247223 */ /* 0x040fe20000010824 */
[----:B------:R-:W-:Y:S01]  /*8390*/  FFMA.FTZ R14, R46, R15, R14 ;  /* 0x0000000f2e0e7223 */ /* 0x000fe2000001000e */
[----:B------:R-:W-:Y:S01]  /*83a0*/  FFMA.FTZ R47, R47, R53, R38 ;  /* 0x000000352f2f7223 */ /* 0x000fe20000010026 */
[----:B------:R-:W-:-:S02]  /*83b0*/  F2FP.BF16.F32.PACK_AB R13, R55, R48 ;  /* 0x00000030370d723e */ /* 0x000fc400000010ff */
[----:B------:R-:W-:Y:S02]  /*83c0*/  F2FP.BF16.F32.PACK_AB R38, R36, R59 ;  /* 0x0000003b2426723e */ /* 0x000fe400000010ff */
        /* <DEDUP_REMOVED lines=10> */
.L_x_1621:
[----:B------:R-:W-:Y:S05]  /*8470*/  BSYNC B1 ;  /* 0x0000000000017941 */ /* 0x000fea0003800000 */
.L_x_1620:
[----:B0-----:R0:W-:Y:S01]  /*8480*/  ST.E.128 desc[UR60][R42.64], R12 ;  /* 0x0000000c2a007985 */ /* 0x0011e2000c101d3c */
[----:B------:R-:W-:-:S13]  /*8490*/  ISETP.GE.AND P0, PT, R11, R106, PT ;  /* 0x0000006a0b00720c */ /* 0x000fda0003f06270 */
[----:B------:R-:W-:Y:S05]  /*84a0*/  @P0 BRA `(.L_x_1584) ;  /* 0x0000000400800947 */ /* 0x000fea0003800000 */
[----:B------:R-:W-:-:S05]  /*84b0*/  IMAD.WIDE R40, R11, 0x2, R40 ;  /* 0x000000020b287825 */ /* 0x000fca00078e0228 */
[----:B-1----:R1:W-:Y:S01]  /*84c0*/  ST.E.128 desc[UR60][R40.64], R36 ;  /* 0x0000002428007985 */ /* 0x0023e2000c101d3c */
[----:B------:R-:W-:Y:S05]  /*84d0*/  BRA `(.L_x_1584) ;  /* 0x0000000400747947 */ /* 0x000fea0003800000 */
.L_x_1557:
[----:B------:R-:W2:Y:S02]  /*84e0*/  LDL R11, [R1+0x68] ;  /* 0x00006800010b7983 */ /* 0x000ea40000100800 */
[----:B--2---:R-:W-:-:S13]  /*84f0*/  R2UR UR4, R11 ;  /* 0x000000000b0472ca */ /* 0x004fda00000e0000 */
[----:B------:R-:W-:-:S06]  /*8500*/  UISETP.NE.AND UP0, UPT, UR4, 0x3, UPT ;  /* 0x000000030400788c */ /* 0x000fcc000bf05270 */
[----:B------:R-:W-:-:S13]  /*8510*/  PLOP3.LUT P5, PT, PT, PT, UP0, 0x80, 0x0 ;  /* 0x000000000000781c */ /* 0x000fda0003faf008 */
[----:B------:R-:W-:Y:S05]  /*8520*/  @!P5 BRA `(.L_x_1622) ;  /* 0x000000000004d947 */ /* 0x000fea0003800000 */
[----:B------:R-:W-:Y:S01]  /*8530*/  BPT.TRAP 0x1 ;  /* 0x000000040000795c */ /* 0x000fe20000300000 */
.L_x_1622:
[----:B------:R-:W2:Y:S01]  /*8540*/  LDL R11, [R1+0x50] ;  /* 0x00005000010b7983 */ /* 0x000ea20000100800 */
[----:B------:R-:W-:Y:S01]  /*8550*/  IMAD R88, R200, 0x8, R17 ;  /* 0x00000008c8587824 */ /* 0x000fe200078e0211 */
[----:B------:R-:W-:Y:S01]  /*8560*/  BSSY B1, `(.L_x_1623) ;  /* 0x0000005000017945 */ /* 0x000fe20003800000 */
[----:B------:R-:W-:Y:S02]  /*8570*/  SHF.R.S32.HI R97, RZ, 0x1f, R98 ;  /* 0x0000001fff617819 */ /* 0x000fe40000011462 */
[----:B--2---:R-:W-:-:S04]  /*8580*/  SHF.L.U32 R100, R11, 0x1f, RZ ;  /* 0x0000001f0b647819 */ /* 0x004fc800000006ff */
[----:B------:R-:W0:Y:S02]  /*8590*/  SYNCS.PHASECHK.TRANS64.TRYWAIT P0, [R88+URZ+0x30890], R100 ;  /* 0x03089064580075a7 */ /* 0x000e24000800017f */
[----:B0-----:R-:W-:Y:S05]  /*85a0*/  @!P0 BRA `(.L_x_1624) ;  /* 0x0000025c00688947 */ /* 0x001fea0003800000 */
.L_x_2014:
[----:B------:R-:W-:Y:S05]  /*85b0*/  BSYNC B1 ;  /* 0x0000000000017941 */ /* 0x000fea0003800000 */
.L_x_1623:
[----:B------:R-:W2:Y:S01]  /*85c0*/  LDL R15, [R1+0x10] ;  /* 0x00001000010f7983 */ /* 0x000ea20000100800 */
        /* <DEDUP_REMOVED lines=15> */
[----:B------:R-:W-:Y:S01]  /*86c0*/  IMAD.WIDE.U32 R12, R226, UR4, R12 ;  /* 0x00000004e20c7c25 */ /* 0x000fe2000f8e000c */
[----:B------:R-:W-:-:S03]  /*86d0*/  UMOV UR4, 0xffffffff ;  /* 0xffffffff00047882 */ /* 0x000fc60000000000 */
[----:B------:R-:W-:Y:S01]  /*86e0*/  IMAD R41, R226, UR5, R13 ;  /* 0x00000005e2297c24 */ /* 0x000fe2000f8e020d */
[----:B------:R-:W-:-:S04]  /*86f0*/  LEA R40, P0, R12, UR6, 0x1 ;  /* 0x000000060c287c11 */ /* 0x000fc8000f8008ff */
[----:B------:R-:W-:Y:S01]  /*8700*/  LEA.HI.X R41, R12, UR7, R41, 0x1, P0 ;  /* 0x000000070c297c11 */ /* 0x000fe200080f0c29 */
[----:B--2---:R-:W-:-:S05]  /*8710*/  IMAD.IADD R42, R95, 0x1, -R15 ;  /* 0x000000015f2a7824 */ /* 0x004fca00078e0a0f */
[----:B------:R-:W-:Y:S01]  /*8720*/  ISETP.GE.AND P0, PT, R42, 0x1, PT ;  /* 0x000000012a00780c */ /* 0x000fe20003f06270 */
[----:B------:R-:W-:-:S12]  /*8730*/  BRA.DIV UR4, `(.L_x_1625) ;  /* 0x0000025e04187947 */ /* 0x000fd8000b800000 */
[----:B------:R1:W2:Y:S04]  /*8740*/  SHFL.IDX PT, R38, R41, RZ, 0x181f ;  /* 0x00181fff29267589 */ /* 0x0002a800000e0000 */
[----:B------:R1:W3:Y:S02]  /*8750*/  SHFL.IDX PT, R39, R40, RZ, 0x181f ;  /* 0x00181fff28277589 */ /* 0x0002e400000e0000 */
.L_x_2018:
[----:B------:R-:W-:Y:S04]  /*8760*/  BSSY B1, `(.L_x_1626) ;  /* 0x0000018000017945 */ /* 0x000fe80003800000 */
[----:B------:R-:W-:Y:S05]  /*8770*/  @!P0 BRA `(.L_x_1627) ;  /* 0x0000000000588947 */ /* 0x000fea0003800000 */
[----:B------:R-:W4:Y:S01]  /*8780*/  LDL R11, [R1+0x8] ;  /* 0x00000800010b7983 */ /* 0x000f220000100800 */
[----:B------:R-:W-:Y:S02]  /*8790*/  ULDC UR4, c[0x0][0x2f4] ;  /* 0x0000bd0000047ab9 */ /* 0x000fe40000000800 */
[----:B------:R-:W-:Y:S02]  /*87a0*/  ISETP.GE.AND P4, PT, R18, UR4, PT ;  /* 0x0000000412007c0c */ /* 0x000fe4000bf86270 */
[----:B------:R-:W-:-:S11]  /*87b0*/  ISETP.GE.AND P0, PT, R203, UR4, PT ;  /* 0x00000004cb007c0c */ /* 0x000fd6000bf06270 */
[----:B------:R-:W5:Y:S01]  /*87c0*/  @!P4 LDS.128 R12, [R90+0x20400] ;  /* 0x020400005a0cc984 */ /* 0x000f620000000c00 */
[----:B---3--:R-:W-:-:S04]  /*87d0*/  @!P4 LEA R36, P6, R18, R39, 0x1 ;  /* 0x000000271224c211 */ /* 0x008fc800078c08ff */
[----:B--2---:R-:W-:-:S05]  /*87e0*/  @!P4 LEA.HI.X R37, R18, R38, R19, 0x1, P6 ;  /* 0x000000261225c211 */ /* 0x004fca00030f0c13 */
[----:B-----5:R2:W-:Y:S01]  /*87f0*/  @!P4 ST.E.128 desc[UR60][R36.64], R12 ;  /* 0x0000000c2400c985 */ /* 0x0205e2000c101d3c */
[----:B------:R-:W-:-:S03]  /*8800*/  ISETP.GE.AND P4, PT, R22, UR4, PT ;  /* 0x0000000416007c0c */ /* 0x000fc6000bf86270 */
[----:B------:R-:W3:Y:S01]  /*8810*/  @!P0 LDS.128 R12, [R90+0x22400] ;  /* 0x022400005a0c8984 */ /* 0x000ee20000000c00 */
[----:B--2---:R-:W-:-:S04]  /*8820*/  @!P0 LEA R36, P6, R201, R39, 0x1 ;  /* 0x00000027c9248211 */ /* 0x004fc800078c08ff */
[----:B------:R-:W-:-:S05]  /*8830*/  @!P0 LEA.HI.X R37, R201, R38, R224, 0x1, P6 ;  /* 0x00000026c9258211 */ /* 0x000fca00030f0ce0 */
[----:B---3--:R2:W-:Y:S01]  /*8840*/  @!P0 ST.E.128 desc[UR60][R36.64], R12 ;  /* 0x0000000c24008985 */ /* 0x0085e2000c101d3c */
[----:B------:R-:W-:-:S03]  /*8850*/  ISETP.GE.AND P0, PT, R23, UR4, PT ;  /* 0x0000000417007c0c */ /* 0x000fc6000bf06270 */
[----:B------:R-:W3:Y:S01]  /*8860*/  @!P4 LDS.128 R12, [R90+0x24400] ;  /* 0x024400005a0cc984 */ /* 0x000ee20000000c00 */
[----:B--2---:R-:W-:-:S04]  /*8870*/  @!P4 LEA R36, P6, R22, R39, 0x1 ;  /* 0x000000271624c211 */ /* 0x004fc800078c08ff */
[----:B----4-:R-:W-:-:S05]  /*8880*/  @!P4 LEA.HI.X R37, R22, R38, R11, 0x1, P6 ;  /* 0x000000261625c211 */ /* 0x010fca00030f0c0b */
[----:B---3--:R2:W-:Y:S04]  /*8890*/  @!P4 ST.E.128 desc[UR60][R36.64], R12 ;  /* 0x0000000c2400c985 */ /* 0x0085e8000c101d3c */
[----:B------:R-:W3:Y:S01]  /*88a0*/  @!P0 LDS.128 R12, [R90+0x26400] ;  /* 0x026400005a0c8984 */ /* 0x000ee20000000c00 */
[----:B--2---:R-:W-:-:S04]  /*88b0*/  @!P0 LEA R36, P4, R23, R39, 0x1 ;  /* 0x0000002717248211 */ /* 0x004fc800078808ff */
[----:B------:R-:W-:-:S05]  /*88c0*/  @!P0 LEA.HI.X R37, R23, R38, R229, 0x1, P4 ;  /* 0x0000002617258211 */ /* 0x000fca00020f0ce5 */
[----:B---3--:R4:W-:Y:S04]  /*88d0*/  @!P0 ST.E.128 desc[UR60][R36.64], R12 ;  /* 0x0000000c24008985 */ /* 0x0089e8000c101d3c */
.L_x_1627:
[----:B------:R-:W-:Y:S05]  /*88e0*/  BSYNC B1 ;  /* 0x0000000000017941 */ /* 0x000fea0003800000 */
.L_x_1626:
[----:B------:R-:W-:-:S03]  /*88f0*/  UMOV UR4, 0xffffffff ;  /* 0xffffffff00047882 */ /* 0x000fc60000000000 */
[----:B------:R-:W-:Y:S05]  /*8900*/  BRA.DIV UR4, `(.L_x_1628) ;  /* 0x0000025a04f07947 */ /* 0x000fea000b800000 */
[----:B--2---:R2:W0:Y:S04]  /*8910*/  SHFL.IDX PT, R38, R41, 0x1, 0x181f ;  /* 0x00381f0029267f89 */ /* 0x00442800000e0000 */
[----:B---3--:R2:W3:Y:S02]  /*8920*/  SHFL.IDX PT, R39, R40, 0x1, 0x181f ;  /* 0x00381f0028277f89 */ /* 0x0084e400000e0000 */
.L_x_2022:
[----:B------:R-:W-:-:S13]  /*8930*/  ISETP.GE.AND P0, PT, R42, 0x21, PT ;  /* 0x000000212a00780c */ /* 0x000fda0003f06270 */
[----:B------:R-:W-:Y:S05]  /*8940*/  @!P0 BRA `(.L_x_1584) ;  /* 0x0000000000588947 */ /* 0x000fea0003800000 */
[----:B------:R-:W5:Y:S01]  /*8950*/  LDL R11, [R1+0x8] ;  /* 0x00000800010b7983 */ /* 0x000f620000100800 */
[----:B------:R-:W-:Y:S02]  /*8960*/  ULDC UR4, c[0x0][0x2f4] ;  /* 0x0000bd0000047ab9 */ /* 0x000fe40000000800 */
[----:B------:R-:W-:Y:S02]  /*8970*/  ISETP.GE.AND P6, PT, R18, UR4, PT ;  /* 0x0000000412007c0c */ /* 0x000fe4000bfc6270 */
[----:B------:R-:W-:-:S11]  /*8980*/  ISETP.GE.AND P4, PT, R203, UR4, PT ;  /* 0x00000004cb007c0c */ /* 0x000fd6000bf86270 */
[----:B----4-:R-:W4:Y:S01]  /*8990*/  @!P6 LDS.128 R12, [R90+0x21400] ;  /* 0x021400005a0ce984 */ /* 0x010f220000000c00 */
[----:B---3--:R-:W-:-:S04]  /*89a0*/  @!P6 LEA R36, P0, R18, R39, 0x1 ;  /* 0x000000271224e211 */ /* 0x008fc800078008ff */
[----:B0-----:R-:W-:Y:S02]  /*89b0*/  @!P6 LEA.HI.X R37, R18, R38, R19, 0x1, P0 ;  /* 0x000000261225e211 */ /* 0x001fe400000f0c13 */
[----:B------:R-:W-:-:S03]  /*89c0*/  ISETP.GE.AND P0, PT, R22, UR4, PT ;  /* 0x0000000416007c0c */ /* 0x000fc6000bf06270 */
[----:B----4-:R0:W-:Y:S04]  /*89d0*/  @!P6 ST.E.128 desc[UR60][R36.64], R12 ;  /* 0x0000000c2400e985 */ /* 0x0101e8000c101d3c */
[----:B------:R-:W3:Y:S01]  /*89e0*/  @!P4 LDS.128 R12, [R90+0x23400] ;  /* 0x023400005a0cc984 */ /* 0x000ee20000000c00 */
[----:B0-----:R-:W-:-:S04]  /*89f0*/  @!P4 LEA R36, P6, R201, R39, 0x1 ;  /* 0x00000027c924c211 */ /* 0x001fc800078c08ff */
[----:B------:R-:W-:-:S05]  /*8a00*/  @!P4 LEA.HI.X R37, R201, R38, R224, 0x1, P6 ;  /* 0x00000026c925c211 */ /* 0x000fca00030f0ce0 */
[----:B---3--:R0:W-:Y:S01]  /*8a10*/  @!P4 ST.E.128 desc[UR60][R36.64], R12 ;  /* 0x0000000c2400c985 */ /* 0x0081e2000c101d3c */
[----:B------:R-:W-:-:S03]  /*8a20*/  ISETP.GE.AND P4, PT, R23, UR4, PT ;  /* 0x0000000417007c0c */ /* 0x000fc6000bf86270 */
[----:B------:R-:W3:Y:S01]  /*8a30*/  @!P0 LDS.128 R12, [R90+0x25400] ;  /* 0x025400005a0c8984 */ /* 0x000ee20000000c00 */
[----:B0-----:R-:W-:-:S04]  /*8a40*/  @!P0 LEA R36, P6, R22, R39, 0x1 ;  /* 0x0000002716248211 */ /* 0x001fc800078c08ff */
[----:B-----5:R-:W-:-:S05]  /*8a50*/  @!P0 LEA.HI.X R37, R22, R38, R11, 0x1, P6 ;  /* 0x0000002616258211 */ /* 0x020fca00030f0c0b */
[----:B---3--:R0:W-:Y:S04]  /*8a60*/  @!P0 ST.E.128 desc[UR60][R36.64], R12 ;  /* 0x0000000c24008985 */ /* 0x0081e8000c101d3c */
[----:B------:R-:W3:Y:S01]  /*8a70*/  @!P4 LDS.128 R12, [R90+0x27400] ;  /* 0x027400005a0cc984 */ /* 0x000ee20000000c00 */
[----:B0-----:R-:W-:-:S04]  /*8a80*/  @!P4 LEA R36, P0, R23, R39, 0x1 ;  /* 0x000000271724c211 */ /* 0x001fc800078008ff */
[----:B------:R-:W-:-:S05]  /*8a90*/  @!P4 LEA.HI.X R37, R23, R38, R229, 0x1, P0 ;  /* 0x000000261725c211 */ /* 0x000fca00000f0ce5 */
[----:B---3--:R0:W-:Y:S04]  /*8aa0*/  @!P4 ST.E.128 desc[UR60][R36.64], R12 ;  /* 0x0000000c2400c985 */ /* 0x0081e8000c101d3c */
.L_x_1584:
[----:B------:R-:W-:Y:S05]  /*8ab0*/  BSYNC B0 ;  /* 0x0000000000007941 */ /* 0x000fea0003800000 */
.L_x_1556:
        /* <DEDUP_REMOVED lines=12> */
[----:B------:R-:W-:-:S05]  /*8b80*/  @!P0 VIADD R11, R88, 0x308a0 ;  /* 0x000308a0580b8836 */ /* 0x000fca0000000000 */
[----:B------:R-:W-:-:S04]  /*8b90*/  @!P0 PRMT R11, RZ, 0x654, R11 ;  /* 0x00000654ff0b8816 */ /* 0x000fc8000000000b */
[----:B------:R3:W-:Y:S01]  /*8ba0*/  @!P0 SYNCS.ARRIVE.TRANS64.RED.A1T0 RZ, [R11+URZ], RZ ;  /* 0x000000ff0bff89a7 */ /* 0x0007e2000810043f */
[----:B------:R-:W-:Y:S05]  /*8bb0*/  @!P5 BRA `(.L_x_1630) ;  /* 0x000000000004d947 */ /* 0x000fea0003800000 */
[----:B------:R-:W-:Y:S01]  /*8bc0*/  BPT.TRAP 0x1 ;  /* 0x000000040000795c */ /* 0x000fe20000300000 */
.L_x_1630:
[----:B------:R-:W-:Y:S05]  /*8bd0*/  BSYNC B0 ;  /* 0x0000000000007941 */ /* 0x000fea0003800000 */
.L_x_1629:
[----:B------:R-:W5:Y:S01]  /*8be0*/  SYNCS.PHASECHK.TRANS64.TRYWAIT P4, [R88+URZ+0x308b0], R100 ;  /* 0x0308b064580075a7 */ /* 0x000f62000808017f */
[----:B------:R-:W-:Y:S04]  /*8bf0*/  BSSY B0, `(.L_x_1631) ;  /* 0x0000002000007945 */ /* 0x000fe80003800000 */
[----:B-----5:R-:W-:Y:S05]  /*8c00*/  @!P4 BRA `(.L_x_1632) ;  /* 0x00000258007cc947 */ /* 0x020fea0003800000 */
.L_x_2023:
[----:B------:R-:W-:Y:S05]  /*8c10*/  BSYNC B0 ;  /* 0x0000000000007941 */ /* 0x000fea0003800000 */
.L_x_1631:
[----:B0---4-:R-:W4:Y:S01]  /*8c20*/  LDL R14, [R1+0x10] ;  /* 0x00001000010e7983 */ /* 0x011f220000100800 */
[----:B------:R-:W-:Y:S01]  /*8c30*/  ULDC.64 UR4, c[0x0][0x328] ;  /* 0x0000ca0000047ab9 */ /* 0x000fe20000000a00 */
[----:B------:R-:W-:Y:S02]  /*8c40*/  ULDC.64 UR6, c[0x0][0x318] ;  /* 0x0000c60000067ab9 */ /* 0x000fe40000000a00 */
[----:B-12---:R0:W5:Y:S01]  /*8c50*/  LDL R41, [R1+0x8] ;  /* 0x0000080001297983 */ /* 0x0061620000100800 */
[----:B------:R-:W-:Y:S01]  /*8c60*/  IMAD R97, R97, UR4, RZ ;  /* 0x0000000461617c24 */ /* 0x000fe2000f8e02ff */
[----:B------:R-:W-:Y:S01]  /*8c70*/  BSSY B0, `(.L_x_1633) ;  /* 0x0000028000007945 */ /* 0x000fe20003800000 */
[----:B------:R-:W-:-:S04]  /*8c80*/  IMAD.WIDE.U32 R12, R98, UR4, RZ ;  /* 0x00000004620c7c25 */ /* 0x000fc8000f8e00ff */
[----:B------:R-:W-:Y:S01]  /*8c90*/  IMAD R97, R98, UR5, R97 ;  /* 0x0000000562617c24 */ /* 0x000fe2000f8e0261 */
[----:B------:R-:W-:Y:S02]  /*8ca0*/  ULDC.64 UR4, c[0x0][0x338] ;  /* 0x0000ce0000047ab9 */ /* 0x000fe40000000a00 */
[----:B------:R-:W-:Y:S02]  /*8cb0*/  IMAD R96, R96, UR4, RZ ;  /* 0x0000000460607c24 */ /* 0x000fe4000f8e02ff */
[----:B------:R-:W-:Y:S02]  /*8cc0*/  IMAD.IADD R13, R13, 0x1, R97 ;  /* 0x000000010d0d7824 */ /* 0x000fe400078e0261 */
[C---:B---3--:R-:W-:Y:S02]  /*8cd0*/  IMAD R11, R99.reuse, UR5, R96 ;  /* 0x00000005630b7c24 */ /* 0x048fe4000f8e0260 */
[----:B------:R-:W-:Y:S01]  /*8ce0*/  IMAD.WIDE.U32 R12, R99, UR4, R12 ;  /* 0x00000004630c7c25 */ /* 0x000fe2000f8e000c */
[----:B------:R-:W-:-:S03]  /*8cf0*/  ULDC.64 UR4, c[0x0][0x330] ;  /* 0x0000cc0000047ab9 */ /* 0x000fc60000000a00 */
[----:B------:R-:W-:Y:S02]  /*8d00*/  IMAD.IADD R13, R13, 0x1, R11 ;  /* 0x000000010d0d7824 */ /* 0x000fe400078e020b */
[----:B------:R-:W-:-:S04]  /*8d10*/  IMAD.WIDE.U32 R12, R226, UR4, R12 ;  /* 0x00000004e20c7c25 */ /* 0x000fc8000f8e000c */
[----:B------:R-:W-:Y:S01]  /*8d20*/  IMAD R11, R226, UR5, R13 ;  /* 0x00000005e20b7c24 */ /* 0x000fe2000f8e020d */
[----:B------:R-:W-:-:S04]  /*8d30*/  LEA R38, P5, R12, UR6, 0x1 ;  /* 0x000000060c267c11 */ /* 0x000fc8000f8a08ff */
[----:B------:R-:W-:Y:S01]  /*8d40*/  LEA.HI.X R11, R12, UR7, R11, 0x1, P5 ;  /* 0x000000070c0b7c11 */ /* 0x000fe2000a8f0c0b */
[----:B------:R0:W1:Y:S04]  /*8d50*/  SHFL.IDX PT, R40, R38, RZ, 0x181f ;  /* 0x00181fff26287589 */ /* 0x00006800000e0000 */
[----:B------:R0:W2:Y:S01]  /*8d60*/  SHFL.IDX PT, R39, R11, RZ, 0x181f ;  /* 0x00181fff0b277589 */ /* 0x0000a200000e0000 */
[----:B----4-:R-:W-:-:S05]  /*8d70*/  IMAD.IADD R95, R95, 0x1, -R14 ;  /* 0x000000015f5f7824 */ /* 0x010fca00078e0a0e */
[----:B------:R-:W-:-:S13]  /*8d80*/  ISETP.GE.AND P4, PT, R95, 0x1, PT ;  /* 0x000000015f00780c */ /* 0x000fda0003f86270 */
[----:B012---:R-:W-:Y:S05]  /*8d90*/  @!P4 BRA `(.L_x_1634) ;  /* 0x000000000054c947 */ /* 0x007fea0003800000 */
[----:B------:R-:W-:Y:S02]  /*8da0*/  ULDC UR4, c[0x0][0x2f4] ;  /* 0x0000bd0000047ab9 */ /* 0x000fe40000000800 */
[----:B------:R-:W-:Y:S02]  /*8db0*/  ISETP.GE.AND P6, PT, R18, UR4, PT ;  /* 0x0000000412007c0c */ /* 0x000fe4000bfc6270 */
[----:B------:R-:W-:-:S11]  /*8dc0*/  ISETP.GE.AND P5, PT, R203, UR4, PT ;  /* 0x00000004cb007c0c */ /* 0x000fd6000bfa6270 */
[----:B------:R-:W0:Y:S01]  /*8dd0*/  @!P6 LDS.128 R12, [R90+0x400] ;  /* 0x000400005a0ce984 */ /* 0x000e220000000c00 */
[----:B------:R-:W-:-:S04]  /*8de0*/  @!P6 LEA R36, P4, R18, R40, 0x1 ;  /* 0x000000281224e211 */ /* 0x000fc800078808ff */
[----:B------:R-:W-:Y:S02]  /*8df0*/  @!P6 LEA.HI.X R37, R18, R39, R19, 0x1, P4 ;  /* 0x000000271225e211 */ /* 0x000fe400020f0c13 */
[----:B------:R-:W-:-:S03]  /*8e00*/  ISETP.GE.AND P4, PT, R22, UR4, PT ;  /* 0x0000000416007c0c */ /* 0x000fc6000bf86270 */
[----:B0-----:R0:W-:Y:S04]  /*8e10*/  @!P6 ST.E.128 desc[UR60][R36.64], R12 ;  /* 0x0000000c2400e985 */ /* 0x0011e8000c101d3c */
[----:B------:R-:W1:Y:S01]  /*8e20*/  @!P5 LDS.128 R12, [R90+0x2400] ;  /* 0x002400005a0cd984 */ /* 0x000e620000000c00 */
[----:B0-----:R-:W-:-:S04]  /*8e30*/  @!P5 LEA R36, P6, R201, R40, 0x1 ;  /* 0x00000028c924d211 */ /* 0x001fc800078c08ff */
[----:B------:R-:W-:-:S05]  /*8e40*/  @!P5 LEA.HI.X R37, R201, R39, R224, 0x1, P6 ;  /* 0x00000027c925d211 */ /* 0x000fca00030f0ce0 */
[----:B-1----:R0:W-:Y:S01]  /*8e50*/  @!P5 ST.E.128 desc[UR60][R36.64], R12 ;  /* 0x0000000c2400d985 */ /* 0x0021e2000c101d3c */
[----:B------:R-:W-:-:S03]  /*8e60*/  ISETP.GE.AND P5, PT, R23, UR4, PT ;  /* 0x0000000417007c0c */ /* 0x000fc6000bfa6270 */
[----:B------:R-:W1:Y:S01]  /*8e70*/  @!P4 LDS.128 R12, [R90+0x4400] ;  /* 0x004400005a0cc984 */ /* 0x000e620000000c00 */
[----:B0-----:R-:W-:-:S04]  /*8e80*/  @!P4 LEA R36, P6, R22, R40, 0x1 ;  /* 0x000000281624c211 */ /* 0x001fc800078c08ff */
[----:B-----5:R-:W-:-:S05]  /*8e90*/  @!P4 LEA.HI.X R37, R22, R39, R41, 0x1, P6 ;  /* 0x000000271625c211 */ /* 0x020fca00030f0c29 */
[----:B-1----:R0:W-:Y:S04]  /*8ea0*/  @!P4 ST.E.128 desc[UR60][R36.64], R12 ;  /* 0x0000000c2400c985 */ /* 0x0021e8000c101d3c */
[----:B------:R-:W1:Y:S01]  /*8eb0*/  @!P5 LDS.128 R12, [R90+0x6400] ;  /* 0x006400005a0cd984 */ /* 0x000e620000000c00 */
[----:B0-----:R-:W-:-:S04]  /*8ec0*/  @!P5 LEA R36, P4, R23, R40, 0x1 ;  /* 0x000000281724d211 */ /* 0x001fc800078808ff */
[----:B------:R-:W-:-:S05]  /*8ed0*/  @!P5 LEA.HI.X R37, R23, R39, R229, 0x1, P4 ;  /* 0x000000271725d211 */ /* 0x000fca00020f0ce5 */
[----:B-1----:R0:W-:Y:S04]  /*8ee0*/  @!P5 ST.E.128 desc[UR60][R36.64], R12 ;  /* 0x0000000c2400d985 */ /* 0x0021e8000c101d3c */
.L_x_1634:
[----:B------:R-:W-:Y:S05]  /*8ef0*/  BSYNC B0 ;  /* 0x0000000000007941 */ /* 0x000fea0003800000 */
.L_x_1633:
[----:B------:R-:W-:Y:S01]  /*8f00*/  ISETP.GE.AND P4, PT, R95, 0x21, PT ;  /* 0x000000215f00780c */ /* 0x000fe20003f86270 */
[----:B------:R-:W1:Y:S01]  /*8f10*/  SHFL.IDX PT, R11, R11, 0x1, 0x181f ;  /* 0x00381f000b0b7f89 */ /* 0x000e6200000e0000 */
[----:B------:R-:W-:Y:S03]  /*8f20*/  BSSY B0, `(.L_x_1635) ;  /* 0x0000018000007945 */ /* 0x000fe60003800000 */
[----:B------:R-:W2:Y:S08]  /*8f30*/  SHFL.IDX PT, R38, R38, 0x1, 0x181f ;  /* 0x00381f0026267f89 */ /* 0x000eb000000e0000 */
[----:B------:R-:W-:Y:S05]  /*8f40*/  @!P4 BRA `(.L_x_1636) ;  /* 0x000000000054c947 */ /* 0x000fea0003800000 */
[----:B------:R-:W-:Y:S02]  /*8f50*/  ULDC UR4, c[0x0][0x2f4] ;  /* 0x0000bd0000047ab9 */ /* 0x000fe40000000800 */
[----:B------:R-:W-:Y:S02]  /*8f60*/  ISETP.GE.AND P6, PT, R18, UR4, PT ;  /* 0x0000000412007c0c */ /* 0x000fe4000bfc6270 */
[----:B------:R-:W-:-:S11]  /*8f70*/  ISETP.GE.AND P5, PT, R203, UR4, PT ;  /* 0x00000004cb007c0c */ /* 0x000fd6000bfa6270 */
[----:B0-----:R-:W0:Y:S01]  /*8f80*/  @!P6 LDS.128 R12, [R90+0x1400] ;  /* 0x001400005a0ce984 */ /* 0x001e220000000c00 */
[----:B--2---:R-:W-:-:S04]  /*8f90*/  @!P6 LEA R36, P4, R18, R38, 0x1 ;  /* 0x000000261224e211 */ /* 0x004fc800078808ff */
[----:B-1----:R-:W-:Y:S02]  /*8fa0*/  @!P6 LEA.HI.X R37, R18, R11, R19, 0x1, P4 ;  /* 0x0000000b1225e211 */ /* 0x002fe400020f0c13 */
        /* <DEDUP_REMOVED lines=15> */
.L_x_1636:
[----:B------:R-:W-:Y:S05]  /*90a0*/  BSYNC B0 ;  /* 0x0000000000007941 */ /* 0x000fea0003800000 */
.L_x_1635:
[----:B0--3--:R-:W3:Y:S01]  /*90b0*/  LDL.LU R12, [R1+0x50] ;  /* 0x00005000010c7983 */ /* 0x009ee20000300800 */
[----:B------:R-:W-:Y:S02]  /*90c0*/  VIADD R200, R200, 0x1 ;  /* 0x00000001c8c87836 */ /* 0x000fe40000000000 */
[----:B------:R-:W-:Y:S01]  /*90d0*/  @!P0 VIADD R88, R88, 0x308c0 ;  /* 0x000308c058588836 */ /* 0x000fe20000000000 */
[----:B------:R-:W-:Y:S01]  /*90e0*/  @!PT LDS RZ, [RZ] ;  /* 0x00000000fffff984 */ /* 0x000fe20000000800 */
[----:B------:R-:W-:Y:S01]  /*90f0*/  @!PT LDS RZ, [RZ] ;  /* 0x00000000fffff984 */ /* 0x000fe20000000800 */
[----:B------:R-:W-:Y:S01]  /*9100*/  @!PT LDS RZ, [RZ] ;  /* 0x00000000fffff984 */ /* 0x000fe20000000800 */
[----:B------:R-:W-:Y:S01]  /*9110*/  @!PT LDS RZ, [RZ] ;  /* 0x00000000fffff984 */ /* 0x000fe20000000800 */
[----:B------:R0:W-:Y:S06]  /*9120*/  MEMBAR.ALL.CTA ;  /* 0x0000000000007992 */ /* 0x0001ec0000008000 */
[----:B0-----:R-:W0:Y:S02]  /*9130*/  FENCE.VIEW.ASYNC.S ;  /* 0x00000000000073c6 */ /* 0x001e240000000000 */
[----:B0-----:R0:W-:Y:S01]  /*9140*/  BAR.SYNC.DEFER_BLOCKING R94, 0x80 ;  /* 0x0002005e0000751d */ /* 0x0011e20000010000 */
[----:B------:R-:W-:-:S02]  /*9150*/  ISETP.NE.AND P4, PT, R200, 0x2, PT ;  /* 0x00000002c800780c */ /* 0x000fc40003f85270 */
[----:B------:R-:W-:Y:S02]  /*9160*/  @!P0 PRMT R88, RZ, 0x654, R88 ;  /* 0x00000654ff588816 */ /* 0x000fe40000000058 */
[----:B-1----:R-:W-:Y:S02]  /*9170*/  SEL R11, RZ, 0x1, P4 ;  /* 0x00000001ff0b7807 */ /* 0x002fe40002000000 */
[----:B------:R-:W-:Y:S01]  /*9180*/  SEL R200, R200, RZ, P4 ;  /* 0x000000ffc8c87207 */ /* 0x000fe20002000000 */
[----:B------:R0:W-:Y:S01]  /*9190*/  @!P0 SYNCS.ARRIVE.TRANS64.RED.A1T0 RZ, [R88+URZ], RZ ;  /* 0x000000ff58ff89a7 */ /* 0x0001e2000810043f */
[----:B------:R-:W-:Y:S02]  /*91a0*/  PLOP3.LUT P0, PT, PT, PT, PT, 0x8, 0x0 ;  /* 0x000000000000781c */ /* 0x000fe40003f0e170 */
[----:B---3--:R-:W-:-:S05]  /*91b0*/  LOP3.LUT R12, R12, R11, RZ, 0x3c, !PT ;  /* 0x0000000b0c0c7212 */ /* 0x008fca00078e3cff */
[----:B------:R0:W-:Y:S01]  /*91c0*/  STL [R1+0x50], R12 ;  /* 0x0000500c01007387 */ /* 0x0001e20000100800 */
[----:B------:R-:W-:Y:S05]  /*91d0*/  @P3 BRA `(.L_x_1637) ;  /* 0xffffff9c00643947 */ /* 0x000fea000383ffff */
.L_x_1551:
[----:B------:R-:W3:Y:S01]  /*91e0*/  LDL R11, [R1+0x5c] ;  /* 0x00005c00010b7983 */ /* 0x000ee20000100800 */
[----:B------:R-:W1:Y:S01]  /*91f0*/  LDC R0, c[0x0][0x448] ;  /* 0x00011200ff007b82 */ /* 0x000e620000000800 */
[----:B------:R-:W-:Y:S01]  /*9200*/  IADD3 R7, R220, 0x1, -R219 ;  /* 0x00000001dc077810 */ /* 0x000fe20007ffe8db */
[----:B------:R-:W-:Y:S06]  /*9210*/  BSSY B0, `(.L_x_1638) ;  /* 0x000000d000007945 */ /* 0x000fec0003800000 */
[----:B------:R-:W4:Y:S01]  /*9220*/  LDC.64 R2, c[0x0][0x9e0] ;  /* 0x00027800ff027b82 */ /* 0x000f220000000a00 */
[----:B-1----:R-:W-:-:S02]  /*9230*/  ISETP.NE.AND P1, PT, R0, 0x1, PT ;  /* 0x000000010000780c */ /* 0x002fc40003f25270 */
[----:B----4-:R-:W-:-:S11]  /*9240*/  ISETP.GE.AND P2, PT, R3, 0x1, PT ;  /* 0x000000010300780c */ /* 0x010fd60003f46270 */
[----:B------:R-:W1:Y:S08]  /*9250*/  @P1 LDC R5, c[0x0][0x44c] ;  /* 0x00011300ff051b82 */ /* 0x000e700000000800 */
[----:B------:R-:W4:Y:S01]  /*9260*/  @P1 LDC R4, c[0x0][0x450] ;  /* 0x00011400ff041b82 */ /* 0x000f220000000800 */
[----:B---3--:R-:W-:-:S04]  /*9270*/  VIADD R0, R11, 0x7f ;  /* 0x0000007f0b007836 */ /* 0x008fc80000000000 */
[----:B-1----:R-:W-:-:S05]  /*9280*/  @P1 IMAD.HI.U32 R5, R0, R5, RZ ;  /* 0x0000000500051227 */ /* 0x002fca00078e00ff */
[----:B----4-:R-:W-:-:S05]  /*9290*/  @P1 SHF.R.U32.HI R0, RZ, R4, R5 ;  /* 0x00000004ff001219 */ /* 0x010fca0000011605 */
[----:B------:R-:W-:Y:S01]  /*92a0*/  IMAD.IADD R7, R7, 0x1, R0 ;  /* 0x0000000107077824 */ /* 0x000fe200078e0200 */
[----:B------:R-:W-:Y:S06]  /*92b0*/  @P0 BRA `(.L_x_1639) ;  /* 0x0000000000080947 */ /* 0x000fec0003800000 */
[----:B------:R-:W1:Y:S02]  /*92c0*/  FENCE.VIEW.ASYNC.G ;  /* 0x00000000000073c6 */ /* 0x000e640000000100 */
[----:B-1----:R-:W-:Y:S06]  /*92d0*/  BAR.ARV 0xc, 0x180 ;  /* 0x0306000000007b1d */ /* 0x002fec0000002000 */
.L_x_1639:
[----:B------:R-:W-:Y:S05]  /*92e0*/  BSYNC B0 ;  /* 0x0000000000007941 */ /* 0x000fea0003800000 */
.L_x_1638:
[----:B------:R-:W-:Y:S01]  /*92f0*/  IMAD.IADD R2, R7, 0x1, R2 ;  /* 0x0000000107027824 */ /* 0x000fe200078e0202 */
[----:B------:R-:W-:Y:S06]  /*9300*/  @!P2 BRA `(.L_x_1640) ;  /* 0x000000000048a947 */ /* 0x000fec0003800000 */
[C---:B------:R-:W-:Y:S01]  /*9310*/  ISETP.GT.AND P0, PT, R7.reuse, RZ, PT ;  /* 0x000000ff0700720c */ /* 0x040fe20003f04270 */
[----:B------:R-:W-:Y:S01]  /*9320*/  BSSY B0, `(.L_x_1641) ;  /* 0x000000e000007945 */ /* 0x000fe20003800000 */
[----:B------:R-:W-:-:S11]  /*9330*/  VIADD R0, R7, 0xffffffff ;  /* 0xffffffff07007836 */ /* 0x000fd60000000000 */
[----:B------:R-:W-:Y:S05]  /*9340*/  @P0 BRA `(.L_x_1642) ;  /* 0x00000000001c0947 */ /* 0x000fea0003800000 */
[----:B------:R-:W-:Y:S01]  /*9350*/  ISETP.NE.AND P0, PT, R3, 0x1, PT ;  /* 0x000000010300780c */ /* 0x000fe20003f05270 */
[----:B------:R-:W-:-:S12]  /*9360*/  IMAD.MOV R7, RZ, RZ, -R7 ;  /* 0x000000ffff077224 */ /* 0x000fd800078e0a07 */
[----:B------:R-:W1:Y:S02]  /*9370*/  @P0 LDC.64 R4, c[0x0][0x9e8] ;  /* 0x00027a00ff040b82 */ /* 0x000e640000000a00 */
[----:B-1----:R-:W-:-:S05]  /*9380*/  @P0 IMAD.HI.U32 R4, R7, R4, RZ ;  /* 0x0000000407040227 */ /* 0x002fca00078e00ff */
[----:B------:R-:W-:-:S04]  /*9390*/  @P0 SHF.R.U32.HI R7, RZ, R5, R4 ;  /* 0x00000005ff070219 */ /* 0x000fc80000011604 */
[----:B------:R-:W-:Y:S01]  /*93a0*/  LOP3.LUT R0, RZ, R7, RZ, 0x33, !PT ;  /* 0x00000007ff007212 */ /* 0x000fe200078e33ff */
[----:B------:R-:W-:Y:S06]  /*93b0*/  BRA `(.L_x_1643) ;  /* 0x0000000000107947 */ /* 0x000fec0003800000 */
.L_x_1642:
[----:B------:R-:W-:-:S13]  /*93c0*/  ISETP.NE.AND P0, PT, R3, 0x1, PT ;  /* 0x000000010300780c */ /* 0x000fda0003f05270 */
[----:B------:R-:W1:Y:S02]  /*93d0*/  @P0 LDC.64 R4, c[0x0][0x9e8] ;  /* 0x00027a00ff040b82 */ /* 0x000e640000000a00 */
[----:B-1----:R-:W-:-:S05]  /*93e0*/  @P0 IMAD.HI.U32 R4, R0, R4, RZ ;  /* 0x0000000400040227 */ /* 0x002fca00078e00ff */
[----:B------:R-:W-:-:S07]  /*93f0*/  @P0 SHF.R.U32.HI R0, RZ, R5, R4 ;  /* 0x00000005ff000219 */ /* 0x000fce0000011604 */
.L_x_1643:
[----:B------:R-:W-:Y:S05]  /*9400*/  BSYNC B0 ;  /* 0x0000000000007941 */ /* 0x000fea0003800000 */
.L_x_1641:
[----:B------:R-:W-:-:S05]  /*9410*/  IMAD R5, R0, R3, R3 ;  /* 0x0000000300057224 */ /* 0x000fca00078e0203 */
[----:B------:R-:W-:-:S07]  /*9420*/  VIMNMX R2, R2, R5, PT ;  /* 0x0000000502027248 */ /* 0x000fce0003fe0100 */
.L_x_1640:
[----:B------:R-:W1:Y:S01]  /*9430*/  @P1 LDC R0, c[0x0][0x44c] ;  /* 0x00011300ff001b82 */ /* 0x000e620000000800 */
[----:B------:R-:W-:Y:S01]  /*9440*/  VIADD R2, R2, 0x3f ;  /* 0x0000003f02027836 */ /* 0x000fe20000000000 */
[----:B------:R-:W-:Y:S01]  /*9450*/  ULDC UR4, c[0x0][0x9dc] ;  /* 0x0002770000047ab9 */ /* 0x000fe20000000800 */
[----:B------:R-:W-:-:S03]  /*9460*/  IMAD.MOV.U32 R7, RZ, RZ, R11 ;  /* 0x000000ffff077224 */ /* 0x000fc600078e000b */
[----:B------:R-:W-:Y:S02]  /*9470*/  SHF.R.S32.HI R5, RZ, 0x1f, R2 ;  /* 0x0000001fff057819 */ /* 0x000fe40000011402 */
[----:B------:R-:W3:Y:S02]  /*9480*/  @P1 LDC R9, c[0x0][0x450] ;  /* 0x00011400ff091b82 */ /* 0x000ee40000000800 */
[----:B------:R-:W-:Y:S01]  /*9490*/  LEA.HI R5, R5, R2, RZ, 0x6 ;  /* 0x0000000205057211 */ /* 0x000fe200078f30ff */
[----:B-1----:R-:W-:-:S05]  /*94a0*/  @P1 IMAD.HI.U32 R0, R11, R0, RZ ;  /* 0x000000000b001227 */ /* 0x002fca00078e00ff */
[----:B---3--:R-:W-:Y:S02]  /*94b0*/  @P1 SHF.R.U32.HI R7, RZ, R9, R0 ;  /* 0x00000009ff071219 */ /* 0x008fe40000011600 */
        /* <DEDUP_REMOVED lines=10> */
[----:B------:R-:W1:Y:S02]  /*9560*/  @P0 LDC.64 R4, c[0x0][0x9e8] ;  /* 0x00027a00ff040b82 */ /* 0x000e640000000a00 */
[----:B-1----:R-:W-:-:S05]  /*9570*/  @P0 IMAD.HI.U32 R4, R7, R4, RZ ;  /* 0x0000000407040227 */ /* 0x002fca00078e00ff */
[----:B------:R-:W-:-:S04]  /*9580*/  @P0 SHF.R.U32.HI R7, RZ, R5, R4 ;  /* 0x00000005ff070219 */ /* 0x000fc80000011604 */
[----:B------:R-:W-:Y:S01]  /*9590*/  LOP3.LUT R2, RZ, R7, RZ, 0x33, !PT ;  /* 0x00000007ff027212 */ /* 0x000fe200078e33ff */
[----:B------:R-:W-:Y:S06]  /*95a0*/  BRA `(.L_x_1647) ;  /* 0x0000000000107947 */ /* 0x000fec0003800000 */
.L_x_1646:
[----:B------:R-:W-:-:S13]  /*95b0*/  ISETP.NE.AND P0, PT, R3, 0x1, PT ;  /* 0x000000010300780c */ /* 0x000fda0003f05270 */
[----:B------:R-:W1:Y:S02]  /*95c0*/  @P0 LDC.64 R4, c[0x0][0x9e8] ;  /* 0x00027a00ff040b82 */ /* 0x000e640000000a00 */
[----:B-1----:R-:W-:-:S05]  /*95d0*/  @P0 IMAD.HI.U32 R4, R2, R4, RZ ;  /* 0x0000000402040227 */ /* 0x002fca00078e00ff */
[----:B------:R-:W-:-:S07]  /*95e0*/  @P0 SHF.R.U32.HI R2, RZ, R5, R4 ;  /* 0x00000005ff020219 */ /* 0x000fce0000011604 */
.L_x_1647:
[----:B------:R-:W-:Y:S05]  /*95f0*/  BSYNC B0 ;  /* 0x0000000000007941 */ /* 0x000fea0003800000 */
.L_x_1645:
[----:B------:R-:W-:-:S05]  /*9600*/  IMAD R3, R2, R3, RZ ;  /* 0x0000000302037224 */ /* 0x000fca00078e02ff */
[----:B------:R-:W-:-:S07]  /*9610*/  VIMNMX R0, R0, R3, !PT ;  /* 0x0000000300007248 */ /* 0x000fce0007fe0100 */
.L_x_1644:
[----:B------:R-:W-:Y:S01]  /*9620*/  SHF.R.S32.HI R3, RZ, 0x1f, R0 ;  /* 0x0000001fff037819 */ /* 0x000fe20000011400 */
[----:B------:R-:W-:Y:S01]  /*9630*/  BSSY B0, `(.L_x_1648) ;  /* 0x0000027000007945 */ /* 0x000fe20003800000 */
[----:B------:R-:W-:Y:S02]  /*9640*/  IMAD.MOV.U32 R93, RZ, RZ, RZ ;  /* 0x000000ffff5d7224 */ /* 0x000fe400078e00ff */
[----:B------:R-:W-:-:S04]  /*9650*/  LEA.HI R3, R3, R0, RZ, 0x6 ;  /* 0x0000000003037211 */ /* 0x000fc800078f30ff */
[----:B------:R-:W-:-:S04]  /*9660*/  SHF.R.S32.HI R3, RZ, 0x6, R3 ;  /* 0x00000006ff037819 */ /* 0x000fc80000011403 */
[----:B------:R-:W-:-:S04]  /*9670*/  VIMNMX R9, RZ, R3, !PT ;  /* 0x00000003ff097248 */ /* 0x000fc80007fe0100 */
[----:B------:R-:W-:-:S13]  /*9680*/  ISETP.GT.AND P0, PT, R6, R9, PT ;  /* 0x000000090600720c */ /* 0x000fda0003f04270 */
[----:B------:R-:W-:Y:S05]  /*9690*/  @!P0 BRA `(.L_x_1649) ;  /* 0x0000000000808947 */ /* 0x000fea0003800000 */
[----:B------:R-:W3:Y:S01]  /*96a0*/  LDL R2, [R1+0x88] ;  /* 0x0000880001027983 */ /* 0x000ee20000100800 */
[----:B------:R-:W-:Y:S01]  /*96b0*/  ULDC UR4, c[0x0][0x9f0] ;  /* 0x00027c0000047ab9 */ /* 0x000fe20000000800 */
[----:B---3--:R-:W-:-:S04]  /*96c0*/  ISETP.NE.AND P0, PT, R2, RZ, PT ;  /* 0x000000ff0200720c */ /* 0x008fc80003f05270 */
[----:B------:R-:W-:-:S04]  /*96d0*/  SEL R11, R2, UR4, P0 ;  /* 0x00000004020b7c07 */ /* 0x000fc80008000000 */
[-C--:B------:R-:W-:Y:S02]  /*96e0*/  IABS R5, R11.reuse ;  /* 0x0000000b00057213 */ /* 0x080fe40000000000 */
[----:B------:R-:W-:Y:S02]  /*96f0*/  IADD3 R0, R11, -0x1, R6 ;  /* 0xffffffff0b007810 */ /* 0x000fe40007ffe006 */
[----:B------:R-:W1:Y:S01]  /*9700*/  I2F.RP R4, R5 ;  /* 0x0000000500047306 */ /* 0x000e620000209400 */
[----:B------:R-:W-:Y:S02]  /*9710*/  IABS R10, R11 ;  /* 0x0000000b000a7213 */ /* 0x000fe40000000000 */
[----:B------:R-:W-:-:S05]  /*9720*/  IMAD.IADD R0, R0, 0x1, -R9 ;  /* 0x0000000100007824 */ /* 0x000fca00078e0a09 */
[----:B-1----:R-:W1:Y:S02]  /*9730*/  MUFU.RCP R4, R4 ;  /* 0x0000000400047308 */ /* 0x002e640000001000 */
[----:B-1----:R-:W-:Y:S02]  /*9740*/  VIADD R2, R4, 0xffffffe ;  /* 0x0ffffffe04027836 */ /* 0x002fe40000000000 */
[----:B------:R-:W-:-:S04]  /*9750*/  IMAD.MOV R4, RZ, RZ, -R10 ;  /* 0x000000ffff047224 */ /* 0x000fc800078e0a0a */
[----:B------:R1:W3:Y:S02]  /*9760*/  F2I.FTZ.U32.TRUNC.NTZ R3, R2 ;  /* 0x0000000200037305 */ /* 0x0002e4000021f000 */
[----:B-1----:R-:W-:Y:S02]  /*9770*/  IMAD.MOV.U32 R2, RZ, RZ, RZ ;  /* 0x000000ffff027224 */ /* 0x002fe400078e00ff */
[----:B---3--:R-:W-:-:S04]  /*9780*/  IMAD.MOV R8, RZ, RZ, -R3 ;  /* 0x000000ffff087224 */ /* 0x008fc800078e0a03 */
[----:B------:R-:W-:Y:S01]  /*9790*/  IMAD R7, R8, R5, RZ ;  /* 0x0000000508077224 */ /* 0x000fe200078e02ff */
[----:B------:R-:W-:Y:S02]  /*97a0*/  IABS R8, R0 ;  /* 0x0000000000087213 */ /* 0x000fe40000000000 */
[----:B------:R-:W-:Y:S01]  /*97b0*/  LOP3.LUT R0, R0, R11, RZ, 0x3c, !PT ;  /* 0x0000000b00007212 */ /* 0x000fe200078e3cff */
[----:B------:R-:W-:-:S03]  /*97c0*/  IMAD.HI.U32 R3, R3, R7, R2 ;  /* 0x0000000703037227 */ /* 0x000fc600078e0002 */
[----:B------:R-:W-:Y:S01]  /*97d0*/  ISETP.GE.AND P2, PT, R0, RZ, PT ;  /* 0x000000ff0000720c */ /* 0x000fe20003f46270 */
        /* <DEDUP_REMOVED lines=12> */
.L_x_1649:
[----:B------:R-:W-:Y:S05]  /*98a0*/  BSYNC B0 ;  /* 0x0000000000007941 */ /* 0x000fea0003800000 */
.L_x_1648:
[----:B------:R-:W3:Y:S01]  /*98b0*/  LDL R0, [R1+0x94] ;  /* 0x0000940001007983 */ /* 0x000ee20000100800 */
        /* <DEDUP_REMOVED lines=30> */
[----:B0-----:R-:W-:Y:S02]  /*9aa0*/  CS2R R94, SRZ ;  /* 0x00000000005e7805 */ /* 0x001fe4000001ff00 */
        /* <DEDUP_REMOVED lines=26> */
[----:B-----5:R-:W-:Y:S02]  /*9c50*/  CS2R R40, SRZ ;  /* 0x0000000000287805 */ /* 0x020fe4000001ff00 */
[----:B--2---:R-:W-:Y:S02]  /*9c60*/  CS2R R38, SRZ ;  /* 0x0000000000267805 */ /* 0x004fe4000001ff00 */
[----:B------:R-:W-:-:S02]  /*9c70*/  CS2R R36, SRZ ;  /* 0x0000000000247805 */ /* 0x000fc4000001ff00 */
[----:B------:R-:W-:Y:S02]  /*9c80*/  CS2R R34, SRZ ;  /* 0x0000000000227805 */ /* 0x000fe4000001ff00 */
[----:B------:R-:W-:Y:S02]  /*9c90*/  CS2R R32, SRZ ;  /* 0x0000000000207805 */ /* 0x000fe4000001ff00 */
[----:B------:R-:W-:Y:S02]  /*9ca0*/  CS2R R30, SRZ ;  /* 0x00000000001e7805 */ /* 0x000fe4000001ff00 */
[----:B------:R-:W-:Y:S02]  /*9cb0*/  CS2R R28, SRZ ;  /* 0x00000000001c7805 */ /* 0x000fe4000001ff00 */
[----:B------:R-:W-:Y:S02]  /*9cc0*/  CS2R R4, SRZ ;  /* 0x0000000000047805 */ /* 0x000fe4000001ff00 */
[----:B------:R-:W-:Y:S01]  /*9cd0*/  CS2R R152, SRZ ;  /* 0x0000000000987805 */ /* 0x000fe2000001ff00 */
[----:B---3--:R-:W-:-:S05]  /*9ce0*/  IMAD R0, R0, R93, R9 ;  /* 0x0000005d00007224 */ /* 0x008fca00078e0209 */
[----:B------:R0:W-:Y:S01]  /*9cf0*/  STL [R1+0x7c], R0 ;  /* 0x00007c0001007387 */ /* 0x0001e20000100800 */
[----:B------:R-:W-:-:S04]  /*9d00*/  VIADDMNMX R93, R0, R93, R6, PT ;  /* 0x0000005d005d7246 */ /* 0x000fc80003800106 */
[----:B------:R-:W-:-:S13]  /*9d10*/  ISETP.GT.AND P1, PT, R93, R0, PT ;  /* 0x000000005d00720c */ /* 0x000fda0003f24270 */
[----:B0-----:R-:W-:Y:S05]  /*9d20*/  @!P1 BRA `(.L_x_1650) ;  /* 0x0000017000b09947 */ /* 0x001fea0003800000 */
[----:B------:R-:W0:Y:S01]  /*9d30*/  S2R R0, SR_TID.X ;  /* 0x0000000000007919 */ /* 0x000e220000002100 */
[----:B------:R-:W-:Y:S01]  /*9d40*/  BSSY B6, `(.L_x_1651) ;  /* 0x0000020000067945 */ /* 0x000fe20003800000 */
[----:B0-----:R-:W-:-:S05]  /*9d50*/  VIADD R0, R0, 0xffffff80 ;  /* 0xffffff8000007836 */ /* 0x001fca0000000000 */
[----:B------:R-:W-:-:S04]  /*9d60*/  SHF.R.S32.HI R3, RZ, 0x1f, R0 ;  /* 0x0000001fff037819 */ /* 0x000fc80000011400 */
[----:B------:R-:W-:-:S04]  /*9d70*/  LEA.HI R3, R3, R0, RZ, 0x7 ;  /* 0x0000000003037211 */ /* 0x000fc800078f38ff */
[----:B------:R-:W-:-:S06]  /*9d80*/  SHF.R.S32.HI R0, RZ, 0x7, R3 ;  /* 0x00000007ff007819 */ /* 0x000fcc0000011403 */
[----:B------:R-:W0:Y:S02]  /*9d90*/  SHFL.IDX PT, R0, R0, RZ, 0x1f ;  /* 0x00001fff00007589 */ /* 0x000e2400000e0000 */
[----:B0-----:R-:W-:-:S04]  /*9da0*/  LEA.HI R2, R0, R0, RZ, 0x1 ;  /* 0x0000000000027211 */ /* 0x001fc800078f08ff */
[----:B------:R-:W-:Y:S01]  /*9db0*/  LOP3.LUT R3, R2, 0x1e, RZ, 0xc0, !PT ;  /* 0x0000001e02037812 */ /* 0x000fe200078ec0ff */
[----:B------:R-:W-:-:S04]  /*9dc0*/  VIADD R2, R17, 0x10400 ;  /* 0x0001040011027836 */ /* 0x000fc80000000000 */
[----:B------:R-:W-:Y:S01]  /*9dd0*/  IMAD.IADD R3, R0, 0x1, -R3 ;  /* 0x0000000100037824 */ /* 0x000fe200078e0a03 */
[----:B------:R-:W-:-:S03]  /*9de0*/  LOP3.LUT P0, RZ, R2, 0x3ff, RZ, 0xc0, !PT ;  /* 0x000003ff02ff7812 */ /* 0x000fc6000780c0ff */
[----:B------:R-:W-:Y:S01]  /*9df0*/  IMAD R3, R3, 0x2000, R2 ;  /* 0x0000200003037824 */ /* 0x000fe200078e0202 */
[----:B------:R-:W-:-:S04]  /*9e00*/  P2R R24, PR, RZ, 0x1 ;  /* 0x00000001ff187803 */ /* 0x000fc80000000000 */
[----:B------:R-:W-:-:S04]  /*9e10*/  SHF.R.U32.HI R2, RZ, 0x4, R3 ;  /* 0x00000004ff027819 */ /* 0x000fc80000011603 */
[----:B------:R-:W-:Y:S01]  /*9e20*/  LOP3.LUT R2, R2, 0x3fff, RZ, 0xc0, !PT ;  /* 0x00003fff02027812 */ /* 0x000fe200078ec0ff */
[----:B------:R-:W-:Y:S06]  /*9e30*/  @!P0 BRA `(.L_x_1652) ;  /* 0x0000000000408947 */ /* 0x000fec0003800000 */
        /* <DEDUP_REMOVED lines=16> */
.L_x_1652:
[----:B------:R-:W-:Y:S05]  /*9f40*/  BSYNC B6 ;  /* 0x0000000000067941 */ /* 0x000fea0003800000 */
.L_x_1651:
        /* <DEDUP_REMOVED lines=13> */
.L_x_1656:
[----:B-1----:R1:W2:Y:S02]  /*a020*/  SYNCS.PHASECHK.TRANS64.TRYWAIT P0, [R17+URZ+0x30800], R0 ;  /* 0x03080000110075a7 */ /* 0x0022a4000800017f */
[----:B--2---:R-:W-:Y:S05]  /*a030*/  @!P0 NANOSLEEP.SYNCS 0x989680 ;  /* 0x009896800000895d */ /* 0x004fea0003900000 */
[----:B------:R-:W2:Y:S02]  /*a040*/  @!P0 SYNCS.PHASECHK.TRANS64 P0, [R17+URZ+0x30800], R0 ;  /* 0x03080000110085a7 */ /* 0x000ea4000800007f */
[----:B--2---:R-:W-:Y:S05]  /*a050*/  @!P0 BRA `(.L_x_1656) ;  /* 0xfffffffc00f08947 */ /* 0x004fea000383ffff */
.L_x_1655:
[----:B------:R-:W-:Y:S05]  /*a060*/  BSYNC B0 ;  /* 0x0000000000007941 */ /* 0x000fea0003800000 */
.L_x_1654:
[----:B------:R-:W-:Y:S05]  /*a070*/  BRA `(.L_x_1657) ;  /* 0x0000009c00807947 */ /* 0x000fea0003800000 */
.L_x_1653:
[----:B------:R-:W-:Y:S01]  /*a080*/  ISETP.NE.AND P0, PT, R24, RZ, PT ;  /* 0x000000ff1800720c */ /* 0x000fe20003f05270 */
[----:B------:R-:W-:Y:S01]  /*a090*/  ULDC.64 UR4, c[0x0][0x3f8] ;  /* 0x0000fe0000047ab9 */ /* 0x000fe20000000a00 */
[----:B------:R-:W-:Y:S01]  /*a0a0*/  SHF.R.S32.HI R0, RZ, 0x1f, R92 ;  /* 0x0000001fff007819 */ /* 0x000fe2000001145c */
[----:B------:R-:W-:Y:S01]  /*a0b0*/  ULDC.64 UR6, c[0x0][0x408] ;  /* 0x0001020000067ab9 */ /* 0x000fe20000000a00 */
[----:B------:R-:W-:Y:S01]  /*a0c0*/  IMAD.WIDE.U32 R24, R92, UR4, RZ ;  /* 0x000000045c187c25 */ /* 0x000fe2000f8e00ff */
[----:B------:R-:W-:Y:S03]  /*a0d0*/  BSSY B6, `(.L_x_1658) ;  /* 0x0000019000067945 */ /* 0x000fe60003800000 */
[C---:B------:R-:W-:Y:S02]  /*a0e0*/  IMAD R3, R0.reuse, UR4, RZ ;  /* 0x0000000400037c24 */ /* 0x040fe4000f8e02ff */
[----:B------:R-:W-:-:S02]  /*a0f0*/  IMAD R5, R0, UR6, RZ ;  /* 0x0000000600057c24 */ /* 0x000fc4000f8e02ff */
[C---:B------:R-:W-:Y:S02]  /*a100*/  IMAD R3, R92.reuse, UR5, R3 ;  /* 0x000000055c037c24 */ /* 0x040fe4000f8e0203 */
[C---:B------:R-:W-:Y:S02]  /*a110*/  IMAD R5, R92.reuse, UR7, R5 ;  /* 0x000000075c057c24 */ /* 0x040fe4000f8e0205 */
[----:B------:R-:W-:-:S04]  /*a120*/  IMAD.WIDE.U32 R26, R92, UR6, RZ ;  /* 0x000000065c1a7c25 */ /* 0x000fc8000f8e00ff */
[----:B------:R-:W-:Y:S02]  /*a130*/  IMAD.IADD R33, R3, 0x1, R25 ;  /* 0x0000000103217824 */ /* 0x000fe400078e0219 */
[----:B------:R-:W-:Y:S01]  /*a140*/  IMAD.IADD R29, R5, 0x1, R27 ;  /* 0x00000001051d7824 */ /* 0x000fe200078e021b */
        /* <DEDUP_REMOVED lines=17> */
.L_x_1659:
[----:B------:R-:W-:Y:S05]  /*a260*/  BSYNC B6 ;  /* 0x0000000000067941 */ /* 0x000fea0003800000 */
.L_x_1658:
[----:B------:R-:W2:Y:S01]  /*a270*/  LDL R28, [R1+0x5c] ;  /* 0x00005c00011c7983 */ /* 0x000ea20000100800 */
[----:B------:R-:W-:-:S03]  /*a280*/  ULDC.U8 UR4, c[0x0][0x410] ;  /* 0x0001040000047ab9 */ /* 0x000fc60000000000 */
[----:B------:R-:W2:Y:S04]  /*a290*/  LDL R21, [R1+0x10] ;  /* 0x0000100001157983 */ /* 0x000ea80000100800 */
[----:B------:R-:W3:Y:S01]  /*a2a0*/  LDL R20, [R1+0x84] ;  /* 0x0000840001147983 */ /* 0x000ee20000100800 */
[----:B------:R-:W-:Y:S01]  /*a2b0*/  ISETP.NE.AND P0, PT, RZ, UR4, PT ;  /* 0x00000004ff007c0c */ /* 0x000fe2000bf05270 */
[----:B------:R-:W-:Y:S01]  /*a2c0*/  BSSY B0, `(.L_x_1660) ;  /* 0x00009b3000007945 */ /* 0x000fe20003800000 */
[----:B--2---:R-:W-:-:S04]  /*a2d0*/  IMAD.IADD R0, R21, 0x1, R28 ;  /* 0x0000000115007824 */ /* 0x004fc800078e021c */
[----:B---3--:R-:W-:-:S07]  /*a2e0*/  IMAD R3, R20, 0x20, R0 ;  /* 0x0000002014037824 */ /* 0x008fce00078e0200 */
[----:B------:R-:W-:Y:S05]  /*a2f0*/  @!P0 BRA `(.L_x_1661) ;  /* 0x0000004c00708947 */ /* 0x000fea0003800000 */
[----:B------:R-:W0:Y:S01]  /*a300*/  LDC R10, c[0x0][0x448] ;  /* 0x00011200ff0a7b82 */ /* 0x000e220000000800 */
[----:B------:R-:W-:Y:S01]  /*a310*/  ULDC.64 UR4, c[0x0][0x3f8] ;  /* 0x0000fe0000047ab9 */ /* 0x000fe20000000a00 */
[----:B------:R-:W-:Y:S01]  /*a320*/  ULDC.64 UR6, c[0x0][0x408] ;  /* 0x0001020000067ab9 */ /* 0x000fe20000000a00 */
[----:B------:R-:W-:Y:S01]  /*a330*/  IMAD.MOV.U32 R32, RZ, RZ, R24 ;  /* 0x000000ffff207224 */ /* 0x000fe200078e0018 */
[----:B0-----:R-:W-:-:S13]  /*a340*/  ISETP.NE.AND P0, PT, R10, 0x1, PT ;  /* 0x000000010a00780c */ /* 0x001fda0003f05270 */
[----:B------:R-:W0:Y:S08]  /*a350*/  @P0 LDC R4, c[0x0][0x44c] ;  /* 0x00011300ff040b82 */ /* 0x000e300000000800 */
[----:B------:R-:W1:Y:S01]  /*a360*/  @P0 LDC R5, c[0x0][0x450] ;  /* 0x00011400ff050b82 */ /* 0x000e620000000800 */
[----:B0-----:R-:W-:-:S05]  /*a370*/  @P0 IMAD.HI.U32 R4, R3, R4, RZ ;  /* 0x0000000403040227 */ /* 0x001fca00078e00ff */
[----:B-1----:R-:W-:Y:S01]  /*a380*/  @P0 SHF.R.U32.HI R3, RZ, R5, R4 ;  /* 0x00000005ff030219 */ /* 0x002fe20000011604 */
[----:B------:R-:W-:Y:S02]  /*a390*/  IMAD.MOV.U32 R4, RZ, RZ, R26 ;  /* 0x000000ffff047224 */ /* 0x000fe400078e001a */
[----:B------:R-:W-:Y:S01]  /*a3a0*/  IMAD.MOV.U32 R5, RZ, RZ, R29 ;  /* 0x000000ffff057224 */ /* 0x000fe200078e001d */
[----:B------:R-:W-:Y:S01]  /*a3b0*/  SHF.R.S32.HI R6, RZ, 0x1f, R3 ;  /* 0x0000001fff067819 */ /* 0x000fe20000011403 */
[----:B------:R-:W-:-:S04]  /*a3c0*/  IMAD.WIDE.U32 R32, R3, UR4, R32 ;  /* 0x0000000403207c25 */ /* 0x000fc8000f8e0020 */
[C---:B------:R-:W-:Y:S02]  /*a3d0*/  IMAD R8, R6.reuse, UR4, RZ ;  /* 0x0000000406087c24 */ /* 0x040fe4000f8e02ff */
[----:B------:R-:W-:Y:S02]  /*a3e0*/  IMAD R6, R6, UR6, RZ ;  /* 0x0000000606067c24 */ /* 0x000fe4000f8e02ff */
[C---:B------:R-:W-:Y:S01]  /*a3f0*/  IMAD R7, R3.reuse, UR5, R8 ;  /* 0x0000000503077c24 */ /* 0x040fe2000f8e0208 */
[----:B------:R-:W-:Y:S01]  /*a400*/  ULDC.64 UR4, c[0x0][0x3e8] ;  /* 0x0000fa0000047ab9 */ /* 0x000fe20000000a00 */
[C---:B------:R-:W-:Y:S01]  /*a410*/  IMAD.WIDE.U32 R4, R3.reuse, UR6, R4 ;  /* 0x0000000603047c25 */ /* 0x040fe2000f8e0004 */
[----:B------:R-:W-:Y:S01]  /*a420*/  LEA R30, P0, R32, UR4, 0x1 ;  /* 0x00000004201e7c11 */ /* 0x000fe2000f8008ff */
[----:B------:R-:W-:Y:S02]  /*a430*/  UMOV UR4, 0xffffffff ;  /* 0xffffffff00047882 */ /* 0x000fe40000000000 */
[----:B------:R-:W-:Y:S01]  /*a440*/  IMAD R9, R3, UR7, R6 ;  /* 0x0000000703097c24 */ /* 0x000fe2000f8e0206 */
[----:B------:R-:W-:Y:S01]  /*a450*/  ULDC.64 UR6, c[0x0][0x400] ;  /* 0x0001000000067ab9 */ /* 0x000fe20000000a00 */
[----:B------:R-:W-:Y:S01]  /*a460*/  IMAD.IADD R3, R33, 0x1, R7 ;  /* 0x0000000121037824 */ /* 0x000fe200078e0207 */
[----:B------:R-:W-:Y:S01]  /*a470*/  LEA R31, P1, R4, UR6, 0x1 ;  /* 0x00000006041f7c11 */ /* 0x000fe2000f8208ff */
[----:B------:R-:W-:-:S03]  /*a480*/  IMAD.IADD R33, R5, 0x1, R9 ;  /* 0x0000000105217824 */ /* 0x000fc600078e0209 */
[----:B------:R-:W-:Y:S02]  /*a490*/  LEA.HI.X R32, R32, UR5, R3, 0x1, P0 ;  /* 0x0000000520207c11 */ /* 0x000fe400080f0c03 */
[----:B------:R-:W-:Y:S01]  /*a4a0*/  LEA.HI.X R33, R4, UR7, R33, 0x1, P1 ;  /* 0x0000000704217c11 */ /* 0x000fe200088f0c21 */
[----:B------:R-:W-:Y:S06]  /*a4b0*/  BRA.DIV UR4, `(.L_x_1662) ;  /* 0x0000024204647947 */ /* 0x000fec000b800000 */
[----:B------:R0:W1:Y:S04]  /*a4c0*/  SHFL.IDX PT, R9, R32, RZ, 0x181f ;  /* 0x00181fff20097589 */ /* 0x00006800000e0000 */
[----:B------:R0:W2:Y:S04]  /*a4d0*/  SHFL.IDX PT, R8, R30, RZ, 0x181f ;  /* 0x00181fff1e087589 */ /* 0x0000a800000e0000 */
[----:B------:R0:W3:Y:S04]  /*a4e0*/  SHFL.IDX PT, R26, R33, RZ, 0x181f ;  /* 0x00181fff211a7589 */ /* 0x0000e800000e0000 */
[----:B------:R0:W4:Y:S02]  /*a4f0*/  SHFL.IDX PT, R5, R31, RZ, 0x181f ;  /* 0x00181fff1f057589 */ /* 0x00012400000e0000 */
.L_x_2029:
[----:B------:R-:W-:Y:S01]  /*a500*/  IMAD R3, R219, R10, RZ ;  /* 0x0000000adb037224 */ /* 0x000fe200078e02ff */
[----:B------:R-:W-:Y:S01]  /*a510*/  BSSY B1, `(.L_x_1663) ;  /* 0x000003c000017945 */ /* 0x000fe20003800000 */
[----:B------:R-:W-:Y:S02]  /*a520*/  CS2R R62, SRZ ;  /* 0x00000000003e7805 */ /* 0x000fe4000001ff00 */
[----:B------:R-:W-:Y:S02]  /*a530*/  CS2R R66, SRZ ;  /* 0x0000000000427805 */ /* 0x000fe4000001ff00 */
[----:B------:R-:W-:Y:S02]  /*a540*/  CS2R R70, SRZ ;  /* 0x0000000000467805 */ /* 0x000fe4000001ff00 */
[----:B------:R-:W-:Y:S02]  /*a550*/  ISETP.GE.AND P0, PT, R0, R3, PT ;  /* 0x000000030000720c */ /* 0x000fe40003f06270 */
[----:B------:R-:W-:-:S02]  /*a560*/  CS2R R74, SRZ ;  /* 0x00000000004a7805 */ /* 0x000fc4000001ff00 */
[----:B------:R-:W-:Y:S02]  /*a570*/  CS2R R64, SRZ ;  /* 0x0000000000407805 */ /* 0x000fe4000001ff00 */
[----:B------:R-:W-:Y:S02]  /*a580*/  CS2R R68, SRZ ;  /* 0x0000000000447805 */ /* 0x000fe4000001ff00 */
[----:B------:R-:W-:Y:S02]  /*a590*/  CS2R R72, SRZ ;  /* 0x0000000000487805 */ /* 0x000fe4000001ff00 */
[----:B------:R-:W-:-:S03]  /*a5a0*/  CS2R R76, SRZ ;  /* 0x00000000004c7805 */ /* 0x000fc6000001ff00 */
[----:B------:R-:W-:Y:S05]  /*a5b0*/  @P0 BRA `(.L_x_1664) ;  /* 0x0000000000c40947 */ /* 0x000fea0003800000 */
[----:B------:R-:W3:Y:S01]  /*a5c0*/  LDL R7, [R1+0x18] ;  /* 0x0000180001077983 */ /* 0x000ee20000100800 */
[----:B------:R-:W-:-:S03]  /*a5d0*/  ULDC UR4, c[0x0][0x3f4] ;  /* 0x0000fd0000047ab9 */ /* 0x000fc60000000800 */
[----:B------:R-:W4:Y:S04]  /*a5e0*/  LDL R4, [R1+0x48] ;  /* 0x0000480001047983 */ /* 0x000f280000100800 */
[----:B------:R-:W4:Y:S04]  /*a5f0*/  LDL R29, [R1+0x4c] ;  /* 0x00004c00011d7983 */ /* 0x000f280000100800 */
[----:B------:R-:W4:Y:S04]  /*a600*/  LDL R6, [R1+0x9c] ;  /* 0x00009c0001067983 */ /* 0x000f280000100800 */
[----:B------:R-:W4:Y:S04]  /*a610*/  LDL R11, [R1+0xa0] ;  /* 0x0000a000010b7983 */ /* 0x000f280000100800 */
[----:B------:R-:W4:Y:S01]  /*a620*/  LDL R34, [R1+0x98] ;  /* 0x0000980001227983 */ /* 0x000f220000100800 */
[----:B------:R-:W-:-:S02]  /*a630*/  ISETP.GE.AND P3, PT, R204, UR4, PT ;  /* 0x00000004cc007c0c */ /* 0x000fc4000bf66270 */
[----:B------:R-:W-:Y:S02]  /*a640*/  CS2R R74, SRZ ;  /* 0x00000000004a7805 */ /* 0x000fe4000001ff00 */
[----:B------:R-:W-:Y:S02]  /*a650*/  CS2R R76, SRZ ;  /* 0x00000000004c7805 */ /* 0x000fe4000001ff00 */
[----:B------:R-:W-:Y:S02]  /*a660*/  CS2R R70, SRZ ;  /* 0x0000000000467805 */ /* 0x000fe4000001ff00 */
[----:B------:R-:W-:Y:S02]  /*a670*/  CS2R R72, SRZ ;  /* 0x0000000000487805 */ /* 0x000fe4000001ff00 */
[----:B------:R-:W-:Y:S02]  /*a680*/  CS2R R66, SRZ ;  /* 0x0000000000427805 */ /* 0x000fe4000001ff00 */
[----:B------:R-:W-:Y:S01]  /*a690*/  CS2R R68, SRZ ;  /* 0x0000000000447805 */ /* 0x000fe2000001ff00 */
[----:B-12---:R-:W-:Y:S01]  /*a6a0*/  @!P3 IMAD.WIDE R20, R204, 0x2, R8 ;  /* 0x00000002cc14b825 */ /* 0x006fe200078e0208 */
[----:B------:R-:W-:-:S02]  /*a6b0*/  CS2R R62, SRZ ;  /* 0x00000000003e7805 */ /* 0x000fc4000001ff00 */
[----:B------:R-:W-:Y:S02]  /*a6c0*/  CS2R R64, SRZ ;  /* 0x0000000000407805 */ /* 0x000fe4000001ff00 */
[----:B------:R1:W5:Y:S01]  /*a6d0*/  @!P3 LD.E.64 R74, desc[UR60][R20.64] ;  /* 0x0000003c144ab980 */ /* 0x000362000c101b00 */
[----:B---3--:R-:W-:Y:S02]  /*a6e0*/  ISETP.GE.AND P2, PT, R7, UR4, PT ;  /* 0x0000000407007c0c */ /* 0x008fe4000bf46270 */
[----:B----4-:R-:W-:Y:S02]  /*a6f0*/  ISETP.GE.AND P1, PT, R4, UR4, PT ;  /* 0x0000000404007c0c */ /* 0x010fe4000bf26270 */
[----:B------:R-:W-:-:S09]  /*a700*/  ISETP.GE.AND P0, PT, R29, UR4, PT ;  /* 0x000000041d007c0c */ /* 0x000fd2000bf06270 */
[C---:B------:R-:W-:Y:S02]  /*a710*/  @!P2 IMAD.SHL.U32 R12, R7.reuse, 0x2, RZ ;  /* 0x00000002070ca824 */ /* 0x040fe400078e00ff */
[C---:B------:R-:W-:Y:S01]  /*a720*/  @!P1 SHF.L.U64.HI R28, R4.reuse, 0x1, R6 ;  /* 0x00000001041c9819 */ /* 0x040fe20000010206 */
[----:B------:R-:W-:Y:S02]  /*a730*/  @!P1 IMAD.SHL.U32 R4, R4, 0x2, RZ ;  /* 0x0000000204049824 */ /* 0x000fe400078e00ff */
[CC--:B------:R-:W-:Y:S01]  /*a740*/  @!P2 IADD3 R14, P4, R8.reuse, R12.reuse, RZ ;  /* 0x0000000c080ea210 */ /* 0x0c0fe20007f9e0ff */
[----:B------:R-:W-:Y:S01]  /*a750*/  @!P3 IMAD.MOV.U32 R6, RZ, RZ, R5 ;  /* 0x000000ffff06b224 */ /* 0x000fe200078e0005 */
[----:B------:R-:W-:Y:S01]  /*a760*/  @!P2 SHF.L.U64.HI R11, R7, 0x1, R11 ;  /* 0x00000001070ba819 */ /* 0x000fe2000001020b */
[----:B------:R-:W-:Y:S01]  /*a770*/  @!P0 IMAD.SHL.U32 R27, R29, 0x2, RZ ;  /* 0x000000021d1b8824 */ /* 0x000fe200078e00ff */
[----:B------:R-:W-:Y:S01]  /*a780*/  @!P2 IADD3 R12, P6, R5, R12, RZ ;  /* 0x0000000c050ca210 */ /* 0x000fe20007fde0ff */
[----:B------:R-:W-:Y:S01]  /*a790*/  @!P3 IMAD.MOV.U32 R7, RZ, RZ, R26 ;  /* 0x000000ffff07b224 */ /* 0x000fe200078e001a */
[----:B------:R-:W-:Y:S01]  /*a7a0*/  @!P1 IADD3 R10, P5, R8, R4, RZ ;  /* 0x00000004080a9210 */ /* 0x000fe20007fbe0ff */
[----:B------:R-:W-:-:S02]  /*a7b0*/  @!P2 IMAD.X R15, R9, 0x1, R11, P4 ;  /* 0x00000001090fa824 */ /* 0x000fc400020e060b */
[----:B------:R-:W-:-:S04]  /*a7c0*/  @!P3 IMAD.WIDE R24, R204, 0x2, R6 ;  /* 0x00000002cc18b825 */ /* 0x000fc800078e0206 */
[----:B------:R-:W-:Y:S01]  /*a7d0*/  @!P2 IMAD.X R13, R26, 0x1, R11, P6 ;  /* 0x000000011a0da824 */ /* 0x000fe200030e060b */
[-C--:B------:R-:W-:Y:S01]  /*a7e0*/  @!P0 IADD3 R6, P6, R8, R27.reuse, RZ ;  /* 0x0000001b08068210 */ /* 0x080fe20007fde0ff */
[----:B------:R-:W-:Y:S01]  /*a7f0*/  @!P1 IMAD.X R11, R9, 0x1, R28, P5 ;  /* 0x00000001090b9824 */ /* 0x000fe200028e061c */
[----:B------:R-:W-:Y:S01]  /*a800*/  @!P0 IADD3 R8, P5, R5, R27, RZ ;  /* 0x0000001b05088210 */ /* 0x000fe20007fbe0ff */
[----:B------:R1:W5:Y:S01]  /*a810*/  @!P3 LD.E.64 R76, desc[UR60][R24.64] ;  /* 0x0000003c184cb980 */ /* 0x000362000c101b00 */
[----:B------:R-:W-:Y:S02]  /*a820*/  @!P0 SHF.L.U64.HI R27, R29, 0x1, R34 ;  /* 0x000000011d1b8819 */ /* 0x000fe40000010222 */
[----:B------:R-:W-:Y:S01]  /*a830*/  @!P1 IADD3 R4, P4, R5, R4, RZ ;  /* 0x0000000405049210 */ /* 0x000fe20007f9e0ff */
[----:B------:R1:W5:Y:S02]  /*a840*/  @!P2 LD.E.64 R70, desc[UR60][R14.64] ;  /* 0x0000003c0e46a980 */ /* 0x000364000c101b00 */
[----:B------:R-:W-:-:S02]  /*a850*/  @!P0 IMAD.X R7, R9, 0x1, R27, P6 ;  /* 0x0000000109078824 */ /* 0x000fc400030e061b */
[C---:B------:R-:W-:Y:S01]  /*a860*/  @!P1 IMAD.X R5, R26.reuse, 0x1, R28, P4 ;  /* 0x000000011a059824 */ /* 0x040fe200020e061c */
[----:B------:R1:W5:Y:S01]  /*a870*/  @!P2 LD.E.64 R72, desc[UR60][R12.64] ;  /* 0x0000003c0c48a980 */ /* 0x000362000c101b00 */
[----:B------:R-:W-:-:S03]  /*a880*/  @!P0 IMAD.X R9, R26, 0x1, R27, P5 ;  /* 0x000000011a098824 */ /* 0x000fc600028e061b */
[----:B------:R1:W5:Y:S04]  /*a890*/  @!P1 LD.E.64 R66, desc[UR60][R10.64] ;  /* 0x0000003c0a429980 */ /* 0x000368000c101b00 */
[----:B------:R1:W5:Y:S04]  /*a8a0*/  @!P1 LD.E.64 R68, desc[UR60][R4.64] ;  /* 0x0000003c04449980 */ /* 0x000368000c101b00 */
[----:B------:R1:W5:Y:S04]  /*a8b0*/  @!P0 LD.E.64 R62, desc[UR60][R6.64] ;  /* 0x0000003c063e8980 */ /* 0x000368000c101b00 */
[----:B------:R1:W5:Y:S02]  /*a8c0*/  @!P0 LD.E.64 R64, desc[UR60][R8.64] ;  /* 0x0000003c08408980 */ /* 0x000364000c101b00 */
.L_x_1664:
[----:B------:R-:W-:Y:S05]  /*a8d0*/  BSYNC B1 ;  /* 0x0000000000017941 */ /* 0x000fea0003800000 */
.L_x_1663:
[----:B-1---5:R-:W-:Y:S01]  /*a8e0*/  IMAD.MOV.U32 R4, RZ, RZ, R62 ;  /* 0x000000ffff047224 */ /* 0x022fe200078e003e */
[----:B------:R-:W-:Y:S01]  /*a8f0*/  UMOV UR4, 0xffffffff ;  /* 0xffffffff00047882 */ /* 0x000fe20000000000 */
[----:B----4-:R-:W-:Y:S01]  /*a900*/  IMAD.MOV.U32 R5, RZ, RZ, R63 ;  /* 0x000000ffff057224 */ /* 0x010fe200078e003f */
[----:B------:R-:W-:Y:S01]  /*a910*/  CS2R R46, SRZ ;  /* 0x00000000002e7805 */ /* 0x000fe2000001ff00 */
        /* <DEDUP_REMOVED lines=15> */
[----:B------:R-:W-:-:S02]  /*aa10*/  IMAD.MOV.U32 R6, RZ, RZ, R68 ;  /* 0x000000ffff067224 */ /* 0x000fc400078e0044 */
        /* <DEDUP_REMOVED lines=9> */
[----:B------:R-:W-:Y:S02]  /*aab0*/  PRMT R112, R112, 0x5410, R5 ;  /* 0x0000541070707816 */ /* 0x000fe40000000005 */
[----:B------:R-:W-:-:S02]  /*aac0*/  PRMT R92, R92, 0x5410, R6 ;  /* 0x000054105c5c7816 */ /* 0x000fc40000000006 */
[----:B------:R-:W-:Y:S01]  /*aad0*/  PRMT R95, R7, 0x7610, R95 ;  /* 0x00007610075f7816 */ /* 0x000fe2000000005f */
[----:B------:R-:W-:Y:S06]  /*aae0*/  BRA.DIV UR4, `(.L_x_1665) ;  /* 0x0000023e044c7947 */ /* 0x000fec000b800000 */
[----:B------:R1:W4:Y:S04]  /*aaf0*/  SHFL.IDX PT, R9, R32, 0x1, 0x181f ;  /* 0x00381f0020097f89 */ /* 0x00032800000e0000 */
[----:B--2---:R1:W2:Y:S04]  /*ab00*/  SHFL.IDX PT, R8, R30, 0x1, 0x181f ;  /* 0x00381f001e087f89 */ /* 0x0042a800000e0000 */
[----:B---3--:R1:W3:Y:S04]  /*ab10*/  SHFL.IDX PT, R26, R33, 0x1, 0x181f ;  /* 0x00381f00211a7f89 */ /* 0x0082e800000e0000 */
[----:B------:R1:W0:Y:S02]  /*ab20*/  SHFL.IDX PT, R5, R31, 0x1, 0x181f ;  /* 0x00381f001f057f89 */ /* 0x00022400000e0000 */
.L_x_2035:
[----:B------:R-:W-:Y:S01]  /*ab30*/  VIADD R4, R0, 0x20 ;  /* 0x0000002000047836 */ /* 0x000fe20000000000 */
        /* <DEDUP_REMOVED lines=8> */
[----:B------:R-:W-:-:S05]  /*abc0*/  CS2R R60, SRZ ;  /* 0x00000000003c7805 */ /* 0x000fca000001ff00 */
[----:B------:R-:W-:Y:S05]  /*abd0*/  @P0 BRA `(.L_x_1667) ;  /* 0x0000000000c40947 */ /* 0x000fea0003800000 */
[----:B------:R-:W3:Y:S01]  /*abe0*/  LDL R10, [R1+0x18] ;  /* 0x00001800010a7983 */ /* 0x000ee20000100800 */
[----:B------:R-:W-:-:S03]  /*abf0*/  ULDC UR4, c[0x0][0x3f4] ;  /* 0x0000fd0000047ab9 */ /* 0x000fc60000000800 */
[----:B------:R-:W3:Y:S04]  /*ac00*/  LDL R6, [R1+0x48] ;  /* 0x0000480001067983 */ /* 0x000ee80000100800 */
[----:B------:R-:W3:Y:S04]  /*ac10*/  LDL R29, [R1+0x4c] ;  /* 0x00004c00011d7983 */ /* 0x000ee80000100800 */
[----:B------:R-:W3:Y:S04]  /*ac20*/  LDL R11, [R1+0xa0] ;  /* 0x0000a000010b7983 */ /* 0x000ee80000100800 */
[----:B------:R-:W3:Y:S04]  /*ac30*/  LDL R7, [R1+0x9c] ;  /* 0x00009c0001077983 */ /* 0x000ee80000100800 */
[----:B------:R-:W3:Y:S01]  /*ac40*/  LDL R34, [R1+0x98] ;  /* 0x0000980001227983 */ /* 0x000ee20000100800 */
[----:B------:R-:W-:-:S02]  /*ac50*/  ISETP.GE.AND P3, PT, R204, UR4, PT ;  /* 0x00000004cc007c0c */ /* 0x000fc4000bf66270 */
[----:B------:R-:W-:Y:S02]  /*ac60*/  CS2R R58, SRZ ;  /* 0x00000000003a7805 */ /* 0x000fe4000001ff00 */
[----:B------:R-:W-:Y:S02]  /*ac70*/  CS2R R60, SRZ ;  /* 0x00000000003c7805 */ /* 0x000fe4000001ff00 */
[----:B------:R-:W-:Y:S02]  /*ac80*/  CS2R R54, SRZ ;  /* 0x0000000000367805 */ /* 0x000fe4000001ff00 */
[----:B------:R-:W-:Y:S02]  /*ac90*/  CS2R R56, SRZ ;  /* 0x0000000000387805 */ /* 0x000fe4000001ff00 */
[----:B------:R-:W-:Y:S02]  /*aca0*/  CS2R R50, SRZ ;  /* 0x0000000000327805 */ /* 0x000fe4000001ff00 */
[----:B------:R-:W-:Y:S01]  /*acb0*/  CS2R R52, SRZ ;  /* 0x0000000000347805 */ /* 0x000fe2000001ff00 */
[----:B--2-4-:R-:W-:Y:S01]  /*acc0*/  @!P3 IMAD.WIDE R20, R204, 0x2, R8 ;  /* 0x00000002cc14b825 */ /* 0x014fe200078e0208 */
[----:B------:R-:W-:-:S02]  /*acd0*/  CS2R R46, SRZ ;  /* 0x00000000002e7805 */ /* 0x000fc4000001ff00 */
[----:B------:R-:W-:Y:S02]  /*ace0*/  CS2R R48, SRZ ;  /* 0x0000000000307805 */ /* 0x000fe4000001ff00 */
[----:B------:R2:W5:Y:S01]  /*acf0*/  @!P3 LD.E.64 R58, desc[UR60][R20.64] ;  /* 0x0000003c143ab980 */ /* 0x000562000c101b00 */
[----:B---3--:R-:W-:Y:S02]  /*ad00*/  ISETP.GE.AND P2, PT, R10, UR4, PT ;  /* 0x000000040a007c0c */ /* 0x008fe4000bf46270 */
[----:B------:R-:W-:Y:S02]  /*ad10*/  ISETP.GE.AND P1, PT, R6, UR4, PT ;  /* 0x0000000406007c0c */ /* 0x000fe4000bf26270 */
[----:B------:R-:W-:-:S09]  /*ad20*/  ISETP.GE.AND P0, PT, R29, UR4, PT ;  /* 0x000000041d007c0c */ /* 0x000fd2000bf06270 */
[----:B------:R-:W-:Y:S02]  /*ad30*/  @!P2 IMAD.SHL.U32 R12, R10, 0x2, RZ ;  /* 0x000000020a0ca824 */ /* 0x000fe400078e00ff */
[----:B------:R-:W-:-:S03]  /*ad40*/  @!P1 IMAD.SHL.U32 R4, R6, 0x2, RZ ;  /* 0x0000000206049824 */ /* 0x000fc600078e00ff */
[-C--:B------:R-:W-:Y:S02]  /*ad50*/  @!P2 IADD3 R14, P4, R8, R12.reuse, RZ ;  /* 0x0000000c080ea210 */ /* 0x080fe40007f9e0ff */
[----:B------:R-:W-:Y:S01]  /*ad60*/  @!P2 SHF.L.U64.HI R11, R10, 0x1, R11 ;  /* 0x000000010a0ba819 */ /* 0x000fe2000001020b */
[----:B------:R-:W-:Y:S01]  /*ad70*/  @!P0 IMAD.SHL.U32 R28, R29, 0x2, RZ ;  /* 0x000000021d1c8824 */ /* 0x000fe200078e00ff */
[----:B------:R-:W-:Y:S01]  /*ad80*/  @!P1 SHF.L.U64.HI R27, R6, 0x1, R7 ;  /* 0x00000001061b9819 */ /* 0x000fe20000010207 */
[----:B0-----:R-:W-:Y:S01]  /*ad90*/  @!P3 IMAD.MOV.U32 R6, RZ, RZ, R5 ;  /* 0x000000ffff06b224 */ /* 0x001fe200078e0005 */
[----:B------:R-:W-:Y:S01]  /*ada0*/  @!P2 IADD3 R12, P6, R5, R12, RZ ;  /* 0x0000000c050ca210 */ /* 0x000fe20007fde0ff */
[----:B------:R-:W-:Y:S01]  /*adb0*/  @!P3 IMAD.MOV.U32 R7, RZ, RZ, R26 ;  /* 0x000000ffff07b224 */ /* 0x000fe200078e001a */
[----:B------:R-:W-:Y:S01]  /*adc0*/  @!P1 IADD3 R10, P5, R8, R4, RZ ;  /* 0x00000004080a9210 */ /* 0x000fe20007fbe0ff */
[----:B------:R-:W-:Y:S02]  /*add0*/  @!P2 IMAD.X R15, R9, 0x1, R11, P4 ;  /* 0x00000001090fa824 */ /* 0x000fe400020e060b */
        /* <DEDUP_REMOVED lines=17> */
.L_x_1667:
[----:B------:R-:W-:Y:S05]  /*aef0*/  BSYNC B1 ;  /* 0x0000000000017941 */ /* 0x000fea0003800000 */
.L_x_1666:
[----:B--2--5:R-:W-:Y:S01]  /*af00*/  IMAD.MOV.U32 R4, RZ, RZ, R46 ;  /* 0x000000ffff047224 */ /* 0x024fe200078e002e */
[----:B------:R-:W-:Y:S01]  /*af10*/  UMOV UR4, 0xffffffff ;  /* 0xffffffff00047882 */ /* 0x000fe20000000000 */
[----:B0-----:R-:W-:Y:S02]  /*af20*/  IMAD.MOV.U32 R5, RZ, RZ, R47 ;  /* 0x000000ffff057224 */ /* 0x001fe400078e002f */
[----:B------:R-:W-:Y:S02]  /*af30*/  IMAD.MOV.U32 R6, RZ, RZ, R50 ;  /* 0x000000ffff067224 */ /* 0x000fe400078e0032 */
[----:B------:R-:W-:Y:S01]  /*af40*/  IMAD.MOV.U32 R7, RZ, RZ, R51 ;  /* 0x000000ffff077224 */ /* 0x000fe200078e0033 */
[----:B------:R-:W-:Y:S01]  /*af50*/  PRMT R86, R4, 0x5410, R5 ;  /* 0x0000541004567816 */ /* 0x000fe20000000005 */
[----:B------:R-:W-:Y:S02]  /*af60*/  IMAD.MOV.U32 R4, RZ, RZ, R54 ;  /* 0x000000ffff047224 */ /* 0x000fe400078e0036 */
[----:B------:R-:W-:Y:S01]  /*af70*/  IMAD.MOV.U32 R5, RZ, RZ, R55 ;  /* 0x000000ffff057224 */ /* 0x000fe200078e0037 */
[----:B------:R-:W-:Y:S01]  /*af80*/  PRMT R97, R7, 0x5410, R6 ;  /* 0x0000541007617816 */ /* 0x000fe20000000006 */
[----:B------:R-:W-:-:S02]  /*af90*/  IMAD.MOV.U32 R6, RZ, RZ, R58 ;  /* 0x000000ffff067224 */ /* 0x000fc400078e003a */
[----:B------:R-:W-:Y:S01]  /*afa0*/  IMAD.MOV.U32 R7, RZ, RZ, R59 ;  /* 0x000000ffff077224 */ /* 0x000fe200078e003b */
[----:B------:R-:W-:Y:S01]  /*afb0*/  PRMT R103, R4, 0x5410, R5 ;  /* 0x0000541004677816 */ /* 0x000fe20000000005 */
        /* <DEDUP_REMOVED lines=11> */
[----:B------:R-:W-:-:S04]  /*b070*/  PRMT R104, R4, 0x5410, R5 ;  /* 0x0000541004687816 */ /* 0x000fc80000000005 */
[----:B------:R-:W-:Y:S01]  /*b080*/  PRMT R107, R6, 0x5410, R7 ;  /* 0x00005410066b7816 */ /* 0x000fe20000000007 */
[----:B------:R-:W-:Y:S06]  /*b090*/  BRA.DIV UR4, `(.L_x_1668) ;  /* 0x0000023a04547947 */ /* 0x000fec000b800000 */
[----:B----4-:R0:W2:Y:S04]  /*b0a0*/  SHFL.IDX PT, R9, R32, 0x2, 0x181f ;  /* 0x00581f0020097f89 */ /* 0x0100a800000e0000 */
[----:B------:R0:W4:Y:S04]  /*b0b0*/  SHFL.IDX PT, R8, R30, 0x2, 0x181f ;  /* 0x00581f001e087f89 */ /* 0x00012800000e0000 */
[----:B------:R0:W0:Y:S04]  /*b0c0*/  SHFL.IDX PT, R78, R33, 0x2, 0x181f ;  /* 0x00581f00214e7f89 */ /* 0x00002800000e0000 */
[----:B------:R0:W0:Y:S02]  /*b0d0*/  SHFL.IDX PT, R5, R31, 0x2, 0x181f ;  /* 0x00581f001f057f89 */ /* 0x00002400000e0000 */
.L_x_2041:
[----:B------:R-:W-:Y:S01]  /*b0e0*/  VIADD R4, R0, 0x40 ;  /* 0x0000004000047836 */ /* 0x000fe20000000000 */
[----:B------:R-:W-:Y:S01]  /*b0f0*/  BSSY B1, `(.L_x_1669) ;  /* 0x000003c000017945 */ /* 0x000fe20003800000 */
[----:B------:R-:W-:Y:S02]  /*b100*/  CS2R R28, SRZ ;  /* 0x00000000001c7805 */ /* 0x000fe4000001ff00 */
[----:B------:R-:W-:Y:S02]  /*b110*/  CS2R R34, SRZ ;  /* 0x0000000000227805 */ /* 0x000fe4000001ff00 */
[----:B------:R-:W-:Y:S02]  /*b120*/  CS2R R38, SRZ ;  /* 0x0000000000267805 */ /* 0x000fe4000001ff00 */
[----:B------:R-:W-:Y:S02]  /*b130*/  ISETP.GE.AND P0, PT, R4, R3, PT ;  /* 0x000000030400720c */ /* 0x000fe40003f06270 */
[----:B------:R-:W-:-:S02]  /*b140*/  CS2R R42, SRZ ;  /* 0x00000000002a7805 */ /* 0x000fc4000001ff00 */
[----:B---3--:R-:W-:Y:S02]  /*b150*/  CS2R R26, SRZ ;  /* 0x00000000001a7805 */ /* 0x008fe4000001ff00 */
[----:B------:R-:W-:Y:S02]  /*b160*/  CS2R R36, SRZ ;  /* 0x0000000000247805 */ /* 0x000fe4000001ff00 */
[----:B------:R-:W-:Y:S02]  /*b170*/  CS2R R40, SRZ ;  /* 0x0000000000287805 */ /* 0x000fe4000001ff00 */
[----:B------:R-:W-:-:S03]  /*b180*/  CS2R R44, SRZ ;  /* 0x00000000002c7805 */ /* 0x000fc6000001ff00 */
        /* <DEDUP_REMOVED lines=12> */
[----:B------:R-:W-:-:S05]  /*b250*/  CS2R R40, SRZ ;  /* 0x0000000000287805 */ /* 0x000fca000001ff00 */
[----:B--2-4-:R-:W-:Y:S01]  /*b260*/  @!P3 IMAD.WIDE R20, R204, 0x2, R8 ;  /* 0x00000002cc14b825 */ /* 0x014fe200078e0208 */
[----:B------:R-:W-:Y:S02]  /*b270*/  CS2R R34, SRZ ;  /* 0x0000000000227805 */ /* 0x000fe4000001ff00 */
[----:B------:R-:W-:Y:S02]  /*b280*/  CS2R R36, SRZ ;  /* 0x0000000000247805 */ /* 0x000fe4000001ff00 */
[----:B------:R-:W-:Y:S01]  /*b290*/  CS2R R28, SRZ ;  /* 0x00000000001c7805 */ /* 0x000fe2000001ff00 */
        /* <DEDUP_REMOVED lines=27> */
[----:B------:R-:W-:Y:S01]  /*b450*/  @!P0 IMAD.X R9, R78, 0x1, R27, P5 ;  /* 0x000000014e098824 */ /* 0x000fe200028e061b */
[----:B------:R-:W-:Y:S02]  /*b460*/  CS2R R26, SRZ ;  /* 0x00000000001a7805 */ /* 0x000fe4000001ff00 */
[----:B------:R2:W5:Y:S04]  /*b470*/  @!P1 LD.E.64 R34, desc[UR60][R10.64] ;  /* 0x0000003c0a229980 */ /* 0x000568000c101b00 */
[----:B------:R2:W5:Y:S04]  /*b480*/  @!P1 LD.E.64 R36, desc[UR60][R4.64] ;  /* 0x0000003c04249980 */ /* 0x000568000c101b00 */
[----:B------:R2:W5:Y:S04]  /*b490*/  @!P0 LD.E.64 R28, desc[UR60][R6.64] ;  /* 0x0000003c061c8980 */ /* 0x000568000c101b00 */
[----:B------:R2:W5:Y:S02]  /*b4a0*/  @!P0 LD.E.64 R26, desc[UR60][R8.64] ;  /* 0x0000003c081a8980 */ /* 0x000564000c101b00 */
.L_x_1670:
[----:B------:R-:W-:Y:S05]  /*b4b0*/  BSYNC B1 ;  /* 0x0000000000017941 */ /* 0x000fea0003800000 */
.L_x_1669:
[----:B0-2--5:R-:W-:Y:S01]  /*b4c0*/  IMAD.MOV.U32 R5, RZ, RZ, R34 ;  /* 0x000000ffff057224 */ /* 0x025fe200078e0022 */
[----:B------:R-:W-:Y:S01]  /*b4d0*/  UMOV UR4, 0xffffffff ;  /* 0xffffffff00047882 */ /* 0x000fe20000000000 */
[----:B------:R-:W-:Y:S02]  /*b4e0*/  IMAD.MOV.U32 R4, RZ, RZ, R35 ;  /* 0x000000ffff047224 */ /* 0x000fe400078e0023 */
        /* <DEDUP_REMOVED lines=21> */
[----:B------:R-:W-:Y:S02]  /*b640*/  CS2R R4, SRZ ;  /* 0x0000000000047805 */ /* 0x000fe4000001ff00 */
[----:B------:R-:W-:Y:S01]  /*b650*/  PRMT R89, R7, 0x5410, R6 ;  /* 0x0000541007597816 */ /* 0x000fe20000000006 */
[----:B------:R-:W-:Y:S06]  /*b660*/  BRA.DIV UR4, `(.L_x_1671) ;  /* 0x0000023604547947 */ /* 0x000fec000b800000 */
[----:B------:R0:W2:Y:S04]  /*b670*/  SHFL.IDX PT, R78, R32, 0x3, 0x181f ;  /* 0x00781f00204e7f89 */ /* 0x0000a800000e0000 */
[----:B------:R0:W3:Y:S04]  /*b680*/  SHFL.IDX PT, R80, R30, 0x3, 0x181f ;  /* 0x00781f001e507f89 */ /* 0x0000e800000e0000 */
[----:B------:R0:W0:Y:S04]  /*b690*/  SHFL.IDX PT, R79, R33, 0x3, 0x181f ;  /* 0x00781f00214f7f89 */ /* 0x00002800000e0000 */
[----:B------:R0:W0:Y:S02]  /*b6a0*/  SHFL.IDX PT, R12, R31, 0x3, 0x181f ;  /* 0x00781f001f0c7f89 */ /* 0x00002400000e0000 */
.L_x_2047:
[----:B------:R-:W-:Y:S01]  /*b6b0*/  VIADD R0, R0, 0x60 ;  /* 0x0000006000007836 */ /* 0x000fe20000000000 */
[----:B------:R-:W-:Y:S01]  /*b6c0*/  BSSY B1, `(.L_x_1672) ;  /* 0x000003d000017945 */ /* 0x000fe20003800000 */
[----:B------:R-:W-:Y:S02]  /*b6d0*/  CS2R R6, SRZ ;  /* 0x0000000000067805 */ /* 0x000fe4000001ff00 */
[----:B------:R-:W-:Y:S02]  /*b6e0*/  CS2R R20, SRZ ;  /* 0x0000000000147805 */ /* 0x000fe4000001ff00 */
[----:B01----:R-:W-:Y:S02]  /*b6f0*/  CS2R R30, SRZ ;  /* 0x00000000001e7805 */ /* 0x003fe4000001ff00 */
[----:B------:R-:W-:Y:S02]  /*b700*/  ISETP.GE.AND P0, PT, R0, R3, PT ;  /* 0x000000030000720c */ /* 0x000fe40003f06270 */
[----:B----4-:R-:W-:-:S02]  /*b710*/  CS2R R8, SRZ ;  /* 0x0000000000087805 */ /* 0x010fc4000001ff00 */
[----:B------:R-:W-:Y:S02]  /*b720*/  CS2R R10, SRZ ;  /* 0x00000000000a7805 */ /* 0x000fe4000001ff00 */
[----:B------:R-:W-:Y:S02]  /*b730*/  CS2R R24, SRZ ;  /* 0x0000000000187805 */ /* 0x000fe4000001ff00 */
[----:B------:R-:W-:-:S05]  /*b740*/  CS2R R32, SRZ ;  /* 0x0000000000207805 */ /* 0x000fca000001ff00 */
[----:B------:R-:W-:Y:S05]  /*b750*/  @P0 BRA `(.L_x_1673) ;  /* 0x0000000000cc0947 */ /* 0x000fea0003800000 */
[----:B------:R-:W4:Y:S01]  /*b760*/  LDL R90, [R1+0x18] ;  /* 0x00001800015a7983 */ /* 0x000f220000100800 */
        /* <DEDUP_REMOVED lines=8> */
[----:B------:R-:W-:-:S09]  /*b7f0*/  CS2R R30, SRZ ;  /* 0x00000000001e7805 */ /* 0x000fd2000001ff00 */
[----:B---3--:R-:W-:Y:S02]  /*b800*/  @!P2 IMAD.MOV.U32 R4, RZ, RZ, R80 ;  /* 0x000000ffff04a224 */ /* 0x008fe400078e0050 */
[----:B--2---:R-:W-:Y:S02]  /*b810*/  @!P2 IMAD.MOV.U32 R5, RZ, RZ, R78 ;  /* 0x000000ffff05a224 */ /* 0x004fe400078e004e */
[----:B------:R-:W-:Y:S02]  /*b820*/  @!P2 IMAD.MOV.U32 R6, RZ, RZ, R12 ;  /* 0x000000ffff06a224 */ /* 0x000fe400078e000c */
[----:B------:R-:W-:Y:S02]  /*b830*/  @!P2 IMAD.MOV.U32 R7, RZ, RZ, R79 ;  /* 0x000000ffff07a224 */ /* 0x000fe400078e004f */
[----:B------:R-:W-:-:S04]  /*b840*/  @!P2 IMAD.WIDE R8, R204, 0x2, R4 ;  /* 0x00000002cc08a825 */ /* 0x000fc800078e0204 */
[----:B------:R-:W-:Y:S01]  /*b850*/  @!P2 IMAD.WIDE R6, R204, 0x2, R6 ;  /* 0x00000002cc06a825 */ /* 0x000fe200078e0206 */
[----:B------:R-:W-:Y:S01]  /*b860*/  CS2R R20, SRZ ;  /* 0x0000000000147805 */ /* 0x000fe2000001ff00 */
[----:B------:R0:W5:Y:S04]  /*b870*/  @!P2 LD.E.64 R30, desc[UR60][R8.64] ;  /* 0x0000003c081ea980 */ /* 0x000168000c101b00 */
[----:B------:R1:W5:Y:S01]  /*b880*/  @!P2 LD.E.64 R32, desc[UR60][R6.64] ;  /* 0x0000003c0620a980 */ /* 0x000362000c101b00 */
[----:B------:R-:W-:Y:S02]  /*b890*/  CS2R R24, SRZ ;  /* 0x0000000000187805 */ /* 0x000fe4000001ff00 */
[----:B----4-:R-:W-:Y:S02]  /*b8a0*/  ISETP.GE.AND P3, PT, R90, UR4, PT ;  /* 0x000000045a007c0c */ /* 0x010fe4000bf66270 */
[----:B------:R-:W-:-:S11]  /*b8b0*/  ISETP.GE.AND P0, PT, R13, UR4, PT ;  /* 0x000000040d007c0c */ /* 0x000fd6000bf06270 */
[C---:B------:R-:W-:Y:S01]  /*b8c0*/  @!P3 IMAD.SHL.U32 R0, R90.reuse, 0x2, RZ ;  /* 0x000000025a00b824 */ /* 0x040fe200078e00ff */
[----:B------:R-:W-:-:S04]  /*b8d0*/  @!P3 SHF.L.U64.HI R10, R90, 0x1, R91 ;  /* 0x000000015a0ab819 */ /* 0x000fc8000001025b */
[----:B------:R-:W-:Y:S01]  /*b8e0*/  @!P3 IADD3 R4, P1, R80, R0, RZ ;  /* 0x000000005004b210 */ /* 0x000fe20007f3e0ff */
[----:B0-----:R-:W-:-:S04]  /*b8f0*/  @!P0 IMAD.SHL.U32 R8, R13, 0x2, RZ ;  /* 0x000000020d088824 */ /* 0x001fc800078e00ff */
[--C-:B------:R-:W-:Y:S01]  /*b900*/  @!P3 IMAD.X R5, R78, 0x1, R10.reuse, P1 ;  /* 0x000000014e05b824 */ /* 0x100fe200008e060a */
[----:B-1----:R-:W-:Y:S02]  /*b910*/  @!P3 IADD3 R6, P1, R12, R0, RZ ;  /* 0x000000000c06b210 */ /* 0x002fe40007f3e0ff */
[----:B------:R-:W-:Y:S02]  /*b920*/  @!P0 SHF.L.U64.HI R0, R13, 0x1, R85 ;  /* 0x000000010d008819 */ /* 0x000fe40000010255 */
[----:B------:R0:W5:Y:S01]  /*b930*/  @!P3 LD.E.64 R20, desc[UR60][R4.64] ;  /* 0x0000003c0414b980 */ /* 0x000162000c101b00 */
[----:B------:R-:W-:Y:S01]  /*b940*/  @!P3 IMAD.X R7, R79, 0x1, R10, P1 ;  /* 0x000000014f07b824 */ /* 0x000fe200008e060a */
[----:B------:R-:W-:-:S04]  /*b950*/  ISETP.GE.AND P2, PT, R14, UR4, PT ;  /* 0x000000040e007c0c */ /* 0x000fc8000bf46270 */
[----:B------:R1:W5:Y:S01]  /*b960*/  @!P3 LD.E.64 R24, desc[UR60][R6.64] ;  /* 0x0000003c0618b980 */ /* 0x000362000c101b00 */
[----:B0-----:R-:W-:-:S05]  /*b970*/  @!P0 IADD3 R4, P1, R80, R8, RZ ;  /* 0x0000000850048210 */ /* 0x001fca0007f3e0ff */
[----:B------:R-:W-:Y:S01]  /*b980*/  @!P0 IMAD.X R5, R78, 0x1, R0, P1 ;  /* 0x000000014e058824 */ /* 0x000fe200008e0600 */
[----:B-1----:R-:W-:Y:S02]  /*b990*/  CS2R R6, SRZ ;  /* 0x0000000000067805 */ /* 0x002fe4000001ff00 */
[----:B------:R-:W-:-:S04]  /*b9a0*/  CS2R R10, SRZ ;  /* 0x00000000000a7805 */ /* 0x000fc8000001ff00 */
[----:B------:R0:W5:Y:S01]  /*b9b0*/  @!P0 LD.E.64 R6, desc[UR60][R4.64] ;  /* 0x0000003c04068980 */ /* 0x000162000c101b00 */
[----:B------:R-:W-:Y:S01]  /*b9c0*/  @!P2 IMAD.SHL.U32 R13, R14, 0x2, RZ ;  /* 0x000000020e0da824 */ /* 0x000fe200078e00ff */
[----:B0-----:R-:W-:-:S05]  /*b9d0*/  @!P0 IADD3 R4, P1, R12, R8, RZ ;  /* 0x000000080c048210 */ /* 0x001fca0007f3e0ff */
[----:B------:R-:W-:Y:S01]  /*b9e0*/  @!P0 IMAD.X R5, R79, 0x1, R0, P1 ;  /* 0x000000014f058824 */ /* 0x000fe200008e0600 */
[----:B------:R-:W-:-:S04]  /*b9f0*/  @!P2 SHF.L.U64.HI R0, R14, 0x1, R15 ;  /* 0x000000010e00a819 */ /* 0x000fc8000001020f */
[----:B------:R0:W5:Y:S01]  /*ba00*/  @!P0 LD.E.64 R10, desc[UR60][R4.64] ;  /* 0x0000003c040a8980 */ /* 0x000162000c101b00 */
[-C--:B------:R-:W-:Y:S02]  /*ba10*/  @!P2 IADD3 R8, P0, R80, R13.reuse, RZ ;  /* 0x0000000d5008a210 */ /* 0x080fe40007f1e0ff */
[----:B------:R-:W-:-:S03]  /*ba20*/  @!P2 IADD3 R12, P1, R12, R13, RZ ;  /* 0x0000000d0c0ca210 */ /* 0x000fc60007f3e0ff */
[--C-:B------:R-:W-:Y:S01]  /*ba30*/  @!P2 IMAD.X R9, R78, 0x1, R0.reuse, P0 ;  /* 0x000000014e09a824 */ /* 0x100fe200000e0600 */
[----:B0-----:R-:W-:Y:S01]  /*ba40*/  CS2R R4, SRZ ;  /* 0x0000000000047805 */ /* 0x001fe2000001ff00 */
[----:B------:R-:W-:-:S05]  /*ba50*/  @!P2 IMAD.X R13, R79, 0x1, R0, P1 ;  /* 0x000000014f0da824 */ /* 0x000fca00008e0600 */
[----:B------:R0:W5:Y:S02]  /*ba60*/  @!P2 LD.E.64 R4, desc[UR60][R8.64] ;  /* 0x0000003c0804a980 */ /* 0x000164000c101b00 */
[----:B0-----:R-:W-:-:S06]  /*ba70*/  CS2R R8, SRZ ;  /* 0x0000000000087805 */ /* 0x001fcc000001ff00 */
[----:B------:R0:W5:Y:S02]  /*ba80*/  @!P2 LD.E.64 R8, desc[UR60][R12.64] ;  /* 0x0000003c0c08a980 */ /* 0x000164000c101b00 */
.L_x_1673:
[----:B------:R-:W-:Y:S05]  /*ba90*/  BSYNC B1 ;  /* 0x0000000000017941 */ /* 0x000fea0003800000 */
.L_x_1672:
[----:B0-----:R-:W4:Y:S01]  /*baa0*/  LDL R12, [R1+0x90] ;  /* 0x00009000010c7983 */ /* 0x001f220000100800 */
[----:B------:R-:W-:Y:S01]  /*bab0*/  BSSY B1, `(.L_x_1674) ;  /* 0x0000007000017945 */ /* 0x000fe20003800000 */
[----:B----4-:R-:W-:-:S04]  /*bac0*/  LEA.HI R0, R12, R12, RZ, 0x1 ;  /* 0x0000000c0c007211 */ /* 0x010fc800078f08ff */
[----:B------:R-:W-:-:S05]  /*bad0*/  LOP3.LUT R0, R0, 0xfffffffe, RZ, 0xc0, !PT ;  /* 0xfffffffe00007812 */ /* 0x000fca00078ec0ff */
[----:B------:R-:W-:-:S05]  /*bae0*/  IMAD.IADD R0, R12, 0x1, -R0 ;  /* 0x000000010c007824 */ /* 0x000fca00078e0a00 */
[----:B------:R-:W-:-:S04]  /*baf0*/  SHF.L.U32 R0, R0, 0x1f, RZ ;  /* 0x0000001f00007819 */ /* 0x000fc800000006ff */
[----:B------:R-:W0:Y:S02]  /*bb00*/  SYNCS.PHASECHK.TRANS64.TRYWAIT P0, [R17+URZ+0x30800], R0 ;  /* 0x03080000110075a7 */ /* 0x000e24000800017f */
[----:B0-----:R-:W-:Y:S05]  /*bb10*/  @!P0 BRA `(.L_x_1675) ;  /* 0x00000230009c8947 */ /* 0x001fea0003800000 */
.L_x_2048:
[----:B------:R-:W-:Y:S05]  /*bb20*/  BSYNC B1 ;  /* 0x0000000000017941 */ /* 0x000fea0003800000 */
.L_x_1674:
[----:B------:R-:W4:Y:S04]  /*bb30*/  LDL R13, [R1+0x5c] ;  /* 0x00005c00010d7983 */ /* 0x000f280000100800 */
[----:B------:R-:W4:Y:S01]  /*bb40*/  LDL R113, [R1+0x10] ;  /* 0x0000100001717983 */ /* 0x000f220000100800 */
[----:B-----5:R-:W-:Y:S01]  /*bb50*/  IMAD.MOV.U32 R12, RZ, RZ, R4 ;  /* 0x000000ffff0c7224 */ /* 0x020fe200078e0004 */
[----:B------:R-:W-:Y:S01]  /*bb60*/  BSSY B1, `(.L_x_1676) ;  /* 0x00000e6000017945 */ /* 0x000fe20003800000 */
[----:B0-----:R-:W-:-:S05]  /*bb70*/  IMAD.MOV.U32 R0, RZ, RZ, R5 ;  /* 0x000000ffff007224 */ /* 0x001fca00078e0005 */
[----:B--2---:R-:W-:Y:S01]  /*bb80*/  PRMT R78, R12, 0x5410, R0 ;  /* 0x000054100c4e7816 */ /* 0x004fe20000000000 */
[----:B------:R-:W-:Y:S02]  /*bb90*/  IMAD.MOV.U32 R12, RZ, RZ, R6 ;  /* 0x000000ffff0c7224 */ /* 0x000fe400078e0006 */
[----:B------:R-:W-:-:S05]  /*bba0*/  IMAD.MOV.U32 R0, RZ, RZ, R7 ;  /* 0x000000ffff007224 */ /* 0x000fca00078e0007 */
[----:B---3--:R-:W-:Y:S01]  /*bbb0*/  PRMT R80, R12, 0x5410, R0 ;  /* 0x000054100c507816 */ /* 0x008fe20000000000 */
        /* <DEDUP_REMOVED lines=12> */
[----:B------:R-:W-:Y:S01]  /*bc80*/  IMAD.MOV.U32 R12, RZ, RZ, R24 ;  /* 0x000000ffff0c7224 */ /* 0x000fe200078e0018 */
[----:B----4-:R-:W-:Y:S01]  /*bc90*/  VIADDMNMX R0, R3, -R13, 0x80, PT ;  /* 0x0000008003007446 */ /* 0x010fe2000380090d */
[----:B------:R-:W-:-:S03]  /*bca0*/  IMAD.MOV.U32 R3, RZ, RZ, R25 ;  /* 0x000000ffff037224 */ /* 0x000fc600078e0019 */
[----:B------:R-:W-:Y:S02]  /*bcb0*/  ISETP.GE.AND P0, PT, R113, R0, PT ;  /* 0x000000007100720c */ /* 0x000fe40003f06270 */
[----:B------:R-:W-:Y:S01]  /*bcc0*/  PRMT R91, R12, 0x5410, R3 ;  /* 0x000054100c5b7816 */ /* 0x000fe20000000003 */
[----:B------:R-:W-:Y:S02]  /*bcd0*/  IMAD.MOV.U32 R12, RZ, RZ, R32 ;  /* 0x000000ffff0c7224 */ /* 0x000fe400078e0020 */
[----:B------:R-:W-:-:S05]  /*bce0*/  IMAD.MOV.U32 R3, RZ, RZ, R33 ;  /* 0x000000ffff037224 */ /* 0x000fca00078e0021 */
[----:B------:R-:W-:-:S03]  /*bcf0*/  PRMT R105, R12, 0x5410, R3 ;  /* 0x000054100c697816 */ /* 0x000fc60000000003 */
[----:B------:R-:W-:Y:S05]  /*bd00*/  @P0 BRA `(.L_x_1677) ;  /* 0x0000000c002c0947 */ /* 0x000fea0003800000 */
[----:B------:R0:W5:Y:S01]  /*bd10*/  LDL R114, [R1+0x74] ;  /* 0x0000740001727983 */ /* 0x0001620000100800 */
[----:B------:R-:W1:Y:S01]  /*bd20*/  LDC R108, c[0x0][0x3f4] ;  /* 0x0000fd00ff6c7b82 */ /* 0x000e620000000800 */
[----:B------:R-:W-:Y:S01]  /*bd30*/  BSSY B2, `(.L_x_1678) ;  /* 0x0000031000027945 */ /* 0x000fe20003800000 */
[----:B-1----:R-:W-:-:S13]  /*bd40*/  ISETP.GE.AND P0, PT, R204, R108, PT ;  /* 0x0000006ccc00720c */ /* 0x002fda0003f06270 */
[----:B0-----:R-:W-:Y:S05]  /*bd50*/  @P0 BRA `(.L_x_1679) ;  /* 0x0000000000b80947 */ /* 0x001fea0003800000 */
[----:B-----5:R-:W0:Y:S01]  /*bd60*/  LDS.128 R12, [R114] ;  /* 0x00000000720c7984 */ /* 0x020e220000000c00 */
[----:B------:R-:W-:Y:S02]  /*bd70*/  SHF.R.U64 R3, R74, 0x10, R75 ;  /* 0x000000104a037819 */ /* 0x000fe4000000124b */
[--C-:B------:R-:W-:Y:S02]  /*bd80*/  SHF.R.U64 R74, R76, 0x10, R77.reuse ;  /* 0x000000104c4a7819 */ /* 0x100fe4000000124d */
[----:B------:R-:W-:Y:S02]  /*bd90*/  SHF.R.U32.HI R77, RZ, 0x10, R77 ;  /* 0x00000010ff4d7819 */ /* 0x000fe4000001164d */
[----:B------:R-:W-:Y:S02]  /*bda0*/  SHF.R.U32.HI R75, RZ, 0x10, R75 ;  /* 0x00000010ff4b7819 */ /* 0x000fe4000001164b */
[----:B------:R-:W-:Y:S02]  /*bdb0*/  PRMT R77, R95, 0x5410, R77 ;  /* 0x000054105f4d7816 */ /* 0x000fe4000000004d */
[----:B------:R-:W-:-:S02]  /*bdc0*/  PRMT R76, R94, 0x5410, R75 ;  /* 0x000054105e4c7816 */ /* 0x000fc4000000004b */
[C---:B------:R-:W-:Y:S02]  /*bdd0*/  PRMT R3, R92.reuse, 0x5410, R3 ;  /* 0x000054105c037816 */ /* 0x040fe40000000003 */
[----:B------:R-:W-:Y:S01]  /*bde0*/  PRMT R74, R92, 0x5432, R74 ;  /* 0x000054325c4a7816 */ /* 0x000fe2000000004a */
[----:B------:R-:W-:Y:S02]  /*bdf0*/  IMAD.U32 R92, R77, 0x10000, RZ ;  /* 0x000100004d5c7824 */ /* 0x000fe400078e00ff */
[----:B------:R-:W-:Y:S01]  /*be00*/  IMAD.U32 R95, R76, 0x10000, RZ ;  /* 0x000100004c5f7824 */ /* 0x000fe200078e00ff */
[C---:B0-----:R-:W-:Y:S01]  /*be10*/  LOP3.LUT R75, R14.reuse, 0xffff0000, RZ, 0xc0, !PT ;  /* 0xffff00000e4b7812 */ /* 0x041fe200078ec0ff */
[----:B------:R-:W-:-:S04]  /*be20*/  IMAD.U32 R94, R14, 0x10000, RZ ;  /* 0x000100000e5e7824 */ /* 0x000fc800078e00ff */
[C---:B------:R-:W-:Y:S01]  /*be30*/  FMUL.FTZ R14, R75.reuse, R92 ;  /* 0x0000005c4b0e7220 */ /* 0x040fe20000410000 */
[----:B------:R-:W-:-:S03]  /*be40*/  FMUL.FTZ R75, R75, R95 ;  /* 0x0000005f4b4b7220 */ /* 0x000fc60000410000 */
[C---:B------:R-:W-:Y:S01]  /*be50*/  FFMA.FTZ R14, R94.reuse, R95, -R14 ;  /* 0x0000005f5e0e7223 */ /* 0x040fe2000001080e */
[----:B------:R-:W-:Y:S01]  /*be60*/  FFMA.FTZ R75, R94, R92, R75 ;  /* 0x0000005c5e4b7223 */ /* 0x000fe2000001004b */
[----:B------:R-:W-:Y:S01]  /*be70*/  LOP3.LUT R92, R76, 0xffff0000, RZ, 0xc0, !PT ;  /* 0xffff00004c5c7812 */ /* 0x000fe200078ec0ff */
[----:B------:R-:W-:Y:S01]  /*be80*/  IMAD.U32 R94, R15, 0x10000, RZ ;  /* 0x000100000f5e7824 */ /* 0x000fe200078e00ff */
[----:B------:R-:W-:Y:S01]  /*be90*/  LOP3.LUT R76, R77, 0xffff0000, RZ, 0xc0, !PT ;  /* 0xffff00004d4c7812 */ /* 0x000fe200078ec0ff */
[----:B------:R-:W-:Y:S01]  /*bea0*/  IMAD.U32 R95, R3, 0x10000, RZ ;  /* 0x00010000035f7824 */ /* 0x000fe200078e00ff */
[----:B------:R-:W-:Y:S02]  /*beb0*/  LOP3.LUT R77, R15, 0xffff0000, RZ, 0xc0, !PT ;  /* 0xffff00000f4d7812 */ /* 0x000fe400078ec0ff */
[----:B------:R-:W-:Y:S02]  /*bec0*/  LOP3.LUT R3, R3, 0xffff0000, RZ, 0xc0, !PT ;  /* 0xffff000003037812 */ /* 0x000fe400078ec0ff */
[----:B------:R-:W-:Y:S01]  /*bed0*/  F2FP.BF16.F32.PACK_AB R14, R75, R14 ;  /* 0x0000000e4b0e723e */ /* 0x000fe200000010ff */
[C---:B------:R-:W-:Y:S01]  /*bee0*/  FMUL.FTZ R15, R77.reuse, R76 ;  /* 0x0000004c4d0f7220 */ /* 0x040fe20000410000 */
[----:B------:R-:W-:-:S03]  /*bef0*/  FMUL.FTZ R77, R77, R92 ;  /* 0x0000005c4d4d7220 */ /* 0x000fc60000410000 */
[C---:B------:R-:W-:Y:S01]  /*bf00*/  FFMA.FTZ R15, R94.reuse, R92, -R15 ;  /* 0x0000005c5e0f7223 */ /* 0x040fe2000001080f */
[----:B------:R-:W-:Y:S01]  /*bf10*/  FFMA.FTZ R76, R94, R76, R77 ;  /* 0x0000004c5e4c7223 */ /* 0x000fe2000001004d */
        /* <DEDUP_REMOVED lines=17> */
[----:B------:R0:W-:Y:S02]  /*c030*/  STS.128 [R114], R12 ;  /* 0x0000000c72007388 */ /* 0x0001e40000000c00 */
.L_x_1679:
[----:B------:R-:W-:Y:S05]  /*c040*/  BSYNC B2 ;  /* 0x0000000000027941 */ /* 0x000fea0003800000 */
.L_x_1678:
[----:B0-----:R-:W2:Y:S04]  /*c050*/  LDL R13, [R1+0x18] ;  /* 0x00001800010d7983 */ /* 0x001ea80000100800 */
[----:B------:R-:W3:Y:S04]  /*c060*/  LDL R12, [R1+0x48] ;  /* 0x00004800010c7983 */ /* 0x000ee80000100800 */
[----:B------:R-:W4:Y:S01]  /*c070*/  LDL R3, [R1+0x4c] ;  /* 0x00004c0001037983 */ /* 0x000f220000100800 */
[----:B------:R-:W-:Y:S01]  /*c080*/  BSSY B2, `(.L_x_1680) ;  /* 0x0000033000027945 */ /* 0x000fe20003800000 */
[----:B--2---:R-:W-:-:S02]  /*c090*/  ISETP.GE.AND P0, PT, R13, R108, PT ;  /* 0x0000006c0d00720c */ /* 0x004fc40003f06270 */
[-C--:B---3--:R-:W-:Y:S02]  /*c0a0*/  ISETP.GE.AND P1, PT, R12, R108.reuse, PT ;  /* 0x0000006c0c00720c */ /* 0x088fe40003f26270 */
[----:B----4-:R-:W-:-:S09]  /*c0b0*/  ISETP.GE.AND P2, PT, R3, R108, PT ;  /* 0x0000006c0300720c */ /* 0x010fd20003f46270 */
[----:B------:R-:W-:Y:S05]  /*c0c0*/  @P0 BRA `(.L_x_1681) ;  /* 0x0000000000b80947 */ /* 0x000fea0003800000 */
[----:B-----5:R-:W0:Y:S01]  /*c0d0*/  LDS.128 R12, [R114+0x4000] ;  /* 0x00400000720c7984 */ /* 0x020e220000000c00 */
[----:B------:R-:W-:Y:S02]  /*c0e0*/  SHF.R.U32.HI R3, RZ, 0x10, R71 ;  /* 0x00000010ff037819 */ /* 0x000fe40000011647 */
[----:B------:R-:W-:Y:S02]  /*c0f0*/  SHF.R.U32.HI R74, RZ, 0x10, R73 ;  /* 0x00000010ff4a7819 */ /* 0x000fe40000011649 */
[C---:B------:R-:W-:Y:S02]  /*c100*/  PRMT R3, R112.reuse, 0x5410, R3 ;  /* 0x0000541070037816 */ /* 0x040fe40000000003 */
[----:B------:R-:W-:Y:S02]  /*c110*/  PRMT R74, R112, 0x5432, R74 ;  /* 0x00005432704a7816 */ /* 0x000fe4000000004a */
[----:B------:R-:W-:Y:S01]  /*c120*/  SHF.R.U64 R70, R70, 0x10, R71 ;  /* 0x0000001046467819 */ /* 0x000fe20000001247 */
[C---:B------:R-:W-:Y:S01]  /*c130*/  IMAD.U32 R76, R3.reuse, 0x10000, RZ ;  /* 0x00010000034c7824 */ /* 0x040fe200078e00ff */
[----:B------:R-:W-:Y:S01]  /*c140*/  SHF.R.U64 R71, R72, 0x10, R73 ;  /* 0x0000001048477819 */ /* 0x000fe20000001249 */
[----:B------:R-:W-:Y:S01]  /*c150*/  IMAD.U32 R75, R74, 0x10000, RZ ;  /* 0x000100004a4b7824 */ /* 0x000fe200078e00ff */
[----:B------:R-:W-:-:S02]  /*c160*/  LOP3.LUT R72, R3, 0xffff0000, RZ, 0xc0, !PT ;  /* 0xffff000003487812 */ /* 0x000fc400078ec0ff */
[----:B------:R-:W-:Y:S02]  /*c170*/  LOP3.LUT R3, R74, 0xffff0000, RZ, 0xc0, !PT ;  /* 0xffff00004a037812 */ /* 0x000fe400078ec0ff */
[C---:B------:R-:W-:Y:S02]  /*c180*/  PRMT R71, R111.reuse, 0x5410, R71 ;  /* 0x000054106f477816 */ /* 0x040fe40000000047 */
[----:B------:R-:W-:Y:S02]  /*c190*/  PRMT R70, R111, 0x5432, R70 ;  /* 0x000054326f467816 */ /* 0x000fe40000000046 */
[C---:B0-----:R-:W-:Y:S01]  /*c1a0*/  LOP3.LUT R73, R15.reuse, 0xffff0000, RZ, 0xc0, !PT ;  /* 0xffff00000f497812 */ /* 0x041fe200078ec0ff */
[----:B------:R-:W-:Y:S01]  /*c1b0*/  IMAD.U32 R74, R15, 0x10000, RZ ;  /* 0x000100000f4a7824 */ /* 0x000fe200078e00ff */
[C---:B------:R-:W-:Y:S01]  /*c1c0*/  LOP3.LUT R92, R14.reuse, 0xffff0000, RZ, 0xc0, !PT ;  /* 0xffff00000e5c7812 */ /* 0x040fe200078ec0ff */
[----:B------:R-:W-:Y:S02]  /*c1d0*/  IMAD.U32 R14, R14, 0x10000, RZ ;  /* 0x000100000e0e7824 */ /* 0x000fe400078e00ff */
[C---:B------:R-:W-:Y:S01]  /*c1e0*/  FMUL.FTZ R15, R73.reuse, R3 ;  /* 0x00000003490f7220 */ /* 0x040fe20000410000 */
[----:B------:R-:W-:Y:S01]  /*c1f0*/  FMUL.FTZ R73, R73, R72 ;  /* 0x0000004849497220 */ /* 0x000fe20000410000 */
[C---:B------:R-:W-:Y:S01]  /*c200*/  FMUL.FTZ R77, R92.reuse, R75 ;  /* 0x0000004b5c4d7220 */ /* 0x040fe20000410000 */
[----:B------:R-:W-:Y:S01]  /*c210*/  FMUL.FTZ R92, R92, R76 ;  /* 0x0000004c5c5c7220 */ /* 0x000fe20000410000 */
[C---:B------:R-:W-:Y:S01]  /*c220*/  FFMA.FTZ R15, R74.reuse, R72, -R15 ;  /* 0x000000484a0f7223 */ /* 0x040fe2000001080f */
[----:B------:R-:W-:Y:S01]  /*c230*/  FFMA.FTZ R3, R74, R3, R73 ;  /* 0x000000034a037223 */ /* 0x000fe20000010049 */
[----:B------:R-:W-:Y:S01]  /*c240*/  FFMA.FTZ R77, R14, R76, -R77 ;  /* 0x0000004c0e4d7223 */ /* 0x000fe2000001084d */
        /* <DEDUP_REMOVED lines=8> */
[----:B------:R-:W-:Y:S01]  /*c2d0*/  FMUL.FTZ R74, R74, R75 ;  /* 0x0000004b4a4a7220 */ /* 0x000fe20000410000 */
[----:B------:R-:W-:Y:S02]  /*c2e0*/  F2FP.BF16.F32.PACK_AB R14, R14, R77 ;  /* 0x0000004d0e0e723e */ /* 0x000fe400000010ff */
[C---:B------:R-:W-:Y:S01]  /*c2f0*/  FFMA.FTZ R12, R72.reuse, R75, -R12 ;  /* 0x0000004b480c7223 */ /* 0x040fe2000001080c */
[----:B------:R-:W-:Y:S01]  /*c300*/  FFMA.FTZ R74, R72, R73, R74 ;  /* 0x00000049484a7223 */ /* 0x000fe2000001004a */
[C---:B------:R-:W-:Y:S01]  /*c310*/  LOP3.LUT R72, R13.reuse, 0xffff0000, RZ, 0xc0, !PT ;  /* 0xffff00000d487812 */ /* 0x040fe200078ec0ff */
[----:B------:R-:W-:Y:S01]  /*c320*/  IMAD.U32 R13, R13, 0x10000, RZ ;  /* 0x000100000d0d7824 */ /* 0x000fe200078e00ff */
[----:B------:R-:W-:Y:S02]  /*c330*/  F2FP.BF16.F32.PACK_AB R15, R3, R15 ;  /* 0x0000000f030f723e */ /* 0x000fe400000010ff */
[----:B------:R-:W-:Y:S01]  /*c340*/  F2FP.BF16.F32.PACK_AB R12, R74, R12 ;  /* 0x0000000c4a0c723e */ /* 0x000fe200000010ff */
[C---:B------:R-:W-:Y:S01]  /*c350*/  FMUL.FTZ R73, R72.reuse, R71 ;  /* 0x0000004748497220 */ /* 0x040fe20000410000 */
[----:B------:R-:W-:-:S03]  /*c360*/  FMUL.FTZ R72, R72, R70 ;  /* 0x0000004648487220 */ /* 0x000fc60000410000 */
[C---:B------:R-:W-:Y:S01]  /*c370*/  FFMA.FTZ R70, R13.reuse, R70, -R73 ;  /* 0x000000460d467223 */ /* 0x040fe20000010849 */
[----:B------:R-:W-:-:S05]  /*c380*/  FFMA.FTZ R13, R13, R71, R72 ;  /* 0x000000470d0d7223 */ /* 0x000fca0000010048 */
[----:B------:R-:W-:-:S05]  /*c390*/  F2FP.BF16.F32.PACK_AB R13, R13, R70 ;  /* 0x000000460d0d723e */ /* 0x000fca00000010ff */
[----:B------:R0:W-:Y:S02]  /*c3a0*/  STS.128 [R114+0x4000], R12 ;  /* 0x0040000c72007388 */ /* 0x0001e40000000c00 */
.L_x_1681:
[----:B------:R-:W-:Y:S05]  /*c3b0*/  BSYNC B2 ;  /* 0x0000000000027941 */ /* 0x000fea0003800000 */
.L_x_1680:
[----:B------:R-:W-:Y:S04]  /*c3c0*/  BSSY B2, `(.L_x_1682) ;  /* 0x0000030000027945 */ /* 0x000fe80003800000 */
[----:B------:R-:W-:Y:S05]  /*c3d0*/  @P1 BRA `(.L_x_1683) ;  /* 0x0000000000b81947 */ /* 0x000fea0003800000 */
[----:B0----5:R-:W0:Y:S01]  /*c3e0*/  LDS.128 R12, [R114+0x8000] ;  /* 0x00800000720c7984 */ /* 0x021e220000000c00 */
[----:B------:R-:W-:Y:S02]  /*c3f0*/  SHF.R.U64 R3, R66, 0x10, R67 ;  /* 0x0000001042037819 */ /* 0x000fe40000001243 */
[----:B------:R-:W-:Y:S02]  /*c400*/  SHF.R.U32.HI R66, RZ, 0x10, R69 ;  /* 0x00000010ff427819 */ /* 0x000fe40000011645 */
[----:B------:R-:W-:Y:S02]  /*c410*/  SHF.R.U32.HI R67, RZ, 0x10, R67 ;  /* 0x00000010ff437819 */ /* 0x000fe40000011643 */
[C---:B------:R-:W-:Y:S02]  /*c420*/  PRMT R66, R110.reuse, 0x5432, R66 ;  /* 0x000054326e427816 */ /* 0x040fe40000000042 */
[----:B------:R-:W-:Y:S02]  /*c430*/  PRMT R67, R110, 0x5410, R67 ;  /* 0x000054106e437816 */ /* 0x000fe40000000043 */
[----:B------:R-:W-:Y:S01]  /*c440*/  SHF.R.U64 R68, R68, 0x10, R69 ;  /* 0x0000001044447819 */ /* 0x000fe20000001245 */
[----:B------:R-:W-:Y:S01]  /*c450*/  IMAD.U32 R70, R66, 0x10000, RZ ;  /* 0x0001000042467824 */ /* 0x000fe200078e00ff */
[----:B------:R-:W-:Y:S01]  /*c460*/  PRMT R3, R109, 0x5432, R3 ;  /* 0x000054326d037816 */ /* 0x000fe20000000003 */
[C---:B------:R-:W-:Y:S01]  /*c470*/  IMAD.U32 R72, R67.reuse, 0x10000, RZ ;  /* 0x0001000043487824 */ /* 0x040fe200078e00ff */
[----:B------:R-:W-:-:S02]  /*c480*/  LOP3.LUT R67, R67, 0xffff0000, RZ, 0xc0, !PT ;  /* 0xffff000043437812 */ /* 0x000fc400078ec0ff */
[----:B------:R-:W-:Y:S02]  /*c490*/  PRMT R68, R109, 0x5410, R68 ;  /* 0x000054106d447816 */ /* 0x000fe40000000044 */
[C---:B0-----:R-:W-:Y:S01]  /*c4a0*/  LOP3.LUT R71, R14.reuse, 0xffff0000, RZ, 0xc0, !PT ;  /* 0xffff00000e477812 */ /* 0x041fe200078ec0ff */
[----:B------:R-:W-:-:S04]  /*c4b0*/  IMAD.U32 R69, R14, 0x10000, RZ ;  /* 0x000100000e457824 */ /* 0x000fc800078e00ff */
[C---:B------:R-:W-:Y:S01]  /*c4c0*/  FMUL.FTZ R14, R71.reuse, R70 ;  /* 0x00000046470e7220 */ /* 0x040fe20000410000 */
[----:B------:R-:W-:-:S03]  /*c4d0*/  FMUL.FTZ R71, R71, R72 ;  /* 0x0000004847477220 */ /* 0x000fc60000410000 */
[C---:B------:R-:W-:Y:S01]  /*c4e0*/  FFMA.FTZ R14, R69.reuse, R72, -R14 ;  /* 0x00000048450e7223 */ /* 0x040fe2000001080e */
[----:B------:R-:W-:Y:S01]  /*c4f0*/  FFMA.FTZ R69, R69, R70, R71 ;  /* 0x0000004645457223 */ /* 0x000fe20000010047 */
[----:B------:R-:W-:Y:S02]  /*c500*/  LOP3.LUT R70, R66, 0xffff0000, RZ, 0xc0, !PT ;  /* 0xffff000042467812 */ /* 0x000fe400078ec0ff */
[C---:B------:R-:W-:Y:S01]  /*c510*/  LOP3.LUT R66, R15.reuse, 0xffff0000, RZ, 0xc0, !PT ;  /* 0xffff00000f427812 */ /* 0x040fe200078ec0ff */
[----:B------:R-:W-:Y:S01]  /*c520*/  IMAD.U32 R15, R15, 0x10000, RZ ;  /* 0x000100000f0f7824 */ /* 0x000fe200078e00ff */
[----:B------:R-:W-:-:S03]  /*c530*/  F2FP.BF16.F32.PACK_AB R14, R69, R14 ;  /* 0x0000000e450e723e */ /* 0x000fc600000010ff */
[C---:B------:R-:W-:Y:S01]  /*c540*/  FMUL.FTZ R71, R66.reuse, R70 ;  /* 0x0000004642477220 */ /* 0x040fe20000410000 */
[----:B------:R-:W-:-:S03]  /*c550*/  FMUL.FTZ R72, R66, R67 ;  /* 0x0000004342487220 */ /* 0x000fc60000410000 */
        /* <DEDUP_REMOVED lines=21> */
[----:B------:R1:W-:Y:S02]  /*c6b0*/  STS.128 [R114+0x8000], R12 ;  /* 0x0080000c72007388 */ /* 0x0003e40000000c00 */
.L_x_1683:
[----:B------:R-:W-:Y:S05]  /*c6c0*/  BSYNC B2 ;  /* 0x0000000000027941 */ /* 0x000fea0003800000 */
.L_x_1682:
[----:B------:R-:W-:Y:S05]  /*c6d0*/  @P2 BRA `(.L_x_1677) ;  /* 0x0000000000b82947 */ /* 0x000fea0003800000 */
[----:B01---5:R-:W0:Y:S01]  /*c6e0*/  LDS.128 R12, [R114+0xc000] ;  /* 0x00c00000720c7984 */ /* 0x023e220000000c00 */
[----:B------:R-:W-:Y:S02]  /*c6f0*/  SHF.R.U64 R3, R62, 0x10, R63 ;  /* 0x000000103e037819 */ /* 0x000fe4000000123f */
[--C-:B------:R-:W-:Y:S02]  /*c700*/  SHF.R.U64 R62, R64, 0x10, R65.reuse ;  /* 0x00000010403e7819 */ /* 0x100fe40000001241 */
[----:B------:R-:W-:Y:S02]  /*c710*/  SHF.R.U32.HI R64, RZ, 0x10, R65 ;  /* 0x00000010ff407819 */ /* 0x000fe40000011641 */
[----:B------:R-:W-:Y:S02]  /*c720*/  SHF.R.U32.HI R63, RZ, 0x10, R63 ;  /* 0x00000010ff3f7819 */ /* 0x000fe4000001163f */
[----:B------:R-:W-:Y:S02]  /*c730*/  PRMT R62, R99, 0x5410, R62 ;  /* 0x00005410633e7816 */ /* 0x000fe4000000003e */
[----:B------:R-:W-:-:S02]  /*c740*/  PRMT R3, R98, 0x5410, R3 ;  /* 0x0000541062037816 */ /* 0x000fc40000000003 */
[----:B------:R-:W-:Y:S02]  /*c750*/  PRMT R99, R99, 0x5432, R64 ;  /* 0x0000543263637816 */ /* 0x000fe40000000040 */
[----:B------:R-:W-:-:S03]  /*c760*/  PRMT R98, R98, 0x5432, R63 ;  /* 0x0000543262627816 */ /* 0x000fc6000000003f */
[C---:B------:R-:W-:Y:S01]  /*c770*/  IMAD.U32 R68, R99.reuse, 0x10000, RZ ;  /* 0x0001000063447824 */ /* 0x040fe200078e00ff */
[----:B------:R-:W-:Y:S02]  /*c780*/  LOP3.LUT R99, R99, 0xffff0000, RZ, 0xc0, !PT ;  /* 0xffff000063637812 */ /* 0x000fe400078ec0ff */
[----:B0-----:R-:W-:Y:S01]  /*c790*/  LOP3.LUT R64, R14, 0xffff0000, RZ, 0xc0, !PT ;  /* 0xffff00000e407812 */ /* 0x001fe200078ec0ff */
[C---:B------:R-:W-:Y:S01]  /*c7a0*/  IMAD.U32 R67, R12.reuse, 0x10000, RZ ;  /* 0x000100000c437824 */ /* 0x040fe200078e00ff */
[----:B------:R-:W-:Y:S01]  /*c7b0*/  LOP3.LUT R65, R12, 0xffff0000, RZ, 0xc0, !PT ;  /* 0xffff00000c417812 */ /* 0x000fe200078ec0ff */
[----:B------:R-:W-:Y:S02]  /*c7c0*/  IMAD.U32 R63, R14, 0x10000, RZ ;  /* 0x000100000e3f7824 */ /* 0x000fe400078e00ff */
[C---:B------:R-:W-:Y:S01]  /*c7d0*/  IMAD.U32 R12, R98.reuse, 0x10000, RZ ;  /* 0x00010000620c7824 */ /* 0x040fe200078e00ff */
[----:B------:R-:W-:Y:S01]  /*c7e0*/  LOP3.LUT R98, R98, 0xffff0000, RZ, 0xc0, !PT ;  /* 0xffff000062627812 */ /* 0x000fe200078ec0ff */
[C---:B------:R-:W-:Y:S01]  /*c7f0*/  IMAD.U32 R14, R15.reuse, 0x10000, RZ ;  /* 0x000100000f0e7824 */ /* 0x040fe200078e00ff */
[----:B------:R-:W-:Y:S01]  /*c800*/  LOP3.LUT R15, R15, 0xffff0000, RZ, 0xc0, !PT ;  /* 0xffff00000f0f7812 */ /* 0x000fe200078ec0ff */
[C---:B------:R-:W-:Y:S01]  /*c810*/  FMUL.FTZ R69, R64.reuse, R68 ;  /* 0x0000004440457220 */ /* 0x040fe20000410000 */
[-C--:B------:R-:W-:Y:S01]  /*c820*/  FMUL.FTZ R64, R64, R12.reuse ;  /* 0x0000000c40407220 */ /* 0x080fe20000410000 */
[C---:B------:R-:W-:Y:S01]  /*c830*/  IMAD.U32 R66, R13.reuse, 0x10000, RZ ;  /* 0x000100000d427824 */ /* 0x040fe200078e00ff */
[----:B------:R-:W-:Y:S01]  /*c840*/  LOP3.LUT R13, R13, 0xffff0000, RZ, 0xc0, !PT ;  /* 0xffff00000d0d7812 */ /* 0x000fe200078ec0ff */
[-C--:B------:R-:W-:Y:S01]  /*c850*/  FMUL.FTZ R70, R15, R99.reuse ;  /* 0x000000630f467220 */ /* 0x080fe20000410000 */
[C---:B------:R-:W-:Y:S01]  /*c860*/  FFMA.FTZ R69, R63.reuse, R12, -R69 ;  /* 0x0000000c3f457223 */ /* 0x040fe20000010845 */
[----:B------:R-:W-:Y:S01]  /*c870*/  FFMA.FTZ R64, R63, R68, R64 ;  /* 0x000000443f407223 */ /* 0x000fe20000010040 */
[-C--:B------:R-:W-:Y:S01]  /*c880*/  FMUL.FTZ R15, R15, R98.reuse ;  /* 0x000000620f0f7220 */ /* 0x080fe20000410000 */
[C---:B------:R-:W-:Y:S01]  /*c890*/  IMAD.U32 R12, R62.reuse, 0x10000, RZ ;  /* 0x000100003e0c7824 */ /* 0x040fe200078e00ff */
[----:B------:R-:W-:Y:S01]  /*c8a0*/  LOP3.LUT R62, R62, 0xffff0000, RZ, 0xc0, !PT ;  /* 0xffff00003e3e7812 */ /* 0x000fe200078ec0ff */
[C---:B------:R-:W-:Y:S01]  /*c8b0*/  IMAD.U32 R63, R3.reuse, 0x10000, RZ ;  /* 0x00010000033f7824 */ /* 0x040fe200078e00ff */
[----:B------:R-:W-:Y:S01]  /*c8c0*/  LOP3.LUT R3, R3, 0xffff0000, RZ, 0xc0, !PT ;  /* 0xffff000003037812 */ /* 0x000fe200078ec0ff */
[C---:B------:R-:W-:Y:S01]  /*c8d0*/  FFMA.FTZ R70, R14.reuse, R98, -R70 ;  /* 0x000000620e467223 */ /* 0x040fe20000010846 */
[----:B------:R-:W-:Y:S01]  /*c8e0*/  FFMA.FTZ R15, R14, R99, R15 ;  /* 0x000000630e0f7223 */ /* 0x000fe2000001000f */
        /* <DEDUP_REMOVED lines=13> */
.L_x_1677:
[----:B------:R-:W-:Y:S05]  /*c9c0*/  BSYNC B1 ;  /* 0x0000000000017941 */ /* 0x000fea0003800000 */
.L_x_1676:
[----:B------:R-:W3:Y:S01]  /*c9d0*/  LDL R3, [R1+0xc8] ;  /* 0x0000c80001037983 */ /* 0x000ee20000100800 */
[----:B------:R-:W-:Y:S01]  /*c9e0*/  BSSY B1, `(.L_x_1684) ;  /* 0x00000ce000017945 */ /* 0x000fe20003800000 */
[----:B---3--:R-:W-:-:S13]  /*c9f0*/  ISETP.GE.AND P0, PT, R3, R0, PT ;  /* 0x000000000300720c */ /* 0x008fda0003f06270 */
[----:B------:R-:W-:Y:S05]  /*ca00*/  @P0 BRA `(.L_x_1685) ;  /* 0x0000000c002c0947 */ /* 0x000fea0003800000 */
[----:B012---:R-:W2:Y:S01]  /*ca10*/  LDL R14, [R1+0x18] ;  /* 0x00001800010e7983 */ /* 0x007ea20000100800 */
[----:B------:R-:W0:Y:S03]  /*ca20*/  LDC R3, c[0x0][0x3f4] ;  /* 0x0000fd00ff037b82 */ /* 0x000e260000000800 */
[----:B------:R-:W3:Y:S04]  /*ca30*/  LDL R13, [R1+0x48] ;  /* 0x00004800010d7983 */ /* 0x000ee80000100800 */
[----:B------:R-:W4:Y:S04]  /*ca40*/  LDL R12, [R1+0x4c] ;  /* 0x00004c00010c7983 */ /* 0x000f280000100800 */
[----:B------:R1:W5:Y:S01]  /*ca50*/  LDL R67, [R1+0x74] ;  /* 0x0000740001437983 */ /* 0x0003620000100800 */
[----:B------:R-:W-:Y:S01]  /*ca60*/  BSSY B2, `(.L_x_1686) ;  /* 0x0000034000027945 */ /* 0x000fe20003800000 */
[----:B0-----:R-:W-:-:S02]  /*ca70*/  ISETP.GE.AND P0, PT, R204, R3, PT ;  /* 0x00000003cc00720c */ /* 0x001fc40003f06270 */
[-C--:B--2---:R-:W-:Y:S02]  /*ca80*/  ISETP.GE.AND P1, PT, R14, R3.reuse, PT ;  /* 0x000000030e00720c */ /* 0x084fe40003f26270 */
[-C--:B---3--:R-:W-:Y:S02]  /*ca90*/  ISETP.GE.AND P2, PT, R13, R3.reuse, PT ;  /* 0x000000030d00720c */ /* 0x088fe40003f46270 */
[----:B----4-:R-:W-:-:S07]  /*caa0*/  ISETP.GE.AND P3, PT, R12, R3, PT ;  /* 0x000000030c00720c */ /* 0x010fce0003f66270 */
[----:B-1----:R-:W-:Y:S06]  /*cab0*/  @P0 BRA `(.L_x_1687) ;  /* 0x0000000000b80947 */ /* 0x002fec0003800000 */
[----:B-----5:R-:W0:Y:S01]  /*cac0*/  LDS.128 R12, [R67+0x1000] ;  /* 0x00100000430c7984 */ /* 0x020e220000000c00 */
        /* <DEDUP_REMOVED lines=45> */
.L_x_1687:
[----:B------:R-:W-:Y:S05]  /*cda0*/  BSYNC B2 ;  /* 0x0000000000027941 */ /* 0x000fea0003800000 */
.L_x_1686:
[----:B------:R-:W-:Y:S04]  /*cdb0*/  BSSY B2, `(.L_x_1688) ;  /* 0x0000030000027945 */ /* 0x000fe80003800000 */
[----:B------:R-:W-:Y:S05]  /*cdc0*/  @P1 BRA `(.L_x_1689) ;  /* 0x0000000000b81947 */ /* 0x000fea0003800000 */
[----:B0----5:R-:W0:Y:S01]  /*cdd0*/  LDS.128 R12, [R67+0x5000] ;  /* 0x00500000430c7984 */ /* 0x021e220000000c00 */
[--C-:B------:R-:W-:Y:S02]  /*cde0*/  SHF.R.U64 R58, R54, 0x10, R55.reuse ;  /* 0x00000010363a7819 */ /* 0x100fe40000001237 */
[----:B------:R-:W-:Y:S02]  /*cdf0*/  SHF.R.U32.HI R54, RZ, 0x10, R55 ;  /* 0x00000010ff367819 */ /* 0x000fe40000011637 */
[--C-:B------:R-:W-:Y:S02]  /*ce00*/  SHF.R.U64 R55, R56, 0x10, R57.reuse ;  /* 0x0000001038377819 */ /* 0x100fe40000001239 */
[----:B------:R-:W-:Y:S02]  /*ce10*/  SHF.R.U32.HI R57, RZ, 0x10, R57 ;  /* 0x00000010ff397819 */ /* 0x000fe40000011639 */
[C---:B------:R-:W-:Y:S02]  /*ce20*/  PRMT R3, R103.reuse, 0x5410, R58 ;  /* 0x0000541067037816 */ /* 0x040fe4000000003a */
[----:B------:R-:W-:-:S02]  /*ce30*/  PRMT R103, R103, 0x5432, R54 ;  /* 0x0000543267677816 */ /* 0x000fc40000000036 */
[C---:B------:R-:W-:Y:S02]  /*ce40*/  PRMT R54, R104.reuse, 0x5410, R55 ;  /* 0x0000541068367816 */ /* 0x040fe40000000037 */
[----:B------:R-:W-:Y:S01]  /*ce50*/  PRMT R104, R104, 0x5432, R57 ;  /* 0x0000543268687816 */ /* 0x000fe20000000039 */
[C---:B------:R-:W-:Y:S01]  /*ce60*/  IMAD.U32 R56, R103.reuse, 0x10000, RZ ;  /* 0x0001000067387824 */ /* 0x040fe200078e00ff */
[----:B------:R-:W-:Y:S02]  /*ce70*/  LOP3.LUT R61, R103, 0xffff0000, RZ, 0xc0, !PT ;  /* 0xffff0000673d7812 */ /* 0x000fe400078ec0ff */
[C---:B------:R-:W-:Y:S01]  /*ce80*/  LOP3.LUT R57, R104.reuse, 0xffff0000, RZ, 0xc0, !PT ;  /* 0xffff000068397812 */ /* 0x040fe200078ec0ff */
[----:B------:R-:W-:Y:S01]  /*ce90*/  IMAD.U32 R60, R104, 0x10000, RZ ;  /* 0x00010000683c7824 */ /* 0x000fe200078e00ff */
[C---:B0-----:R-:W-:Y:S01]  /*cea0*/  LOP3.LUT R63, R14.reuse, 0xffff0000, RZ, 0xc0, !PT ;  /* 0xffff00000e3f7812 */ /* 0x041fe200078ec0ff */
[----:B------:R-:W-:Y:S01]  /*ceb0*/  IMAD.U32 R59, R14, 0x10000, RZ ;  /* 0x000100000e3b7824 */ /* 0x000fe200078e00ff */
[C---:B------:R-:W-:Y:S01]  /*cec0*/  LOP3.LUT R58, R15.reuse, 0xffff0000, RZ, 0xc0, !PT ;  /* 0xffff00000f3a7812 */ /* 0x040fe200078ec0ff */
[----:B------:R-:W-:-:S02]  /*ced0*/  IMAD.U32 R14, R15, 0x10000, RZ ;  /* 0x000100000f0e7824 */ /* 0x000fc400078e00ff */
[C---:B------:R-:W-:Y:S01]  /*cee0*/  FMUL.FTZ R62, R63.reuse, R60 ;  /* 0x0000003c3f3e7220 */ /* 0x040fe20000410000 */
[-C--:B------:R-:W-:Y:S01]  /*cef0*/  FMUL.FTZ R63, R63, R56.reuse ;  /* 0x000000383f3f7220 */ /* 0x080fe20000410000 */
[----:B------:R-:W-:Y:S01]  /*cf00*/  FMUL.FTZ R65, R58, R57 ;  /* 0x000000393a417220 */ /* 0x000fe20000410000 */
[----:B------:R-:W-:Y:S02]  /*cf10*/  IMAD.U32 R55, R12, 0x10000, RZ ;  /* 0x000100000c377824 */ /* 0x000fe400078e00ff */
[C---:B------:R-:W-:Y:S01]  /*cf20*/  FFMA.FTZ R56, R59.reuse, R56, -R62 ;  /* 0x000000383b387223 */ /* 0x040fe2000001083e */
[----:B------:R-:W-:Y:S01]  /*cf30*/  FFMA.FTZ R59, R59, R60, R63 ;  /* 0x0000003c3b3b7223 */ /* 0x000fe2000001003f */
[C---:B------:R-:W-:Y:S02]  /*cf40*/  IMAD.U32 R15, R13.reuse, 0x10000, RZ ;  /* 0x000100000d0f7824 */ /* 0x040fe400078e00ff */
[-C--:B------:R-:W-:Y:S01]  /*cf50*/  FMUL.FTZ R63, R58, R61.reuse ;  /* 0x0000003d3a3f7220 */ /* 0x080fe20000410000 */
[----:B------:R-:W-:Y:S01]  /*cf60*/  IMAD.U32 R60, R54, 0x10000, RZ ;  /* 0x00010000363c7824 */ /* 0x000fe200078e00ff */
[----:B------:R-:W-:Y:S01]  /*cf70*/  LOP3.LUT R12, R12, 0xffff0000, RZ, 0xc0, !PT ;  /* 0xffff00000c0c7812 */ /* 0x000fe200078ec0ff */
[----:B------:R-:W-:Y:S01]  /*cf80*/  FFMA.FTZ R58, R14, R61, -R65 ;  /* 0x0000003d0e3a7223 */ /* 0x000fe20000010841 */
[----:B------:R-:W-:Y:S01]  /*cf90*/  LOP3.LUT R13, R13, 0xffff0000, RZ, 0xc0, !PT ;  /* 0xffff00000d0d7812 */ /* 0x000fe200078ec0ff */
[C---:B------:R-:W-:Y:S01]  /*cfa0*/  IMAD.U32 R61, R3.reuse, 0x10000, RZ ;  /* 0x00010000033d7824 */ /* 0x040fe200078e00ff */
        /* <DEDUP_REMOVED lines=16> */
.L_x_1689:
[----:B------:R-:W-:Y:S05]  /*d0b0*/  BSYNC B2 ;  /* 0x0000000000027941 */ /* 0x000fea0003800000 */
.L_x_1688:
[----:B------:R-:W-:Y:S04]  /*d0c0*/  BSSY B2, `(.L_x_1690) ;  /* 0x0000030000027945 */ /* 0x000fe80003800000 */
[----:B------:R-:W-:Y:S05]  /*d0d0*/  @P2 BRA `(.L_x_1691) ;  /* 0x0000000000b82947 */ /* 0x000fea0003800000 */
[----:B01---5:R-:W0:Y:S01]  /*d0e0*/  LDS.128 R12, [R67+0x9000] ;  /* 0x00900000430c7984 */ /* 0x023e220000000c00 */
[----:B------:R-:W-:Y:S02]  /*d0f0*/  SHF.R.U64 R3, R52, 0x10, R53 ;  /* 0x0000001034037819 */ /* 0x000fe40000001235 */
[----:B------:R-:W-:Y:S02]  /*d100*/  SHF.R.U64 R50, R50, 0x10, R51 ;  /* 0x0000001032327819 */ /* 0x000fe40000001233 */
[----:B------:R-:W-:Y:S02]  /*d110*/  SHF.R.U32.HI R53, RZ, 0x10, R53 ;  /* 0x00000010ff357819 */ /* 0x000fe40000011635 */
[----:B------:R-:W-:Y:S02]  /*d120*/  SHF.R.U32.HI R54, RZ, 0x10, R51 ;  /* 0x00000010ff367819 */ /* 0x000fe40000011633 */
[----:B------:R-:W-:Y:S02]  /*d130*/  PRMT R52, R96, 0x5432, R3 ;  /* 0x0000543260347816 */ /* 0x000fe40000000003 */
[----:B------:R-:W-:-:S02]  /*d140*/  PRMT R50, R97, 0x5432, R50 ;  /* 0x0000543261327816 */ /* 0x000fc40000000032 */
[----:B------:R-:W-:Y:S02]  /*d150*/  PRMT R96, R96, 0x5410, R53 ;  /* 0x0000541060607816 */ /* 0x000fe40000000035 */
[----:B------:R-:W-:-:S03]  /*d160*/  PRMT R97, R97, 0x5410, R54 ;  /* 0x0000541061617816 */ /* 0x000fc60000000036 */
[C---:B------:R-:W-:Y:S01]  /*d170*/  IMAD.U32 R57, R96.reuse, 0x10000, RZ ;  /* 0x0001000060397824 */ /* 0x040fe200078e00ff */
[----:B------:R-:W-:Y:S01]  /*d180*/  LOP3.LUT R96, R96, 0xffff0000, RZ, 0xc0, !PT ;  /* 0xffff000060607812 */ /* 0x000fe200078ec0ff */
[C---:B------:R-:W-:Y:S01]  /*d190*/  IMAD.U32 R56, R97.reuse, 0x10000, RZ ;  /* 0x0001000061387824 */ /* 0x040fe200078e00ff */
[----:B------:R-:W-:Y:S02]  /*d1a0*/  LOP3.LUT R58, R97, 0xffff0000, RZ, 0xc0, !PT ;  /* 0xffff0000613a7812 */ /* 0x000fe400078ec0ff */
[C---:B0-----:R-:W-:Y:S01]  /*d1b0*/  LOP3.LUT R54, R14.reuse, 0xffff0000, RZ, 0xc0, !PT ;  /* 0xffff00000e367812 */ /* 0x041fe200078ec0ff */
[----:B------:R-:W-:Y:S01]  /*d1c0*/  IMAD.U32 R53, R14, 0x10000, RZ ;  /* 0x000100000e357824 */ /* 0x000fe200078e00ff */
[C---:B------:R-:W-:Y:S01]  /*d1d0*/  LOP3.LUT R55, R15.reuse, 0xffff0000, RZ, 0xc0, !PT ;  /* 0xffff00000f377812 */ /* 0x040fe200078ec0ff */
[----:B------:R-:W-:Y:S01]  /*d1e0*/  IMAD.U32 R51, R15, 0x10000, RZ ;  /* 0x000100000f337824 */ /* 0x000fe200078e00ff */
[C---:B------:R-:W-:Y:S01]  /*d1f0*/  LOP3.LUT R15, R13.reuse, 0xffff0000, RZ, 0xc0, !PT ;  /* 0xffff00000d0f7812 */ /* 0x040fe200078ec0ff */
[C---:B------:R-:W-:Y:S01]  /*d200*/  FMUL.FTZ R60, R54.reuse, R57 ;  /* 0x00000039363c7220 */ /* 0x040fe20000410000 */
[----:B------:R-:W-:Y:S01]  /*d210*/  FMUL.FTZ R54, R54, R56 ;  /* 0x0000003836367220 */ /* 0x000fe20000410000 */
[----:B------:R-:W-:-:S02]  /*d220*/  IMAD.U32 R3, R13, 0x10000, RZ ;  /* 0x000100000d037824 */ /* 0x000fc400078e00ff */
[----:B------:R-:W-:Y:S01]  /*d230*/  FMUL.FTZ R62, R55, R96 ;  /* 0x00000060373e7220 */ /* 0x000fe20000410000 */
[C---:B------:R-:W-:Y:S01]  /*d240*/  FFMA.FTZ R13, R53.reuse, R56, -R60 ;  /* 0x00000038350d7223 */ /* 0x040fe2000001083c */
[----:B------:R-:W-:Y:S01]  /*d250*/  FFMA.FTZ R60, R53, R57, R54 ;  /* 0x00000039353c7223 */ /* 0x000fe20000010036 */
[-C--:B------:R-:W-:Y:S01]  /*d260*/  FMUL.FTZ R54, R55, R58.reuse ;  /* 0x0000003a37367220 */ /* 0x080fe20000410000 */
[C---:B------:R-:W-:Y:S01]  /*d270*/  IMAD.U32 R55, R52.reuse, 0x10000, RZ ;  /* 0x0001000034377824 */ /* 0x040fe200078e00ff */
        /* <DEDUP_REMOVED lines=8> */
[C---:B------:R-:W-:Y:S01]  /*d300*/  FMUL.FTZ R51, R12.reuse, R55 ;  /* 0x000000370c337220 */ /* 0x040fe20000410000 */
[-C--:B------:R-:W-:Y:S01]  /*d310*/  FMUL.FTZ R54, R12, R53.reuse ;  /* 0x000000350c367220 */ /* 0x080fe20000410000 */
[-C--:B------:R-:W-:Y:S01]  /*d320*/  FMUL.FTZ R15, R15, R50.reuse ;  /* 0x000000320f0f7220 */ /* 0x080fe20000410000 */
[C---:B------:R-:W-:Y:S01]  /*d330*/  FFMA.FTZ R56, R3.reuse, R50, -R56 ;  /* 0x0000003203387223 */ /* 0x040fe20000010838 */
[C---:B------:R-:W-:Y:S01]  /*d340*/  FFMA.FTZ R12, R14.reuse, R53, -R51 ;  /* 0x000000350e0c7223 */ /* 0x040fe20000010833 */
[----:B------:R-:W-:Y:S01]  /*d350*/  FFMA.FTZ R55, R14, R55, R54 ;  /* 0x000000370e377223 */ /* 0x000fe20000010036 */
[----:B------:R-:W-:Y:S01]  /*d360*/  FFMA.FTZ R3, R3, R52, R15 ;  /* 0x0000003403037223 */ /* 0x000fe2000001000f */
[----:B------:R-:W-:-:S02]  /*d370*/  F2FP.BF16.F32.PACK_AB R14, R60, R13 ;  /* 0x0000000d3c0e723e */ /* 0x000fc400000010ff */
[----:B------:R-:W-:Y:S02]  /*d380*/  F2FP.BF16.F32.PACK_AB R15, R57, R62 ;  /* 0x0000003e390f723e */ /* 0x000fe400000010ff */
[----:B------:R-:W-:Y:S02]  /*d390*/  F2FP.BF16.F32.PACK_AB R12, R55, R12 ;  /* 0x0000000c370c723e */ /* 0x000fe400000010ff */
[----:B------:R-:W-:-:S05]  /*d3a0*/  F2FP.BF16.F32.PACK_AB R13, R3, R56 ;  /* 0x00000038030d723e */ /* 0x000fca00000010ff */
[----:B------:R2:W-:Y:S02]  /*d3b0*/  STS.128 [R67+0x9000], R12 ;  /* 0x0090000c43007388 */ /* 0x0005e40000000c00 */
.L_x_1691:
[----:B------:R-:W-:Y:S05]  /*d3c0*/  BSYNC B2 ;  /* 0x0000000000027941 */ /* 0x000fea0003800000 */
.L_x_1690:
[----:B------:R-:W-:Y:S05]  /*d3d0*/  @P3 BRA `(.L_x_1685) ;  /* 0x0000000000b83947 */ /* 0x000fea0003800000 */
[----:B012--5:R-:W0:Y:S01]  /*d3e0*/  LDS.128 R12, [R67+0xd000] ;  /* 0x00d00000430c7984 */ /* 0x027e220000000c00 */
        /* <DEDUP_REMOVED lines=13> */
[C---:B------:R-:W-:Y:S01]  /*d4c0*/  IMAD.U32 R48, R15.reuse, 0x10000, RZ ;  /* 0x000100000f307824 */ /* 0x040fe200078e00ff */
[----:B------:R-:W-:Y:S01]  /*d4d0*/  LOP3.LUT R15, R15, 0xffff0000, RZ, 0xc0, !PT ;  /* 0xffff00000f0f7812 */ /* 0x000fe200078ec0ff */
[----:B------:R-:W-:Y:S02]  /*d4e0*/  IMAD.U32 R46, R14, 0x10000, RZ ;  /* 0x000100000e2e7824 */ /* 0x000fe400078e00ff */
[C---:B------:R-:W-:Y:S01]  /*d4f0*/  FMUL.FTZ R53, R47.reuse, R52 ;  /* 0x000000342f357220 */ /* 0x040fe20000410000 */
[----:B------:R-:W-:Y:S01]  /*d500*/  FMUL.FTZ R47, R47, R50 ;  /* 0x000000322f2f7220 */ /* 0x000fe20000410000 */
[----:B------:R-:W-:Y:S01]  /*d510*/  FMUL.FTZ R57, R15, R87 ;  /* 0x000000570f397220 */ /* 0x000fe20000410000 */
[----:B------:R-:W-:-:S02]  /*d520*/  IMAD.U32 R3, R12, 0x10000, RZ ;  /* 0x000100000c037824 */ /* 0x000fc400078e00ff */
[C---:B------:R-:W-:Y:S01]  /*d530*/  FFMA.FTZ R54, R46.reuse, R50, -R53 ;  /* 0x000000322e367223 */ /* 0x040fe20000010835 */
[----:B------:R-:W-:Y:S01]  /*d540*/  FFMA.FTZ R55, R46, R52, R47 ;  /* 0x000000342e377223 */ /* 0x000fe2000001002f */
[-C--:B------:R-:W-:Y:S01]  /*d550*/  FMUL.FTZ R47, R15, R86.reuse ;  /* 0x000000560f2f7220 */ /* 0x080fe20000410000 */
[----:B------:R-:W-:Y:S01]  /*d560*/  IMAD.U32 R14, R13, 0x10000, RZ ;  /* 0x000100000d0e7824 */ /* 0x000fe200078e00ff */
[----:B------:R-:W-:Y:S01]  /*d570*/  LOP3.LUT R12, R12, 0xffff0000, RZ, 0xc0, !PT ;  /* 0xffff00000c0c7812 */ /* 0x000fe200078ec0ff */
[----:B------:R-:W-:Y:S01]  /*d580*/  IMAD.U32 R46, R51, 0x10000, RZ ;  /* 0x00010000332e7824 */ /* 0x000fe200078e00ff */
[----:B------:R-:W-:Y:S01]  /*d590*/  LOP3.LUT R13, R13, 0xffff0000, RZ, 0xc0, !PT ;  /* 0xffff00000d0d7812 */ /* 0x000fe200078ec0ff */
[----:B------:R-:W-:Y:S01]  /*d5a0*/  IMAD.U32 R15, R49, 0x10000, RZ ;  /* 0x00010000310f7824 */ /* 0x000fe200078e00ff */
[----:B------:R-:W-:Y:S01]  /*d5b0*/  LOP3.LUT R51, R51, 0xffff0000, RZ, 0xc0, !PT ;  /* 0xffff000033337812 */ /* 0x000fe200078ec0ff */
[C---:B------:R-:W-:Y:S01]  /*d5c0*/  FFMA.FTZ R57, R48.reuse, R86, -R57 ;  /* 0x0000005630397223 */ /* 0x040fe20000010839 */
[----:B------:R-:W-:Y:S01]  /*d5d0*/  LOP3.LUT R49, R49, 0xffff0000, RZ, 0xc0, !PT ;  /* 0xffff000031317812 */ /* 0x000fe200078ec0ff */
[----:B------:R-:W-:Y:S01]  /*d5e0*/  FFMA.FTZ R52, R48, R87, R47 ;  /* 0x0000005730347223 */ /* 0x000fe2000001002f */
[CC--:B------:R-:W-:Y:S01]  /*d5f0*/  FMUL.FTZ R48, R12.reuse, R46.reuse ;  /* 0x0000002e0c307220 */ /* 0x0c0fe20000410000 */
        /* <DEDUP_REMOVED lines=12> */
.L_x_1685:
[----:B------:R-:W-:Y:S05]  /*d6c0*/  BSYNC B1 ;  /* 0x0000000000017941 */ /* 0x000fea0003800000 */
.L_x_1684:
[----:B------:R-:W-:Y:S01]  /*d6d0*/  VIADD R3, R113, 0x40 ;  /* 0x0000004071037836 */ /* 0x000fe20000000000 */
[----:B------:R-:W-:Y:S04]  /*d6e0*/  BSSY B1, `(.L_x_1692) ;  /* 0x00000ce000017945 */ /* 0x000fe80003800000 */
[----:B------:R-:W-:-:S13]  /*d6f0*/  ISETP.GE.AND P0, PT, R3, R0, PT ;  /* 0x000000000300720c */ /* 0x000fda0003f06270 */
[----:B------:R-:W-:Y:S05]  /*d700*/  @P0 BRA `(.L_x_1693) ;  /* 0x0000000c002c0947 */ /* 0x000fea0003800000 */
[----:B0123--:R-:W2:Y:S01]  /*d710*/  LDL R14, [R1+0x18] ;  /* 0x00001800010e7983 */ /* 0x00fea20000100800 */
        /* <DEDUP_REMOVED lines=56> */
.L_x_1695:
[----:B------:R-:W-:Y:S05]  /*daa0*/  BSYNC B2 ;  /* 0x0000000000027941 */ /* 0x000fea0003800000 */
.L_x_1694:
[----:B------:R-:W-:Y:S04]  /*dab0*/  BSSY B2, `(.L_x_1696) ;  /* 0x0000030000027945 */ /* 0x000fe80003800000 */
[----:B------:R-:W-:Y:S05]  /*dac0*/  @P1 BRA `(.L_x_1697) ;  /* 0x0000000000b81947 */ /* 0x000fea0003800000 */
[----:B0----5:R-:W0:Y:S01]  /*dad0*/  LDS.128 R12, [R52+0x6000] ;  /* 0x00600000340c7984 */ /* 0x021e220000000c00 */
        /* <DEDUP_REMOVED lines=45> */
.L_x_1697:
[----:B------:R-:W-:Y:S05]  /*ddb0*/  BSYNC B2 ;  /* 0x0000000000027941 */ /* 0x000fea0003800000 */
.L_x_1696:
        /* <DEDUP_REMOVED lines=48> */
.L_x_1699:
[----:B------:R-:W-:Y:S05]  /*e0c0*/  BSYNC B2 ;  /* 0x0000000000027941 */ /* 0x000fea0003800000 */
.L_x_1698:
[----:B------:R-:W-:Y:S05]  /*e0d0*/  @P3 BRA `(.L_x_1693) ;  /* 0x0000000000b83947 */ /* 0x000fea0003800000 */
[----:B012--5:R-:W0:Y:S01]  /*e0e0*/  LDS.128 R12, [R52+0xe000] ;  /* 0x00e00000340c7984 */ /* 0x027e220000000c00 */
        /* <DEDUP_REMOVED lines=45> */
.L_x_1693:
[----:B------:R-:W-:Y:S05]  /*e3c0*/  BSYNC B1 ;  /* 0x0000000000017941 */ /* 0x000fea0003800000 */
.L_x_1692:
[----:B------:R-:W-:-:S05]  /*e3d0*/  VIADD R3, R113, 0x60 ;  /* 0x0000006071037836 */ /* 0x000fca0000000000 */
[----:B------:R-:W-:-:S13]  /*e3e0*/  ISETP.GE.AND P0, PT, R3, R0, PT ;  /* 0x000000000300720c */ /* 0x000fda0003f06270 */
[----:B------:R-:W-:Y:S05]  /*e3f0*/  @P0 BRA `(.L_x_1700) ;  /* 0x00000058007c0947 */ /* 0x000fea0003800000 */
[----:B01234-:R-:W2:Y:S01]  /*e400*/  LDL R14, [R1+0x18] ;  /* 0x00001800010e7983 */ /* 0x01fea20000100800 */
        /* <DEDUP_REMOVED lines=18> */
[----:B------:R-:W-:Y:S02]  /*e530*/  PRMT R102, R102, 0x5432, R31 ;  /* 0x0000543266667816 */ /* 0x000fe4000000001f */
[C---:B------:R-:W-:Y:S01]  /*e540*/  LOP3.LUT R32, R105.reuse, 0xffff0000, RZ, 0xc0, !PT ;  /* 0xffff000069207812 */ /* 0x040fe200078ec0ff */
[----:B------:R-:W-:Y:S02]  /*e550*/  IMAD.U32 R31, R105, 0x10000, RZ ;  /* 0x00010000691f7824 */ /* 0x000fe400078e00ff */
[C---:B------:R-:W-:Y:S01]  /*e560*/  IMAD.U32 R29, R102.reuse, 0x10000, RZ ;  /* 0x00010000661d7824 */ /* 0x040fe200078e00ff */
[----:B------:R-:W-:Y:S01]  /*e570*/  LOP3.LUT R102, R102, 0xffff0000, RZ, 0xc0, !PT ;  /* 0xffff000066667812 */ /* 0x000fe200078ec0ff */
[C---:B0-----:R-:W-:Y:S01]  /*e580*/  IMAD.U32 R26, R14.reuse, 0x10000, RZ ;  /* 0x000100000e1a7824 */ /* 0x041fe200078e00ff */
[----:B------:R-:W-:Y:S01]  /*e590*/  LOP3.LUT R14, R14, 0xffff0000, RZ, 0xc0, !PT ;  /* 0xffff00000e0e7812 */ /* 0x000fe200078ec0ff */
[C---:B------:R-:W-:Y:S01]  /*e5a0*/  IMAD.U32 R27, R15.reuse, 0x10000, RZ ;  /* 0x000100000f1b7824 */ /* 0x040fe200078e00ff */
[----:B------:R-:W-:Y:S01]  /*e5b0*/  LOP3.LUT R15, R15, 0xffff0000, RZ, 0xc0, !PT ;  /* 0xffff00000f0f7812 */ /* 0x000fe200078ec0ff */
[C---:B------:R-:W-:Y:S01]  /*e5c0*/  IMAD.U32 R0, R12.reuse, 0x10000, RZ ;  /* 0x000100000c007824 */ /* 0x040fe200078e00ff */
[----:B------:R-:W-:Y:S01]  /*e5d0*/  LOP3.LUT R3, R12, 0xffff0000, RZ, 0xc0, !PT ;  /* 0xffff00000c037812 */ /* 0x000fe200078ec0ff */
        /* <DEDUP_REMOVED lines=27> */
.L_x_1702:
[----:B------:R-:W-:Y:S05]  /*e790*/  BSYNC B1 ;  /* 0x0000000000017941 */ /* 0x000fea0003800000 */
.L_x_1701:
[----:B------:R-:W-:Y:S04]  /*e7a0*/  BSSY B1, `(.L_x_1703) ;  /* 0x0000030000017945 */ /* 0x000fe80003800000 */
[----:B------:R-:W-:Y:S05]  /*e7b0*/  @P1 BRA `(.L_x_1704) ;  /* 0x0000000000b81947 */ /* 0x000fea0003800000 */
[----:B0----5:R-:W0:Y:S01]  /*e7c0*/  LDS.128 R12, [R35+0x7000] ;  /* 0x00700000230c7984 */ /* 0x021e220000000c00 */
[----:B------:R-:W-:Y:S02]  /*e7d0*/  SHF.R.U64 R26, R24, 0x10, R25 ;  /* 0x00000010181a7819 */ /* 0x000fe40000001219 */
[----:B------:R-:W-:Y:S02]  /*e7e0*/  SHF.R.U64 R3, R20, 0x10, R21 ;  /* 0x0000001014037819 */ /* 0x000fe40000001215 */
        /* <DEDUP_REMOVED lines=43> */
.L_x_1704:
[----:B------:R-:W-:Y:S05]  /*eaa0*/  BSYNC B1 ;  /* 0x0000000000017941 */ /* 0x000fea0003800000 */
.L_x_1703:
        /* <DEDUP_REMOVED lines=19> */
[----:B------:R-:W-:Y:S01]  /*ebe0*/  FMUL.FTZ R26, R10, R24 ;  /* 0x000000180a1a7220 */ /* 0x000fe20000410000 */
[----:B------:R-:W-:Y:S02]  /*ebf0*/  IMAD.U32 R0, R12, 0x10000, RZ ;  /* 0x000100000c007824 */ /* 0x000fe400078e00ff */
[----:B------:R-:W-:Y:S01]  /*ec00*/  FMUL.FTZ R25, R10, R15 ;  /* 0x0000000f0a197220 */ /* 0x000fe20000410000 */
[C---:B------:R-:W-:Y:S01]  /*ec10*/  FMUL.FTZ R10, R14.reuse, R85 ;  /* 0x000000550e0a7220 */ /* 0x040fe20000410000 */
[----:B------:R-:W-:Y:S01]  /*ec20*/  FMUL.FTZ R14, R14, R80 ;  /* 0x000000500e0e7220 */ /* 0x000fe20000410000 */
[----:B------:R-:W-:Y:S01]  /*ec30*/  LOP3.LUT R3, R12, 0xffff0000, RZ, 0xc0, !PT ;  /* 0xffff00000c037812 */ /* 0x000fe200078ec0ff */
[----:B------:R-:W-:-:S02]  /*ec40*/  IMAD.U32 R6, R13, 0x10000, RZ ;  /* 0x000100000d067824 */ /* 0x000fc400078e00ff */
[----:B------:R-:W-:Y:S01]  /*ec50*/  FFMA.FTZ R80, R11, R80, -R10 ;  /* 0x000000500b507223 */ /* 0x000fe2000001080a */
[----:B------:R-:W-:Y:S01]  /*ec60*/  IMAD.U32 R10, R21, 0x10000, RZ ;  /* 0x00010000150a7824 */ /* 0x000fe200078e00ff */
[----:B------:R-:W-:Y:S01]  /*ec70*/  LOP3.LUT R12, R13, 0xffff0000, RZ, 0xc0, !PT ;  /* 0xffff00000d0c7812 */ /* 0x000fe200078ec0ff */
[----:B------:R-:W-:Y:S01]  /*ec80*/  FFMA.FTZ R26, R7, R15, -R26 ;  /* 0x0000000f071a7223 */ /* 0x000fe2000001081a */
[----:B------:R-:W-:Y:S01]  /*ec90*/  LOP3.LUT R21, R21, 0xffff0000, RZ, 0xc0, !PT ;  /* 0xffff000015157812 */ /* 0x000fe200078ec0ff */
[----:B------:R-:W-:Y:S01]  /*eca0*/  FFMA.FTZ R25, R7, R24, R25 ;  /* 0x0000001807197223 */ /* 0x000fe20000010019 */
[C---:B------:R-:W-:Y:S01]  /*ecb0*/  LOP3.LUT R13, R20.reuse, 0xffff0000, RZ, 0xc0, !PT ;  /* 0xffff0000140d7812 */ /* 0x040fe200078ec0ff */
[----:B------:R-:W-:Y:S02]  /*ecc0*/  IMAD.U32 R7, R20, 0x10000, RZ ;  /* 0x0001000014077824 */ /* 0x000fe400078e00ff */
[----:B------:R-:W-:Y:S01]  /*ecd0*/  FFMA.FTZ R85, R11, R85, R14 ;  /* 0x000000550b557223 */ /* 0x000fe2000001000e */
[CC--:B------:R-:W-:Y:S01]  /*ece0*/  FMUL.FTZ R11, R3.reuse, R10.reuse ;  /* 0x0000000a030b7220 */ /* 0x0c0fe20000410000 */
[C---:B------:R-:W-:Y:S01]  /*ecf0*/  FMUL.FTZ R15, R12.reuse, R21 ;  /* 0x000000150c0f7220 */ /* 0x040fe20000410000 */
        /* <DEDUP_REMOVED lines=11> */
.L_x_1706:
[----:B------:R-:W-:Y:S05]  /*edb0*/  BSYNC B1 ;  /* 0x0000000000017941 */ /* 0x000fea0003800000 */
.L_x_1705:
        /* <DEDUP_REMOVED lines=18> */
[----:B------:R-:W-:Y:S01]  /*eee0*/  LOP3.LUT R3, R12, 0xffff0000, RZ, 0xc0, !PT ;  /* 0xffff00000c037812 */ /* 0x000fe200078ec0ff */
[C---:B------:R-:W-:Y:S01]  /*eef0*/  FMUL.FTZ R20, R6.reuse, R11 ;  /* 0x0000000b06147220 */ /* 0x040fe20000410000 */
[----:B------:R-:W-:Y:S01]  /*ef00*/  FMUL.FTZ R6, R6, R9 ;  /* 0x0000000906067220 */ /* 0x000fe20000410000 */
[----:B------:R-:W-:Y:S01]  /*ef10*/  FMUL.FTZ R24, R14, R79 ;  /* 0x0000004f0e187220 */ /* 0x000fe20000410000 */
[----:B------:R-:W-:-:S02]  /*ef20*/  IMAD.U32 R0, R12, 0x10000, RZ ;  /* 0x000100000c007824 */ /* 0x000fc400078e00ff */
[-C--:B------:R-:W-:Y:S01]  /*ef30*/  FMUL.FTZ R14, R14, R78.reuse ;  /* 0x0000004e0e0e7220 */ /* 0x080fe20000410000 */
[----:B------:R-:W-:Y:S01]  /*ef40*/  FFMA.FTZ R15, R5, R11, R6 ;  /* 0x0000000b050f7223 */ /* 0x000fe20000010006 */
[----:B------:R-:W-:Y:S01]  /*ef50*/  LOP3.LUT R12, R13, 0xffff0000, RZ, 0xc0, !PT ;  /* 0xffff00000d0c7812 */ /* 0x000fe200078ec0ff */
[----:B------:R-:W-:Y:S01]  /*ef60*/  FFMA.FTZ R20, R5, R9, -R20 ;  /* 0x0000000905147223 */ /* 0x000fe20000010814 */
[C---:B------:R-:W-:Y:S01]  /*ef70*/  IMAD.U32 R6, R10.reuse, 0x10000, RZ ;  /* 0x000100000a067824 */ /* 0x040fe200078e00ff */
[----:B------:R-:W-:Y:S01]  /*ef80*/  LOP3.LUT R11, R10, 0xffff0000, RZ, 0xc0, !PT ;  /* 0xffff00000a0b7812 */ /* 0x000fe200078ec0ff */
[C---:B------:R-:W-:Y:S01]  /*ef90*/  IMAD.U32 R5, R8.reuse, 0x10000, RZ ;  /* 0x0001000008057824 */ /* 0x040fe200078e00ff */
[----:B------:R-:W-:Y:S01]  /*efa0*/  LOP3.LUT R9, R8, 0xffff0000, RZ, 0xc0, !PT ;  /* 0xffff000008097812 */ /* 0x000fe200078ec0ff */
[C---:B------:R-:W-:Y:S01]  /*efb0*/  FFMA.FTZ R24, R7.reuse, R78, -R24 ;  /* 0x0000004e07187223 */ /* 0x040fe20000010818 */
[----:B------:R-:W-:Y:S01]  /*efc0*/  FFMA.FTZ R79, R7, R79, R14 ;  /* 0x0000004f074f7223 */ /* 0x000fe2000001000e */
[----:B------:R-:W-:-:S02]  /*efd0*/  IMAD.U32 R4, R13, 0x10000, RZ ;  /* 0x000100000d047824 */ /* 0x000fc400078e00ff */
        /* <DEDUP_REMOVED lines=10> */
[----:B------:R-:W-:Y:S02]  /*f080*/  F2FP.BF16.F32.PACK_AB R7, R79, R24 ;  /* 0x000000184f07723e */ /* 0x000fe400000010ff */
[----:B------:R-:W-:-:S05]  /*f090*/  F2FP.BF16.F32.PACK_AB R5, R12, R13 ;  /* 0x0000000d0c05723e */ /* 0x000fca00000010ff */
[----:B------:R0:W-:Y:S01]  /*f0a0*/  STS.128 [R35+0xf000], R4 ;  /* 0x00f0000423007388 */ /* 0x0001e20000000c00 */
[----:B------:R-:W-:Y:S05]  /*f0b0*/  BRA `(.L_x_1700) ;  /* 0x0000004c004c7947 */ /* 0x000fea0003800000 */
.L_x_1661:
[----:B------:R-:W0:Y:S01]  /*f0c0*/  LDC R76, c[0x0][0x448] ;  /* 0x00011200ff4c7b82 */ /* 0x000e220000000800 */
[----:B------:R-:W-:Y:S01]  /*f0d0*/  ULDC.64 UR4, c[0x0][0x3f8] ;  /* 0x0000fe0000047ab9 */ /* 0x000fe20000000a00 */
[----:B------:R-:W-:Y:S01]  /*f0e0*/  ULDC.64 UR6, c[0x0][0x408] ;  /* 0x0001020000067ab9 */ /* 0x000fe20000000a00 */
[----:B------:R-:W-:Y:S02]  /*f0f0*/  IMAD.MOV.U32 R25, RZ, RZ, R33 ;  /* 0x000000ffff197224 */ /* 0x000fe400078e0021 */
[----:B------:R-:W-:Y:S01]  /*f100*/  IMAD.MOV.U32 R27, RZ, RZ, R29 ;  /* 0x000000ffff1b7224 */ /* 0x000fe200078e001d */
[----:B0-----:R-:W-:-:S13]  /*f110*/  ISETP.NE.AND P0, PT, R76, 0x1, PT ;  /* 0x000000014c00780c */ /* 0x001fda0003f05270 */
[----:B------:R-:W0:Y:S08]  /*f120*/  @P0 LDC R4, c[0x0][0x44c] ;  /* 0x00011300ff040b82 */ /* 0x000e300000000800 */
[----:B------:R-:W1:Y:S01]  /*f130*/  @P0 LDC R5, c[0x0][0x450] ;  /* 0x00011400ff050b82 */ /* 0x000e620000000800 */
[----:B0-----:R-:W-:-:S05]  /*f140*/  @P0 IMAD.HI.U32 R4, R3, R4, RZ ;  /* 0x0000000403040227 */ /* 0x001fca00078e00ff */
[----:B-1----:R-:W-:-:S04]  /*f150*/  @P0 SHF.R.U32.HI R3, RZ, R5, R4 ;  /* 0x00000005ff030219 */ /* 0x002fc80000011604 */
        /* <DEDUP_REMOVED lines=21> */
.L_x_2054:
        /* <DEDUP_REMOVED lines=12> */
[----:B------:R-:W-:Y:S01]  /*f370*/  ULDC UR4, c[0x0][0x3f4] ;  /* 0x0000fd0000047ab9 */ /* 0x000fe20000000800 */
[----:B------:R-:W-:Y:S02]  /*f380*/  CS2R R60, SRZ ;  /* 0x00000000003c7805 */ /* 0x000fe4000001ff00 */
[----:B------:R-:W-:Y:S02]  /*f390*/  ISETP.GE.AND P4, PT, R18, UR4, PT ;  /* 0x0000000412007c0c */ /* 0x000fe4000bf86270 */
[----:B------:R-:W-:Y:S02]  /*f3a0*/  CS2R R62, SRZ ;  /* 0x00000000003e7805 */ /* 0x000fe4000001ff00 */
[----:B------:R-:W-:Y:S02]  /*f3b0*/  ISETP.GE.AND P5, PT, R203, UR4, PT ;  /* 0x00000004cb007c0c */ /* 0x000fe4000bfa6270 */
[----:B------:R-:W-:-:S07]  /*f3c0*/  CS2R R68, SRZ ;  /* 0x0000000000447805 */ /* 0x000fce000001ff00 */
        /* <DEDUP_REMOVED lines=9> */
[----:B---3--:R-:W-:Y:S01]  /*f460*/  @!P4 IMAD.X R5, R9, 0x1, R24, P1 ;  /* 0x000000010905c824 */ /* 0x008fe200008e0618 */
[----:B------:R-:W-:-:S02]  /*f470*/  CS2R R70, SRZ ;  /* 0x0000000000467805 */ /* 0x000fc4000001ff00 */
[----:B------:R-:W-:Y:S02]  /*f480*/  CS2R R56, SRZ ;  /* 0x0000000000387805 */ /* 0x000fe4000001ff00 */
[----:B------:R-:W-:Y:S02]  /*f490*/  CS2R R58, SRZ ;  /* 0x00000000003a7805 */ /* 0x000fe4000001ff00 */
[----:B------:R-:W-:Y:S02]  /*f4a0*/  CS2R R64, SRZ ;  /* 0x0000000000407805 */ /* 0x000fe4000001ff00 */
[----:B------:R-:W-:Y:S01]  /*f4b0*/  CS2R R66, SRZ ;  /* 0x0000000000427805 */ /* 0x000fe2000001ff00 */
[--C-:B------:R-:W-:Y:S01]  /*f4c0*/  @!P5 IMAD.X R7, R7, 0x1, R12.reuse, P2 ;  /* 0x000000010707d824 */ /* 0x100fe200010e060c */
[----:B------:R1:W5:Y:S01]  /*f4d0*/  @!P4 LD.E.128 R60, desc[UR60][R10.64] ;  /* 0x0000003c0a3cc980 */ /* 0x000362000c101d00 */
[----:B------:R-:W-:-:S03]  /*f4e0*/  @!P5 IMAD.X R9, R9, 0x1, R12, P3 ;  /* 0x000000010909d824 */ /* 0x000fc600018e060c */
[----:B------:R1:W5:Y:S04]  /*f4f0*/  @!P4 LD.E.128 R68, desc[UR60][R4.64] ;  /* 0x0000003c0444c980 */ /* 0x000368000c101d00 */
[----:B------:R1:W5:Y:S04]  /*f500*/  @!P5 LD.E.128 R56, desc[UR60][R6.64] ;  /* 0x0000003c0638d980 */ /* 0x000368000c101d00 */
[----:B------:R1:W5:Y:S02]  /*f510*/  @!P5 LD.E.128 R64, desc[UR60][R8.64] ;  /* 0x0000003c0840d980 */ /* 0x000364000c101d00 */
.L_x_1709:
[----:B------:R-:W-:Y:S05]  /*f520*/  BSYNC B1 ;  /* 0x0000000000017941 */ /* 0x000fea0003800000 */
.L_x_1708:
[----:B-1---5:R-:W-:Y:S01]  /*f530*/  IMAD.MOV.U32 R4, RZ, RZ, R68 ;  /* 0x000000ffff047224 */ /* 0x022fe200078e0044 */
[----:B------:R-:W-:Y:S01]  /*f540*/  UMOV UR4, 0xffffffff ;  /* 0xffffffff00047882 */ /* 0x000fe20000000000 */
[----:B------:R-:W-:Y:S01]  /*f550*/  IMAD.MOV.U32 R5, RZ, RZ, R69 ;  /* 0x000000ffff057224 */ /* 0x000fe200078e0045 */
[----:B------:R-:W-:Y:S01]  /*f560*/  CS2R R52, SRZ ;  /* 0x0000000000347805 */ /* 0x000fe2000001ff00 */
[----:B--2---:R-:W-:Y:S02]  /*f570*/  IMAD.MOV.U32 R6, RZ, RZ, R70 ;  /* 0x000000ffff067224 */ /* 0x004fe400078e0046 */
        /* <DEDUP_REMOVED lines=27> */
[----:B------:R-:W-:Y:S01]  /*f730*/  PRMT R118, R118, 0x5410, R7 ;  /* 0x0000541076767816 */ /* 0x000fe20000000007 */
[----:B------:R-:W-:Y:S06]  /*f740*/  BRA.DIV UR4, `(.L_x_1710) ;  /* 0x000001fa04147947 */ /* 0x000fec000b800000 */
[----:B------:R1:W2:Y:S04]  /*f750*/  SHFL.IDX PT, R7, R21, 0x1, 0x181f ;  /* 0x00381f0015077f89 */ /* 0x0002a800000e0000 */
[----:B------:R1:W0:Y:S04]  /*f760*/  SHFL.IDX PT, R6, R20, 0x1, 0x181f ;  /* 0x00381f0014067f89 */ /* 0x00022800000e0000 */
[----:B---3--:R1:W3:Y:S04]  /*f770*/  SHFL.IDX PT, R9, R72, 0x1, 0x181f ;  /* 0x00381f0048097f89 */ /* 0x0082e800000e0000 */
[----:B----4-:R1:W4:Y:S02]  /*f780*/  SHFL.IDX PT, R14, R3, 0x1, 0x181f ;  /* 0x00381f00030e7f89 */ /* 0x01032400000e0000 */
.L_x_2060:
        /* <DEDUP_REMOVED lines=19> */
[----:B------:R-:W-:Y:S01]  /*f8c0*/  @!P5 IMAD.SHL.U32 R11, R201, 0x2, RZ ;  /* 0x00000002c90bd824 */ /* 0x000fe200078e00ff */
[-C--:B0-----:R-:W-:Y:S02]  /*f8d0*/  @!P4 IADD3 R10, P0, R6, R5.reuse, RZ ;  /* 0x00000005060ac210 */ /* 0x081fe40007f1e0ff */
[C---:B----4-:R-:W-:Y:S02]  /*f8e0*/  @!P4 IADD3 R4, P1, R14.reuse, R5, RZ ;  /* 0x000000050e04c210 */ /* 0x050fe40007f3e0ff */
[-C--:B------:R-:W-:Y:S02]  /*f8f0*/  @!P5 IADD3 R8, P3, R14, R11.reuse, RZ ;  /* 0x0000000b0e08d210 */ /* 0x080fe40007f7e0ff */
[----:B------:R-:W-:Y:S01]  /*f900*/  @!P5 IADD3 R6, P2, R6, R11, RZ ;  /* 0x0000000b0606d210 */ /* 0x000fe20007f5e0ff */
[----:B--2---:R-:W-:Y:S01]  /*f910*/  @!P4 IMAD.X R11, R7, 0x1, R12, P0 ;  /* 0x00000001070bc824 */ /* 0x004fe200000e060c */
[----:B------:R-:W-:Y:S01]  /*f920*/  @!P5 SHF.L.U64.HI R14, R201, 0x1, R224 ;  /* 0x00000001c90ed819 */ /* 0x000fe200000102e0 */
        /* <DEDUP_REMOVED lines=12> */
.L_x_1712:
[----:B------:R-:W-:Y:S05]  /*f9f0*/  BSYNC B1 ;  /* 0x0000000000017941 */ /* 0x000fea0003800000 */
.L_x_1711:
[----:B0----5:R-:W-:Y:S01]  /*fa00*/  IMAD.MOV.U32 R4, RZ, RZ, R52 ;  /* 0x000000ffff047224 */ /* 0x021fe200078e0034 */
[----:B------:R-:W-:Y:S01]  /*fa10*/  UMOV UR4, 0xffffffff ;  /* 0xffffffff00047882 */ /* 0x000fe20000000000 */
[----:B------:R-:W-:Y:S02]  /*fa20*/  IMAD.MOV.U32 R5, RZ, RZ, R53 ;  /* 0x000000ffff057224 */ /* 0x000fe400078e0035 */
[----:B------:R-:W-:Y:S02]  /*fa30*/  IMAD.MOV.U32 R6, RZ, RZ, R54 ;  /* 0x000000ffff067224 */ /* 0x000fe400078e0036 */
[----:B--2---:R-:W-:Y:S01]  /*fa40*/  IMAD.MOV.U32 R7, RZ, RZ, R55 ;  /* 0x000000ffff077224 */ /* 0x004fe200078e0037 */
        /* <DEDUP_REMOVED lines=21> */
[----:B------:R0:W2:Y:S04]  /*fba0*/  SHFL.IDX PT, R7, R21, 0x2, 0x181f ;  /* 0x00581f0015077f89 */ /* 0x0000a800000e0000 */
[----:B------:R0:W0:Y:S04]  /*fbb0*/  SHFL.IDX PT, R6, R20, 0x2, 0x181f ;  /* 0x00581f0014067f89 */ /* 0x00002800000e0000 */
[----:B---3--:R3:W0:Y:S04]  /*fbc0*/  SHFL.IDX PT, R9, R72, 0x2, 0x181f ;  /* 0x00581f0048097f89 */ /* 0x00862800000e0000 */
[----:B----4-:R3:W4:Y:S02]  /*fbd0*/  SHFL.IDX PT, R14, R3, 0x2, 0x181f ;  /* 0x00581f00030e7f89 */ /* 0x01072400000e0000 */
.L_x_2066:
        /* <DEDUP_REMOVED lines=27> */
[----:B------:R-:W-:Y:S01]  /*fd90*/  @!P4 IMAD.X R5, R9, 0x1, R12, P1 ;  /* 0x000000010905c824 */ /* 0x000fe200008e060c */
        /* <DEDUP_REMOVED lines=11> */
.L_x_1715:
[----:B------:R-:W-:Y:S05]  /*fe50*/  BSYNC B1 ;  /* 0x0000000000017941 */ /* 0x000fea0003800000 */
.L_x_1714:
        /* <DEDUP_REMOVED lines=27> */
[----:B-1----:R-:W0:Y:S04]  /*10010*/  SHFL.IDX PT, R21, R21, 0x3, 0x181f ;  /* 0x00781f0015157f89 */ /* 0x002e2800000e0000 */
[----:B------:R-:W1:Y:S04]  /*10020*/  SHFL.IDX PT, R20, R20, 0x3, 0x181f ;  /* 0x00781f0014147f89 */ /* 0x000e6800000e0000 */
[----:B------:R2:W0:Y:S04]  /*10030*/  SHFL.IDX PT, R77, R72, 0x3, 0x181f ;  /* 0x00781f00484d7f89 */ /* 0x00042800000e0000 */
[----:B---3--:R-:W3:Y:S02]  /*10040*/  SHFL.IDX PT, R3, R3, 0x3, 0x181f ;  /* 0x00781f0003037f89 */ /* 0x008ee400000e0000 */
.L_x_2072:
[----:B------:R-:W-:Y:S01]  /*10050*/  VIADD R7, R0, 0x60 ;  /* 0x0000006000077836 */ /* 0x000fe20000000000 */
[----:B------:R-:W-:Y:S01]  /*10060*/  BSSY B1, `(.L_x_1717) ;  /* 0x0000025000017945 */ /* 0x000fe20003800000 */
[----:B------:R-:W-:Y:S02]  /*10070*/  CS2R R8, SRZ ;  /* 0x0000000000087805 */ /* 0x000fe4000001ff00 */
[----:B------:R-:W-:Y:S02]  /*10080*/  CS2R R10, SRZ ;  /* 0x00000000000a7805 */ /* 0x000fe4000001ff00 */
[----:B------:R-:W-:Y:S02]  /*10090*/  CS2R R12, SRZ ;  /* 0x00000000000c7805 */ /* 0x000fe4000001ff00 */
[----:B------:R-:W-:Y:S02]  /*100a0*/  ISETP.GE.AND P0, PT, R7, R76, PT ;  /* 0x0000004c0700720c */ /* 0x000fe40003f06270 */
[----:B------:R-:W-:-:S02]  /*100b0*/  CS2R R6, SRZ ;  /* 0x0000000000067805 */ /* 0x000fc4000001ff00 */
[----:B----4-:R-:W-:Y:S02]  /*100c0*/  CS2R R14, SRZ ;  /* 0x00000000000e7805 */ /* 0x010fe4000001ff00 */
[----:B--2---:R-:W-:Y:S02]  /*100d0*/  CS2R R72, SRZ ;  /* 0x0000000000487805 */ /* 0x004fe4000001ff00 */
        /* <DEDUP_REMOVED lines=11> */
[CC--:B-1----:R-:W-:Y:S02]  /*10190*/  @!P4 IADD3 R10, P0, R20.reuse, R72.reuse, RZ ;  /* 0x00000048140ac210 */ /* 0x0c2fe40007f1e0ff */
[----:B---3--:R-:W-:Y:S02]  /*101a0*/  @!P4 IADD3 R72, P1, R3, R72, RZ ;  /* 0x000000480348c210 */ /* 0x008fe40007f3e0ff */
[-C--:B------:R-:W-:Y:S01]  /*101b0*/  @!P5 IADD3 R8, P2, R20, R4.reuse, RZ ;  /* 0x000000041408d210 */ /* 0x080fe20007f5e0ff */
[--C-:B0-----:R-:W-:Y:S01]  /*101c0*/  @!P4 IMAD.X R11, R21, 0x1, R0.reuse, P0 ;  /* 0x00000001150bc824 */ /* 0x101fe200000e0600 */
[----:B------:R-:W-:Y:S02]  /*101d0*/  @!P5 IADD3 R20, P3, R3, R4, RZ ;  /* 0x000000040314d210 */ /* 0x000fe40007f7e0ff */
[----:B------:R-:W-:Y:S01]  /*101e0*/  CS2R R4, SRZ ;  /* 0x0000000000047805 */ /* 0x000fe2000001ff00 */
[----:B------:R-:W-:Y:S01]  /*101f0*/  @!P4 IMAD.X R73, R77, 0x1, R0, P1 ;  /* 0x000000014d49c824 */ /* 0x000fe200008e0600 */
[----:B------:R-:W-:-:S02]  /*10200*/  @!P5 SHF.L.U64.HI R0, R201, 0x1, R224 ;  /* 0x00000001c900d819 */ /* 0x000fc400000102e0 */
[----:B------:R-:W-:Y:S01]  /*10210*/  CS2R R74, SRZ ;  /* 0x00000000004a7805 */ /* 0x000fe2000001ff00 */
[----:B------:R-:W5:Y:S04]  /*10220*/  @!P4 LD.E.128 R12, desc[UR60][R10.64] ;  /* 0x0000003c0a0cc980 */ /* 0x000f68000c101d00 */
[----:B------:R0:W5:Y:S01]  /*10230*/  @!P4 LD.E.128 R4, desc[UR60][R72.64] ;  /* 0x0000003c4804c980 */ /* 0x000162000c101d00 */
[--C-:B------:R-:W-:Y:S02]  /*10240*/  @!P5 IMAD.X R9, R21, 0x1, R0.reuse, P2 ;  /* 0x000000011509d824 */ /* 0x100fe400010e0600 */
[----:B------:R-:W-:Y:S01]  /*10250*/  @!P5 IMAD.X R21, R77, 0x1, R0, P3 ;  /* 0x000000014d15d824 */ /* 0x000fe200018e0600 */
[----:B0-----:R-:W-:Y:S02]  /*10260*/  CS2R R72, SRZ ;  /* 0x0000000000487805 */ /* 0x001fe4000001ff00 */
[----:B------:R-:W-:-:S04]  /*10270*/  CS2R R10, SRZ ;  /* 0x00000000000a7805 */ /* 0x000fc8000001ff00 */
[----:B------:R0:W5:Y:S02]  /*10280*/  @!P5 LD.E.128 R72, desc[UR60][R8.64] ;  /* 0x0000003c0848d980 */ /* 0x000164000c101d00 */
[----:B0-----:R-:W-:-:S06]  /*10290*/  CS2R R8, SRZ ;  /* 0x0000000000087805 */ /* 0x001fcc000001ff00 */
[----:B------:R2:W5:Y:S02]  /*102a0*/  @!P5 LD.E.128 R8, desc[UR60][R20.64] ;  /* 0x0000003c1408d980 */ /* 0x000564000c101d00 */
.L_x_1718:
[----:B------:R-:W-:Y:S05]  /*102b0*/  BSYNC B1 ;  /* 0x0000000000017941 */ /* 0x000fea0003800000 */
.L_x_1717:
[----:B---3--:R-:W3:Y:S01]  /*102c0*/  LDL R3, [R1+0x90] ;  /* 0x0000900001037983 */ /* 0x008ee20000100800 */
[----:B------:R-:W-:Y:S01]  /*102d0*/  BSSY B1, `(.L_x_1719) ;  /* 0x0000007000017945 */ /* 0x000fe20003800000 */
[----:B---3--:R-:W-:-:S04]  /*102e0*/  LEA.HI R0, R3, R3, RZ, 0x1 ;  /* 0x0000000303007211 */ /* 0x008fc800078f08ff */
[----:B------:R-:W-:-:S05]  /*102f0*/  LOP3.LUT R0, R0, 0xfffffffe, RZ, 0xc0, !PT ;  /* 0xfffffffe00007812 */ /* 0x000fca00078ec0ff */
[----:B------:R-:W-:-:S05]  /*10300*/  IMAD.IADD R0, R3, 0x1, -R0 ;  /* 0x0000000103007824 */ /* 0x000fca00078e0a00 */
[----:B------:R-:W-:-:S04]  /*10310*/  SHF.L.U32 R0, R0, 0x1f, RZ ;  /* 0x0000001f00007819 */ /* 0x000fc800000006ff */
[----:B------:R-:W3:Y:S02]  /*10320*/  SYNCS.PHASECHK.TRANS64.TRYWAIT P0, [R17+URZ+0x30800], R0 ;  /* 0x03080000110075a7 */ /* 0x000ee4000800017f */
[----:B---3--:R-:W-:Y:S05]  /*10330*/  @!P0 BRA `(.L_x_1720) ;  /* 0x000001f0006c8947 */ /* 0x008fea0003800000 */
.L_x_2073:
[----:B------:R-:W-:Y:S05]  /*10340*/  BSYNC B1 ;  /* 0x0000000000017941 */ /* 0x000fea0003800000 */
.L_x_1719:
[----:B-12---:R-:W2:Y:S04]  /*10350*/  LDL R20, [R1+0x5c] ;  /* 0x00005c0001147983 */ /* 0x006ea80000100800 */
[----:B------:R-:W4:Y:S01]  /*10360*/  LDL R123, [R1+0x10] ;  /* 0x00001000017b7983 */ /* 0x000f220000100800 */
[----:B-----5:R-:W-:Y:S01]  /*10370*/  IMAD.MOV.U32 R3, RZ, RZ, R4 ;  /* 0x000000ffff037224 */ /* 0x020fe200078e0004 */
[----:B------:R-:W-:Y:S01]  /*10380*/  BSSY B1, `(.L_x_1721) ;  /* 0x00000f5000017945 */ /* 0x000fe20003800000 */
[----:B---3--:R-:W-:-:S05]  /*10390*/  IMAD.MOV.U32 R0, RZ, RZ, R5 ;  /* 0x000000ffff007224 */ /* 0x008fca00078e0005 */
[----:B------:R-:W-:Y:S01]  /*103a0*/  PRMT R98, R3, 0x5410, R0 ;  /* 0x0000541003627816 */ /* 0x000fe20000000000 */
[----:B------:R-:W-:Y:S02]  /*103b0*/  IMAD.MOV.U32 R3, RZ, RZ, R6 ;  /* 0x000000ffff037224 */ /* 0x000fe400078e0006 */
[----:B------:R-:W-:-:S05]  /*103c0*/  IMAD.MOV.U32 R0, RZ, RZ, R7 ;  /* 0x000000ffff007224 */ /* 0x000fca00078e0007 */
[----:B------:R-:W-:Y:S01]  /*103d0*/  PRMT R99, R3, 0x5410, R0 ;  /* 0x0000541003637816 */ /* 0x000fe20000000000 */
[----:B------:R-:W-:Y:S02]  /*103e0*/  IMAD.MOV.U32 R3, RZ, RZ, R8 ;  /* 0x000000ffff037224 */ /* 0x000fe400078e0008 */
[----:B------:R-:W-:-:S05]  /*103f0*/  IMAD.MOV.U32 R0, RZ, RZ, R9 ;  /* 0x000000ffff007224 */ /* 0x000fca00078e0009 */
[----:B0-----:R-:W-:Y:S01]  /*10400*/  PRMT R21, R3, 0x5410, R0 ;  /* 0x0000541003157816 */ /* 0x001fe20000000000 */
        /* <DEDUP_REMOVED lines=10> */
[----:B--2---:R-:W-:Y:S01]  /*104b0*/  VIADDMNMX R0, R76, -R20, 0x80, PT ;  /* 0x000000804c007446 */ /* 0x004fe20003800914 */
[----:B------:R-:W-:-:S03]  /*104c0*/  IMAD.MOV.U32 R20, RZ, RZ, R72 ;  /* 0x000000ffff147224 */ /* 0x000fc600078e0048 */
[----:B----4-:R-:W-:Y:S02]  /*104d0*/  ISETP.GE.AND P0, PT, R123, R0, PT ;  /* 0x000000007b00720c */ /* 0x010fe40003f06270 */
[----:B------:R-:W-:Y:S01]  /*104e0*/  PRMT R85, R20, 0x5410, R3 ;  /* 0x0000541014557816 */ /* 0x000fe20000000003 */
[----:B------:R-:W-:Y:S02]  /*104f0*/  IMAD.MOV.U32 R20, RZ, RZ, R74 ;  /* 0x000000ffff147224 */ /* 0x000fe400078e004a */
[----:B------:R-:W-:-:S05]  /*10500*/  IMAD.MOV.U32 R3, RZ, RZ, R75 ;  /* 0x000000ffff037224 */ /* 0x000fca00078e004b */
[----:B------:R-:W-:-:S03]  /*10510*/  PRMT R86, R20, 0x5410, R3 ;  /* 0x0000541014567816 */ /* 0x000fc60000000003 */
[----:B------:R-:W-:Y:S05]  /*10520*/  @P0 BRA `(.L_x_1722) ;  /* 0x0000000c00680947 */ /* 0x000fea0003800000 */
[----:B------:R0:W5:Y:S01]  /*10530*/  LDL R126, [R1+0x64] ;  /* 0x00006400017e7983 */ /* 0x0001620000100800 */
[----:B------:R-:W1:Y:S03]  /*10540*/  LDC R3, c[0x0][0x3f4] ;  /* 0x0000fd00ff037b82 */ /* 0x000e660000000800 */
[----:B------:R0:W5:Y:S04]  /*10550*/  LDL R125, [R1+0xd0] ;  /* 0x0000d000017d7983 */ /* 0x0001680000100800 */
[----:B------:R0:W5:Y:S01]  /*10560*/  LDL R124, [R1+0x70] ;  /* 0x00007000017c7983 */ /* 0x0001620000100800 */
[----:B------:R-:W-:Y:S01]  /*10570*/  BSSY B2, `(.L_x_1723) ;  /* 0x000006b000027945 */ /* 0x000fe20003800000 */
[----:B-1----:R-:W-:-:S13]  /*10580*/  ISETP.GE.AND P0, PT, R18, R3, PT ;  /* 0x000000031200720c */ /* 0x002fda0003f06270 */
[----:B0-----:R-:W-:Y:S05]  /*10590*/  @P0 BRA `(.L_x_1724) ;  /* 0x0000000400a00947 */ /* 0x001fea0003800000 */
[----:B------:R-:W2:Y:S04]  /*105a0*/  LDL R77, [R1+0x84] ;  /* 0x00008400014d7983 */ /* 0x000ea80000100800 */
[----:B------:R-:W3:Y:S01]  /*105b0*/  LDL R127, [R1+0x74] ;  /* 0x00007400017f7983 */ /* 0x000ee20000100800 */
[----:B------:R-:W-:Y:S02]  /*105c0*/  SHF.R.U64 R92, R68, 0x10, R69 ;  /* 0x00000010445c7819 */ /* 0x000fe40000001245 */
[----:B------:R-:W-:Y:S02]  /*105d0*/  SHF.R.U64 R91, R60, 0x10, R61 ;  /* 0x000000103c5b7819 */ /* 0x000fe4000000123d */
[----:B------:R-:W-:Y:S02]  /*105e0*/  PRMT R92, R88, 0x5432, R92 ;  /* 0x00005432585c7816 */ /* 0x000fe4000000005c */
[----:B------:R-:W-:-:S02]  /*105f0*/  SHF.R.U32.HI R89, RZ, 0x10, R69 ;  /* 0x00000010ff597819 */ /* 0x000fc40000011645 */
[----:B------:R-:W-:Y:S02]  /*10600*/  PRMT R91, R102, 0x5410, R91 ;  /* 0x00005410665b7816 */ /* 0x000fe4000000005b */
[----:B------:R-:W-:Y:S01]  /*10610*/  SHF.R.U32.HI R90, RZ, 0x10, R61 ;  /* 0x00000010ff5a7819 */ /* 0x000fe2000001163d */
[----:B------:R-:W-:Y:S01]  /*10620*/  IMAD.U32 R61, R92, 0x10000, RZ ;  /* 0x000100005c3d7824 */ /* 0x000fe200078e00ff */
[--C-:B------:R-:W-:Y:S02]  /*10630*/  SHF.R.U64 R60, R62, 0x10, R63.reuse ;  /* 0x000000103e3c7819 */ /* 0x100fe4000000123f */
[----:B------:R-:W-:Y:S02]  /*10640*/  SHF.R.U32.HI R87, RZ, 0x10, R63 ;  /* 0x00000010ff577819 */ /* 0x000fe4000001163f */
[----:B------:R-:W-:Y:S01]  /*10650*/  PRMT R89, R88, 0x5410, R89 ;  /* 0x0000541058597816 */ /* 0x000fe20000000059 */
[----:B------:R-:W-:Y:S01]  /*10660*/  IMAD.U32 R88, R91, 0x10000, RZ ;  /* 0x000100005b587824 */ /* 0x000fe200078e00ff */
[----:B------:R-:W-:-:S02]  /*10670*/  SHF.R.U64 R70, R70, 0x10, R71 ;  /* 0x0000001046467819 */ /* 0x000fc40000001247 */
[----:B------:R-:W-:Y:S01]  /*10680*/  SHF.R.U32.HI R62, RZ, 0x10, R71 ;  /* 0x00000010ff3e7819 */ /* 0x000fe20000011647 */
[----:B------:R-:W-:Y:S01]  /*10690*/  IMAD.U32 R71, R89, 0x10000, RZ ;  /* 0x0001000059477824 */ /* 0x000fe200078e00ff */
[----:B------:R-:W-:Y:S02]  /*106a0*/  PRMT R90, R104, 0x5432, R90 ;  /* 0x00005432685a7816 */ /* 0x000fe4000000005a */
[----:B------:R-:W-:Y:S02]  /*106b0*/  PRMT R70, R102, 0x5432, R70 ;  /* 0x0000543266467816 */ /* 0x000fe40000000046 */
[C---:B------:R-:W-:Y:S02]  /*106c0*/  PRMT R62, R103.reuse, 0x5432, R62 ;  /* 0x00005432673e7816 */ /* 0x040fe4000000003e */
[----:B------:R-:W-:Y:S02]  /*106d0*/  PRMT R87, R103, 0x5410, R87 ;  /* 0x0000541067577816 */ /* 0x000fe40000000057 */
[----:B------:R-:W-:-:S02]  /*106e0*/  LOP3.LUT R92, R92, 0xffff0000, RZ, 0xc0, !PT ;  /* 0xffff00005c5c7812 */ /* 0x000fc400078ec0ff */
[----:B------:R-:W-:Y:S01]  /*106f0*/  LOP3.LUT R91, R91, 0xffff0000, RZ, 0xc0, !PT ;  /* 0xffff00005b5b7812 */ /* 0x000fe200078ec0ff */
[----:B------:R-:W-:Y:S01]  /*10700*/  IMAD.U32 R104, R87, 0x10000, RZ ;  /* 0x0001000057687824 */ /* 0x000fe200078e00ff */
[----:B------:R-:W-:Y:S02]  /*10710*/  PRMT R60, R122, 0x5432, R60 ;  /* 0x000054327a3c7816 */ /* 0x000fe4000000003c */
[----:B--2---:R-:W-:-:S04]  /*10720*/  LEA.HI R20, R3, R77, RZ, 0x1d ;  /* 0x0000004d03147211 */ /* 0x004fc800078fe8ff */
[----:B------:R-:W-:Y:S01]  /*10730*/  SHF.R.S32.HI R76, RZ, 0x1f, R20 ;  /* 0x0000001fff4c7819 */ /* 0x000fe20000011414 */
[----:B---3--:R-:W0:Y:S03]  /*10740*/  LDS.128 R80, [R127] ;  /* 0x000000007f507984 */ /* 0x008e260000000c00 */
[----:B------:R-:W-:Y:S01]  /*10750*/  LEA.HI R76, R76, R20, RZ, 0x3 ;  /* 0x000000144c4c7211 */ /* 0x000fe200078f18ff */
[----:B------:R-:W-:-:S04]  /*10760*/  IMAD.SHL.U32 R20, R20, 0x8, RZ ;  /* 0x0000000814147824 */ /* 0x000fc800078e00ff */
[----:B------:R-:W-:Y:S01]  /*10770*/  IMAD.SHL.U32 R76, R76, 0x400, RZ ;  /* 0x000004004c4c7824 */ /* 0x000fe200078e00ff */
[----:B-----5:R-:W-:-:S04]  /*10780*/  LOP3.LUT R20, R126, 0x38, R20, 0xf8, !PT ;  /* 0x000000387e147812 */ /* 0x020fc800078ef814 */
[----:B------:R-:W-:Y:S02]  /*10790*/  LOP3.LUT R20, R20, R125, RZ, 0x3c, !PT ;  /* 0x0000007d14147212 */ /* 0x000fe400078e3cff */
[----:B------:R-:W-:-:S04]  /*107a0*/  LOP3.LUT R76, R76, 0x7fffe000, RZ, 0xc0, !PT ;  /* 0x7fffe0004c4c7812 */ /* 0x000fc800078ec0ff */
[----:B------:R-:W-:-:S05]  /*107b0*/  IADD3 R20, R20, R76, R124 ;  /* 0x0000004c14147210 */ /* 0x000fca0007ffe07c */
[----:B------:R-:W-:-:S05]  /*107c0*/  IMAD R20, R20, 0x2, R17 ;  /* 0x0000000214147824 */ /* 0x000fca00078e0211 */
[----:B------:R-:W1:Y:S01]  /*107d0*/  LDS.128 R76, [R20+0x10400] ;  /* 0x01040000144c7984 */ /* 0x000e620000000c00 */
[C---:B0-----:R-:W-:Y:S01]  /*107e0*/  IMAD.U32 R68, R80.reuse, 0x10000, RZ ;  /* 0x0001000050447824 */ /* 0x041fe200078e00ff */
[----:B------:R-:W-:Y:S01]  /*107f0*/  LOP3.LUT R80, R80, 0xffff0000, RZ, 0xc0, !PT ;  /* 0xffff000050507812 */ /* 0x000fe200078ec0ff */
[----:B-1----:R-:W-:Y:S02]  /*10800*/  IMAD.U32 R63, R76, 0x10000, RZ ;  /* 0x000100004c3f7824 */ /* 0x002fe400078e00ff */
[C---:B------:R-:W-:Y:S01]  /*10810*/  IMAD.U32 R102, R77.reuse, 0x10000, RZ ;  /* 0x000100004d667824 */ /* 0x040fe200078e00ff */
[----:B------:R-:W-:Y:S01]  /*10820*/  LOP3.LUT R77, R77, 0xffff0000, RZ, 0xc0, !PT ;  /* 0xffff00004d4d7812 */ /* 0x000fe200078ec0ff */
[CC--:B------:R-:W-:Y:S01]  /*10830*/  FMUL.FTZ R69, R63.reuse, R61.reuse ;  /* 0x0000003d3f457220 */ /* 0x0c0fe20000410000 */
[-C--:B------:R-:W-:Y:S01]  /*10840*/  FMUL.FTZ R63, R63, R88.reuse ;  /* 0x000000583f3f7220 */ /* 0x080fe20000410000 */
[C---:B------:R-:W-:Y:S01]  /*10850*/  IMAD.U32 R103, R79.reuse, 0x10000, RZ ;  /* 0x000100004f677824 */ /* 0x040fe200078e00ff */
[----:B------:R-:W-:Y:S01]  /*10860*/  LOP3.LUT R79, R79, 0xffff0000, RZ, 0xc0, !PT ;  /* 0xffff00004f4f7812 */ /* 0x000fe200078ec0ff */
[C---:B------:R-:W-:Y:S01]  /*10870*/  FFMA.FTZ R88, R68.reuse, R88, -R69 ;  /* 0x0000005844587223 */ /* 0x040fe20000010845 */
[----:B------:R-:W-:Y:S01]  /*10880*/  FFMA.FTZ R68, R68, R61, R63 ;  /* 0x0000003d44447223 */ /* 0x000fe2000001003f */
[----:B------:R-:W-:-:S02]  /*10890*/  IMAD.U32 R69, R81, 0x10000, RZ ;  /* 0x0001000051457824 */ /* 0x000fc400078e00ff */
[----:B------:R-:W-:Y:S01]  /*108a0*/  FMUL.FTZ R61, R102, R71 ;  /* 0x00000047663d7220 */ /* 0x000fe20000410000 */
[----:B------:R-:W-:Y:S01]  /*108b0*/  IMAD.U32 R63, R90, 0x10000, RZ ;  /* 0x000100005a3f7824 */ /* 0x000fe200078e00ff */
[----:B------:R-:W-:-:S03]  /*108c0*/  LOP3.LUT R81, R81, 0xffff0000, RZ, 0xc0, !PT ;  /* 0xffff000051517812 */ /* 0x000fc600078ec0ff */
[-C--:B------:R-:W-:Y:S01]  /*108d0*/  FFMA.FTZ R61, R69, R63.reuse, -R61 ;  /* 0x0000003f453d7223 */ /* 0x080fe2000001083d */
[----:B------:R-:W-:Y:S01]  /*108e0*/  FMUL.FTZ R63, R102, R63 ;  /* 0x0000003f663f7220 */ /* 0x000fe20000410000 */
[C---:B------:R-:W-:Y:S01]  /*108f0*/  IMAD.U32 R102, R83.reuse, 0x10000, RZ ;  /* 0x0001000053667824 */ /* 0x040fe200078e00ff */
[----:B------:R-:W-:Y:S02]  /*10900*/  LOP3.LUT R83, R83, 0xffff0000, RZ, 0xc0, !PT ;  /* 0xffff000053537812 */ /* 0x000fe400078ec0ff */
[----:B------:R-:W-:Y:S01]  /*10910*/  FFMA.FTZ R69, R69, R71, R63 ;  /* 0x0000004745457223 */ /* 0x000fe2000001003f */
[C---:B------:R-:W-:Y:S01]  /*10920*/  IMAD.U32 R71, R62.reuse, 0x10000, RZ ;  /* 0x000100003e477824 */ /* 0x040fe200078e00ff */
[----:B------:R-:W-:-:S03]  /*10930*/  LOP3.LUT R62, R62, 0xffff0000, RZ, 0xc0, !PT ;  /* 0xffff00003e3e7812 */ /* 0x000fc600078ec0ff */
[C---:B------:R-:W-:Y:S01]  /*10940*/  FMUL.FTZ R63, R103.reuse, R71 ;  /* 0x00000047673f7220 */ /* 0x040fe20000410000 */
[----:B------:R-:W-:-:S03]  /*10950*/  FMUL.FTZ R103, R103, R104 ;  /* 0x0000006867677220 */ /* 0x000fc60000410000 */
[C---:B------:R-:W-:Y:S01]  /*10960*/  FFMA.FTZ R63, R102.reuse, R104, -R63 ;  /* 0x00000068663f7223 */ /* 0x040fe2000001083f */
[----:B------:R-:W-:Y:S01]  /*10970*/  FFMA.FTZ R71, R102, R71, R103 ;  /* 0x0000004766477223 */ /* 0x000fe20000010067 */
[----:B------:R-:W-:-:S05]  /*10980*/  LOP3.LUT R102, R76, 0xffff0000, RZ, 0xc0, !PT ;  /* 0xffff00004c667812 */ /* 0x000fca00078ec0ff */
[----:B------:R-:W-:-:S04]  /*10990*/  FMUL.FTZ R76, R102, R92 ;  /* 0x0000005c664c7220 */ /* 0x000fc80000410000 */
[-C--:B------:R-:W-:Y:S01]  /*109a0*/  FFMA.FTZ R76, R80, R91.reuse, -R76 ;  /* 0x0000005b504c7223 */ /* 0x080fe2000001084c */
[----:B------:R-:W-:Y:S01]  /*109b0*/  FMUL.FTZ R91, R102, R91 ;  /* 0x0000005b665b7220 */ /* 0x000fe20000410000 */
[C---:B------:R-:W-:Y:S01]  /*109c0*/  IMAD.U32 R102, R78.reuse, 0x10000, RZ ;  /* 0x000100004e667824 */ /* 0x040fe200078e00ff */
[----:B------:R-:W-:Y:S02]  /*109d0*/  LOP3.LUT R78, R78, 0xffff0000, RZ, 0xc0, !PT ;  /* 0xffff00004e4e7812 */ /* 0x000fe400078ec0ff */
[----:B------:R-:W-:Y:S01]  /*109e0*/  FFMA.FTZ R80, R80, R92, R91 ;  /* 0x0000005c50507223 */ /* 0x000fe2000001005b */
[----:B------:R-:W-:Y:S01]  /*109f0*/  LOP3.LUT R91, R89, 0xffff0000, RZ, 0xc0, !PT ;  /* 0xffff0000595b7812 */ /* 0x000fe200078ec0ff */
[----:B------:R-:W-:Y:S01]  /*10a00*/  IMAD.U32 R92, R70, 0x10000, RZ ;  /* 0x00010000465c7824 */ /* 0x000fe200078e00ff */
[----:B------:R-:W-:Y:S02]  /*10a10*/  LOP3.LUT R89, R90, 0xffff0000, RZ, 0xc0, !PT ;  /* 0xffff00005a597812 */ /* 0x000fe400078ec0ff */
[----:B------:R-:W-:Y:S01]  /*10a20*/  F2FP.BF16.F32.PACK_AB R68, R80, R68 ;  /* 0x000000445044723e */ /* 0x000fe200000010ff */
[----:B------:R-:W-:-:S02]  /*10a30*/  FMUL.FTZ R90, R77, R91 ;  /* 0x0000005b4d5a7220 */ /* 0x000fc40000410000 */
[-C--:B------:R-:W-:Y:S02]  /*10a40*/  FMUL.FTZ R77, R77, R89.reuse ;  /* 0x000000594d4d7220 */ /* 0x080fe40000410000 */
[C---:B------:R-:W-:Y:S02]  /*10a50*/  FFMA.FTZ R89, R81.reuse, R89, -R90 ;  /* 0x0000005951597223 */ /* 0x040fe4000001085a */
[----:B------:R-:W-:Y:S01]  /*10a60*/  FFMA.FTZ R90, R81, R91, R77 ;  /* 0x0000005b515a7223 */ /* 0x000fe2000001004d */
[----:B------:R-:W-:Y:S02]  /*10a70*/  IMAD.U32 R91, R82, 0x10000, RZ ;  /* 0x00010000525b7824 */ /* 0x000fe400078e00ff */
[----:B------:R-:W-:Y:S01]  /*10a80*/  FMUL.FTZ R81, R102, R92 ;  /* 0x0000005c66517220 */ /* 0x000fe20000410000 */
[C---:B------:R-:W-:Y:S01]  /*10a90*/  IMAD.U32 R77, R60.reuse, 0x10000, RZ ;  /* 0x000100003c4d7824 */ /* 0x040fe200078e00ff */
[----:B------:R-:W-:Y:S02]  /*10aa0*/  LOP3.LUT R60, R60, 0xffff0000, RZ, 0xc0, !PT ;  /* 0xffff00003c3c7812 */ /* 0x000fe400078ec0ff */
[----:B------:R-:W-:Y:S01]  /*10ab0*/  LOP3.LUT R82, R82, 0xffff0000, RZ, 0xc0, !PT ;  /* 0xffff000052527812 */ /* 0x000fe200078ec0ff */
[-C--:B------:R-:W-:Y:S01]  /*10ac0*/  FFMA.FTZ R81, R91, R77.reuse, -R81 ;  /* 0x0000004d5b517223 */ /* 0x080fe20000010851 */
[----:B------:R-:W-:Y:S01]  /*10ad0*/  FMUL.FTZ R77, R102, R77 ;  /* 0x0000004d664d7220 */ /* 0x000fe20000410000 */
[----:B------:R-:W-:-:S02]  /*10ae0*/  F2FP.BF16.F32.PACK_AB R61, R89, R61 ;  /* 0x0000003d593d723e */ /* 0x000fc400000010ff */
[----:B------:R-:W-:Y:S01]  /*10af0*/  F2FP.BF16.F32.PACK_AB R69, R90, R69 ;  /* 0x000000455a45723e */ /* 0x000fe200000010ff */
[----:B------:R-:W-:Y:S01]  /*10b00*/  FFMA.FTZ R77, R91, R92, R77 ;  /* 0x0000005c5b4d7223 */ /* 0x000fe2000001004d */
[----:B------:R-:W-:-:S05]  /*10b10*/  LOP3.LUT R91, R70, 0xffff0000, RZ, 0xc0, !PT ;  /* 0xffff0000465b7812 */ /* 0x000fca00078ec0ff */
[C---:B------:R-:W-:Y:S01]  /*10b20*/  FMUL.FTZ R70, R78.reuse, R91 ;  /* 0x0000005b4e467220 */ /* 0x040fe20000410000 */
[----:B------:R-:W-:-:S03]  /*10b30*/  FMUL.FTZ R78, R78, R60 ;  /* 0x0000003c4e4e7220 */ /* 0x000fc60000410000 */
[C---:B------:R-:W-:Y:S01]  /*10b40*/  FFMA.FTZ R70, R82.reuse, R60, -R70 ;  /* 0x0000003c52467223 */ /* 0x040fe20000010846 */
[----:B------:R-:W-:Y:S01]  /*10b50*/  FFMA.FTZ R78, R82, R91, R78 ;  /* 0x0000005b524e7223 */ /* 0x000fe2000001004e */
[----:B------:R-:W-:Y:S01]  /*10b60*/  LOP3.LUT R82, R87, 0xffff0000, RZ, 0xc0, !PT ;  /* 0xffff000057527812 */ /* 0x000fe200078ec0ff */
[----:B------:R-:W-:-:S04]  /*10b70*/  FMUL.FTZ R60, R79, R62 ;  /* 0x0000003e4f3c7220 */ /* 0x000fc80000410000 */
[-C--:B------:R-:W-:Y:S01]  /*10b80*/  FMUL.FTZ R79, R79, R82.reuse ;  /* 0x000000524f4f7220 */ /* 0x080fe20000410000 */
[C---:B------:R-:W-:Y:S01]  /*10b90*/  FFMA.FTZ R82, R83.reuse, R82, -R60 ;  /* 0x0000005253527223 */ /* 0x040fe2000001083c */
[----:B------:R-:W-:Y:S02]  /*10ba0*/  F2FP.BF16.F32.PACK_AB R60, R76, R88 ;  /* 0x000000584c3c723e */ /* 0x000fe400000010ff */
[----:B------:R-:W-:Y:S01]  /*10bb0*/  FFMA.FTZ R79, R83, R62, R79 ;  /* 0x0000003e534f7223 */ /* 0x000fe2000001004f */
[----:B------:R-:W-:Y:S02]  /*10bc0*/  F2FP.BF16.F32.PACK_AB R62, R70, R81 ;  /* 0x00000051463e723e */ /* 0x000fe400000010ff */
[----:B------:R-:W-:Y:S02]  /*10bd0*/  F2FP.BF16.F32.PACK_AB R63, R82, R63 ;  /* 0x0000003f523f723e */ /* 0x000fe400000010ff */
[----:B------:R-:W-:Y:S02]  /*10be0*/  F2FP.BF16.F32.PACK_AB R70, R78, R77 ;  /* 0x0000004d4e46723e */ /* 0x000fe400000010ff */
[----:B------:R-:W-:Y:S01]  /*10bf0*/  F2FP.BF16.F32.PACK_AB R71, R79, R71 ;  /* 0x000000474f47723e */ /* 0x000fe200000010ff */
[----:B------:R0:W-:Y:S04]  /*10c00*/  STS.128 [R127], R60 ;  /* 0x0000003c7f007388 */ /* 0x0001e80000000c00 */
[----:B------:R0:W-:Y:S02]  /*10c10*/  STS.128 [R20+0x10400], R68 ;  /* 0x0104004414007388 */ /* 0x0001e40000000c00 */
.L_x_1724:
[----:B------:R-:W-:Y:S05]  /*10c20*/  BSYNC B2 ;  /* 0x0000000000027941 */ /* 0x000fea0003800000 */
.L_x_1723:
[----:B------:R-:W-:-:S13]  /*10c30*/  ISETP.GE.AND P0, PT, R203, R3, PT ;  /* 0x00000003cb00720c */ /* 0x000fda0003f06270 */
[----:B------:R-:W-:Y:S05]  /*10c40*/  @P0 BRA `(.L_x_1722) ;  /* 0x0000000400a00947 */ /* 0x000fea0003800000 */
[----:B0-----:R-:W2:Y:S04]  /*10c50*/  LDL R20, [R1+0xa4] ;  /* 0x0000a40001147983 */ /* 0x001ea80000100800 */
[----:B------:R-:W3:Y:S01]  /*10c60*/  LDL R89, [R1+0xc4] ;  /* 0x0000c40001597983 */ /* 0x000ee20000100800 */
[----:B------:R-:W-:Y:S02]  /*10c70*/  SHF.R.U64 R78, R64, 0x10, R65 ;  /* 0x00000010404e7819 */ /* 0x000fe40000001241 */
[----:B------:R-:W-:Y:S02]  /*10c80*/  SHF.R.U64 R79, R56, 0x10, R57 ;  /* 0x00000010384f7819 */ /* 0x000fe40000001239 */
[----:B------:R-:W-:Y:S02]  /*10c90*/  PRMT R78, R121, 0x5432, R78 ;  /* 0x00005432794e7816 */ /* 0x000fe4000000004e */
[----:B------:R-:W-:-:S02]  /*10ca0*/  PRMT R79, R119, 0x5410, R79 ;  /* 0x00005410774f7816 */ /* 0x000fc4000000004f */
[----:B------:R-:W-:Y:S02]  /*10cb0*/  SHF.R.U32.HI R82, RZ, 0x10, R57 ;  /* 0x00000010ff527819 */ /* 0x000fe40000011639 */
[----:B------:R-:W-:Y:S01]  /*10cc0*/  SHF.R.U32.HI R56, RZ, 0x10, R65 ;  /* 0x00000010ff387819 */ /* 0x000fe20000011641 */
[----:B------:R-:W-:Y:S01]  /*10cd0*/  IMAD.U32 R81, R79, 0x10000, RZ ;  /* 0x000100004f517824 */ /* 0x000fe200078e00ff */
[----:B------:R-:W-:Y:S02]  /*10ce0*/  PRMT R82, R120, 0x5432, R82 ;  /* 0x0000543278527816 */ /* 0x000fe40000000052 */
[----:B------:R-:W-:Y:S02]  /*10cf0*/  PRMT R56, R119, 0x5432, R56 ;  /* 0x0000543277387816 */ /* 0x000fe40000000038 */
[----:B------:R-:W-:Y:S02]  /*10d00*/  SHF.R.U32.HI R80, RZ, 0x10, R59 ;  /* 0x00000010ff507819 */ /* 0x000fe4000001163b */
[----:B------:R-:W-:-:S02]  /*10d10*/  SHF.R.U64 R66, R66, 0x10, R67 ;  /* 0x0000001042427819 */ /* 0x000fc40000001243 */
[----:B------:R-:W-:Y:S02]  /*10d20*/  PRMT R80, R118, 0x5432, R80 ;  /* 0x0000543276507816 */ /* 0x000fe40000000050 */
[----:B------:R-:W-:Y:S02]  /*10d30*/  SHF.R.U64 R58, R58, 0x10, R59 ;  /* 0x000000103a3a7819 */ /* 0x000fe4000000123b */
[----:B------:R-:W-:Y:S02]  /*10d40*/  LOP3.LUT R79, R79, 0xffff0000, RZ, 0xc0, !PT ;  /* 0xffff00004f4f7812 */ /* 0x000fe400078ec0ff */
[----:B------:R-:W-:Y:S02]  /*10d50*/  PRMT R66, R117, 0x5410, R66 ;  /* 0x0000541075427816 */ /* 0x000fe40000000042 */
[----:B--2---:R-:W-:-:S04]  /*10d60*/  LEA.HI R3, R3, R20, RZ, 0x1d ;  /* 0x0000001403037211 */ /* 0x004fc800078fe8ff */
[----:B------:R-:W-:Y:S01]  /*10d70*/  SHF.R.S32.HI R20, RZ, 0x1f, R3 ;  /* 0x0000001fff147819 */ /* 0x000fe20000011403 */
[----:B------:R-:W-:Y:S01]  /*10d80*/  IMAD.SHL.U32 R60, R3, 0x8, RZ ;  /* 0x00000008033c7824 */ /* 0x000fe200078e00ff */
[----:B---3--:R-:W0:Y:S02]  /*10d90*/  LDS.128 R68, [R89] ;  /* 0x0000000059447984 */ /* 0x008e240000000c00 */
[----:B------:R-:W-:Y:S02]  /*10da0*/  LEA.HI R20, R20, R3, RZ, 0x3 ;  /* 0x0000000314147211 */ /* 0x000fe400078f18ff */
[----:B-----5:R-:W-:-:S03]  /*10db0*/  LOP3.LUT R60, R126, 0x38, R60, 0xf8, !PT ;  /* 0x000000387e3c7812 */ /* 0x020fc600078ef83c */
[----:B------:R-:W-:Y:S01]  /*10dc0*/  IMAD.SHL.U32 R20, R20, 0x400, RZ ;  /* 0x0000040014147824 */ /* 0x000fe200078e00ff */
[----:B------:R-:W-:-:S04]  /*10dd0*/  LOP3.LUT R60, R60, R125, RZ, 0x3c, !PT ;  /* 0x0000007d3c3c7212 */ /* 0x000fc800078e3cff */
[----:B------:R-:W-:-:S04]  /*10de0*/  LOP3.LUT R20, R20, 0x7fffe000, RZ, 0xc0, !PT ;  /* 0x7fffe00014147812 */ /* 0x000fc800078ec0ff */
[----:B------:R-:W-:Y:S01]  /*10df0*/  IADD3 R3, R60, R20, R124 ;  /* 0x000000143c037210 */ /* 0x000fe20007ffe07c */
[C---:B------:R-:W-:Y:S01]  /*10e00*/  IMAD.U32 R20, R78.reuse, 0x10000, RZ ;  /* 0x000100004e147824 */ /* 0x040fe200078e00ff */
[----:B------:R-:W-:-:S03]  /*10e10*/  LOP3.LUT R78, R78, 0xffff0000, RZ, 0xc0, !PT ;  /* 0xffff00004e4e7812 */ /* 0x000fc600078ec0ff */
[----:B------:R-:W-:-:S05]  /*10e20*/  IMAD R3, R3, 0x2, R17 ;  /* 0x0000000203037824 */ /* 0x000fca00078e0211 */
[----:B------:R-:W1:Y:S01]  /*10e30*/  LDS.128 R60, [R3+0x10400] ;  /* 0x01040000033c7984 */ /* 0x000e620000000c00 */
[----:B0-----:R-:W-:Y:S02]  /*10e40*/  IMAD.U32 R76, R68, 0x10000, RZ ;  /* 0x00010000444c7824 */ /* 0x001fe400078e00ff */
[C---:B------:R-:W-:Y:S01]  /*10e50*/  IMAD.U32 R65, R69.reuse, 0x10000, RZ ;  /* 0x0001000045417824 */ /* 0x040fe200078e00ff */
[----:B------:R-:W-:Y:S01]  /*10e60*/  LOP3.LUT R69, R69, 0xffff0000, RZ, 0xc0, !PT ;  /* 0xffff000045457812 */ /* 0x000fe200078ec0ff */
[----:B-1----:R-:W-:Y:S02]  /*10e70*/  IMAD.U32 R57, R60, 0x10000, RZ ;  /* 0x000100003c397824 */ /* 0x002fe400078e00ff */
[C---:B------:R-:W-:Y:S01]  /*10e80*/  IMAD.U32 R87, R63.reuse, 0x10000, RZ ;  /* 0x000100003f577824 */ /* 0x040fe200078e00ff */
[----:B------:R-:W-:Y:S01]  /*10e90*/  LOP3.LUT R63, R63, 0xffff0000, RZ, 0xc0, !PT ;  /* 0xffff00003f3f7812 */ /* 0x000fe200078ec0ff */
        /* <DEDUP_REMOVED lines=8> */
[----:B------:R-:W-:Y:S02]  /*10f20*/  IMAD.U32 R57, R82, 0x10000, RZ ;  /* 0x0001000052397824 */ /* 0x000fe400078e00ff */
[C---:B------:R-:W-:Y:S02]  /*10f30*/  FMUL.FTZ R77, R64.reuse, R20 ;  /* 0x00000014404d7220 */ /* 0x040fe40000410000 */
[-C--:B------:R-:W-:Y:S01]  /*10f40*/  FMUL.FTZ R64, R64, R57.reuse ;  /* 0x0000003940407220 */ /* 0x080fe20000410000 */
[----:B------:R-:W-:Y:S01]  /*10f50*/  FMUL.FTZ R59, R61, R56 ;  /* 0x000000383d3b7220 */ /* 0x000fe20000410000 */
[C---:B------:R-:W-:Y:S01]  /*10f60*/  FFMA.FTZ R57, R65.reuse, R57, -R77 ;  /* 0x0000003941397223 */ /* 0x040fe2000001084d */
[----:B------:R-:W-:Y:S01]  /*10f70*/  SHF.R.U32.HI R77, RZ, 0x10, R67 ;  /* 0x00000010ff4d7819 */ /* 0x000fe20000011643 */
[----:B------:R-:W-:Y:S01]  /*10f80*/  FFMA.FTZ R65, R65, R20, R64 ;  /* 0x0000001441417223 */ /* 0x000fe20000010040 */
[----:B------:R-:W-:Y:S01]  /*10f90*/  IMAD.U32 R64, R80, 0x10000, RZ ;  /* 0x0001000050407824 */ /* 0x000fe200078e00ff */
[----:B------:R-:W-:Y:S01]  /*10fa0*/  LOP3.LUT R67, R82, 0xffff0000, RZ, 0xc0, !PT ;  /* 0xffff000052437812 */ /* 0x000fe200078ec0ff */
[----:B------:R-:W-:Y:S01]  /*10fb0*/  IMAD.U32 R20, R71, 0x10000, RZ ;  /* 0x0001000047147824 */ /* 0x000fe200078e00ff */
[----:B------:R-:W-:-:S03]  /*10fc0*/  PRMT R77, R118, 0x5410, R77 ;  /* 0x00005410764d7816 */ /* 0x000fc6000000004d */
[-C--:B------:R-:W-:Y:S01]  /*10fd0*/  FMUL.FTZ R61, R61, R67.reuse ;  /* 0x000000433d3d7220 */ /* 0x080fe20000410000 */
[----:B------:R-:W-:Y:S01]  /*10fe0*/  FFMA.FTZ R67, R69, R67, -R59 ;  /* 0x0000004345437223 */ /* 0x000fe2000001083b */
[C---:B------:R-:W-:Y:S01]  /*10ff0*/  IMAD.U32 R83, R77.reuse, 0x10000, RZ ;  /* 0x000100004d537824 */ /* 0x040fe200078e00ff */
[----:B------:R-:W-:Y:S01]  /*11000*/  LOP3.LUT R77, R77, 0xffff0000, RZ, 0xc0, !PT ;  /* 0xffff00004d4d7812 */ /* 0x000fe200078ec0ff */
[----:B------:R-:W-:Y:S01]  /*11010*/  FFMA.FTZ R61, R69, R56, R61 ;  /* 0x00000038453d7223 */ /* 0x000fe2000001003d */
[----:B------:R-:W-:Y:S01]  /*11020*/  PRMT R56, R117, 0x5432, R58 ;  /* 0x0000543275387816 */ /* 0x000fe2000000003a */
[C---:B------:R-:W-:Y:S01]  /*11030*/  FMUL.FTZ R88, R87.reuse, R83 ;  /* 0x0000005357587220 */ /* 0x040fe20000410000 */
[-C--:B------:R-:W-:Y:S01]  /*11040*/  FMUL.FTZ R87, R87, R64.reuse ;  /* 0x0000004057577220 */ /* 0x080fe20000410000 */
[----:B------:R-:W-:Y:S01]  /*11050*/  IMAD.U32 R69, R66, 0x10000, RZ ;  /* 0x0001000042457824 */ /* 0x000fe200078e00ff */
[----:B------:R-:W-:Y:S01]  /*11060*/  F2FP.BF16.F32.PACK_AB R57, R67, R57 ;  /* 0x000000394339723e */ /* 0x000fe200000010ff */
[C---:B------:R-:W-:Y:S01]  /*11070*/  FFMA.FTZ R64, R20.reuse, R64, -R88 ;  /* 0x0000004014407223 */ /* 0x040fe20000010858 */
[----:B------:R-:W-:Y:S01]  /*11080*/  FFMA.FTZ R20, R20, R83, R87 ;  /* 0x0000005314147223 */ /* 0x000fe20000010057 */
[----:B------:R-:W-:Y:S01]  /*11090*/  LOP3.LUT R83, R60, 0xffff0000, RZ, 0xc0, !PT ;  /* 0xffff00003c537812 */ /* 0x000fe200078ec0ff */
[----:B------:R-:W-:Y:S01]  /*110a0*/  IMAD.U32 R58, R56, 0x10000, RZ ;  /* 0x00010000383a7824 */ /* 0x000fe200078e00ff */
[----:B------:R-:W-:Y:S01]  /*110b0*/  LOP3.LUT R60, R68, 0xffff0000, RZ, 0xc0, !PT ;  /* 0xffff0000443c7812 */ /* 0x000fe200078ec0ff */
[----:B------:R-:W-:Y:S01]  /*110c0*/  IMAD.U32 R59, R70, 0x10000, RZ ;  /* 0x00010000463b7824 */ /* 0x000fe200078e00ff */
[----:B------:R-:W-:Y:S01]  /*110d0*/  F2FP.BF16.F32.PACK_AB R61, R61, R65 ;  /* 0x000000413d3d723e */ /* 0x000fe200000010ff */
[C---:B------:R-:W-:Y:S01]  /*110e0*/  FMUL.FTZ R68, R83.reuse, R78 ;  /* 0x0000004e53447220 */ /* 0x040fe20000410000 */
[----:B------:R-:W-:-:S03]  /*110f0*/  FMUL.FTZ R83, R83, R79 ;  /* 0x0000004f53537220 */ /* 0x000fc60000410000 */
[C---:B------:R-:W-:Y:S01]  /*11100*/  FFMA.FTZ R68, R60.reuse, R79, -R68 ;  /* 0x0000004f3c447223 */ /* 0x040fe20000010844 */
[----:B------:R-:W-:Y:S01]  /*11110*/  FFMA.FTZ R60, R60, R78, R83 ;  /* 0x0000004e3c3c7223 */ /* 0x000fe20000010053 */
[----:B------:R-:W-:-:S04]  /*11120*/  IMAD.U32 R78, R62, 0x10000, RZ ;  /* 0x000100003e4e7824 */ /* 0x000fc800078e00ff */
[CC--:B------:R-:W-:Y:S01]  /*11130*/  FMUL.FTZ R79, R78.reuse, R69.reuse ;  /* 0x000000454e4f7220 */ /* 0x0c0fe20000410000 */
[----:B------:R-:W-:Y:S01]  /*11140*/  FMUL.FTZ R78, R78, R58 ;  /* 0x0000003a4e4e7220 */ /* 0x000fe20000410000 */
[----:B------:R-:W-:Y:S02]  /*11150*/  F2FP.BF16.F32.PACK_AB R60, R60, R76 ;  /* 0x0000004c3c3c723e */ /* 0x000fe400000010ff */
[C---:B------:R-:W-:Y:S01]  /*11160*/  FFMA.FTZ R58, R59.reuse, R58, -R79 ;  /* 0x0000003a3b3a7223 */ /* 0x040fe2000001084f */
[----:B------:R-:W-:Y:S01]  /*11170*/  FFMA.FTZ R59, R59, R69, R78 ;  /* 0x000000453b3b7223 */ /* 0x000fe2000001004e */
[----:B------:R-:W-:Y:S02]  /*11180*/  LOP3.LUT R69, R56, 0xffff0000, RZ, 0xc0, !PT ;  /* 0xffff000038457812 */ /* 0x000fe400078ec0ff */
[----:B------:R-:W-:Y:S02]  /*11190*/  LOP3.LUT R56, R66, 0xffff0000, RZ, 0xc0, !PT ;  /* 0xffff000042387812 */ /* 0x000fe400078ec0ff */
[----:B------:R-:W-:-:S02]  /*111a0*/  LOP3.LUT R78, R62, 0xffff0000, RZ, 0xc0, !PT ;  /* 0xffff00003e4e7812 */ /* 0x000fc400078ec0ff */
[----:B------:R-:W-:-:S03]  /*111b0*/  LOP3.LUT R62, R70, 0xffff0000, RZ, 0xc0, !PT ;  /* 0xffff0000463e7812 */ /* 0x000fc600078ec0ff */
[C---:B------:R-:W-:Y:S01]  /*111c0*/  FMUL.FTZ R66, R78.reuse, R56 ;  /* 0x000000384e427220 */ /* 0x040fe20000410000 */
[----:B------:R-:W-:-:S03]  /*111d0*/  FMUL.FTZ R70, R78, R69 ;  /* 0x000000454e467220 */ /* 0x000fc60000410000 */
[----:B------:R-:W-:Y:S01]  /*111e0*/  FFMA.FTZ R66, R62, R69, -R66 ;  /* 0x000000453e427223 */ /* 0x000fe20000010842 */
[----:B------:R-:W-:Y:S01]  /*111f0*/  LOP3.LUT R69, R80, 0xffff0000, RZ, 0xc0, !PT ;  /* 0xffff000050457812 */ /* 0x000fe200078ec0ff */
[----:B------:R-:W-:Y:S01]  /*11200*/  FFMA.FTZ R62, R62, R56, R70 ;  /* 0x000000383e3e7223 */ /* 0x000fe20000010046 */
[----:B------:R-:W-:Y:S01]  /*11210*/  LOP3.LUT R70, R71, 0xffff0000, RZ, 0xc0, !PT ;  /* 0xffff000047467812 */ /* 0x000fe200078ec0ff */
[C---:B------:R-:W-:Y:S01]  /*11220*/  FMUL.FTZ R56, R63.reuse, R77 ;  /* 0x0000004d3f387220 */ /* 0x040fe20000410000 */
[----:B------:R-:W-:Y:S01]  /*11230*/  F2FP.BF16.F32.PACK_AB R58, R66, R58 ;  /* 0x0000003a423a723e */ /* 0x000fe200000010ff */
[----:B------:R-:W-:Y:S01]  /*11240*/  FMUL.FTZ R63, R63, R69 ;  /* 0x000000453f3f7220 */ /* 0x000fe20000410000 */
[----:B------:R-:W-:Y:S01]  /*11250*/  F2FP.BF16.F32.PACK_AB R62, R62, R59 ;  /* 0x0000003b3e3e723e */ /* 0x000fe200000010ff */
[----:B------:R-:W-:Y:S01]  /*11260*/  FFMA.FTZ R69, R70, R69, -R56 ;  /* 0x0000004546457223 */ /* 0x000fe20000010838 */
[----:B------:R-:W-:Y:S01]  /*11270*/  F2FP.BF16.F32.PACK_AB R56, R68, R81 ;  /* 0x000000514438723e */ /* 0x000fe200000010ff */
[----:B------:R-:W-:-:S03]  /*11280*/  FFMA.FTZ R63, R70, R77, R63 ;  /* 0x0000004d463f7223 */ /* 0x000fc6000001003f */
[----:B------:R-:W-:Y:S02]  /*11290*/  F2FP.BF16.F32.PACK_AB R59, R69, R64 ;  /* 0x00000040453b723e */ /* 0x000fe400000010ff */
[----:B------:R-:W-:-:S03]  /*112a0*/  F2FP.BF16.F32.PACK_AB R63, R63, R20 ;  /* 0x000000143f3f723e */ /* 0x000fc600000010ff */
[----:B------:R1:W-:Y:S04]  /*112b0*/  STS.128 [R89], R56 ;  /* 0x0000003859007388 */ /* 0x0003e80000000c00 */
[----:B------:R1:W-:Y:S02]  /*112c0*/  STS.128 [R3+0x10400], R60 ;  /* 0x0104003c03007388 */ /* 0x0003e40000000c00 */
.L_x_1722:
[----:B------:R-:W-:Y:S05]  /*112d0*/  BSYNC B1 ;  /* 0x0000000000017941 */ /* 0x000fea0003800000 */
.L_x_1721:
[----:B-1----:R-:W2:Y:S01]  /*112e0*/  LDL R3, [R1+0xc8] ;  /* 0x0000c80001037983 */ /* 0x002ea20000100800 */
[----:B------:R-:W-:Y:S01]  /*112f0*/  BSSY B1, `(.L_x_1725) ;  /* 0x00000dd000017945 */ /* 0x000fe20003800000 */
[----:B--2---:R-:W-:-:S13]  /*11300*/  ISETP.GE.AND P0, PT, R3, R0, PT ;  /* 0x000000000300720c */ /* 0x004fda0003f06270 */
[----:B------:R-:W-:Y:S05]  /*11310*/  @P0 BRA `(.L_x_1726) ;  /* 0x0000000c00680947 */ /* 0x000fea0003800000 */
[----:B------:R1:W5:Y:S01]  /*11320*/  LDL R81, [R1+0x60] ;  /* 0x0000600001517983 */ /* 0x0003620000100800 */
[----:B------:R-:W2:Y:S03]  /*11330*/  LDC R3, c[0x0][0x3f4] ;  /* 0x0000fd00ff037b82 */ /* 0x000ea60000000800 */
[----:B------:R1:W5:Y:S04]  /*11340*/  LDL R80, [R1+0xcc] ;  /* 0x0000cc0001507983 */ /* 0x0003680000100800 */
[----:B------:R1:W5:Y:S01]  /*11350*/  LDL R79, [R1+0x6c] ;  /* 0x00006c00014f7983 */ /* 0x0003620000100800 */
[----:B------:R-:W-:Y:S01]  /*11360*/  BSSY B2, `(.L_x_1727) ;  /* 0x000006c000027945 */ /* 0x000fe20003800000 */
[----:B--2---:R-:W-:-:S02]  /*11370*/  ISETP.GE.AND P0, PT, R18, R3, PT ;  /* 0x000000031200720c */ /* 0x004fc40003f06270 */
[----:B------:R-:W-:-:S11]  /*11380*/  ISETP.GE.AND P1, PT, R203, R3, PT ;  /* 0x00000003cb00720c */ /* 0x000fd60003f26270 */
[----:B-1----:R-:W-:Y:S05]  /*11390*/  @P0 BRA `(.L_x_1728) ;  /* 0x0000000400a00947 */ /* 0x002fea0003800000 */
[----:B0-----:R-:W2:Y:S04]  /*113a0*/  LDL R20, [R1+0x84] ;  /* 0x0000840001147983 */ /* 0x001ea80000100800 */
[----:B------:R-:W3:Y:S01]  /*113b0*/  LDL R82, [R1+0xc0] ;  /* 0x0000c00001527983 */ /* 0x000ee20000100800 */
[--C-:B------:R-:W-:Y:S02]  /*113c0*/  SHF.R.U64 R46, R46, 0x10, R47.reuse ;  /* 0x000000102e2e7819 */ /* 0x100fe4000000122f */
[----:B------:R-:W-:Y:S02]  /*113d0*/  SHF.R.U32.HI R64, RZ, 0x10, R47 ;  /* 0x00000010ff407819 */ /* 0x000fe4000001162f */
[----:B------:R-:W-:Y:S02]  /*113e0*/  SHF.R.U64 R47, R52, 0x10, R53 ;  /* 0x00000010342f7819 */ /* 0x000fe40000001235 */
[----:B------:R-:W-:-:S02]  /*113f0*/  SHF.R.U64 R44, R44, 0x10, R45 ;  /* 0x000000102c2c7819 */ /* 0x000fc4000000122d */
[----:B------:R-:W-:Y:S02]  /*11400*/  PRMT R47, R113, 0x5410, R47 ;  /* 0x00005410712f7816 */ /* 0x000fe4000000002f */
[----:B------:R-:W-:Y:S02]  /*11410*/  PRMT R44, R115, 0x5410, R44 ;  /* 0x00005410732c7816 */ /* 0x000fe4000000002c */
[----:B------:R-:W-:Y:S01]  /*11420*/  SHF.R.U32.HI R52, RZ, 0x10, R53 ;  /* 0x00000010ff347819 */ /* 0x000fe20000011635 */
[----:B------:R-:W-:Y:S01]  /*11430*/  IMAD.U32 R76, R47, 0x10000, RZ ;  /* 0x000100002f4c7824 */ /* 0x000fe200078e00ff */
[----:B------:R-:W-:Y:S01]  /*11440*/  SHF.R.U32.HI R45, RZ, 0x10, R45 ;  /* 0x00000010ff2d7819 */ /* 0x000fe2000001162d */
[----:B------:R-:W-:Y:S01]  /*11450*/  IMAD.U32 R68, R44, 0x10000, RZ ;  /* 0x000100002c447824 */ /* 0x000fe200078e00ff */
[----:B------:R-:W-:Y:S02]  /*11460*/  PRMT R52, R113, 0x5432, R52 ;  /* 0x0000543271347816 */ /* 0x000fe40000000034 */
[----:B------:R-:W-:-:S02]  /*11470*/  PRMT R45, R115, 0x5432, R45 ;  /* 0x00005432732d7816 */ /* 0x000fc4000000002d */
[--C-:B------:R-:W-:Y:S02]  /*11480*/  SHF.R.U64 R53, R54, 0x10, R55.reuse ;  /* 0x0000001036357819 */ /* 0x100fe40000001237 */
[----:B------:R-:W-:Y:S02]  /*11490*/  SHF.R.U32.HI R54, RZ, 0x10, R55 ;  /* 0x00000010ff367819 */ /* 0x000fe40000011637 */
[----:B------:R-:W-:Y:S02]  /*114a0*/  PRMT R64, R116, 0x5432, R64 ;  /* 0x0000543274407816 */ /* 0x000fe40000000040 */
[----:B------:R-:W-:Y:S02]  /*114b0*/  PRMT R54, R114, 0x5432, R54 ;  /* 0x0000543272367816 */ /* 0x000fe40000000036 */
[----:B------:R-:W-:Y:S02]  /*114c0*/  LOP3.LUT R44, R44, 0xffff0000, RZ, 0xc0, !PT ;  /* 0xffff00002c2c7812 */ /* 0x000fe400078ec0ff */
[----:B------:R-:W-:-:S02]  /*114d0*/  PRMT R53, R114, 0x5410, R53 ;  /* 0x0000541072357816 */ /* 0x000fc40000000035 */
[----:B------:R-:W-:Y:S02]  /*114e0*/  PRMT R46, R116, 0x5410, R46 ;  /* 0x00005410742e7816 */ /* 0x000fe4000000002e */
[----:B--2---:R-:W-:-:S04]  /*114f0*/  LEA.HI R20, R3, R20, RZ, 0x1d ;  /* 0x0000001403147211 */ /* 0x004fc800078fe8ff */
[----:B------:R-:W-:Y:S01]  /*11500*/  SHF.R.S32.HI R57, RZ, 0x1f, R20 ;  /* 0x0000001fff397819 */ /* 0x000fe20000011414 */
[----:B------:R-:W-:-:S03]  /*11510*/  IMAD.SHL.U32 R56, R20, 0x8, RZ ;  /* 0x0000000814387824 */ /* 0x000fc600078e00ff */
[----:B------:R-:W-:Y:S02]  /*11520*/  LEA.HI R57, R57, R20, RZ, 0x3 ;  /* 0x0000001439397211 */ /* 0x000fe400078f18ff */
[----:B-----5:R-:W-:-:S03]  /*11530*/  LOP3.LUT R20, R81, 0x38, R56, 0xf8, !PT ;  /* 0x0000003851147812 */ /* 0x020fc600078ef838 */
[----:B------:R-:W-:Y:S01]  /*11540*/  IMAD.SHL.U32 R57, R57, 0x400, RZ ;  /* 0x0000040039397824 */ /* 0x000fe200078e00ff */
[----:B------:R-:W-:-:S04]  /*11550*/  LOP3.LUT R20, R20, R80, RZ, 0x3c, !PT ;  /* 0x0000005014147212 */ /* 0x000fc800078e3cff */
[----:B------:R-:W-:-:S04]  /*11560*/  LOP3.LUT R57, R57, 0x7fffe000, RZ, 0xc0, !PT ;  /* 0x7fffe00039397812 */ /* 0x000fc800078ec0ff */
[----:B------:R-:W-:Y:S02]  /*11570*/  IADD3 R20, R20, R57, R79 ;  /* 0x0000003914147210 */ /* 0x000fe40007ffe04f */
[----:B---3--:R-:W0:Y:S03]  /*11580*/  LDS.128 R56, [R82] ;  /* 0x0000000052387984 */ /* 0x008e260000000c00 */
[----:B------:R-:W-:-:S05]  /*11590*/  IMAD R20, R20, 0x2, R17 ;  /* 0x0000000214147824 */ /* 0x000fca00078e0211 */
[----:B------:R-:W1:Y:S01]  /*115a0*/  LDS.128 R60, [R20+0x10400] ;  /* 0x01040000143c7984 */ /* 0x000e620000000c00 */
[C---:B0-----:R-:W-:Y:S01]  /*115b0*/  IMAD.U32 R65, R56.reuse, 0x10000, RZ ;  /* 0x0001000038417824 */ /* 0x041fe200078e00ff */
[C---:B------:R-:W-:Y:S01]  /*115c0*/  LOP3.LUT R69, R59.reuse, 0xffff0000, RZ, 0xc0, !PT ;  /* 0xffff00003b457812 */ /* 0x040fe200078ec0ff */
[----:B------:R-:W-:Y:S01]  /*115d0*/  IMAD.U32 R67, R59, 0x10000, RZ ;  /* 0x000100003b437824 */ /* 0x000fe200078e00ff */
[----:B------:R-:W-:Y:S01]  /*115e0*/  LOP3.LUT R56, R56, 0xffff0000, RZ, 0xc0, !PT ;  /* 0xffff000038387812 */ /* 0x000fe200078ec0ff */
[----:B------:R-:W-:Y:S01]  /*115f0*/  IMAD.U32 R59, R52, 0x10000, RZ ;  /* 0x00010000343b7824 */ /* 0x000fe200078e00ff */
[C---:B------:R-:W-:Y:S01]  /*11600*/  LOP3.LUT R66, R57.reuse, 0xffff0000, RZ, 0xc0, !PT ;  /* 0xffff000039427812 */ /* 0x040fe200078ec0ff */
[----:B------:R-:W-:Y:S02]  /*11610*/  IMAD.U32 R55, R57, 0x10000, RZ ;  /* 0x0001000039377824 */ /* 0x000fe400078e00ff */
[C---:B-1----:R-:W-:Y:S01]  /*11620*/  IMAD.U32 R70, R60.reuse, 0x10000, RZ ;  /* 0x000100003c467824 */ /* 0x042fe200078e00ff */
[----:B------:R-:W-:Y:S01]  /*11630*/  LOP3.LUT R60, R60, 0xffff0000, RZ, 0xc0, !PT ;  /* 0xffff00003c3c7812 */ /* 0x000fe200078ec0ff */
[C---:B------:R-:W-:Y:S01]  /*11640*/  IMAD.U32 R71, R61.reuse, 0x10000, RZ ;  /* 0x000100003d477824 */ /* 0x040fe200078e00ff */
[----:B------:R-:W-:Y:S01]  /*11650*/  LOP3.LUT R61, R61, 0xffff0000, RZ, 0xc0, !PT ;  /* 0xffff00003d3d7812 */ /* 0x000fe200078ec0ff */
[C---:B------:R-:W-:Y:S01]  /*11660*/  FMUL.FTZ R78, R70.reuse, R76 ;  /* 0x0000004c464e7220 */ /* 0x040fe20000410000 */
[-C--:B------:R-:W-:Y:S01]  /*11670*/  FMUL.FTZ R77, R70, R68.reuse ;  /* 0x00000044464d7220 */ /* 0x080fe20000410000 */
[C---:B------:R-:W-:Y:S01]  /*11680*/  IMAD.U32 R70, R45.reuse, 0x10000, RZ ;  /* 0x000100002d467824 */ /* 0x040fe200078e00ff */
[----:B------:R-:W-:Y:S01]  /*11690*/  LOP3.LUT R45, R45, 0xffff0000, RZ, 0xc0, !PT ;  /* 0xffff00002d2d7812 */ /* 0x000fe200078ec0ff */
[C---:B------:R-:W-:Y:S01]  /*116a0*/  FFMA.FTZ R68, R65.reuse, R68, -R78 ;  /* 0x0000004441447223 */ /* 0x040fe2000001084e */
[----:B------:R-:W-:Y:S01]  /*116b0*/  FFMA.FTZ R65, R65, R76, R77 ;  /* 0x0000004c41417223 */ /* 0x000fe2000001004d */
[C---:B------:R-:W-:Y:S01]  /*116c0*/  FMUL.FTZ R76, R71.reuse, R59 ;  /* 0x0000003b474c7220 */ /* 0x040fe20000410000 */
[----:B------:R-:W-:Y:S01]  /*116d0*/  FMUL.FTZ R71, R71, R70 ;  /* 0x0000004647477220 */ /* 0x000fe20000410000 */
[----:B------:R-:W-:-:S02]  /*116e0*/  IMAD.U32 R77, R63, 0x10000, RZ ;  /* 0x000100003f4d7824 */ /* 0x000fc400078e00ff */
[C---:B------:R-:W-:Y:S01]  /*116f0*/  FFMA.FTZ R76, R55.reuse, R70, -R76 ;  /* 0x00000046374c7223 */ /* 0x040fe2000001084c */
[----:B------:R-:W-:Y:S02]  /*11700*/  IMAD.U32 R70, R54, 0x10000, RZ ;  /* 0x0001000036467824 */ /* 0x000fe400078e00ff */
[----:B------:R-:W-:Y:S01]  /*11710*/  FFMA.FTZ R71, R55, R59, R71 ;  /* 0x0000003b37477223 */ /* 0x000fe20000010047 */
[----:B------:R-:W-:Y:S01]  /*11720*/  IMAD.U32 R55, R64, 0x10000, RZ ;  /* 0x0001000040377824 */ /* 0x000fe200078e00ff */
[----:B------:R-:W-:Y:S01]  /*11730*/  LOP3.LUT R59, R47, 0xffff0000, RZ, 0xc0, !PT ;  /* 0xffff00002f3b7812 */ /* 0x000fe200078ec0ff */
[C---:B------:R-:W-:Y:S01]  /*11740*/  FMUL.FTZ R47, R77.reuse, R70 ;  /* 0x000000464d2f7220 */ /* 0x040fe20000410000 */
[----:B------:R-:W-:Y:S02]  /*11750*/  IMAD.U32 R57, R58, 0x10000, RZ ;  /* 0x000100003a397824 */ /* 0x000fe400078e00ff */
[-C--:B------:R-:W-:Y:S01]  /*11760*/  FMUL.FTZ R77, R77, R55.reuse ;  /* 0x000000374d4d7220 */ /* 0x080fe20000410000 */
[----:B------:R-:W-:Y:S01]  /*11770*/  LOP3.LUT R64, R64, 0xffff0000, RZ, 0xc0, !PT ;  /* 0xffff000040407812 */ /* 0x000fe200078ec0ff */
[C---:B------:R-:W-:Y:S01]  /*11780*/  FFMA.FTZ R47, R67.reuse, R55, -R47 ;  /* 0x00000037432f7223 */ /* 0x040fe2000001082f */
[CC--:B------:R-:W-:Y:S01]  /*11790*/  FMUL.FTZ R78, R60.reuse, R59.reuse ;  /* 0x0000003b3c4e7220 */ /* 0x0c0fe20000410000 */
[----:B------:R-:W-:Y:S01]  /*117a0*/  FMUL.FTZ R60, R60, R44 ;  /* 0x0000002c3c3c7220 */ /* 0x000fe20000410000 */
[----:B------:R-:W-:Y:S01]  /*117b0*/  FFMA.FTZ R55, R67, R70, R77 ;  /* 0x0000004643377223 */ /* 0x000fe2000001004d */
[----:B------:R-:W-:Y:S01]  /*117c0*/  LOP3.LUT R77, R52, 0xffff0000, RZ, 0xc0, !PT ;  /* 0xffff0000344d7812 */ /* 0x000fe200078ec0ff */
[C---:B------:R-:W-:Y:S01]  /*117d0*/  FFMA.FTZ R44, R56.reuse, R44, -R78 ;  /* 0x0000002c382c7223 */ /* 0x040fe2000001084e */
[----:B------:R-:W-:Y:S01]  /*117e0*/  FFMA.FTZ R60, R56, R59, R60 ;  /* 0x0000003b383c7223 */ /* 0x000fe2000001003c */
[----:B------:R-:W-:Y:S01]  /*117f0*/  IMAD.U32 R67, R53, 0x10000, RZ ;  /* 0x0001000035437824 */ /* 0x000fe200078e00ff */
[C---:B------:R-:W-:Y:S01]  /*11800*/  LOP3.LUT R52, R62.reuse, 0xffff0000, RZ, 0xc0, !PT ;  /* 0xffff00003e347812 */ /* 0x040fe200078ec0ff */
[----:B------:R-:W-:-:S02]  /*11810*/  IMAD.U32 R56, R62, 0x10000, RZ ;  /* 0x000100003e387824 */ /* 0x000fc400078e00ff */
[----:B------:R-:W-:Y:S01]  /*11820*/  FMUL.FTZ R59, R61, R77 ;  /* 0x0000004d3d3b7220 */ /* 0x000fe20000410000 */
[----:B------:R-:W-:Y:S01]  /*11830*/  IMAD.U32 R70, R46, 0x10000, RZ ;  /* 0x000100002e467824 */ /* 0x000fe200078e00ff */
[----:B------:R-:W-:Y:S01]  /*11840*/  LOP3.LUT R62, R63, 0xffff0000, RZ, 0xc0, !PT ;  /* 0xffff00003f3e7812 */ /* 0x000fe200078ec0ff */
[----:B------:R-:W-:Y:S01]  /*11850*/  FMUL.FTZ R61, R61, R45 ;  /* 0x0000002d3d3d7220 */ /* 0x000fe20000410000 */
[----:B------:R-:W-:Y:S01]  /*11860*/  FMUL.FTZ R63, R56, R67 ;  /* 0x00000043383f7220 */ /* 0x000fe20000410000 */
[----:B------:R-:W-:Y:S01]  /*11870*/  FFMA.FTZ R45, R66, R45, -R59 ;  /* 0x0000002d422d7223 */ /* 0x000fe2000001083b */
[-C--:B------:R-:W-:Y:S01]  /*11880*/  FMUL.FTZ R56, R56, R70.reuse ;  /* 0x0000004638387220 */ /* 0x080fe20000410000 */
[----:B------:R-:W-:Y:S01]  /*11890*/  LOP3.LUT R53, R53, 0xffff0000, RZ, 0xc0, !PT ;  /* 0xffff000035357812 */ /* 0x000fe200078ec0ff */
[C---:B------:R-:W-:Y:S01]  /*118a0*/  FFMA.FTZ R63, R57.reuse, R70, -R63 ;  /* 0x00000046393f7223 */ /* 0x040fe2000001083f */
[----:B------:R-:W-:Y:S01]  /*118b0*/  LOP3.LUT R46, R46, 0xffff0000, RZ, 0xc0, !PT ;  /* 0xffff00002e2e7812 */ /* 0x000fe200078ec0ff */
[----:B------:R-:W-:Y:S01]  /*118c0*/  FFMA.FTZ R61, R66, R77, R61 ;  /* 0x0000004d423d7223 */ /* 0x000fe2000001003d */
[----:B------:R-:W-:Y:S01]  /*118d0*/  LOP3.LUT R59, R54, 0xffff0000, RZ, 0xc0, !PT ;  /* 0xffff0000363b7812 */ /* 0x000fe200078ec0ff */
[----:B------:R-:W-:Y:S01]  /*118e0*/  FFMA.FTZ R54, R57, R67, R56 ;  /* 0x0000004339367223 */ /* 0x000fe20000010038 */
[----:B------:R-:W-:Y:S01]  /*118f0*/  LOP3.LUT R58, R58, 0xffff0000, RZ, 0xc0, !PT ;  /* 0xffff00003a3a7812 */ /* 0x000fe200078ec0ff */
        /* <DEDUP_REMOVED lines=18> */
.L_x_1728:
[----:B------:R-:W-:Y:S05]  /*11a20*/  BSYNC B2 ;  /* 0x0000000000027941 */ /* 0x000fea0003800000 */
.L_x_1727:
[----:B------:R-:W-:Y:S05]  /*11a30*/  @P1 BRA `(.L_x_1726) ;  /* 0x0000000400a01947 */ /* 0x000fea0003800000 */
[----:B01----:R-:W2:Y:S04]  /*11a40*/  LDL R20, [R1+0xa4] ;  /* 0x0000a40001147983 */ /* 0x003ea80000100800 */
[----:B------:R-:W3:Y:S01]  /*11a50*/  LDL R66, [R1+0xbc] ;  /* 0x0000bc0001427983 */ /* 0x000ee20000100800 */
[----:B------:R-:W-:Y:S02]  /*11a60*/  SHF.R.U64 R57, R42, 0x10, R43 ;  /* 0x000000102a397819 */ /* 0x000fe4000000122b */
[----:B------:R-:W-:Y:S02]  /*11a70*/  SHF.R.U64 R42, R48, 0x10, R49 ;  /* 0x00000010302a7819 */ /* 0x000fe40000001231 */
[----:B------:R-:W-:Y:S02]  /*11a80*/  SHF.R.U32.HI R43, RZ, 0x10, R43 ;  /* 0x00000010ff2b7819 */ /* 0x000fe4000001162b */
[----:B------:R-:W-:-:S02]  /*11a90*/  PRMT R42, R109, 0x5410, R42 ;  /* 0x000054106d2a7816 */ /* 0x000fc4000000002a */
[----:B------:R-:W-:-:S03]  /*11aa0*/  SHF.R.U32.HI R48, RZ, 0x10, R49 ;  /* 0x00000010ff307819 */ /* 0x000fc60000011631 */
[----:B------:R-:W-:Y:S01]  /*11ab0*/  IMAD.U32 R65, R42, 0x10000, RZ ;  /* 0x000100002a417824 */ /* 0x000fe200078e00ff */
[----:B------:R-:W-:-:S05]  /*11ac0*/  PRMT R109, R109, 0x5432, R48 ;  /* 0x000054326d6d7816 */ /* 0x000fca0000000030 */
[C---:B------:R-:W-:Y:S01]  /*11ad0*/  IMAD.U32 R61, R109.reuse, 0x10000, RZ ;  /* 0x000100006d3d7824 */ /* 0x040fe200078e00ff */
[----:B------:R-:W-:Y:S02]  /*11ae0*/  LOP3.LUT R109, R109, 0xffff0000, RZ, 0xc0, !PT ;  /* 0xffff00006d6d7812 */ /* 0x000fe400078ec0ff */
[----:B--2---:R-:W-:-:S04]  /*11af0*/  LEA.HI R3, R3, R20, RZ, 0x1d ;  /* 0x0000001403037211 */ /* 0x004fc800078fe8ff */
[----:B------:R-:W-:Y:S01]  /*11b00*/  SHF.R.S32.HI R44, RZ, 0x1f, R3 ;  /* 0x0000001fff2c7819 */ /* 0x000fe20000011403 */
[----:B------:R-:W-:-:S03]  /*11b10*/  IMAD.SHL.U32 R20, R3, 0x8, RZ ;  /* 0x0000000803147824 */ /* 0x000fc600078e00ff */
[----:B------:R-:W-:Y:S02]  /*11b20*/  LEA.HI R44, R44, R3, RZ, 0x3 ;  /* 0x000000032c2c7211 */ /* 0x000fe400078f18ff */
[----:B-----5:R-:W-:-:S03]  /*11b30*/  LOP3.LUT R3, R81, 0x38, R20, 0xf8, !PT ;  /* 0x0000003851037812 */ /* 0x020fc600078ef814 */
[----:B------:R-:W-:Y:S01]  /*11b40*/  IMAD.SHL.U32 R44, R44, 0x400, RZ ;  /* 0x000004002c2c7824 */ /* 0x000fe200078e00ff */
[----:B------:R-:W-:-:S04]  /*11b50*/  LOP3.LUT R3, R3, R80, RZ, 0x3c, !PT ;  /* 0x0000005003037212 */ /* 0x000fc800078e3cff */
[----:B------:R-:W-:Y:S02]  /*11b60*/  LOP3.LUT R20, R44, 0x7fffe000, RZ, 0xc0, !PT ;  /* 0x7fffe0002c147812 */ /* 0x000fe400078ec0ff */
[----:B---3--:R-:W0:Y:S02]  /*11b70*/  LDS.128 R44, [R66] ;  /* 0x00000000422c7984 */ /* 0x008e240000000c00 */
[----:B------:R-:W-:-:S05]  /*11b80*/  IADD3 R20, R3, R20, R79 ;  /* 0x0000001403147210 */ /* 0x000fca0007ffe04f */
[----:B------:R-:W-:Y:S01]  /*11b90*/  IMAD R3, R20, 0x2, R17 ;  /* 0x0000000214037824 */ /* 0x000fe200078e0211 */
[--C-:B------:R-:W-:Y:S02]  /*11ba0*/  SHF.R.U64 R20, R40, 0x10, R41.reuse ;  /* 0x0000001028147819 */ /* 0x100fe40000001229 */
[----:B------:R-:W-:Y:S02]  /*11bb0*/  SHF.R.U32.HI R40, RZ, 0x10, R41 ;  /* 0x00000010ff287819 */ /* 0x000fe40000011629 */
[----:B------:R-:W1:Y:S01]  /*11bc0*/  LDS.128 R52, [R3+0x10400] ;  /* 0x0104000003347984 */ /* 0x000e620000000c00 */
[C---:B------:R-:W-:Y:S02]  /*11bd0*/  PRMT R20, R111.reuse, 0x5410, R20 ;  /* 0x000054106f147816 */ /* 0x040fe40000000014 */
[----:B------:R-:W-:Y:S02]  /*11be0*/  SHF.R.U64 R41, R50, 0x10, R51 ;  /* 0x0000001032297819 */ /* 0x000fe40000001233 */
[----:B------:R-:W-:-:S02]  /*11bf0*/  PRMT R111, R111, 0x5432, R40 ;  /* 0x000054326f6f7816 */ /* 0x000fc40000000028 */
[----:B------:R-:W-:Y:S02]  /*11c00*/  SHF.R.U32.HI R51, RZ, 0x10, R51 ;  /* 0x00000010ff337819 */ /* 0x000fe40000011633 */
[C---:B------:R-:W-:Y:S02]  /*11c10*/  PRMT R40, R112.reuse, 0x5410, R57 ;  /* 0x0000541070287816 */ /* 0x040fe40000000039 */
[----:B------:R-:W-:Y:S02]  /*11c20*/  PRMT R112, R112, 0x5432, R43 ;  /* 0x0000543270707816 */ /* 0x000fe4000000002b */
[C---:B------:R-:W-:Y:S02]  /*11c30*/  PRMT R41, R110.reuse, 0x5410, R41 ;  /* 0x000054106e297816 */ /* 0x040fe40000000029 */
[----:B------:R-:W-:Y:S01]  /*11c40*/  PRMT R110, R110, 0x5432, R51 ;  /* 0x000054326e6e7816 */ /* 0x000fe20000000033 */
[----:B------:R-:W-:Y:S02]  /*11c50*/  IMAD.U32 R64, R112, 0x10000, RZ ;  /* 0x0001000070407824 */ /* 0x000fe400078e00ff */
        /* <DEDUP_REMOVED lines=8> */
[----:B-1----:R-:W-:Y:S01]  /*11ce0*/  IMAD.U32 R62, R52, 0x10000, RZ ;  /* 0x00010000343e7824 */ /* 0x002fe200078e00ff */
[C---:B------:R-:W-:Y:S01]  /*11cf0*/  LOP3.LUT R57, R53.reuse, 0xffff0000, RZ, 0xc0, !PT ;  /* 0xffff000035397812 */ /* 0x040fe200078ec0ff */
[----:B------:R-:W-:Y:S01]  /*11d00*/  IMAD.U32 R60, R53, 0x10000, RZ ;  /* 0x00010000353c7824 */ /* 0x000fe200078e00ff */
[----:B------:R-:W-:Y:S01]  /*11d10*/  LOP3.LUT R47, R54, 0xffff0000, RZ, 0xc0, !PT ;  /* 0xffff0000362f7812 */ /* 0x000fe200078ec0ff */
[----:B------:R-:W-:-:S02]  /*11d20*/  IMAD.U32 R53, R20, 0x10000, RZ ;  /* 0x0001000014357824 */ /* 0x000fc400078e00ff */
[----:B------:R-:W-:Y:S01]  /*11d30*/  FMUL.FTZ R63, R62, R65 ;  /* 0x000000413e3f7220 */ /* 0x000fe20000410000 */
[----:B------:R-:W-:Y:S01]  /*11d40*/  IMAD.U32 R51, R54, 0x10000, RZ ;  /* 0x0001000036337824 */ /* 0x000fe200078e00ff */
[C---:B------:R-:W-:Y:S01]  /*11d50*/  LOP3.LUT R54, R55.reuse, 0xffff0000, RZ, 0xc0, !PT ;  /* 0xffff000037367812 */ /* 0x040fe200078ec0ff */
[----:B------:R-:W-:Y:S02]  /*11d60*/  IMAD.U32 R59, R55, 0x10000, RZ ;  /* 0x00010000373b7824 */ /* 0x000fe400078e00ff */
[-C--:B------:R-:W-:Y:S01]  /*11d70*/  FMUL.FTZ R67, R62, R53.reuse ;  /* 0x000000353e437220 */ /* 0x080fe20000410000 */
[----:B------:R-:W-:Y:S01]  /*11d80*/  FFMA.FTZ R55, R58, R53, -R63 ;  /* 0x000000353a377223 */ /* 0x000fe2000001083f */
[----:B------:R-:W-:Y:S02]  /*11d90*/  IMAD.U32 R63, R111, 0x10000, RZ ;  /* 0x000100006f3f7824 */ /* 0x000fe400078e00ff */
[----:B------:R-:W-:Y:S01]  /*11da0*/  FMUL.FTZ R69, R60, R61 ;  /* 0x0000003d3c457220 */ /* 0x000fe20000410000 */
[----:B------:R-:W-:-:S02]  /*11db0*/  IMAD.U32 R62, R110, 0x10000, RZ ;  /* 0x000100006e3e7824 */ /* 0x000fc400078e00ff */
[----:B------:R-:W-:Y:S01]  /*11dc0*/  FFMA.FTZ R53, R58, R65, R67 ;  /* 0x000000413a357223 */ /* 0x000fe20000010043 */
[-C--:B------:R-:W-:Y:S01]  /*11dd0*/  FMUL.FTZ R65, R60, R63.reuse ;  /* 0x0000003f3c417220 */ /* 0x080fe20000410000 */
[----:B------:R-:W-:Y:S01]  /*11de0*/  LOP3.LUT R56, R52, 0xffff0000, RZ, 0xc0, !PT ;  /* 0xffff000034387812 */ /* 0x000fe200078ec0ff */
[C---:B------:R-:W-:Y:S01]  /*11df0*/  FMUL.FTZ R60, R59.reuse, R62 ;  /* 0x0000003e3b3c7220 */ /* 0x040fe20000410000 */
[----:B------:R-:W-:Y:S01]  /*11e00*/  LOP3.LUT R58, R42, 0xffff0000, RZ, 0xc0, !PT ;  /* 0xffff00002a3a7812 */ /* 0x000fe200078ec0ff */
[C---:B------:R-:W-:Y:S01]  /*11e10*/  FFMA.FTZ R52, R50.reuse, R63, -R69 ;  /* 0x0000003f32347223 */ /* 0x040fe20000010845 */
[-C--:B------:R-:W-:Y:S01]  /*11e20*/  FMUL.FTZ R59, R59, R64.reuse ;  /* 0x000000403b3b7220 */ /* 0x080fe20000410000 */
[----:B------:R-:W-:Y:S01]  /*11e30*/  FFMA.FTZ R42, R50, R61, R65 ;  /* 0x0000003d322a7223 */ /* 0x000fe20000010041 */
[----:B------:R-:W-:Y:S01]  /*11e40*/  LOP3.LUT R20, R20, 0xffff0000, RZ, 0xc0, !PT ;  /* 0xffff000014147812 */ /* 0x000fe200078ec0ff */
[----:B------:R-:W-:Y:S01]  /*11e50*/  FFMA.FTZ R50, R49, R64, -R60 ;  /* 0x0000004031327223 */ /* 0x000fe2000001083c */
[----:B------:R-:W-:Y:S01]  /*11e60*/  LOP3.LUT R111, R111, 0xffff0000, RZ, 0xc0, !PT ;  /* 0xffff00006f6f7812 */ /* 0x000fe200078ec0ff */
[C---:B------:R-:W-:Y:S01]  /*11e70*/  FMUL.FTZ R60, R56.reuse, R58 ;  /* 0x0000003a383c7220 */ /* 0x040fe20000410000 */
[----:B------:R-:W-:Y:S01]  /*11e80*/  FFMA.FTZ R49, R49, R62, R59 ;  /* 0x0000003e31317223 */ /* 0x000fe2000001003b */
[----:B------:R-:W-:Y:S01]  /*11e90*/  FMUL.FTZ R62, R56, R20 ;  /* 0x00000014383e7220 */ /* 0x000fe20000410000 */
[----:B------:R-:W-:-:S02]  /*11ea0*/  IMAD.U32 R56, R41, 0x10000, RZ ;  /* 0x0001000029387824 */ /* 0x000fc400078e00ff */
[----:B------:R-:W-:Y:S01]  /*11eb0*/  FFMA.FTZ R20, R43, R20, -R60 ;  /* 0x000000142b147223 */ /* 0x000fe2000001083c */
[C---:B------:R-:W-:Y:S01]  /*11ec0*/  FMUL.FTZ R64, R57.reuse, R111 ;  /* 0x0000006f39407220 */ /* 0x040fe20000410000 */
[----:B------:R-:W-:Y:S02]  /*11ed0*/  IMAD.U32 R60, R40, 0x10000, RZ ;  /* 0x00010000283c7824 */ /* 0x000fe400078e00ff */
[-C--:B------:R-:W-:Y:S01]  /*11ee0*/  FMUL.FTZ R59, R57, R109.reuse ;  /* 0x0000006d393b7220 */ /* 0x080fe20000410000 */
[----:B------:R-:W-:Y:S01]  /*11ef0*/  FFMA.FTZ R58, R43, R58, R62 ;  /* 0x0000003a2b3a7223 */ /* 0x000fe2000001003e */
[C---:B------:R-:W-:Y:S01]  /*11f00*/  FFMA.FTZ R57, R48.reuse, R109, R64 ;  /* 0x0000006d30397223 */ /* 0x040fe20000010040 */
[C---:B------:R-:W-:Y:S01]  /*11f10*/  FMUL.FTZ R62, R51.reuse, R56 ;  /* 0x00000038333e7220 */ /* 0x040fe20000410000 */
[----:B------:R-:W-:Y:S01]  /*11f20*/  FFMA.FTZ R43, R48, R111, -R59 ;  /* 0x0000006f302b7223 */ /* 0x000fe2000001083b */
[-C--:B------:R-:W-:Y:S01]  /*11f30*/  FMUL.FTZ R64, R51, R60.reuse ;  /* 0x0000003c33407220 */ /* 0x080fe20000410000 */
[----:B------:R-:W-:Y:S01]  /*11f40*/  LOP3.LUT R51, R41, 0xffff0000, RZ, 0xc0, !PT ;  /* 0xffff000029337812 */ /* 0x000fe200078ec0ff */
[C---:B------:R-:W-:Y:S01]  /*11f50*/  FFMA.FTZ R48, R45.reuse, R60, -R62 ;  /* 0x0000003c2d307223 */ /* 0x040fe2000001083e */
[----:B------:R-:W-:Y:S01]  /*11f60*/  LOP3.LUT R59, R110, 0xffff0000, RZ, 0xc0, !PT ;  /* 0xffff00006e3b7812 */ /* 0x000fe200078ec0ff */
[----:B------:R-:W-:Y:S01]  /*11f70*/  FFMA.FTZ R64, R45, R56, R64 ;  /* 0x000000382d407223 */ /* 0x000fe20000010040 */
[----:B------:R-:W-:Y:S01]  /*11f80*/  LOP3.LUT R40, R40, 0xffff0000, RZ, 0xc0, !PT ;  /* 0xffff000028287812 */ /* 0x000fe200078ec0ff */
[----:B------:R-:W-:Y:S01]  /*11f90*/  FMUL.FTZ R45, R47, R51 ;  /* 0x000000332f2d7220 */ /* 0x000fe20000410000 */
[----:B------:R-:W-:Y:S01]  /*11fa0*/  LOP3.LUT R41, R112, 0xffff0000, RZ, 0xc0, !PT ;  /* 0xffff000070297812 */ /* 0x000fe200078ec0ff */
[----:B------:R-:W-:-:S02]  /*11fb0*/  FMUL.FTZ R61, R54, R59 ;  /* 0x0000003b363d7220 */ /* 0x000fc40000410000 */
[-C--:B------:R-:W-:Y:S01]  /*11fc0*/  FMUL.FTZ R56, R47, R40.reuse ;  /* 0x000000282f387220 */ /* 0x080fe20000410000 */
[----:B------:R-:W-:Y:S01]  /*11fd0*/  FFMA.FTZ R47, R44, R40, -R45 ;  /* 0x000000282c2f7223 */ /* 0x000fe2000001082d */
[-C--:B------:R-:W-:Y:S01]  /*11fe0*/  FMUL.FTZ R54, R54, R41.reuse ;  /* 0x0000002936367220 */ /* 0x080fe20000410000 */
[----:B------:R-:W-:Y:S01]  /*11ff0*/  FFMA.FTZ R61, R46, R41, -R61 ;  /* 0x000000292e3d7223 */ /* 0x000fe2000001083d */
[----:B------:R-:W-:Y:S01]  /*12000*/  FFMA.FTZ R51, R44, R51, R56 ;  /* 0x000000332c337223 */ /* 0x000fe20000010038 */
[----:B------:R-:W-:Y:S01]  /*12010*/  F2FP.BF16.F32.PACK_AB R41, R43, R52 ;  /* 0x000000342b29723e */ /* 0x000fe200000010ff */
[----:B------:R-:W-:Y:S01]  /*12020*/  FFMA.FTZ R54, R46, R59, R54 ;  /* 0x0000003b2e367223 */ /* 0x000fe20000010036 */
[----:B------:R-:W-:Y:S02]  /*12030*/  F2FP.BF16.F32.PACK_AB R45, R57, R42 ;  /* 0x0000002a392d723e */ /* 0x000fe400000010ff */
[----:B------:R-:W-:Y:S02]  /*12040*/  F2FP.BF16.F32.PACK_AB R40, R20, R55 ;  /* 0x000000371428723e */ /* 0x000fe400000010ff */
[----:B------:R-:W-:-:S02]  /*12050*/  F2FP.BF16.F32.PACK_AB R42, R47, R48 ;  /* 0x000000302f2a723e */ /* 0x000fc400000010ff */
[----:B------:R-:W-:Y:S02]  /*12060*/  F2FP.BF16.F32.PACK_AB R43, R61, R50 ;  /* 0x000000323d2b723e */ /* 0x000fe400000010ff */
[----:B------:R-:W-:Y:S02]  /*12070*/  F2FP.BF16.F32.PACK_AB R44, R58, R53 ;  /* 0x000000353a2c723e */ /* 0x000fe400000010ff */
[----:B------:R-:W-:Y:S01]  /*12080*/  F2FP.BF16.F32.PACK_AB R46, R51, R64 ;  /* 0x00000040332e723e */ /* 0x000fe200000010ff */
[----:B------:R2:W-:Y:S01]  /*12090*/  STS.128 [R66], R40 ;  /* 0x0000002842007388 */ /* 0x0005e20000000c00 */
[----:B------:R-:W-:-:S05]  /*120a0*/  F2FP.BF16.F32.PACK_AB R47, R54, R49 ;  /* 0x00000031362f723e */ /* 0x000fca00000010ff */
[----:B------:R2:W-:Y:S02]  /*120b0*/  STS.128 [R3+0x10400], R44 ;  /* 0x0104002c03007388 */ /* 0x0005e40000000c00 */
.L_x_1726:
[----:B------:R-:W-:Y:S05]  /*120c0*/  BSYNC B1 ;  /* 0x0000000000017941 */ /* 0x000fea0003800000 */
.L_x_1725:
[----:B--2---:R-:W-:Y:S01]  /*120d0*/  VIADD R3, R123, 0x40 ;  /* 0x000000407b037836 */ /* 0x004fe20000000000 */
[----:B------:R-:W-:Y:S04]  /*120e0*/  BSSY B1, `(.L_x_1729) ;  /* 0x00000e8000017945 */ /* 0x000fe80003800000 */
[----:B------:R-:W-:-:S13]  /*120f0*/  ISETP.GE.AND P0, PT, R3, R0, PT ;  /* 0x000000000300720c */ /* 0x000fda0003f06270 */
[----:B------:R-:W-:Y:S05]  /*12100*/  @P0 BRA `(.L_x_1730) ;  /* 0x0000000c00940947 */ /* 0x000fea0003800000 */
[----:B01----:R-:W0:Y:S01]  /*12110*/  LDC R20, c[0x0][0x3f4] ;  /* 0x0000fd00ff147b82 */ /* 0x003e220000000800 */
[----:B------:R-:W-:Y:S01]  /*12120*/  BSSY B2, `(.L_x_1731) ;  /* 0x0000073000027945 */ /* 0x000fe20003800000 */
[-C--:B0-----:R-:W-:Y:S02]  /*12130*/  ISETP.GE.AND P0, PT, R18, R20.reuse, PT ;  /* 0x000000141200720c */ /* 0x081fe40003f06270 */
[----:B------:R-:W-:-:S11]  /*12140*/  ISETP.GE.AND P1, PT, R203, R20, PT ;  /* 0x00000014cb00720c */ /* 0x000fd60003f26270 */
[----:B------:R-:W-:Y:S05]  /*12150*/  @P0 BRA `(.L_x_1732) ;  /* 0x0000000400bc0947 */ /* 0x000fea0003800000 */
[----:B------:R-:W2:Y:S04]  /*12160*/  LDL R40, [R1+0x84] ;  /* 0x0000840001287983 */ /* 0x000ea80000100800 */
[----:B------:R-:W3:Y:S01]  /*12170*/  LDL R61, [R1+0xb8] ;  /* 0x0000b800013d7983 */ /* 0x000ee20000100800 */
[----:B------:R-:W-:Y:S01]  /*12180*/  IMAD.SHL.U32 R41, R3, 0x40, RZ ;  /* 0x0000004003297824 */ /* 0x000fe200078e00ff */
[----:B------:R-:W-:Y:S02]  /*12190*/  SHF.R.S32.HI R42, RZ, 0x1f, R3 ;  /* 0x0000001fff2a7819 */ /* 0x000fe40000011403 */
[----:B------:R-:W-:Y:S02]  /*121a0*/  SHF.R.U64 R50, R28, 0x10, R29 ;  /* 0x000000101c327819 */ /* 0x000fe4000000121d */
[----:B------:R-:W-:-:S02]  /*121b0*/  LOP3.LUT R44, R41, 0x1c0, RZ, 0xc0, !PT ;  /* 0x000001c0292c7812 */ /* 0x000fc400078ec0ff */
[----:B------:R-:W-:Y:S02]  /*121c0*/  LEA.HI R42, R42, R3, RZ, 0x3 ;  /* 0x000000032a2a7211 */ /* 0x000fe400078f18ff */
[----:B------:R-:W-:Y:S02]  /*121d0*/  SHF.R.U32.HI R28, RZ, 0x10, R29 ;  /* 0x00000010ff1c7819 */ /* 0x000fe4000001161d */
[--C-:B------:R-:W-:Y:S01]  /*121e0*/  SHF.R.U64 R51, R30, 0x10, R31.reuse ;  /* 0x000000101e337819 */ /* 0x100fe2000000121f */
[----:B------:R-:W-:Y:S01]  /*121f0*/  IMAD.SHL.U32 R42, R42, 0x40, RZ ;  /* 0x000000402a2a7824 */ /* 0x000fe200078e00ff */
[----:B------:R-:W-:Y:S02]  /*12200*/  SHF.R.U32.HI R49, RZ, 0x10, R31 ;  /* 0x00000010ff317819 */ /* 0x000fe4000001161f */
[----:B------:R-:W-:Y:S02]  /*12210*/  SHF.R.U64 R30, R36, 0x10, R37 ;  /* 0x00000010241e7819 */ /* 0x000fe40000001225 */
[----:B------:R-:W-:-:S02]  /*12220*/  LOP3.LUT R42, R42, 0xfffffe00, RZ, 0xc0, !PT ;  /* 0xfffffe002a2a7812 */ /* 0x000fc400078ec0ff */
[C---:B------:R-:W-:Y:S02]  /*12230*/  PRMT R29, R107.reuse, 0x5410, R50 ;  /* 0x000054106b1d7816 */ /* 0x040fe40000000032 */
[----:B------:R-:W-:Y:S02]  /*12240*/  PRMT R107, R107, 0x5432, R28 ;  /* 0x000054326b6b7816 */ /* 0x000fe4000000001c */
[C---:B------:R-:W-:Y:S02]  /*12250*/  PRMT R28, R108.reuse, 0x5410, R51 ;  /* 0x000054106c1c7816 */ /* 0x040fe40000000033 */
[----:B------:R-:W-:Y:S02]  /*12260*/  PRMT R108, R108, 0x5432, R49 ;  /* 0x000054326c6c7816 */ /* 0x000fe40000000031 */
[----:B------:R-:W-:Y:S02]  /*12270*/  PRMT R49, R105, 0x5410, R30 ;  /* 0x0000541069317816 */ /* 0x000fe4000000001e */
[----:B------:R-:W-:-:S02]  /*12280*/  SHF.R.U32.HI R36, RZ, 0x10, R37 ;  /* 0x00000010ff247819 */ /* 0x000fc40000011625 */
[----:B------:R-:W-:Y:S01]  /*12290*/  SHF.R.U64 R31, R38, 0x10, R39 ;  /* 0x00000010261f7819 */ /* 0x000fe20000001227 */
[----:B------:R-:W-:Y:S01]  /*122a0*/  IMAD.U32 R56, R49, 0x10000, RZ ;  /* 0x0001000031387824 */ /* 0x000fe200078e00ff */
[----:B------:R-:W-:Y:S02]  /*122b0*/  PRMT R105, R105, 0x5432, R36 ;  /* 0x0000543269697816 */ /* 0x000fe40000000024 */
[----:B------:R-:W-:Y:S02]  /*122c0*/  PRMT R30, R106, 0x5410, R31 ;  /* 0x000054106a1e7816 */ /* 0x000fe4000000001f */
[----:B------:R-:W-:-:S04]  /*122d0*/  SHF.R.U32.HI R39, RZ, 0x10, R39 ;  /* 0x00000010ff277819 */ /* 0x000fc80000011627 */
[----:B------:R-:W-:-:S05]  /*122e0*/  PRMT R106, R106, 0x5432, R39 ;  /* 0x000054326a6a7816 */ /* 0x000fca0000000027 */
[----:B------:R-:W-:Y:S01]  /*122f0*/  IMAD.U32 R58, R106, 0x10000, RZ ;  /* 0x000100006a3a7824 */ /* 0x000fe200078e00ff */
[----:B--2---:R-:W-:-:S04]  /*12300*/  LEA.HI R40, R20, R40, RZ, 0x1d ;  /* 0x0000002814287211 */ /* 0x004fc800078fe8ff */
[----:B------:R-:W-:Y:S01]  /*12310*/  SHF.R.S32.HI R43, RZ, 0x1f, R40 ;  /* 0x0000001fff2b7819 */ /* 0x000fe20000011428 */
[----:B------:R-:W-:-:S03]  /*12320*/  IMAD.SHL.U32 R41, R40, 0x8, RZ ;  /* 0x0000000828297824 */ /* 0x000fc600078e00ff */
[----:B------:R-:W-:Y:S02]  /*12330*/  LEA.HI R43, R43, R40, RZ, 0x3 ;  /* 0x000000282b2b7211 */ /* 0x000fe400078f18ff */
[----:B------:R-:W-:Y:S02]  /*12340*/  LOP3.LUT R40, R44, 0x38, R41, 0xf8, !PT ;  /* 0x000000382c287812 */ /* 0x000fe400078ef829 */
[----:B------:R-:W-:Y:S01]  /*12350*/  SHF.R.U32.HI R41, RZ, 0x3, R44 ;  /* 0x00000003ff297819 */ /* 0x000fe2000001162c */
[----:B------:R-:W-:-:S03]  /*12360*/  IMAD.SHL.U32 R43, R43, 0x400, RZ ;  /* 0x000004002b2b7824 */ /* 0x000fc600078e00ff */
[----:B------:R-:W-:Y:S02]  /*12370*/  LOP3.LUT R40, R40, R41, RZ, 0x3c, !PT ;  /* 0x0000002928287212 */ /* 0x000fe400078e3cff */
[----:B------:R-:W-:-:S04]  /*12380*/  LOP3.LUT R43, R43, 0x7fffe000, RZ, 0xc0, !PT ;  /* 0x7fffe0002b2b7812 */ /* 0x000fc800078ec0ff */
[----:B------:R-:W-:Y:S02]  /*12390*/  IADD3 R48, R40, R43, R42 ;  /* 0x0000002b28307210 */ /* 0x000fe40007ffe02a */
[----:B---3--:R-:W0:Y:S03]  /*123a0*/  LDS.128 R40, [R61] ;  /* 0x000000003d287984 */ /* 0x008e260000000c00 */
        /* <DEDUP_REMOVED lines=14> */
[----:B------:R-:W-:-:S02]  /*12490*/  IMAD.U32 R43, R29, 0x10000, RZ ;  /* 0x000100001d2b7824 */ /* 0x000fc400078e00ff */
[CC--:B------:R-:W-:Y:S01]  /*124a0*/  FMUL.FTZ R45, R41.reuse, R56.reuse ;  /* 0x00000038292d7220 */ /* 0x0c0fe20000410000 */
[C---:B------:R-:W-:Y:S01]  /*124b0*/  IMAD.U32 R39, R46.reuse, 0x10000, RZ ;  /* 0x000100002e277824 */ /* 0x040fe200078e00ff */
[----:B------:R-:W-:Y:S01]  /*124c0*/  LOP3.LUT R38, R46, 0xffff0000, RZ, 0xc0, !PT ;  /* 0xffff00002e267812 */ /* 0x000fe200078ec0ff */
[-C--:B------:R-:W-:Y:S01]  /*124d0*/  FMUL.FTZ R57, R41, R43.reuse ;  /* 0x0000002b29397220 */ /* 0x080fe20000410000 */
[C---:B------:R-:W-:Y:S01]  /*124e0*/  IMAD.U32 R55, R47.reuse, 0x10000, RZ ;  /* 0x000100002f377824 */ /* 0x040fe200078e00ff */
[----:B------:R-:W-:Y:S01]  /*124f0*/  LOP3.LUT R46, R47, 0xffff0000, RZ, 0xc0, !PT ;  /* 0xffff00002f2e7812 */ /* 0x000fe200078ec0ff */
[C---:B------:R-:W-:Y:S01]  /*12500*/  FFMA.FTZ R41, R50.reuse, R43, -R45 ;  /* 0x0000002b32297223 */ /* 0x040fe2000001082d */
[----:B------:R-:W-:Y:S02]  /*12510*/  IMAD.U32 R47, R105, 0x10000, RZ ;  /* 0x00010000692f7824 */ /* 0x000fe400078e00ff */
[----:B------:R-:W-:Y:S01]  /*12520*/  FFMA.FTZ R43, R50, R56, R57 ;  /* 0x00000038322b7223 */ /* 0x000fe20000010039 */
[----:B------:R-:W-:-:S02]  /*12530*/  IMAD.U32 R45, R107, 0x10000, RZ ;  /* 0x000100006b2d7824 */ /* 0x000fc400078e00ff */
[----:B------:R-:W-:Y:S01]  /*12540*/  FMUL.FTZ R60, R55, R58 ;  /* 0x0000003a373c7220 */ /* 0x000fe20000410000 */
[----:B------:R-:W-:Y:S01]  /*12550*/  FMUL.FTZ R59, R54, R47 ;  /* 0x0000002f363b7220 */ /* 0x000fe20000410000 */
[----:B------:R-:W-:Y:S02]  /*12560*/  IMAD.U32 R56, R108, 0x10000, RZ ;  /* 0x000100006c387824 */ /* 0x000fe400078e00ff */
[-C--:B------:R-:W-:Y:S01]  /*12570*/  FMUL.FTZ R57, R54, R45.reuse ;  /* 0x0000002d36397220 */ /* 0x080fe20000410000 */
[----:B------:R-:W-:Y:S01]  /*12580*/  LOP3.LUT R54, R49, 0xffff0000, RZ, 0xc0, !PT ;  /* 0xffff000031367812 */ /* 0x000fe200078ec0ff */
[C---:B------:R-:W-:Y:S01]  /*12590*/  FFMA.FTZ R45, R52.reuse, R45, -R59 ;  /* 0x0000002d342d7223 */ /* 0x040fe2000001083b */
[-C--:B------:R-:W-:Y:S01]  /*125a0*/  FMUL.FTZ R49, R55, R56.reuse ;  /* 0x0000003837317220 */ /* 0x080fe20000410000 */
[----:B------:R-:W-:Y:S01]  /*125b0*/  FFMA.FTZ R50, R52, R47, R57 ;  /* 0x0000002f34327223 */ /* 0x000fe20000010039 */
[----:B------:R-:W-:Y:S01]  /*125c0*/  LOP3.LUT R52, R29, 0xffff0000, RZ, 0xc0, !PT ;  /* 0xffff00001d347812 */ /* 0x000fe200078ec0ff */
[----:B------:R-:W-:Y:S01]  /*125d0*/  FFMA.FTZ R47, R53, R56, -R60 ;  /* 0x00000038352f7223 */ /* 0x000fe2000001083c */
[----:B------:R-:W-:Y:S01]  /*125e0*/  LOP3.LUT R105, R105, 0xffff0000, RZ, 0xc0, !PT ;  /* 0xffff000069697812 */ /* 0x000fe200078ec0ff */
[----:B------:R-:W-:Y:S01]  /*125f0*/  FFMA.FTZ R49, R53, R58, R49 ;  /* 0x0000003a35317223 */ /* 0x000fe20000010031 */
[C---:B------:R-:W-:Y:S01]  /*12600*/  FMUL.FTZ R56, R51.reuse, R54 ;  /* 0x0000003633387220 */ /* 0x040fe20000410000 */
[----:B------:R-:W-:Y:S01]  /*12610*/  FMUL.FTZ R58, R51, R52 ;  /* 0x00000034333a7220 */ /* 0x000fe20000410000 */
[----:B------:R-:W-:Y:S01]  /*12620*/  LOP3.LUT R107, R107, 0xffff0000, RZ, 0xc0, !PT ;  /* 0xffff00006b6b7812 */ /* 0x000fe200078ec0ff */
[----:B------:R-:W-:-:S02]  /*12630*/  IMAD.U32 R51, R30, 0x10000, RZ ;  /* 0x000100001e337824 */ /* 0x000fc400078e00ff */
[----:B------:R-:W-:Y:S01]  /*12640*/  FMUL.FTZ R53, R44, R105 ;  /* 0x000000692c357220 */ /* 0x000fe20000410000 */
[C---:B------:R-:W-:Y:S01]  /*12650*/  FFMA.FTZ R56, R37.reuse, R52, -R56 ;  /* 0x0000003425387223 */ /* 0x040fe20000010838 */
[----:B------:R-:W-:Y:S02]  /*12660*/  IMAD.U32 R29, R28, 0x10000, RZ ;  /* 0x000100001c1d7824 */ /* 0x000fe400078e00ff */
[----:B------:R-:W-:Y:S01]  /*12670*/  FFMA.FTZ R58, R37, R54, R58 ;  /* 0x00000036253a7223 */ /* 0x000fe2000001003a */
[C---:B------:R-:W-:Y:S01]  /*12680*/  FMUL.FTZ R37, R39.reuse, R51 ;  /* 0x0000003327257220 */ /* 0x040fe20000410000 */
[-C--:B------:R-:W-:Y:S01]  /*12690*/  FMUL.FTZ R52, R44, R107.reuse ;  /* 0x0000006b2c347220 */ /* 0x080fe20000410000 */
[----:B------:R-:W-:Y:S01]  /*126a0*/  FFMA.FTZ R44, R40, R107, -R53 ;  /* 0x0000006b282c7223 */ /* 0x000fe20000010835 */
[-C--:B------:R-:W-:Y:S01]  /*126b0*/  FMUL.FTZ R53, R39, R29.reuse ;  /* 0x0000001d27357220 */ /* 0x080fe20000410000 */
[----:B------:R-:W-:Y:S01]  /*126c0*/  FFMA.FTZ R39, R36, R29, -R37 ;  /* 0x0000001d24277223 */ /* 0x000fe20000010825 */
[----:B------:R-:W-:Y:S01]  /*126d0*/  LOP3.LUT R30, R30, 0xffff0000, RZ, 0xc0, !PT ;  /* 0xffff00001e1e7812 */ /* 0x000fe200078ec0ff */
[----:B------:R-:W-:Y:S01]  /*126e0*/  FFMA.FTZ R105, R40, R105, R52 ;  /* 0x0000006928697223 */ /* 0x000fe20000010034 */
[----:B------:R-:W-:Y:S01]  /*126f0*/  LOP3.LUT R37, R106, 0xffff0000, RZ, 0xc0, !PT ;  /* 0xffff00006a257812 */ /* 0x000fe200078ec0ff */
[----:B------:R-:W-:Y:S01]  /*12700*/  FFMA.FTZ R53, R36, R51, R53 ;  /* 0x0000003324357223 */ /* 0x000fe20000010035 */
[----:B------:R-:W-:Y:S01]  /*12710*/  LOP3.LUT R28, R28, 0xffff0000, RZ, 0xc0, !PT ;  /* 0xffff00001c1c7812 */ /* 0x000fe200078ec0ff */
[----:B------:R-:W-:Y:S01]  /*12720*/  FMUL.FTZ R36, R38, R30 ;  /* 0x0000001e26247220 */ /* 0x000fe20000410000 */
[----:B------:R-:W-:Y:S01]  /*12730*/  LOP3.LUT R29, R108, 0xffff0000, RZ, 0xc0, !PT ;  /* 0xffff00006c1d7812 */ /* 0x000fe200078ec0ff */
[----:B------:R-:W-:-:S02]  /*12740*/  FMUL.FTZ R55, R46, R37 ;  /* 0x000000252e377220 */ /* 0x000fc40000410000 */
[-C--:B------:R-:W-:Y:S01]  /*12750*/  FMUL.FTZ R51, R38, R28.reuse ;  /* 0x0000001c26337220 */ /* 0x080fe20000410000 */
[C---:B------:R-:W-:Y:S01]  /*12760*/  FFMA.FTZ R38, R31.reuse, R28, -R36 ;  /* 0x0000001c1f267223 */ /* 0x040fe20000010824 */
        /* <DEDUP_REMOVED lines=9> */
[----:B------:R-:W-:Y:S01]  /*12800*/  F2FP.BF16.F32.PACK_AB R37, R105, R50 ;  /* 0x000000326925723e */ /* 0x000fe200000010ff */
[----:B------:R0:W-:Y:S01]  /*12810*/  STS.128 [R61], R28 ;  /* 0x0000001c3d007388 */ /* 0x0001e20000000c00 */
[----:B------:R-:W-:Y:S02]  /*12820*/  F2FP.BF16.F32.PACK_AB R38, R40, R53 ;  /* 0x000000352826723e */ /* 0x000fe400000010ff */
[----:B------:R-:W-:-:S05]  /*12830*/  F2FP.BF16.F32.PACK_AB R39, R52, R49 ;  /* 0x000000313427723e */ /* 0x000fca00000010ff */
[----:B------:R0:W-:Y:S02]  /*12840*/  STS.128 [R48+0x10400], R36 ;  /* 0x0104002430007388 */ /* 0x0001e40000000c00 */
.L_x_1732:
[----:B------:R-:W-:Y:S05]  /*12850*/  BSYNC B2 ;  /* 0x0000000000027941 */ /* 0x000fea0003800000 */
.L_x_1731:
[----:B------:R-:W-:Y:S05]  /*12860*/  @P1 BRA `(.L_x_1730) ;  /* 0x0000000400bc1947 */ /* 0x000fea0003800000 */
[----:B0-----:R-:W2:Y:S04]  /*12870*/  LDL R29, [R1+0xa4] ;  /* 0x0000a400011d7983 */ /* 0x001ea80000100800 */
[----:B------:R-:W3:Y:S01]  /*12880*/  LDL R50, [R1+0xb4] ;  /* 0x0000b40001327983 */ /* 0x000ee20000100800 */
[----:B------:R-:W-:Y:S01]  /*12890*/  IMAD.SHL.U32 R28, R3, 0x40, RZ ;  /* 0x00000040031c7824 */ /* 0x000fe200078e00ff */
[----:B------:R-:W-:Y:S02]  /*128a0*/  SHF.R.S32.HI R30, RZ, 0x1f, R3 ;  /* 0x0000001fff1e7819 */ /* 0x000fe40000011403 */
[----:B------:R-:W-:Y:S02]  /*128b0*/  SHF.R.U64 R44, R32, 0x10, R33 ;  /* 0x00000010202c7819 */ /* 0x000fe40000001221 */
[----:B------:R-:W-:-:S02]  /*128c0*/  LOP3.LUT R31, R28, 0x1c0, RZ, 0xc0, !PT ;  /* 0x000001c01c1f7812 */ /* 0x000fc400078ec0ff */
[----:B------:R-:W-:Y:S02]  /*128d0*/  LEA.HI R30, R30, R3, RZ, 0x3 ;  /* 0x000000031e1e7211 */ /* 0x000fe400078f18ff */
[----:B------:R-:W-:Y:S02]  /*128e0*/  SHF.R.U64 R41, R24, 0x10, R25 ;  /* 0x0000001018297819 */ /* 0x000fe40000001219 */
[----:B------:R-:W-:Y:S01]  /*128f0*/  PRMT R44, R95, 0x5432, R44 ;  /* 0x000054325f2c7816 */ /* 0x000fe2000000002c */
[----:B------:R-:W-:Y:S01]  /*12900*/  IMAD.SHL.U32 R30, R30, 0x40, RZ ;  /* 0x000000401e1e7824 */ /* 0x000fe200078e00ff */
[----:B------:R-:W-:Y:S02]  /*12910*/  PRMT R41, R96, 0x5410, R41 ;  /* 0x0000541060297816 */ /* 0x000fe40000000029 */
[----:B------:R-:W-:Y:S01]  /*12920*/  SHF.R.U32.HI R25, RZ, 0x10, R25 ;  /* 0x00000010ff197819 */ /* 0x000fe20000011619 */
[----:B------:R-:W-:Y:S01]  /*12930*/  IMAD.U32 R45, R44, 0x10000, RZ ;  /* 0x000100002c2d7824 */ /* 0x000fe200078e00ff */
[----:B------:R-:W-:Y:S01]  /*12940*/  LOP3.LUT R30, R30, 0xfffffe00, RZ, 0xc0, !PT ;  /* 0xfffffe001e1e7812 */ /* 0x000fe200078ec0ff */
[----:B------:R-:W-:Y:S01]  /*12950*/  IMAD.U32 R43, R41, 0x10000, RZ ;  /* 0x00010000292b7824 */ /* 0x000fe200078e00ff */
[----:B------:R-:W-:-:S02]  /*12960*/  SHF.R.U32.HI R32, RZ, 0x10, R33 ;  /* 0x00000010ff207819 */ /* 0x000fc40000011621 */
[----:B------:R-:W-:Y:S02]  /*12970*/  PRMT R96, R96, 0x5432, R25 ;  /* 0x0000543260607816 */ /* 0x000fe40000000019 */
[----:B------:R-:W-:Y:S02]  /*12980*/  PRMT R95, R95, 0x5410, R32 ;  /* 0x000054105f5f7816 */ /* 0x000fe40000000020 */
[----:B------:R-:W-:Y:S01]  /*12990*/  LOP3.LUT R44, R44, 0xffff0000, RZ, 0xc0, !PT ;  /* 0xffff00002c2c7812 */ /* 0x000fe200078ec0ff */
[C---:B------:R-:W-:Y:S01]  /*129a0*/  IMAD.U32 R42, R96.reuse, 0x10000, RZ ;  /* 0x00010000602a7824 */ /* 0x040fe200078e00ff */
[----:B------:R-:W-:Y:S01]  /*129b0*/  LOP3.LUT R41, R41, 0xffff0000, RZ, 0xc0, !PT ;  /* 0xffff000029297812 */ /* 0x000fe200078ec0ff */
[C---:B------:R-:W-:Y:S01]  /*129c0*/  IMAD.U32 R46, R95.reuse, 0x10000, RZ ;  /* 0x000100005f2e7824 */ /* 0x040fe200078e00ff */
[----:B------:R-:W-:Y:S02]  /*129d0*/  LOP3.LUT R95, R95, 0xffff0000, RZ, 0xc0, !PT ;  /* 0xffff00005f5f7812 */ /* 0x000fe400078ec0ff */
[----:B------:R-:W-:-:S02]  /*129e0*/  LOP3.LUT R96, R96, 0xffff0000, RZ, 0xc0, !PT ;  /* 0xffff000060607812 */ /* 0x000fc400078ec0ff */
        /* <DEDUP_REMOVED lines=11> */
[----:B------:R-:W-:Y:S01]  /*12aa0*/  IMAD R3, R20, 0x2, R17 ;  /* 0x0000000214037824 */ /* 0x000fe200078e0211 */
[--C-:B------:R-:W-:Y:S02]  /*12ab0*/  SHF.R.U64 R20, R26, 0x10, R27.reuse ;  /* 0x000000101a147819 */ /* 0x100fe4000000121b */
[----:B------:R-:W-:Y:S02]  /*12ac0*/  SHF.R.U32.HI R26, RZ, 0x10, R27 ;  /* 0x00000010ff1a7819 */ /* 0x000fe4000001161b */
[----:B------:R-:W1:Y:S01]  /*12ad0*/  LDS.128 R36, [R3+0x10400] ;  /* 0x0104000003247984 */ /* 0x000e620000000c00 */
[----:B------:R-:W-:-:S02]  /*12ae0*/  PRMT R20, R97, 0x5410, R20 ;  /* 0x0000541061147816 */ /* 0x000fc40000000014 */
[--C-:B------:R-:W-:Y:S02]  /*12af0*/  SHF.R.U64 R27, R34, 0x10, R35.reuse ;  /* 0x00000010221b7819 */ /* 0x100fe40000001223 */
[----:B------:R-:W-:Y:S02]  /*12b00*/  PRMT R97, R97, 0x5432, R26 ;  /* 0x0000543261617816 */ /* 0x000fe4000000001a */
[----:B------:R-:W-:Y:S02]  /*12b10*/  SHF.R.U32.HI R35, RZ, 0x10, R35 ;  /* 0x00000010ff237819 */ /* 0x000fe40000011623 */
[C---:B------:R-:W-:Y:S02]  /*12b20*/  PRMT R27, R94.reuse, 0x5432, R27 ;  /* 0x000054325e1b7816 */ /* 0x040fe4000000001b */
[----:B------:R-:W-:Y:S01]  /*12b30*/  PRMT R94, R94, 0x5410, R35 ;  /* 0x000054105e5e7816 */ /* 0x000fe20000000023 */
[----:B0-----:R-:W-:Y:S01]  /*12b40*/  IMAD.U32 R32, R28, 0x10000, RZ ;  /* 0x000100001c207824 */ /* 0x001fe200078e00ff */
[C---:B------:R-:W-:Y:S01]  /*12b50*/  LOP3.LUT R24, R30.reuse, 0xffff0000, RZ, 0xc0, !PT ;  /* 0xffff00001e187812 */ /* 0x040fe200078ec0ff */
[----:B------:R-:W-:Y:S01]  /*12b60*/  IMAD.U32 R25, R30, 0x10000, RZ ;  /* 0x000100001e197824 */ /* 0x000fe200078e00ff */
[C---:B------:R-:W-:Y:S01]  /*12b70*/  LOP3.LUT R30, R31.reuse, 0xffff0000, RZ, 0xc0, !PT ;  /* 0xffff00001f1e7812 */ /* 0x040fe200078ec0ff */
[----:B------:R-:W-:Y:S01]  /*12b80*/  IMAD.U32 R34, R31, 0x10000, RZ ;  /* 0x000100001f227824 */ /* 0x000fe200078e00ff */
[----:B------:R-:W-:Y:S01]  /*12b90*/  LOP3.LUT R28, R28, 0xffff0000, RZ, 0xc0, !PT ;  /* 0xffff00001c1c7812 */ /* 0x000fe200078ec0ff */
[C---:B------:R-:W-:Y:S01]  /*12ba0*/  IMAD.U32 R33, R29.reuse, 0x10000, RZ ;  /* 0x000100001d217824 */ /* 0x040fe200078e00ff */
[----:B------:R-:W-:Y:S01]  /*12bb0*/  LOP3.LUT R29, R29, 0xffff0000, RZ, 0xc0, !PT ;  /* 0xffff00001d1d7812 */ /* 0x000fe200078ec0ff */
[C---:B-1----:R-:W-:Y:S01]  /*12bc0*/  IMAD.U32 R26, R36.reuse, 0x10000, RZ ;  /* 0x00010000241a7824 */ /* 0x042fe200078e00ff */
[----:B------:R-:W-:Y:S01]  /*12bd0*/  LOP3.LUT R31, R36, 0xffff0000, RZ, 0xc0, !PT ;  /* 0xffff0000241f7812 */ /* 0x000fe200078ec0ff */
[C---:B------:R-:W-:Y:S01]  /*12be0*/  IMAD.U32 R35, R37.reuse, 0x10000, RZ ;  /* 0x0001000025237824 */ /* 0x040fe200078e00ff */
[----:B------:R-:W-:Y:S01]  /*12bf0*/  LOP3.LUT R36, R37, 0xffff0000, RZ, 0xc0, !PT ;  /* 0xffff000025247812 */ /* 0x000fe200078ec0ff */
[C---:B------:R-:W-:Y:S01]  /*12c00*/  FMUL.FTZ R47, R26.reuse, R45 ;  /* 0x0000002d1a2f7220 */ /* 0x040fe20000410000 */
[----:B------:R-:W-:Y:S01]  /*12c10*/  FMUL.FTZ R49, R26, R43 ;  /* 0x0000002b1a317220 */ /* 0x000fe20000410000 */
[----:B------:R-:W-:-:S02]  /*12c20*/  IMAD.U32 R40, R39, 0x10000, RZ ;  /* 0x0001000027287824 */ /* 0x000fc400078e00ff */
[----:B------:R-:W-:Y:S01]  /*12c30*/  FMUL.FTZ R48, R35, R46 ;  /* 0x0000002e23307220 */ /* 0x000fe20000410000 */
[----:B------:R-:W-:Y:S01]  /*12c40*/  FFMA.FTZ R26, R32, R43, -R47 ;  /* 0x0000002b201a7223 */ /* 0x000fe2000001082f */
[----:B------:R-:W-:Y:S02]  /*12c50*/  IMAD.U32 R47, R94, 0x10000, RZ ;  /* 0x000100005e2f7824 */ /* 0x000fe400078e00ff */
[----:B------:R-:W-:Y:S01]  /*12c60*/  FFMA.FTZ R49, R32, R45, R49 ;  /* 0x0000002d20317223 */ /* 0x000fe20000010031 */
[----:B------:R-:W-:Y:S02]  /*12c70*/  IMAD.U32 R43, R97, 0x10000, RZ ;  /* 0x00010000612b7824 */ /* 0x000fe400078e00ff */
[-C--:B------:R-:W-:Y:S01]  /*12c80*/  FMUL.FTZ R32, R35, R42.reuse ;  /* 0x0000002a23207220 */ /* 0x080fe20000410000 */
[C---:B------:R-:W-:Y:S01]  /*12c90*/  FMUL.FTZ R35, R40.reuse, R47 ;  /* 0x0000002f28237220 */ /* 0x040fe20000410000 */
[C---:B------:R-:W-:Y:S01]  /*12ca0*/  FFMA.FTZ R48, R33.reuse, R42, -R48 ;  /* 0x0000002a21307223 */ /* 0x040fe20000010830 */
[----:B------:R-:W-:Y:S01]  /*12cb0*/  FMUL.FTZ R40, R40, R43 ;  /* 0x0000002b28287220 */ /* 0x000fe20000410000 */
[----:B------:R-:W-:Y:S01]  /*12cc0*/  FFMA.FTZ R46, R33, R46, R32 ;  /* 0x0000002e212e7223 */ /* 0x000fe20000010020 */
[C---:B------:R-:W-:Y:S01]  /*12cd0*/  FMUL.FTZ R33, R31.reuse, R44 ;  /* 0x0000002c1f217220 */ /* 0x040fe20000410000 */
[----:B------:R-:W-:Y:S01]  /*12ce0*/  FMUL.FTZ R31, R31, R41 ;  /* 0x000000291f1f7220 */ /* 0x000fe20000410000 */
[----:B------:R-:W-:Y:S01]  /*12cf0*/  FFMA.FTZ R47, R34, R47, R40 ;  /* 0x0000002f222f7223 */ /* 0x000fe20000010028 */
[----:B------:R-:W-:Y:S01]  /*12d00*/  FMUL.FTZ R40, R36, R95 ;  /* 0x0000005f24287220 */ /* 0x000fe20000410000 */
[----:B------:R-:W-:Y:S01]  /*12d10*/  FFMA.FTZ R43, R34, R43, -R35 ;  /* 0x0000002b222b7223 */ /* 0x000fe20000010823 */
[----:B------:R-:W-:Y:S01]  /*12d20*/  FMUL.FTZ R36, R36, R96 ;  /* 0x0000006024247220 */ /* 0x000fe20000410000 */
[----:B------:R-:W-:-:S02]  /*12d30*/  IMAD.U32 R37, R38, 0x10000, RZ ;  /* 0x0001000026257824 */ /* 0x000fc400078e00ff */
[C---:B------:R-:W-:Y:S01]  /*12d40*/  FFMA.FTZ R33, R28.reuse, R41, -R33 ;  /* 0x000000291c217223 */ /* 0x040fe20000010821 */
[----:B------:R-:W-:Y:S02]  /*12d50*/  IMAD.U32 R34, R27, 0x10000, RZ ;  /* 0x000100001b227824 */ /* 0x000fe400078e00ff */
[----:B------:R-:W-:Y:S01]  /*12d60*/  FFMA.FTZ R28, R28, R44, R31 ;  /* 0x0000002c1c1c7223 */ /* 0x000fe2000001001f */
[----:B------:R-:W-:Y:S02]  /*12d70*/  IMAD.U32 R32, R20, 0x10000, RZ ;  /* 0x0001000014207824 */ /* 0x000fe400078e00ff */
[C---:B------:R-:W-:Y:S01]  /*12d80*/  FFMA.FTZ R31, R29.reuse, R96, -R40 ;  /* 0x000000601d1f7223 */ /* 0x040fe20000010828 */
[----:B------:R-:W-:Y:S01]  /*12d90*/  FFMA.FTZ R95, R29, R95, R36 ;  /* 0x0000005f1d5f7223 */ /* 0x000fe20000010024 */
[----:B------:R-:W-:Y:S01]  /*12da0*/  LOP3.LUT R38, R38, 0xffff0000, RZ, 0xc0, !PT ;  /* 0xffff000026267812 */ /* 0x000fe200078ec0ff */
[C---:B------:R-:W-:Y:S01]  /*12db0*/  FMUL.FTZ R42, R37.reuse, R34 ;  /* 0x00000022252a7220 */ /* 0x040fe20000410000 */
[----:B------:R-:W-:Y:S01]  /*12dc0*/  FMUL.FTZ R36, R37, R32 ;  /* 0x0000002025247220 */ /* 0x000fe20000410000 */
[----:B------:R-:W-:-:S02]  /*12dd0*/  LOP3.LUT R29, R27, 0xffff0000, RZ, 0xc0, !PT ;  /* 0xffff00001b1d7812 */ /* 0x000fc400078ec0ff */
[----:B------:R-:W-:Y:S01]  /*12de0*/  LOP3.LUT R39, R39, 0xffff0000, RZ, 0xc0, !PT ;  /* 0xffff000027277812 */ /* 0x000fe200078ec0ff */
[C---:B------:R-:W-:Y:S01]  /*12df0*/  FFMA.FTZ R42, R25.reuse, R32, -R42 ;  /* 0x00000020192a7223 */ /* 0x040fe2000001082a */
[----:B------:R-:W-:Y:S01]  /*12e00*/  LOP3.LUT R94, R94, 0xffff0000, RZ, 0xc0, !PT ;  /* 0xffff00005e5e7812 */ /* 0x000fe200078ec0ff */
[----:B------:R-:W-:Y:S01]  /*12e10*/  FFMA.FTZ R36, R25, R34, R36 ;  /* 0x0000002219247223 */ /* 0x000fe20000010024 */
[----:B------:R-:W-:Y:S01]  /*12e20*/  LOP3.LUT R27, R20, 0xffff0000, RZ, 0xc0, !PT ;  /* 0xffff0000141b7812 */ /* 0x000fe200078ec0ff */
[----:B------:R-:W-:Y:S01]  /*12e30*/  FMUL.FTZ R25, R38, R29 ;  /* 0x0000001d26197220 */ /* 0x000fe20000410000 */
[----:B------:R-:W-:Y:S01]  /*12e40*/  LOP3.LUT R97, R97, 0xffff0000, RZ, 0xc0, !PT ;  /* 0xffff000061617812 */ /* 0x000fe200078ec0ff */
[C---:B------:R-:W-:Y:S01]  /*12e50*/  FMUL.FTZ R37, R39.reuse, R94 ;  /* 0x0000005e27257220 */ /* 0x040fe20000410000 */
[----:B------:R-:W-:Y:S01]  /*12e60*/  F2FP.BF16.F32.PACK_AB R28, R28, R49 ;  /* 0x000000311c1c723e */ /* 0x000fe200000010ff */
[-C--:B------:R-:W-:Y:S01]  /*12e70*/  FMUL.FTZ R38, R38, R27.reuse ;  /* 0x0000001b26267220 */ /* 0x080fe20000410000 */
[----:B------:R-:W-:Y:S01]  /*12e80*/  FFMA.FTZ R27, R24, R27, -R25 ;  /* 0x0000001b181b7223 */ /* 0x000fe20000010819 */
[-C--:B------:R-:W-:Y:S01]  /*12e90*/  FMUL.FTZ R39, R39, R97.reuse ;  /* 0x0000006127277220 */ /* 0x080fe20000410000 */
        /* <DEDUP_REMOVED lines=8> */
[----:B------:R-:W-:Y:S01]  /*12f20*/  F2FP.BF16.F32.PACK_AB R30, R35, R36 ;  /* 0x00000024231e723e */ /* 0x000fe200000010ff */
[----:B------:R2:W-:Y:S01]  /*12f30*/  STS.128 [R50], R24 ;  /* 0x0000001832007388 */ /* 0x0005e20000000c00 */
[----:B------:R-:W-:-:S05]  /*12f40*/  F2FP.BF16.F32.PACK_AB R31, R94, R47 ;  /* 0x0000002f5e1f723e */ /* 0x000fca00000010ff */
[----:B------:R2:W-:Y:S02]  /*12f50*/  STS.128 [R3+0x10400], R28 ;  /* 0x0104001c03007388 */ /* 0x0005e40000000c00 */
.L_x_1730:
[----:B------:R-:W-:Y:S05]  /*12f60*/  BSYNC B1 ;  /* 0x0000000000017941 */ /* 0x000fea0003800000 */
.L_x_1729:
[----:B--2---:R-:W-:-:S05]  /*12f70*/  VIADD R3, R123, 0x60 ;  /* 0x000000607b037836 */ /* 0x004fca0000000000 */
[----:B------:R-:W-:-:S13]  /*12f80*/  ISETP.GE.AND P0, PT, R3, R0, PT ;  /* 0x000000000300720c */ /* 0x000fda0003f06270 */
[----:B------:R-:W-:Y:S05]  /*12f90*/  @P0 BRA `(.L_x_1700) ;  /* 0x0000000c00940947 */ /* 0x000fea0003800000 */
[----:B------:R-:W2:Y:S01]  /*12fa0*/  LDC R0, c[0x0][0x3f4] ;  /* 0x0000fd00ff007b82 */ /* 0x000ea20000000800 */
[----:B------:R-:W-:Y:S01]  /*12fb0*/  BSSY B1, `(.L_x_1733) ;  /* 0x0000073000017945 */ /* 0x000fe20003800000 */
[-C--:B--2---:R-:W-:Y:S02]  /*12fc0*/  ISETP.GE.AND P0, PT, R18, R0.reuse, PT ;  /* 0x000000001200720c */ /* 0x084fe40003f06270 */
[----:B------:R-:W-:-:S11]  /*12fd0*/  ISETP.GE.AND P1, PT, R203, R0, PT ;  /* 0x00000000cb00720c */ /* 0x000fd60003f26270 */
[----:B------:R-:W-:Y:S05]  /*12fe0*/  @P0 BRA `(.L_x_1734) ;  /* 0x0000000400bc0947 */ /* 0x000fea0003800000 */
[----:B01----:R-:W2:Y:S04]  /*12ff0*/  LDL R20, [R1+0x84] ;  /* 0x0000840001147983 */ /* 0x003ea80000100800 */
[----:B------:R-:W3:Y:S01]  /*13000*/  LDL R42, [R1+0xb0] ;  /* 0x0000b000012a7983 */ /* 0x000ee20000100800 */
[----:B------:R-:W-:Y:S01]  /*13010*/  IMAD.SHL.U32 R24, R3, 0x40, RZ ;  /* 0x0000004003187824 */ /* 0x000fe200078e00ff */
[----:B------:R-:W-:Y:S02]  /*13020*/  SHF.R.S32.HI R26, RZ, 0x1f, R3 ;  /* 0x0000001fff1a7819 */ /* 0x000fe40000011403 */
[----:B------:R-:W-:Y:S02]  /*13030*/  SHF.R.U64 R33, R12, 0x10, R13 ;  /* 0x000000100c217819 */ /* 0x000fe4000000120d */
[----:B------:R-:W-:-:S02]  /*13040*/  LOP3.LUT R27, R24, 0x1c0, RZ, 0xc0, !PT ;  /* 0x000001c0181b7812 */ /* 0x000fc400078ec0ff */
[----:B------:R-:W-:Y:S02]  /*13050*/  LEA.HI R26, R26, R3, RZ, 0x3 ;  /* 0x000000031a1a7211 */ /* 0x000fe400078f18ff */
[----:B------:R-:W-:Y:S02]  /*13060*/  SHF.R.U32.HI R35, RZ, 0x10, R13 ;  /* 0x00000010ff237819 */ /* 0x000fe4000001160d */
[----:B------:R-:W-:Y:S01]  /*13070*/  SHF.R.U64 R13, R4, 0x10, R5 ;  /* 0x00000010040d7819 */ /* 0x000fe20000001205 */
[----:B------:R-:W-:Y:S01]  /*13080*/  IMAD.SHL.U32 R26, R26, 0x40, RZ ;  /* 0x000000401a1a7824 */ /* 0x000fe200078e00ff */
[----:B------:R-:W-:Y:S02]  /*13090*/  SHF.R.U64 R34, R14, 0x10, R15 ;  /* 0x000000100e227819 */ /* 0x000fe4000000120f */
[----:B------:R-:W-:Y:S02]  /*130a0*/  SHF.R.U32.HI R5, RZ, 0x10, R5 ;  /* 0x00000010ff057819 */ /* 0x000fe40000011605 */
[----:B------:R-:W-:-:S02]  /*130b0*/  LOP3.LUT R26, R26, 0xfffffe00, RZ, 0xc0, !PT ;  /* 0xfffffe001a1a7812 */ /* 0x000fc400078ec0ff */
[----:B------:R-:W-:Y:S02]  /*130c0*/  SHF.R.U64 R38, R6, 0x10, R7 ;  /* 0x0000001006267819 */ /* 0x000fe40000001207 */
[----:B------:R-:W-:Y:S02]  /*130d0*/  SHF.R.U32.HI R14, RZ, 0x10, R15 ;  /* 0x00000010ff0e7819 */ /* 0x000fe4000001160f */
[----:B------:R-:W-:Y:S02]  /*130e0*/  SHF.R.U32.HI R6, RZ, 0x10, R7 ;  /* 0x00000010ff067819 */ /* 0x000fe40000011607 */
[----:B------:R-:W-:Y:S02]  /*130f0*/  PRMT R36, R98, 0x5410, R13 ;  /* 0x0000541062247816 */ /* 0x000fe4000000000d */
[----:B------:R-:W-:Y:S02]  /*13100*/  PRMT R33, R100, 0x5410, R33 ;  /* 0x0000541064217816 */ /* 0x000fe40000000021 */
[----:B------:R-:W-:Y:S01]  /*13110*/  PRMT R34, R101, 0x5410, R34 ;  /* 0x0000541065227816 */ /* 0x000fe20000000022 */
[----:B------:R-:W-:Y:S01]  /*13120*/  IMAD.U32 R37, R36, 0x10000, RZ ;  /* 0x0001000024257824 */ /* 0x000fe200078e00ff */
[----:B------:R-:W-:-:S02]  /*13130*/  PRMT R98, R98, 0x5432, R5 ;  /* 0x0000543262627816 */ /* 0x000fc40000000005 */
[----:B------:R-:W-:Y:S02]  /*13140*/  PRMT R38, R99, 0x5410, R38 ;  /* 0x0000541063267816 */ /* 0x000fe40000000026 */
[----:B------:R-:W-:Y:S02]  /*13150*/  PRMT R101, R101, 0x5432, R14 ;  /* 0x0000543265657816 */ /* 0x000fe4000000000e */
[----:B------:R-:W-:Y:S02]  /*13160*/  PRMT R99, R99, 0x5432, R6 ;  /* 0x0000543263637816 */ /* 0x000fe40000000006 */
[----:B------:R-:W-:Y:S01]  /*13170*/  PRMT R100, R100, 0x5432, R35 ;  /* 0x0000543264647816 */ /* 0x000fe20000000023 */
[----:B------:R-:W-:Y:S01]  /*13180*/  IMAD.U32 R35, R33, 0x10000, RZ ;  /* 0x0001000021237824 */ /* 0x000fe200078e00ff */
[----:B------:R-:W-:Y:S02]  /*13190*/  LOP3.LUT R36, R36, 0xffff0000, RZ, 0xc0, !PT ;  /* 0xffff000024247812 */ /* 0x000fe400078ec0ff */
        /* <DEDUP_REMOVED lines=25> */
[C---:B------:R-:W-:Y:S01]  /*13330*/  IMAD.U32 R27, R30.reuse, 0x10000, RZ ;  /* 0x000100001e1b7824 */ /* 0x040fe200078e00ff */
[----:B------:R-:W-:Y:S01]  /*13340*/  LOP3.LUT R29, R30, 0xffff0000, RZ, 0xc0, !PT ;  /* 0xffff00001e1d7812 */ /* 0x000fe200078ec0ff */
[C---:B------:R-:W-:Y:S01]  /*13350*/  IMAD.U32 R32, R31.reuse, 0x10000, RZ ;  /* 0x000100001f207824 */ /* 0x040fe200078e00ff */
[----:B------:R-:W-:Y:S01]  /*13360*/  LOP3.LUT R30, R31, 0xffff0000, RZ, 0xc0, !PT ;  /* 0xffff00001f1e7812 */ /* 0x000fe200078ec0ff */
[----:B------:R-:W-:Y:S01]  /*13370*/  FMUL.FTZ R39, R14, R37 ;  /* 0x000000250e277220 */ /* 0x000fe20000410000 */
[----:B------:R-:W-:-:S02]  /*13380*/  IMAD.U32 R31, R98, 0x10000, RZ ;  /* 0x00010000621f7824 */ /* 0x000fc400078e00ff */
[-C--:B------:R-:W-:Y:S01]  /*13390*/  FMUL.FTZ R41, R14, R35.reuse ;  /* 0x000000230e297220 */ /* 0x080fe20000410000 */
[----:B------:R-:W-:Y:S02]  /*133a0*/  IMAD.U32 R14, R100, 0x10000, RZ ;  /* 0x00010000640e7824 */ /* 0x000fe400078e00ff */
[C---:B------:R-:W-:Y:S01]  /*133b0*/  FFMA.FTZ R39, R4.reuse, R35, -R39 ;  /* 0x0000002304277223 */ /* 0x040fe20000010827 */
[----:B------:R-:W-:Y:S01]  /*133c0*/  FMUL.FTZ R43, R25, R31 ;  /* 0x0000001f192b7220 */ /* 0x000fe20000410000 */
[----:B------:R-:W-:Y:S02]  /*133d0*/  IMAD.U32 R35, R99, 0x10000, RZ ;  /* 0x0001000063237824 */ /* 0x000fe400078e00ff */
[----:B------:R-:W-:Y:S01]  /*133e0*/  FFMA.FTZ R41, R4, R37, R41 ;  /* 0x0000002504297223 */ /* 0x000fe20000010029 */
[----:B------:R-:W-:Y:S02]  /*133f0*/  IMAD.U32 R4, R101, 0x10000, RZ ;  /* 0x0001000065047824 */ /* 0x000fe400078e00ff */
[-C--:B------:R-:W-:Y:S01]  /*13400*/  FMUL.FTZ R25, R25, R14.reuse ;  /* 0x0000000e19197220 */ /* 0x080fe20000410000 */
[----:B------:R-:W-:Y:S01]  /*13410*/  FFMA.FTZ R43, R6, R14, -R43 ;  /* 0x0000000e062b7223 */ /* 0x000fe2000001082b */
[C---:B------:R-:W-:Y:S01]  /*13420*/  FMUL.FTZ R14, R32.reuse, R35 ;  /* 0x00000023200e7220 */ /* 0x040fe20000410000 */
[----:B------:R-:W-:Y:S01]  /*13430*/  FMUL.FTZ R32, R32, R4 ;  /* 0x0000000420207220 */ /* 0x000fe20000410000 */
[----:B------:R-:W-:Y:S01]  /*13440*/  FFMA.FTZ R31, R6, R31, R25 ;  /* 0x0000001f061f7223 */ /* 0x000fe20000010019 */
[----:B------:R-:W-:Y:S01]  /*13450*/  FMUL.FTZ R6, R15, R36 ;  /* 0x000000240f067220 */ /* 0x000fe20000410000 */
[----:B------:R-:W-:Y:S01]  /*13460*/  FFMA.FTZ R37, R13, R4, -R14 ;  /* 0x000000040d257223 */ /* 0x000fe2000001080e */
[----:B------:R-:W-:Y:S01]  /*13470*/  LOP3.LUT R4, R33, 0xffff0000, RZ, 0xc0, !PT ;  /* 0xffff000021047812 */ /* 0x000fe200078ec0ff */
[----:B------:R-:W-:Y:S01]  /*13480*/  FFMA.FTZ R35, R13, R35, R32 ;  /* 0x000000230d237223 */ /* 0x000fe20000010020 */
[----:B------:R-:W-:-:S02]  /*13490*/  LOP3.LUT R13, R100, 0xffff0000, RZ, 0xc0, !PT ;  /* 0xffff0000640d7812 */ /* 0x000fc400078ec0ff */
[----:B------:R-:W-:Y:S01]  /*134a0*/  LOP3.LUT R25, R98, 0xffff0000, RZ, 0xc0, !PT ;  /* 0xffff000062197812 */ /* 0x000fe200078ec0ff */
[-C--:B------:R-:W-:Y:S01]  /*134b0*/  FMUL.FTZ R32, R15, R4.reuse ;  /* 0x000000040f207220 */ /* 0x080fe20000410000 */
[C---:B------:R-:W-:Y:S01]  /*134c0*/  FFMA.FTZ R14, R5.reuse, R4, -R6 ;  /* 0x00000004050e7223 */ /* 0x040fe20000010806 */
[----:B------:R-:W-:Y:S02]  /*134d0*/  IMAD.U32 R6, R38, 0x10000, RZ ;  /* 0x0001000026067824 */ /* 0x000fe400078e00ff */
[C---:B------:R-:W-:Y:S01]  /*134e0*/  FMUL.FTZ R40, R28.reuse, R13 ;  /* 0x0000000d1c287220 */ /* 0x040fe20000410000 */
[----:B------:R-:W-:Y:S01]  /*134f0*/  FMUL.FTZ R15, R28, R25 ;  /* 0x000000191c0f7220 */ /* 0x000fe20000410000 */
[----:B------:R-:W-:Y:S01]  /*13500*/  IMAD.U32 R4, R34, 0x10000, RZ ;  /* 0x0001000022047824 */ /* 0x000fe200078e00ff */
[----:B------:R-:W-:Y:S01]  /*13510*/  LOP3.LUT R38, R38, 0xffff0000, RZ, 0xc0, !PT ;  /* 0xffff000026267812 */ /* 0x000fe200078ec0ff */
[----:B------:R-:W-:Y:S01]  /*13520*/  FFMA.FTZ R32, R5, R36, R32 ;  /* 0x0000002405207223 */ /* 0x000fe20000010020 */
[----:B------:R-:W-:Y:S01]  /*13530*/  LOP3.LUT R99, R99, 0xffff0000, RZ, 0xc0, !PT ;  /* 0xffff000063637812 */ /* 0x000fe200078ec0ff */
[----:B------:R-:W-:Y:S01]  /*13540*/  FMUL.FTZ R36, R27, R6 ;  /* 0x000000061b247220 */ /* 0x000fe20000410000 */
[----:B------:R-:W-:Y:S01]  /*13550*/  LOP3.LUT R34, R34, 0xffff0000, RZ, 0xc0, !PT ;  /* 0xffff000022227812 */ /* 0x000fe200078ec0ff */
[C---:B------:R-:W-:Y:S01]  /*13560*/  FFMA.FTZ R28, R24.reuse, R13, -R15 ;  /* 0x0000000d181c7223 */ /* 0x040fe2000001080f */
[----:B------:R-:W-:Y:S01]  /*13570*/  LOP3.LUT R101, R101, 0xffff0000, RZ, 0xc0, !PT ;  /* 0xffff000065657812 */ /* 0x000fe200078ec0ff */
[----:B------:R-:W-:Y:S01]  /*13580*/  FFMA.FTZ R40, R24, R25, R40 ;  /* 0x0000001918287223 */ /* 0x000fe20000010028 */
[----:B------:R-:W-:Y:S01]  /*13590*/  FMUL.FTZ R24, R27, R4 ;  /* 0x000000041b187220 */ /* 0x000fe20000410000 */
[----:B------:R-:W-:Y:S01]  /*135a0*/  FMUL.FTZ R5, R29, R38 ;  /* 0x000000261d057220 */ /* 0x000fe20000410000 */
[----:B------:R-:W-:Y:S01]  /*135b0*/  FFMA.FTZ R36, R7, R4, -R36 ;  /* 0x0000000407247223 */ /* 0x000fe20000010824 */
[C---:B------:R-:W-:Y:S01]  /*135c0*/  FMUL.FTZ R13, R30.reuse, R99 ;  /* 0x000000631e0d7220 */ /* 0x040fe20000410000 */
[----:B------:R-:W-:Y:S01]  /*135d0*/  FMUL.FTZ R29, R29, R34 ;  /* 0x000000221d1d7220 */ /* 0x000fe20000410000 */
[-C--:B------:R-:W-:Y:S01]  /*135e0*/  FMUL.FTZ R4, R30, R101.reuse ;  /* 0x000000651e047220 */ /* 0x080fe20000410000 */
        /* <DEDUP_REMOVED lines=15> */
.L_x_1734:
[----:B------:R-:W-:Y:S05]  /*136e0*/  BSYNC B1 ;  /* 0x0000000000017941 */ /* 0x000fea0003800000 */
.L_x_1733:
[----:B------:R-:W-:Y:S05]  /*136f0*/  @P1 BRA `(.L_x_1700) ;  /* 0x0000000400bc1947 */ /* 0x000fea0003800000 */
[----:B--2---:R-:W2:Y:S04]  /*13700*/  LDL R5, [R1+0xa4] ;  /* 0x0000a40001057983 */ /* 0x004ea80000100800 */
[----:B0-----:R-:W3:Y:S01]  /*13710*/  LDL R38, [R1+0xac] ;  /* 0x0000ac0001267983 */ /* 0x001ee20000100800 */
[----:B------:R-:W-:Y:S01]  /*13720*/  IMAD.SHL.U32 R4, R3, 0x40, RZ ;  /* 0x0000004003047824 */ /* 0x000fe200078e00ff */
[----:B------:R-:W-:Y:S02]  /*13730*/  SHF.R.S32.HI R6, RZ, 0x1f, R3 ;  /* 0x0000001fff067819 */ /* 0x000fe40000011403 */
[----:B-1----:R-:W-:Y:S02]  /*13740*/  SHF.R.U64 R20, R72, 0x10, R73 ;  /* 0x0000001048147819 */ /* 0x002fe40000001249 */
[----:B------:R-:W-:-:S02]  /*13750*/  LOP3.LUT R7, R4, 0x1c0, RZ, 0xc0, !PT ;  /* 0x000001c004077812 */ /* 0x000fc400078ec0ff */
[----:B------:R-:W-:Y:S02]  /*13760*/  LEA.HI R6, R6, R3, RZ, 0x3 ;  /* 0x0000000306067211 */ /* 0x000fe400078f18ff */
[--C-:B------:R-:W-:Y:S02]  /*13770*/  SHF.R.U64 R28, R8, 0x10, R9.reuse ;  /* 0x00000010081c7819 */ /* 0x100fe40000001209 */
[----:B------:R-:W-:Y:S01]  /*13780*/  SHF.R.U32.HI R8, RZ, 0x10, R9 ;  /* 0x00000010ff087819 */ /* 0x000fe20000011609 */
[----:B------:R-:W-:Y:S01]  /*13790*/  IMAD.SHL.U32 R6, R6, 0x40, RZ ;  /* 0x0000004006067824 */ /* 0x000fe200078e00ff */
[--C-:B------:R-:W-:Y:S02]  /*137a0*/  SHF.R.U64 R3, R10, 0x10, R11.reuse ;  /* 0x000000100a037819 */ /* 0x100fe4000000120b */
[----:B------:R-:W-:Y:S02]  /*137b0*/  SHF.R.U32.HI R11, RZ, 0x10, R11 ;  /* 0x00000010ff0b7819 */ /* 0x000fe4000001160b */
[----:B------:R-:W-:-:S02]  /*137c0*/  LOP3.LUT R6, R6, 0xfffffe00, RZ, 0xc0, !PT ;  /* 0xfffffe0006067812 */ /* 0x000fc400078ec0ff */
[----:B------:R-:W-:Y:S02]  /*137d0*/  PRMT R25, R85, 0x5410, R20 ;  /* 0x0000541055197816 */ /* 0x000fe40000000014 */
[----:B------:R-:W-:Y:S02]  /*137e0*/  PRMT R28, R21, 0x5410, R28 ;  /* 0x00005410151c7816 */ /* 0x000fe4000000001c */
[----:B------:R-:W-:Y:S01]  /*137f0*/  SHF.R.U32.HI R72, RZ, 0x10, R73 ;  /* 0x00000010ff487819 */ /* 0x000fe20000011649 */
[----:B------:R-:W-:Y:S01]  /*13800*/  IMAD.U32 R26, R25, 0x10000, RZ ;  /* 0x00010000191a7824 */ /* 0x000fe200078e00ff */
[----:B------:R-:W-:Y:S01]  /*13810*/  PRMT R29, R21, 0x5432, R8 ;  /* 0x00005432151d7816 */ /* 0x000fe20000000008 */
[----:B------:R-:W-:Y:S01]  /*13820*/  IMAD.U32 R30, R28, 0x10000, RZ ;  /* 0x000100001c1e7824 */ /* 0x000fe200078e00ff */
[----:B------:R-:W-:Y:S02]  /*13830*/  PRMT R32, R84, 0x5410, R3 ;  /* 0x0000541054207816 */ /* 0x000fe40000000003 */
[----:B------:R-:W-:Y:S01]  /*13840*/  SHF.R.U64 R27, R74, 0x10, R75 ;  /* 0x000000104a1b7819 */ /* 0x000fe2000000124b */
[----:B------:R-:W-:Y:S01]  /*13850*/  IMAD.U32 R31, R29, 0x10000, RZ ;  /* 0x000100001d1f7824 */ /* 0x000fe200078e00ff */
[----:B------:R-:W-:-:S02]  /*13860*/  PRMT R84, R84, 0x5432, R11 ;  /* 0x0000543254547816 */ /* 0x000fc4000000000b */
[----:B------:R-:W-:Y:S02]  /*13870*/  SHF.R.U32.HI R75, RZ, 0x10, R75 ;  /* 0x00000010ff4b7819 */ /* 0x000fe4000001164b */
[----:B------:R-:W-:Y:S01]  /*13880*/  PRMT R85, R85, 0x5432, R72 ;  /* 0x0000543255557816 */ /* 0x000fe20000000048 */
[----:B------:R-:W-:Y:S01]  /*13890*/  IMAD.U32 R33, R84, 0x10000, RZ ;  /* 0x0001000054217824 */ /* 0x000fe200078e00ff */
[C---:B------:R-:W-:Y:S02]  /*138a0*/  PRMT R27, R86.reuse, 0x5410, R27 ;  /* 0x00005410561b7816 */ /* 0x040fe4000000001b */
[----:B------:R-:W-:Y:S02]  /*138b0*/  PRMT R86, R86, 0x5432, R75 ;  /* 0x0000543256567816 */ /* 0x000fe4000000004b */
        /* <DEDUP_REMOVED lines=31> */
[----:B------:R-:W-:Y:S02]  /*13ab0*/  IMAD.U32 R24, R15, 0x10000, RZ ;  /* 0x000100000f187824 */ /* 0x000fe400078e00ff */
[C---:B------:R-:W-:Y:S01]  /*13ac0*/  FFMA.FTZ R34, R3.reuse, R26, -R34 ;  /* 0x0000001a03227223 */ /* 0x040fe20000010822 */
[----:B------:R-:W-:Y:S01]  /*13ad0*/  FFMA.FTZ R36, R3, R30, R36 ;  /* 0x0000001e03247223 */ /* 0x000fe20000010024 */
[----:B------:R-:W-:Y:S02]  /*13ae0*/  IMAD.U32 R3, R86, 0x10000, RZ ;  /* 0x0001000056037824 */ /* 0x000fe400078e00ff */
[-C--:B------:R-:W-:Y:S01]  /*13af0*/  FMUL.FTZ R37, R20, R11.reuse ;  /* 0x0000000b14257220 */ /* 0x080fe20000410000 */
[----:B------:R-:W-:Y:S01]  /*13b00*/  FFMA.FTZ R35, R8, R11, -R35 ;  /* 0x0000000b08237223 */ /* 0x000fe20000010823 */
[----:B------:R-:W-:Y:S01]  /*13b10*/  FMUL.FTZ R39, R24, R33 ;  /* 0x0000002118277220 */ /* 0x000fe20000410000 */
[----:B------:R-:W-:Y:S01]  /*13b20*/  LOP3.LUT R11, R28, 0xffff0000, RZ, 0xc0, !PT ;  /* 0xffff00001c0b7812 */ /* 0x000fe200078ec0ff */
[----:B------:R-:W-:Y:S01]  /*13b30*/  FMUL.FTZ R24, R24, R3 ;  /* 0x0000000318187220 */ /* 0x000fe20000410000 */
[----:B------:R-:W-:Y:S01]  /*13b40*/  LOP3.LUT R20, R29, 0xffff0000, RZ, 0xc0, !PT ;  /* 0xffff00001d147812 */ /* 0x000fe200078ec0ff */
[----:B------:R-:W-:Y:S01]  /*13b50*/  FFMA.FTZ R37, R8, R31, R37 ;  /* 0x0000001f08257223 */ /* 0x000fe20000010025 */
[----:B------:R-:W-:Y:S01]  /*13b60*/  FFMA.FTZ R39, R10, R3, -R39 ;  /* 0x000000030a277223 */ /* 0x000fe20000010827 */
[C---:B------:R-:W-:Y:S01]  /*13b70*/  FMUL.FTZ R3, R12.reuse, R11 ;  /* 0x0000000b0c037220 */ /* 0x040fe20000410000 */
[----:B------:R-:W-:Y:S01]  /*13b80*/  LOP3.LUT R8, R85, 0xffff0000, RZ, 0xc0, !PT ;  /* 0xffff000055087812 */ /* 0x000fe200078ec0ff */
[----:B------:R-:W-:Y:S01]  /*13b90*/  FMUL.FTZ R29, R12, R25 ;  /* 0x000000190c1d7220 */ /* 0x000fe20000410000 */
[----:B------:R-:W-:-:S02]  /*13ba0*/  IMAD.U32 R21, R14, 0x10000, RZ ;  /* 0x000100000e157824 */ /* 0x000fc400078e00ff */
[----:B------:R-:W-:Y:S01]  /*13bb0*/  FFMA.FTZ R33, R10, R33, R24 ;  /* 0x000000210a217223 */ /* 0x000fe20000010018 */
[----:B------:R-:W-:Y:S02]  /*13bc0*/  IMAD.U32 R12, R32, 0x10000, RZ ;  /* 0x00010000200c7824 */ /* 0x000fe400078e00ff */
[----:B------:R-:W-:Y:S01]  /*13bd0*/  FMUL.FTZ R24, R13, R20 ;  /* 0x000000140d187220 */ /* 0x000fe20000410000 */
[C---:B------:R-:W-:Y:S01]  /*13be0*/  FFMA.FTZ R25, R4.reuse, R25, -R3 ;  /* 0x0000001904197223 */ /* 0x040fe20000010803 */
[----:B------:R-:W-:Y:S02]  /*13bf0*/  IMAD.U32 R10, R27, 0x10000, RZ ;  /* 0x000100001b0a7824 */ /* 0x000fe400078e00ff */
[----:B------:R-:W-:Y:S01]  /*13c00*/  FFMA.FTZ R29, R4, R11, R29 ;  /* 0x0000000b041d7223 */ /* 0x000fe2000001001d */
[----:B------:R-:W-:Y:S01]  /*13c10*/  LOP3.LUT R14, R14, 0xffff0000, RZ, 0xc0, !PT ;  /* 0xffff00000e0e7812 */ /* 0x000fe200078ec0ff */
[----:B------:R-:W-:Y:S01]  /*13c20*/  FMUL.FTZ R13, R13, R8 ;  /* 0x000000080d0d7220 */ /* 0x000fe20000410000 */
[----:B------:R-:W-:Y:S01]  /*13c30*/  LOP3.LUT R15, R15, 0xffff0000, RZ, 0xc0, !PT ;  /* 0xffff00000f0f7812 */ /* 0x000fe200078ec0ff */
[----:B------:R-:W-:Y:S01]  /*13c40*/  FMUL.FTZ R4, R21, R12 ;  /* 0x0000000c15047220 */ /* 0x000fe20000410000 */
[----:B------:R-:W-:Y:S01]  /*13c50*/  LOP3.LUT R3, R32, 0xffff0000, RZ, 0xc0, !PT ;  /* 0xffff000020037812 */ /* 0x000fe200078ec0ff */
[----:B------:R-:W-:Y:S01]  /*13c60*/  FFMA.FTZ R24, R5, R8, -R24 ;  /* 0x0000000805187223 */ /* 0x000fe20000010818 */
[----:B------:R-:W-:Y:S01]  /*13c70*/  LOP3.LUT R27, R27, 0xffff0000, RZ, 0xc0, !PT ;  /* 0xffff00001b1b7812 */ /* 0x000fe200078ec0ff */
[----:B------:R-:W-:Y:S01]  /*13c80*/  FMUL.FTZ R8, R21, R10 ;  /* 0x0000000a15087220 */ /* 0x000fe20000410000 */
[----:B------:R-:W-:Y:S01]  /*13c90*/  LOP3.LUT R86, R86, 0xffff0000, RZ, 0xc0, !PT ;  /* 0xffff000056567812 */ /* 0x000fe200078ec0ff */
[----:B------:R-:W-:Y:S01]  /*13ca0*/  FFMA.FTZ R20, R5, R20, R13 ;  /* 0x0000001405147223 */ /* 0x000fe2000001000d */
[----:B------:R-:W-:Y:S01]  /*13cb0*/  FFMA.FTZ R10, R9, R10, -R4 ;  /* 0x0000000a090a7223 */ /* 0x000fe20000010804 */
[C---:B------:R-:W-:Y:S01]  /*13cc0*/  FMUL.FTZ R5, R14.reuse, R3 ;  /* 0x000000030e057220 */ /* 0x040fe20000410000 */
[C---:B------:R-:W-:Y:S01]  /*13cd0*/  FMUL.FTZ R4, R15.reuse, R84 ;  /* 0x000000540f047220 */ /* 0x040fe20000410000 */
[-C--:B------:R-:W-:Y:S01]  /*13ce0*/  FMUL.FTZ R14, R14, R27.reuse ;  /* 0x0000001b0e0e7220 */ /* 0x080fe20000410000 */
[-C--:B------:R-:W-:Y:S01]  /*13cf0*/  FMUL.FTZ R15, R15, R86.reuse ;  /* 0x000000560f0f7220 */ /* 0x080fe20000410000 */
[C---:B------:R-:W-:Y:S01]  /*13d00*/  FFMA.FTZ R27, R6.reuse, R27, -R5 ;  /* 0x0000001b061b7223 */ /* 0x040fe20000010805 */
[----:B------:R-:W-:Y:S01]  /*13d10*/  FFMA.FTZ R86, R7, R86, -R4 ;  /* 0x0000005607567223 */ /* 0x000fe20000010804 */
[----:B------:R-:W-:Y:S01]  /*13d20*/  FFMA.FTZ R12, R9, R12, R8 ;  /* 0x0000000c090c7223 */ /* 0x000fe20000010008 */
        /* <DEDUP_REMOVED lines=12> */
.L_x_1700:
[----:B------:R-:W-:Y:S05]  /*13df0*/  BSYNC B0 ;  /* 0x0000000000007941 */ /* 0x000fea0003800000 */
.L_x_1660:
        /* <DEDUP_REMOVED lines=8> */
.L_x_1657:
[----:B01-3--:R-:W3:Y:S02]  /*13e80*/  LDL R0, [R1+0x68] ;  /* 0x0000680001007983 */ /* 0x00bee40000100800 */
[----:B---3--:R-:W-:-:S13]  /*13e90*/  R2UR UR4, R0 ;  /* 0x00000000000472ca */ /* 0x008fda00000e0000 */
[----:B------:R-:W-:-:S05]  /*13ea0*/  IMAD.U32 R0, RZ, RZ, UR4 ;  /* 0x00000004ff007e24 */ /* 0x000fca000f8e00ff */
[----:B------:R-:W-:-:S13]  /*13eb0*/  ISETP.NE.AND P0, PT, R0, 0x3, PT ;  /* 0x000000030000780c */ /* 0x000fda0003f05270 */
[----:B------:R-:W-:Y:S05]  /*13ec0*/  @!P0 BRA `(.L_x_1735) ;  /* 0x0000000000048947 */ /* 0x000fea0003800000 */
[----:B------:R-:W-:Y:S01]  /*13ed0*/  BPT.TRAP 0x1 ;  /* 0x000000040000795c */ /* 0x000fe20000300000 */
.L_x_1735:
[----:B------:R-:W-:Y:S01]  /*13ee0*/  IMAD R0, R202, 0x8, R17 ;  /* 0x00000008ca007824 */ /* 0x000fe200078e0211 */
[----:B--2---:R-:W-:-:S04]  /*13ef0*/  SHF.L.U32 R5, R218, 0x1f, RZ ;  /* 0x0000001fda057819 */ /* 0x004fc800000006ff */
[----:B------:R0:W1:Y:S01]  /*13f00*/  SYNCS.PHASECHK.TRANS64.TRYWAIT P1, [R0+URZ+0x30830], R5 ;  /* 0x03083005000075a7 */ /* 0x000062000802017f */
[----:B------:R-:W-:Y:S05]  /*13f10*/  @!P0 BRA `(.L_x_1736) ;  /* 0x0000000000048947 */ /* 0x000fea0003800000 */
[----:B------:R-:W-:Y:S01]  /*13f20*/  BPT.TRAP 0x1 ;  /* 0x000000040000795c */ /* 0x000fe20000300000 */
.L_x_1736:
[----:B------:R-:W-:Y:S01]  /*13f30*/  VIADD R3, R17, 0x20400 ;  /* 0x0002040011037836 */ /* 0x000fe20000000000 */
[----:B------:R-:W-:Y:S01]  /*13f40*/  LOP3.LUT R6, R2, 0x10000, RZ, 0xfc, !PT ;  /* 0x0001000002067812 */ /* 0x000fe200078efcff */
[----:B------:R-:W-:-:S03]  /*13f50*/  IMAD.MOV.U32 R7, RZ, RZ, 0x40000040 ;  /* 0x40000040ff077424 */ /* 0x000fc600078e00ff */
[----:B------:R-:W-:-:S04]  /*13f60*/  SHF.R.U32.HI R3, RZ, 0x4, R3 ;  /* 0x00000004ff037819 */ /* 0x000fc80000011603 */
[----:B------:R-:W-:-:S04]  /*13f70*/  LOP3.LUT R3, R3, 0x3fff, RZ, 0xc0, !PT ;  /* 0x00003fff03037812 */ /* 0x000fc800078ec0ff */
[----:B------:R-:W-:-:S05]  /*13f80*/  LOP3.LUT R2, R3, 0x10000, RZ, 0xfc, !PT ;  /* 0x0001000003027812 */ /* 0x000fca00078efcff */
[----:B------:R2:W-:Y:S01]  /*13f90*/  STL [R1+0x54], R2 ;  /* 0x0000540201007387 */ /* 0x0005e20000100800 */
[----:B-1----:R-:W-:Y:S05]  /*13fa0*/  @P1 BRA `(.L_x_1737) ;  /* 0x0000000000081947 */ /* 0x002fea0003800000 */
[----:B------:R-:W1:Y:S02]  /*13fb0*/  SYNCS.PHASECHK.TRANS64.TRYWAIT P1, [R0+URZ+0x30830], R5 ;  /* 0x03083005000075a7 */ /* 0x000e64000802017f */
[----:B-1----:R-:W-:Y:S05]  /*13fc0*/  @!P1 BRA `(.L_x_1738) ;  /* 0x000001b4005c9947 */ /* 0x002fea0003800000 */
.L_x_1737:
[----:B--2---:R-:W2:Y:S01]  /*13fd0*/  LDL R2, [R1+0x54] ;  /* 0x0000540001027983 */ /* 0x004ea20000100800 */
[----:B------:R-:W-:Y:S01]  /*13fe0*/  IMAD.MOV.U32 R3, RZ, RZ, 0x40000040 ;  /* 0x40000040ff037424 */ /* 0x000fe200078e00ff */
[----:B------:R-:W-:Y:S05]  /*13ff0*/  WARPSYNC.ALL ;  /* 0x0000000000007948 */ /* 0x000fea0003800000 */
[C---:B------:R-:W-:Y:S01]  /*14000*/  R2UR UR4, R6.reuse ;  /* 0x00000000060472ca */ /* 0x040fe200000e0000 */
[----:B----45:R-:W-:Y:S01]  /*14010*/  WARPGROUP.ARRIVE ;  /* 0x00000000000079c5 */ /* 0x030fe20000000000 */
[----:B------:R-:W-:Y:S01]  /*14020*/  R2UR UR5, R7 ;  /* 0x00000000070572ca */ /* 0x000fe200000e0000 */
[----:B------:R-:W-:Y:S01]  /*14030*/  VIADD R62, R6, 0x2 ;  /* 0x00000002063e7836 */ /* 0x000fe20000000000 */
[----:B------:R-:W-:Y:S01]  /*14040*/  R2UR UR7, R3 ;  /* 0x00000000030772ca */ /* 0x000fe200000e0000 */
[----:B------:R-:W-:-:S02]  /*14050*/  IMAD.MOV.U32 R63, RZ, RZ, 0x40000040 ;  /* 0x40000040ff3f7424 */ /* 0x000fc400078e00ff */
[----:B01----:R-:W-:Y:S02]  /*14060*/  IMAD.MOV.U32 R5, RZ, RZ, 0x40000040 ;  /* 0x40000040ff057424 */ /* 0x003fe400078e00ff */
[C---:B------:R-:W-:Y:S01]  /*14070*/  VIADD R60, R6.reuse, 0x4 ;  /* 0x00000004063c7836 */ /* 0x040fe20000000000 */
[----:B------:R0:W-:Y:S01]  /*14080*/  STL.64 [R1+0x40], R62 ;  /* 0x0000403e01007387 */ /* 0x0001e20000100a00 */
[----:B------:R-:W-:Y:S02]  /*14090*/  IMAD.MOV.U32 R61, RZ, RZ, 0x40000040 ;  /* 0x40000040ff3d7424 */ /* 0x000fe400078e00ff */
[C---:B------:R-:W-:Y:S02]  /*140a0*/  VIADD R58, R6.reuse, 0x6 ;  /* 0x00000006063a7836 */ /* 0x040fe40000000000 */
[----:B------:R-:W-:Y:S01]  /*140b0*/  IMAD.MOV.U32 R59, RZ, RZ, 0x40000040 ;  /* 0x40000040ff3b7424 */ /* 0x000fe200078e00ff */
[----:B------:R0:W-:Y:S01]  /*140c0*/  STL.64 [R1+0x38], R60 ;  /* 0x0000383c01007387 */ /* 0x0001e20000100a00 */
[----:B------:R-:W-:-:S02]  /*140d0*/  VIADD R56, R6, 0x400 ;  /* 0x0000040006387836 */ /* 0x000fc40000000000 */
[----:B------:R-:W-:Y:S01]  /*140e0*/  IMAD.MOV.U32 R57, RZ, RZ, 0x40000040 ;  /* 0x40000040ff397424 */ /* 0x000fe200078e00ff */
[----:B------:R0:W-:Y:S01]  /*140f0*/  STL.64 [R1+0x30], R58 ;  /* 0x0000303a01007387 */ /* 0x0001e20000100a00 */
[C---:B------:R-:W-:Y:S02]  /*14100*/  VIADD R10, R6.reuse, 0x402 ;  /* 0x00000402060a7836 */ /* 0x040fe40000000000 */
[----:B------:R-:W-:Y:S01]  /*14110*/  IMAD.MOV.U32 R11, RZ, RZ, 0x40000040 ;  /* 0x40000040ff0b7424 */ /* 0x000fe200078e00ff */
[----:B------:R0:W-:Y:S01]  /*14120*/  STL.64 [R1+0x28], R56 ;  /* 0x0000283801007387 */ /* 0x0001e20000100a00 */
[C---:B------:R-:W-:Y:S02]  /*14130*/  VIADD R216, R6.reuse, 0x404 ;  /* 0x0000040406d87836 */ /* 0x040fe40000000000 */
[----:B------:R-:W-:Y:S01]  /*14140*/  IMAD.MOV.U32 R217, RZ, RZ, 0x40000040 ;  /* 0x40000040ffd97424 */ /* 0x000fe200078e00ff */
[----:B------:R0:W-:Y:S01]  /*14150*/  STL.64 [R1+0x20], R10 ;  /* 0x0000200a01007387 */ /* 0x0001e20000100a00 */
[----:B------:R-:W-:-:S02]  /*14160*/  VIADD R214, R6, 0x406 ;  /* 0x0000040606d67836 */ /* 0x000fc40000000000 */
[----:B------:R-:W-:Y:S02]  /*14170*/  IMAD.MOV.U32 R215, RZ, RZ, 0x40000040 ;  /* 0x40000040ffd77424 */ /* 0x000fe400078e00ff */
[C---:B------:R-:W-:Y:S02]  /*14180*/  VIADD R212, R6.reuse, 0x800 ;  /* 0x0000080006d47836 */ /* 0x040fe40000000000 */
[----:B------:R-:W-:Y:S02]  /*14190*/  IMAD.MOV.U32 R213, RZ, RZ, 0x40000040 ;  /* 0x40000040ffd57424 */ /* 0x000fe400078e00ff */
[C---:B------:R-:W-:Y:S02]  /*141a0*/  VIADD R210, R6.reuse, 0x802 ;  /* 0x0000080206d27836 */ /* 0x040fe40000000000 */
[----:B------:R-:W-:Y:S02]  /*141b0*/  IMAD.MOV.U32 R211, RZ, RZ, 0x40000040 ;  /* 0x40000040ffd37424 */ /* 0x000fe400078e00ff */
        /* <DEDUP_REMOVED lines=10> */
[----:B------:R-:W-:Y:S02]  /*14260*/  VIADD R8, R6, 0xc06 ;  /* 0x00000c0606087836 */ /* 0x000fe40000000000 */
[----:B------:R-:W-:Y:S02]  /*14270*/  IMAD.MOV.U32 R9, RZ, RZ, 0x40000040 ;  /* 0x40000040ff097424 */ /* 0x000fe400078e00ff */
[----:B------:R-:W-:-:S02]  /*14280*/  IMAD.MOV.U32 R3, RZ, RZ, 0x40000040 ;  /* 0x40000040ff037424 */ /* 0x000fc400078e00ff */
[----:B--2---:R-:W-:-:S04]  /*14290*/  IMAD R2, R202, 0x800, R2 ;  /* 0x00000800ca027824 */ /* 0x004fc800078e0202 */
[C---:B------:R-:W-:Y:S01]  /*142a0*/  VIADD R4, R2.reuse, 0x2 ;  /* 0x0000000202047836 */ /* 0x040fe20000000000 */
[----:B------:R-:W-:-:S13]  /*142b0*/  R2UR UR6, R2 ;  /* 0x00000000020672ca */ /* 0x000fda00000e0000 */
[----:B------:R-:W-:Y:S01]  /*142c0*/  HGMMA.64x64x16.F32.BF16 R24, gdesc[UR4], RZ, !UPT, gsb0 ;  /* 0x00e00000041879f0 */ /* 0x000fe2000c0018ff */
[----:B------:R-:W-:Y:S02]  /*142d0*/  R2UR UR4, R62 ;  /* 0x000000003e0472ca */ /* 0x000fe400000e0000 */
[----:B------:R-:W-:Y:S02]  /*142e0*/  R2UR UR5, R63 ;  /* 0x000000003f0572ca */ /* 0x000fe400000e0000 */
[----:B------:R-:W-:Y:S01]  /*142f0*/  R2UR UR6, R4 ;  /* 0x00000000040672ca */ /* 0x000fe200000e0000 */
[----:B------:R-:W-:Y:S01]  /*14300*/  VIADD R4, R2, 0x4 ;  /* 0x0000000402047836 */ /* 0x000fe20000000000 */
[----:B------:R-:W-:Y:S01]  /*14310*/  R2UR UR7, R5 ;  /* 0x00000000050772ca */ /* 0x000fe200000e0000 */
[----:B------:R-:W-:Y:S01]  /*14320*/  IMAD.MOV.U32 R5, RZ, RZ, 0x40000040 ;  /* 0x40000040ff057424 */ /* 0x000fe200078e00ff */
[----:B------:R-:W-:Y:S02]  /*14330*/  WARPGROUP.DEPBAR.LE gsb0, 0x0 ;  /* 0x00008000000079c5 */ /* 0x000fe40000010000 */
[----:B------:R-:W-:-:S09]  /*14340*/  WARPGROUP.ARRIVE ;  /* 0x00000000000079c5 */ /* 0x000fd20000000000 */
[----:B------:R-:W-:Y:S01]  /*14350*/  HGMMA.64x64x16.F32.BF16 R24, gdesc[UR4], R24, gsb0 ;  /* 0x00e00000041879f0 */ /* 0x000fe20008001818 */
        /* <DEDUP_REMOVED lines=102> */
[C---:B------:R-:W-:Y:S01]  /*149c0*/  VIADD R4, R2.reuse, 0x604 ;  /* 0x0000060402047836 */ /* 0x040fe20000000000 */
[----:B------:R-:W-:Y:S01]  /*149d0*/  R2UR UR7, R5 ;  /* 0x00000000050772ca */ /* 0x000fe200000e0000 */
[----:B------:R-:W-:Y:S02]  /*149e0*/  IMAD.MOV.U32 R5, RZ, RZ, 0x40000040 ;  /* 0x40000040ff057424 */ /* 0x000fe400078e00ff */
[----:B------:R-:W-:Y:S01]  /*149f0*/  VIADD R2, R2, 0x606 ;  /* 0x0000060602027836 */ /* 0x000fe20000000000 */
[----:B------:R-:W-:-:S02]  /*14a00*/  WARPGROUP.DEPBAR.LE gsb0, 0x0 ;  /* 0x00008000000079c5 */ /* 0x000fc40000010000 */
[----:B------:R-:W-:-:S07]  /*14a10*/  WARPGROUP.ARRIVE ;  /* 0x00000000000079c5 */ /* 0x000fce0000000000 */
[----:B------:R-:W-:Y:S01]  /*14a20*/  HGMMA.64x64x16.F32.BF16 R24, gdesc[UR4], R24, gsb0 ;  /* 0x00e00000041879f0 */ /* 0x000fe20008001818 */
[----:B------:R-:W-:Y:S02]  /*14a30*/  R2UR UR4, R12 ;  /* 0x000000000c0472ca */ /* 0x000fe400000e0000 */
[----:B------:R-:W-:Y:S02]  /*14a40*/  R2UR UR5, R13 ;  /* 0x000000000d0572ca */ /* 0x000fe400000e0000 */
[----:B------:R-:W-:Y:S02]  /*14a50*/  R2UR UR6, R4 ;  /* 0x00000000040672ca */ /* 0x000fe400000e0000 */
[----:B------:R-:W-:Y:S01]  /*14a60*/  R2UR UR7, R5 ;  /* 0x00000000050772ca */ /* 0x000fe200000e0000 */
[----:B------:R-:W-:Y:S02]  /*14a70*/  WARPGROUP.DEPBAR.LE gsb0, 0x0 ;  /* 0x00008000000079c5 */ /* 0x000fe40000010000 */
[----:B------:R-:W-:-:S10]  /*14a80*/  WARPGROUP.ARRIVE ;  /* 0x00000000000079c5 */ /* 0x000fd40000000000 */
[----:B------:R-:W-:Y:S01]  /*14a90*/  HGMMA.64x64x16.F32.BF16 R24, gdesc[UR4], R24, gsb0 ;  /* 0x00e00000041879f0 */ /* 0x000fe20008001818 */
[----:B------:R-:W-:Y:S02]  /*14aa0*/  R2UR UR4, R8 ;  /* 0x00000000080472ca */ /* 0x000fe400000e0000 */
[----:B------:R-:W-:Y:S02]  /*14ab0*/  R2UR UR5, R9 ;  /* 0x00000000090572ca */ /* 0x000fe400000e0000 */
[----:B------:R-:W-:Y:S02]  /*14ac0*/  R2UR UR6, R2 ;  /* 0x00000000020672ca */ /* 0x000fe400000e0000 */
[----:B------:R-:W-:Y:S01]  /*14ad0*/  R2UR UR7, R3 ;  /* 0x00000000030772ca */ /* 0x000fe200000e0000 */
[----:B------:R-:W-:Y:S02]  /*14ae0*/  WARPGROUP.DEPBAR.LE gsb0, 0x0 ;  /* 0x00008000000079c5 */ /* 0x000fe40000010000 */
[----:B------:R-:W-:-:S10]  /*14af0*/  WARPGROUP.ARRIVE ;  /* 0x00000000000079c5 */ /* 0x000fd40000000000 */
[----:B------:R-:W-:Y:S03]  /*14b00*/  HGMMA.64x64x16.F32.BF16 R24, gdesc[UR4], R24, gsb0 ;  /* 0x00e00000041879f0 */ /* 0x000fe60008001818 */
[----:B------:R-:W-:Y:S02]  /*14b10*/  WARPGROUP.DEPBAR.LE gsb0, 0x0 ;  /* 0x00008000000079c5 */ /* 0x000fe40000010000 */
[----:B0-----:R-:W-:Y:S05]  /*14b20*/  @!P0 BRA `(.L_x_1739) ;  /* 0x0000000000048947 */ /* 0x001fea0003800000 */
[----:B------:R-:W-:Y:S01]  /*14b30*/  BPT.TRAP 0x1 ;  /* 0x000000040000795c */ /* 0x000fe20000300000 */
.L_x_1739:
[----:B------:R-:W2:Y:S01]  /*14b40*/  LDL R2, [R1+0x78] ;  /* 0x0000780001027983 */ /* 0x000ea20000100800 */
[----:B------:R-:W0:Y:S01]  /*14b50*/  LDC R78, c[0x0][0x448] ;  /* 0x00011200ff4e7b82 */ /* 0x000e220000000800 */
[----:B------:R-:W-:Y:S02]  /*14b60*/  ULDC UR4, c[0x0][0x9d8] ;  /* 0x0002760000047ab9 */ /* 0x000fe40000000800 */
[----:B------:R-:W2:Y:S04]  /*14b70*/  LDL R76, [R1+0x5c] ;  /* 0x00005c00014c7983 */ /* 0x000ea80000100800 */
[----:B------:R-:W3:Y:S01]  /*14b80*/  LDL R65, [R1+0xc] ;  /* 0x00000c0001417983 */ /* 0x000ee20000100800 */
[----:B0-----:R-:W-:-:S13]  /*14b90*/  ISETP.NE.AND P1, PT, R78, 0x1, PT ;  /* 0x000000014e00780c */ /* 0x001fda0003f25270 */
[----:B------:R-:W0:Y:S08]  /*14ba0*/  @P1 LDC R3, c[0x0][0x44c] ;  /* 0x00011300ff031b82 */ /* 0x000e300000000800 */
[----:B------:R-:W1:Y:S01]  /*14bb0*/  @P1 LDC R11, c[0x0][0x450] ;  /* 0x00011400ff0b1b82 */ /* 0x000e620000000800 */
[----:B------:R-:W-:Y:S01]  /*14bc0*/  FMUL.FTZ R64, R48, UR4 ;  /* 0x0000000430407c20 */ /* 0x000fe20008410000 */
[----:B------:R-:W-:-:S02]  /*14bd0*/  VIADD R0, R0, 0x30840 ;  /* 0x0003084000007836 */ /* 0x000fc40000000000 */
[----:B------:R-:W-:Y:S02]  /*14be0*/  IMAD.MOV.U32 R66, RZ, RZ, -0x40 ;  /* 0xffffffc0ff427424 */ /* 0x000fe400078e00ff */
        /* <DEDUP_REMOVED lines=16> */
[----:B------:R-:W-:-:S02]  /*14cf0*/  IMAD R66, R93, R66, 0x40 ;  /* 0x000000405d427424 */ /* 0x000fc400078e0242 */
        /* <DEDUP_REMOVED lines=15> */
[----:B------:R-:W-:-:S02]  /*14df0*/  ULDC UR4, c[0x0][0x9dc] ;  /* 0x0002770000047ab9 */ /* 0x000fc40000000800 */
[----:B------:R-:W-:Y:S01]  /*14e00*/  ULOP3.LUT UR5, URZ, UR4, URZ, 0x33, !UPT ;  /* 0x000000043f057292 */ /* 0x000fe2000f8e333f */
[----:B------:R-:W-:-:S04]  /*14e10*/  LOP3.LUT R16, R16, 0xffffffbf, RZ, 0xc0, !PT ;  /* 0xffffffbf10107812 */ /* 0x000fc800078ec0ff */
[----:B------:R-:W-:Y:S01]  /*14e20*/  @P1 LOP3.LUT R16, R16, 0x40, RZ, 0xfc, !PT ;  /* 0x0000004010101812 */ /* 0x000fe200078efcff */
        /* <DEDUP_REMOVED lines=22> */
[----:B------:R-:W1:Y:S01]  /*14f90*/  MUFU.TANH R33, R33 ;  /* 0x0000002100217308 */ /* 0x000e620000002400 */
[----:B--2---:R-:W-:-:S04]  /*14fa0*/  IMAD.IADD R48, R2, 0x1, R76 ;  /* 0x0000000102307824 */ /* 0x004fc800078e024c */
[----:B0-----:R-:W-:-:S05]  /*14fb0*/  @P1 IMAD.HI.U32 R2, R48, R3, RZ ;  /* 0x0000000330021227 */ /* 0x001fca00078e00ff */
[----:B-1----:R-:W-:Y:S02]  /*14fc0*/  @P1 SHF.R.U32.HI R48, RZ, R11, R2 ;  /* 0x0000000bff301219 */ /* 0x002fe40000011602 */
[----:B------:R-:W0:Y:S01]  /*14fd0*/  LDC.64 R10, c[0x0][0x9e0] ;  /* 0x00027800ff0a7b82 */ /* 0x000e220000000a00 */
[----:B---3--:R-:W-:-:S04]  /*14fe0*/  PRMT R2, R65, 0x654, R0 ;  /* 0x0000065441027816 */ /* 0x008fc80000000000 */
[----:B------:R1:W-:Y:S01]  /*14ff0*/  SYNCS.ARRIVE.TRANS64.RED.A1T0 RZ, [R2+URZ], RZ ;  /* 0x000000ff02ff79a7 */ /* 0x0003e2000810043f */
[----:B------:R-:W2:Y:S01]  /*15000*/  SHFL.IDX PT, R70, R48, RZ, 0x1c1f ;  /* 0x001c1fff30467589 */ /* 0x000ea200000e0000 */
[----:B-1----:R-:W-:-:S04]  /*15010*/  IADD3 R2, -R225, 0x1, R66 ;  /* 0x00000001e1027810 */ /* 0x002fc80007ffe142 */
[----:B------:R-:W-:Y:S01]  /*15020*/  IADD3 R3, -R219, R2, R220 ;  /* 0x00000002db037210 */ /* 0x000fe20007ffe1dc */
[----:B------:R-:W-:-:S05]  /*15030*/  IMAD.U32 R2, RZ, RZ, UR5 ;  /* 0x00000005ff027e24 */ /* 0x000fca000f8e00ff */
[----:B------:R1:W-:Y:S01]  /*15040*/  STL [R1], R2 ;  /* 0x0000000201007387 */ /* 0x0003e20000100800 */
[----:B0-----:R-:W-:Y:S01]  /*15050*/  ISETP.GE.AND P1, PT, R11, 0x1, PT ;  /* 0x000000010b00780c */ /* 0x001fe20003f26270 */
[----:B------:R-:W0:Y:S08]  /*15060*/  MUFU.TANH R34, R34 ;  /* 0x0000002200227308 */ /* 0x000e300000002400 */
[----:B------:R-:W3:Y:S08]  /*15070*/  MUFU.TANH R64, R64 ;  /* 0x0000004000407308 */ /* 0x000ef00000002400 */
[----:B------:R-:W0:Y:S08]  /*15080*/  MUFU.TANH R63, R63 ;  /* 0x0000003f003f7308 */ /* 0x000e300000002400 */
[----:B------:R-:W0:Y:S08]  /*15090*/  MUFU.TANH R35, R35 ;  /* 0x0000002300237308 */ /* 0x000e300000002400 */
[----:B------:R-:W0:Y:S08]  /*150a0*/  MUFU.TANH R36, R36 ;  /* 0x0000002400247308 */ /* 0x000e300000002400 */
[----:B------:R-:W0:Y:S08]  /*150b0*/  MUFU.TANH R52, R52 ;  /* 0x0000003400347308 */ /* 0x000e300000002400 */
[----:B------:R-:W0:Y:S08]  /*150c0*/  MUFU.TANH R50, R50 ;  /* 0x0000003200327308 */ /* 0x000e300000002400 */
[----:B------:R-:W0:Y:S01]  /*150d0*/  MUFU.TANH R38, R38 ;  /* 0x0000002600267308 */ /* 0x000e220000002400 */
[----:B------:R-:W-:Y:S01]  /*150e0*/  IADD3 R67, -R225, R220, R66 ;  /* 0x000000dce1437210 */ /* 0x000fe20007ffe142 */
[----:B------:R-:W-:Y:S01]  /*150f0*/  VIADD R65, R3, UR5 ;  /* 0x0000000503417c36 */ /* 0x000fe20008000000 */
[----:B------:R-:W-:-:S05]  /*15100*/  LOP3.LUT R16, R16, 0xffffffdf, RZ, 0xc0, !PT ;  /* 0xffffffdf10107812 */ /* 0x000fca00078ec0ff */
[----:B------:R5:W0:Y:S01]  /*15110*/  MUFU.TANH R0, R54 ;  /* 0x0000003600007308 */ /* 0x000a220000002400 */
[----:B------:R-:W-:Y:S01]  /*15120*/  @P1 LOP3.LUT R16, R16, 0x20, RZ, 0xfc, !PT ;  /* 0x0000002010101812 */ /* 0x000fe200078efcff */
[----:B--2---:R-:W-:Y:S01]  /*15130*/  IMAD.IADD R69, R65, 0x1, R70 ;  /* 0x0000000141457824 */ /* 0x004fe200078e0246 */
[----:B------:R-:W-:Y:S01]  /*15140*/  LEA R46, R93, 0xffffffc0, 0x6 ;  /* 0xffffffc05d2e7811 */ /* 0x000fe200078e30ff */
[----:B-----5:R-:W-:-:S05]  /*15150*/  IMAD.IADD R54, R3, 0x1, R10 ;  /* 0x0000000103367824 */ /* 0x020fca00078e020a */
[----:B------:R-:W-:Y:S01]  /*15160*/  VIADDMNMX R68, R70, R54, R67, PT ;  /* 0x0000003646447246 */ /* 0x000fe20003800143 */
[----:B-1-34-:R-:W-:Y:S06]  /*15170*/  @!P1 BRA `(.L_x_1740) ;  /* 0x0000000000509947 */ /* 0x01afec0003800000 */
[----:B------:R-:W-:Y:S01]  /*15180*/  IADD3 R39, -R219, R220, R70 ;  /* 0x000000dcdb277210 */ /* 0x000fe20007ffe146 */
[----:B------:R-:W-:Y:S03]  /*15190*/  BSSY B0, `(.L_x_1741) ;  /* 0x000000e000007945 */ /* 0x000fe60003800000 */
[----:B------:R-:W-:-:S13]  /*151a0*/  ISETP.GT.AND P1, PT, R39, -0x1, PT ;  /* 0xffffffff2700780c */ /* 0x000fda0003f24270 */
        /* <DEDUP_REMOVED lines=8> */
.L_x_1742:
[----:B------:R-:W-:-:S13]  /*15230*/  ISETP.NE.AND P1, PT, R11, 0x1, PT ;  /* 0x000000010b00780c */ /* 0x000fda0003f25270 */
[----:B------:R-:W1:Y:S02]  /*15240*/  @P1 LDC.64 R2, c[0x0][0x9e8] ;  /* 0x00027a00ff021b82 */ /* 0x000e640000000a00 */
[----:B-1----:R-:W-:-:S05]  /*15250*/  @P1 IMAD.HI.U32 R2, R39, R2, RZ ;  /* 0x0000000227021227 */ /* 0x002fca00078e00ff */
[----:B------:R-:W-:-:S07]  /*15260*/  @P1 SHF.R.U32.HI R39, RZ, R3, R2 ;  /* 0x00000003ff271219 */ /* 0x000fce0000011602 */
.L_x_1743:
[----:B------:R-:W-:Y:S05]  /*15270*/  BSYNC B0 ;  /* 0x0000000000007941 */ /* 0x000fea0003800000 */
.L_x_1741:
[----:B------:R-:W-:-:S04]  /*15280*/  IMAD R2, R39, R11, -R46 ;  /* 0x0000000b27027224 */ /* 0x000fc800078e0a2e */
[----:B------:R-:W-:-:S05]  /*15290*/  IMAD.IADD R2, R2, 0x1, -R225 ;  /* 0x0000000102027824 */ /* 0x000fca00078e0ae1 */
[----:B------:R-:W-:Y:S02]  /*152a0*/  VIMNMX R69, R69, R2, !PT ;  /* 0x0000000245457248 */ /* 0x000fe40007fe0100 */
[----:B------:R-:W-:-:S07]  /*152b0*/  VIADDMNMX R68, R2, R11, R68, PT ;  /* 0x0000000b02447246 */ /* 0x000fce0003800144 */
.L_x_1740:
        /* <DEDUP_REMOVED lines=10> */
[----:B------:R-:W-:Y:S02]  /*15360*/  FSEL R39, R56, -INF , !P4 ;  /* 0xff80000038277808 */ /* 0x000fe40006000000 */
        /* <DEDUP_REMOVED lines=37> */
[----:B------:R-:W-:Y:S01]  /*155c0*/  FSEL R49, R44, -INF , !P3 ;  /* 0xff8000002c317808 */ /* 0x000fe20005800000 */
[----:B-1----:R-:W-:Y:S01]  /*155d0*/  IMAD.IADD R44, R65, 0x1, R48 ;  /* 0x00000001412c7824 */ /* 0x002fe200078e0230 */
        /* <DEDUP_REMOVED lines=13> */
[C---:B------:R-:W-:Y:S02]  /*156b0*/  ISETP.GE.AND P6, PT, R66.reuse, 0x1, PT ;  /* 0x000000014200780c */ /* 0x040fe40003fc6270 */
[----:B0-----:R-:W-:Y:S02]  /*156c0*/  FSEL R63, R63, -INF , !P3 ;  /* 0xff8000003f3f7808 */ /* 0x001fe40005800000 */
[C---:B------:R-:W-:Y:S02]  /*156d0*/  ISETP.GE.AND P3, PT, R66.reuse, 0x39, PT ;  /* 0x000000394200780c */ /* 0x040fe40003f66270 */
[----:B------:R-:W-:Y:S02]  /*156e0*/  P2R R71, PR, RZ, 0x20 ;  /* 0x00000020ff477803 */ /* 0x000fe40000000000 */
[----:B------:R-:W-:Y:S02]  /*156f0*/  ISETP.GT.AND P4, PT, R69, 0x38, !P3 ;  /* 0x000000384500780c */ /* 0x000fe40005f84270 */
[----:B------:R-:W-:-:S02]  /*15700*/  ISETP.GE.AND P5, PT, R66, 0x3a, PT ;  /* 0x0000003a4200780c */ /* 0x000fc40003fa6270 */
[----:B------:R-:W-:Y:S02]  /*15710*/  ISETP.LT.OR P4, PT, R68, 0x39, P4 ;  /* 0x000000394400780c */ /* 0x000fe40002781670 */
[----:B------:R-:W-:Y:S02]  /*15720*/  VIADDMNMX R54, R48, R54, R67, PT ;  /* 0x0000003630367246 */ /* 0x000fe40003800143 */
[----:B------:R-:W-:Y:S02]  /*15730*/  FSEL R55, R52, -INF , !P4 ;  /* 0xff80000034377808 */ /* 0x000fe40006000000 */
[----:B------:R-:W-:-:S04]  /*15740*/  ISETP.GT.AND P4, PT, R69, RZ, !P6 ;  /* 0x000000ff4500720c */ /* 0x000fc80007784270 */
[----:B------:R-:W-:-:S04]  /*15750*/  ISETP.LT.OR P4, PT, R68, 0x1, P4 ;  /* 0x000000014400780c */ /* 0x000fc80002781670 */
[----:B------:R-:W-:Y:S02]  /*15760*/  FSEL R24, R24, -INF , !P4 ;  /* 0xff80000018187808 */ /* 0x000fe40006000000 */
[----:B------:R-:W-:-:S04]  /*15770*/  ISETP.GT.AND P4, PT, R69, 0x39, !P5 ;  /* 0x000000394500780c */ /* 0x000fc80006f84270 */
[----:B------:R-:W-:-:S04]  /*15780*/  ISETP.LT.OR P4, PT, R68, 0x3a, P4 ;  /* 0x0000003a4400780c */ /* 0x000fc80002781670 */
[----:B------:R-:W-:Y:S02]  /*15790*/  FSEL R69, R50, -INF , !P4 ;  /* 0xff80000032457808 */ /* 0x000fe40006000000 */
[----:B------:R-:W-:-:S13]  /*157a0*/  ISETP.GE.AND P4, PT, R11, 0x1, PT ;  /* 0x000000010b00780c */ /* 0x000fda0003f86270 */
[----:B------:R-:W-:Y:S05]  /*157b0*/  @!P4 BRA `(.L_x_1744) ;  /* 0x000000000050c947 */ /* 0x000fea0003800000 */
[----:B------:R-:W-:Y:S01]  /*157c0*/  IADD3 R65, -R219, R220, R48 ;  /* 0x000000dcdb417210 */ /* 0x000fe20007ffe130 */
[----:B------:R-:W-:Y:S03]  /*157d0*/  BSSY B0, `(.L_x_1745) ;  /* 0x000000e000007945 */ /* 0x000fe60003800000 */
        /* <DEDUP_REMOVED lines=9> */
.L_x_1746:
[----:B------:R-:W-:-:S13]  /*15870*/  ISETP.NE.AND P4, PT, R11, 0x1, PT ;  /* 0x000000010b00780c */ /* 0x000fda0003f85270 */
[----:B------:R-:W0:Y:S02]  /*15880*/  @P4 LDC.64 R2, c[0x0][0x9e8] ;  /* 0x00027a00ff024b82 */ /* 0x000e240000000a00 */
[----:B0-----:R-:W-:-:S05]  /*15890*/  @P4 IMAD.HI.U32 R2, R65, R2, RZ ;  /* 0x0000000241024227 */ /* 0x001fca00078e00ff */
[----:B------:R-:W-:-:S07]  /*158a0*/  @P4 SHF.R.U32.HI R65, RZ, R3, R2 ;  /* 0x00000003ff414219 */ /* 0x000fce0000011602 */
.L_x_1747:
[----:B------:R-:W-:Y:S05]  /*158b0*/  BSYNC B0 ;  /* 0x0000000000007941 */ /* 0x000fea0003800000 */
.L_x_1745:
[----:B------:R-:W-:-:S04]  /*158c0*/  IMAD R46, R65, R11, -R46 ;  /* 0x0000000b412e7224 */ /* 0x000fc800078e0a2e */
[----:B------:R-:W-:-:S05]  /*158d0*/  IMAD.IADD R3, R46, 0x1, -R225 ;  /* 0x000000012e037824 */ /* 0x000fca00078e0ae1 */
[----:B------:R-:W-:Y:S02]  /*158e0*/  VIMNMX R44, R44, R3, !PT ;  /* 0x000000032c2c7248 */ /* 0x000fe40007fe0100 */
[----:B------:R-:W-:-:S07]  /*158f0*/  VIADDMNMX R54, R3, R11, R54, PT ;  /* 0x0000000b03367246 */ /* 0x000fce0003800136 */
.L_x_1744:
[----:B------:R-:W-:Y:S01]  /*15900*/  ISETP.GT.AND P1, PT, R44, 0x1, !P1 ;  /* 0x000000012c00780c */ /* 0x000fe20004f24270 */
[----:B------:R-:W-:Y:S01]  /*15910*/  ULDC UR4, c[0x0][0x988] ;  /* 0x0002620000047ab9 */ /* 0x000fe20000000800 */
[----:B------:R-:W-:Y:S02]  /*15920*/  FMNMX.FTZ R2, R24, R39, !PT ;  /* 0x0000002718027209 */ /* 0x000fe40007810000 */
        /* <DEDUP_REMOVED lines=34> */
[----:B------:R-:W-:Y:S01]  /*15b50*/  ISETP.GT.AND P2, PT, R44, 0x8, !P2 ;  /* 0x000000082c00780c */ /* 0x000fe20005744270 */
[----:B------:R-:W0:Y:S01]  /*15b60*/  SHFL.BFLY PT, R2, R3, 0x2, 0x1f ;  /* 0x0c401f0003027f89 */ /* 0x000e2200000e0000 */
[C---:B------:R-:W-:Y:S02]  /*15b70*/  ISETP.LT.OR P1, PT, R54.reuse, 0x1a, P1 ;  /* 0x0000001a3600780c */ /* 0x040fe40000f21670 */
[----:B------:R-:W-:Y:S02]  /*15b80*/  ISETP.LT.OR P2, PT, R54, 0x9, P2 ;  /* 0x000000093600780c */ /* 0x000fe40001741670 */
[----:B------:R-:W-:Y:S02]  /*15b90*/  FSEL R71, R30, -INF , !P1 ;  /* 0xff8000001e477808 */ /* 0x000fe40004800000 */
[----:B------:R-:W-:Y:S02]  /*15ba0*/  ISETP.NE.AND P1, PT, R72, RZ, PT ;  /* 0x000000ff4800720c */ /* 0x000fe40003f25270 */
[----:B------:R-:W-:-:S02]  /*15bb0*/  ISETP.GT.AND P6, PT, R44, RZ, !P6 ;  /* 0x000000ff2c00720c */ /* 0x000fc400077c4270 */
[----:B------:R-:W-:Y:S02]  /*15bc0*/  ISETP.GT.AND P1, PT, R44, 0x20, !P1 ;  /* 0x000000202c00780c */ /* 0x000fe40004f24270 */
[----:B------:R-:W-:Y:S02]  /*15bd0*/  FSEL R25, R25, -INF , !P2 ;  /* 0xff80000019197808 */ /* 0x000fe40005000000 */
[----:B------:R-:W-:Y:S02]  /*15be0*/  ISETP.LT.OR P1, PT, R54, 0x21, P1 ;  /* 0x000000213600780c */ /* 0x000fe40000f21670 */
[----:B------:R-:W-:Y:S02]  /*15bf0*/  ISETP.NE.AND P2, PT, R73, RZ, PT ;  /* 0x000000ff4900720c */ /* 0x000fe40003f45270 */
[----:B------:R-:W-:Y:S02]  /*15c00*/  FSEL R31, R31, -INF , !P1 ;  /* 0xff8000001f1f7808 */ /* 0x000fe40004800000 */
[----:B------:R-:W-:-:S02]  /*15c10*/  ISETP.NE.AND P1, PT, R62, RZ, PT ;  /* 0x000000ff3e00720c */ /* 0x000fc40003f25270 */
[----:B------:R-:W-:Y:S02]  /*15c20*/  ISETP.LT.OR P6, PT, R54, 0x1, P6 ;  /* 0x000000013600780c */ /* 0x000fe400037c1670 */
[----:B------:R-:W-:Y:S02]  /*15c30*/  ISETP.GT.AND P1, PT, R44, 0x21, !P1 ;  /* 0x000000212c00780c */ /* 0x000fe40004f24270 */
[----:B------:R-:W-:Y:S02]  /*15c40*/  FSEL R26, R4, -INF , !P6 ;  /* 0xff800000041a7808 */ /* 0x000fe40007000000 */
[----:B------:R-:W-:Y:S02]  /*15c50*/  ISETP.LT.OR P1, PT, R54, 0x22, P1 ;  /* 0x000000223600780c */ /* 0x000fe40000f21670 */
[----:B------:R-:W-:Y:S02]  /*15c60*/  FMNMX.FTZ R30, R26, R5, !PT ;  /* 0x000000051a1e7209 */ /* 0x000fe40007810000 */
[----:B------:R-:W-:-:S02]  /*15c70*/  FSEL R73, R32, -INF , !P1 ;  /* 0xff80000020497808 */ /* 0x000fc40004800000 */
[----:B0-----:R-:W-:Y:S01]  /*15c80*/  FMNMX.FTZ R32, R3, R2, !PT ;  /* 0x0000000203207209 */ /* 0x001fe20007810000 */
[----:B------:R-:W-:Y:S01]  /*15c90*/  IMAD.U32 R2, RZ, RZ, UR4 ;  /* 0x00000004ff027e24 */ /* 0x000fe2000f8e00ff */
[----:B------:R-:W-:Y:S02]  /*15ca0*/  FMNMX.FTZ R30, R25, R30, !PT ;  /* 0x0000001e191e7209 */ /* 0x000fe40007810000 */
[----:B------:R-:W-:Y:S01]  /*15cb0*/  ISETP.GT.AND P1, PT, R44, 0x28, !P2 ;  /* 0x000000282c00780c */ /* 0x000fe20005724270 */
[----:B------:R-:W0:Y:S01]  /*15cc0*/  SHFL.BFLY PT, R77, R32, 0x1, 0x1f ;  /* 0x0c201f00204d7f89 */ /* 0x000e2200000e0000 */
[----:B------:R-:W-:Y:S02]  /*15cd0*/  FMNMX.FTZ R30, R65, R30, !PT ;  /* 0x0000001e411e7209 */ /* 0x000fe40007810000 */
[----:B------:R-:W-:Y:S02]  /*15ce0*/  ISETP.LT.OR P1, PT, R54, 0x29, P1 ;  /* 0x000000293600780c */ /* 0x000fe40000f21670 */
[----:B------:R-:W-:-:S02]  /*15cf0*/  FMNMX.FTZ R30, R27, R30, !PT ;  /* 0x0000001e1b1e7209 */ /* 0x000fc40007810000 */
[----:B------:R-:W-:Y:S02]  /*15d00*/  ISETP.NE.AND P4, PT, R74, RZ, PT ;  /* 0x000000ff4a00720c */ /* 0x000fe40003f85270 */
[----:B------:R-:W-:Y:S02]  /*15d10*/  FMNMX.FTZ R30, R67, R30, !PT ;  /* 0x0000001e431e7209 */ /* 0x000fe40007810000 */
[----:B------:R-:W-:Y:S02]  /*15d20*/  FSEL R33, R33, -INF , !P1 ;  /* 0xff80000021217808 */ /* 0x000fe40004800000 */
[----:B------:R-:W-:Y:S02]  /*15d30*/  ISETP.GT.AND P1, PT, R44, 0x29, !P4 ;  /* 0x000000292c00780c */ /* 0x000fe40006724270 */
[----:B------:R-:W-:Y:S02]  /*15d40*/  FMNMX.FTZ R30, R29, R30, !PT ;  /* 0x0000001e1d1e7209 */ /* 0x000fe40007810000 */
[----:B------:R-:W-:-:S02]  /*15d50*/  ISETP.LT.OR P1, PT, R54, 0x2a, P1 ;  /* 0x0000002a3600780c */ /* 0x000fc40000f21670 */
[----:B------:R-:W-:Y:S02]  /*15d60*/  FMNMX.FTZ R30, R71, R30, !PT ;  /* 0x0000001e471e7209 */ /* 0x000fe40007810000 */
[----:B------:R-:W-:Y:S02]  /*15d70*/  FSEL R75, R34, -INF , !P1 ;  /* 0xff800000224b7808 */ /* 0x000fe40004800000 */
[----:B------:R-:W-:Y:S02]  /*15d80*/  ISETP.NE.AND P2, PT, R40, RZ, PT ;  /* 0x000000ff2800720c */ /* 0x000fe40003f45270 */
[----:B0-----:R-:W-:Y:S02]  /*15d90*/  FMNMX.FTZ R4, R32, R77, !PT ;  /* 0x0000004d20047209 */ /* 0x001fe40007810000 */
[----:B------:R-:W-:Y:S02]  /*15da0*/  FMNMX.FTZ R30, R31, R30, !PT ;  /* 0x0000001e1f1e7209 */ /* 0x000fe40007810000 */
[C---:B------:R-:W-:Y:S01]  /*15db0*/  FSETP.NEU.FTZ.AND P1, PT, R4.reuse, -INF , PT ;  /* 0xff8000000400780b */ /* 0x040fe20003f3d000 */
[----:B------:R-:W-:Y:S01]  /*15dc0*/  FMUL.FTZ R28, R4, R2 ;  /* 0x00000002041c7220 */ /* 0x000fe20000410000 */
[----:B------:R-:W-:-:S02]  /*15dd0*/  ISETP.NE.AND P4, PT, R42, RZ, PT ;  /* 0x000000ff2a00720c */ /* 0x000fc40003f85270 */
[----:B------:R-:W-:Y:S02]  /*15de0*/  FMNMX.FTZ R30, R73, R30, !PT ;  /* 0x0000001e491e7209 */ /* 0x000fe40007810000 */
[----:B------:R-:W-:Y:S02]  /*15df0*/  FSEL R28, R28, RZ, P1 ;  /* 0x000000ff1c1c7208 */ /* 0x000fe40000800000 */
[C---:B------:R-:W-:Y:S02]  /*15e00*/  ISETP.GT.AND P1, PT, R44.reuse, 0x30, !P2 ;  /* 0x000000302c00780c */ /* 0x040fe40005724270 */
[----:B------:R-:W-:Y:S01]  /*15e10*/  ISETP.GT.AND P2, PT, R44, 0x31, !P4 ;  /* 0x000000312c00780c */ /* 0x000fe20006744270 */
[-CC-:B------:R-:W-:Y:S01]  /*15e20*/  FFMA.FTZ R196, R24, R2.reuse, -R28.reuse ;  /* 0x0000000218c47223 */ /* 0x180fe2000001081c */
[----:B------:R-:W-:Y:S01]  /*15e30*/  ISETP.LT.OR P1, PT, R54, 0x31, P1 ;  /* 0x000000313600780c */ /* 0x000fe20000f21670 */
[--C-:B------:R-:W-:Y:S01]  /*15e40*/  FFMA.FTZ R39, R39, R2, -R28.reuse ;  /* 0x0000000227277223 */ /* 0x100fe2000001081c */
[----:B------:R-:W-:Y:S01]  /*15e50*/  FMNMX.FTZ R30, R33, R30, !PT ;  /* 0x0000001e211e7209 */ /* 0x000fe20007810000 */
[-CC-:B------:R-:W-:Y:S01]  /*15e60*/  FFMA.FTZ R188, R45, R2.reuse, -R28.reuse ;  /* 0x000000022dbc7223 */ /* 0x180fe2000001081c */
[----:B------:R-:W-:Y:S01]  /*15e70*/  ISETP.GT.AND P3, PT, R44, 0x38, !P3 ;  /* 0x000000382c00780c */ /* 0x000fe20005f64270 */
[-CC-:B------:R-:W-:Y:S01]  /*15e80*/  FFMA.FTZ R45, R47, R2.reuse, -R28.reuse ;  /* 0x000000022f2d7223 */ /* 0x180fe2000001081c */
[----:B------:R-:W-:Y:S01]  /*15e90*/  ISETP.LT.OR P2, PT, R54, 0x32, P2 ;  /* 0x000000323600780c */ /* 0x000fe20001741670 */
[-CC-:B------:R-:W-:Y:S01]  /*15ea0*/  FFMA.FTZ R198, R41, R2.reuse, -R28.reuse ;  /* 0x0000000229c67223 */ /* 0x180fe2000001081c */
[----:B------:R-:W-:Y:S01]  /*15eb0*/  FSEL R35, R35, -INF , !P1 ;  /* 0xff80000023237808 */ /* 0x000fe20004800000 */
        /* <DEDUP_REMOVED lines=11> */
[----:B------:R-:W-:Y:S01]  /*15f70*/  ISETP.LT.OR P5, PT, R54, 0x3a, P5 ;  /* 0x0000003a3600780c */ /* 0x000fe20002fa1670 */
[-CC-:B------:R-:W-:Y:S01]  /*15f80*/  FFMA.FTZ R37, R37, R2.reuse, -R28.reuse ;  /* 0x0000000225257223 */ /* 0x180fe2000001081c */
[----:B------:R-:W-:Y:S01]  /*15f90*/  FSEL R79, R0, -INF , !P3 ;  /* 0xff800000004f7808 */ /* 0x000fe20005800000 */
[--C-:B------:R-:W-:Y:S01]  /*15fa0*/  FFMA.FTZ R184, R53, R2, -R28.reuse ;  /* 0x0000000235b87223 */ /* 0x100fe2000001081c */
[----:B------:R-:W-:Y:S01]  /*15fb0*/  FMNMX.FTZ R30, R77, R30, !PT ;  /* 0x0000001e4d1e7209 */ /* 0x000fe20007810000 */
[-CC-:B------:R-:W-:Y:S01]  /*15fc0*/  FFMA.FTZ R49, R63, R2.reuse, -R28.reuse ;  /* 0x000000023f317223 */ /* 0x180fe2000001081c */
[----:B------:R-:W-:Y:S01]  /*15fd0*/  FSEL R81, R38, -INF , !P5 ;  /* 0xff80000026517808 */ /* 0x000fe20006800000 */
[--C-:B------:R-:W-:Y:S01]  /*15fe0*/  FFMA.FTZ R186, R55, R2, -R28.reuse ;  /* 0x0000000237ba7223 */ /* 0x100fe2000001081c */
[----:B------:R-:W-:Y:S01]  /*15ff0*/  FMNMX.FTZ R30, R79, R30, !PT ;  /* 0x0000001e4f1e7209 */ /* 0x000fe20007810000 */
[----:B------:R-:W-:Y:S01]  /*16000*/  FFMA.FTZ R51, R69, R2, -R28 ;  /* 0x0000000245337223 */ /* 0x000fe2000001081c */
[----:B------:R-:W-:Y:S01]  /*16010*/  MUFU.EX2 R196, R196 ;  /* 0x000000c400c47308 */ /* 0x000fe20000000800 */
[----:B------:R-:W-:-:S02]  /*16020*/  ISETP.NE.AND P4, PT, R78, 0x1, PT ;  /* 0x000000014e00780c */ /* 0x000fc40003f85270 */
[----:B------:R-:W-:-:S05]  /*16030*/  FMNMX.FTZ R30, R81, R30, !PT ;  /* 0x0000001e511e7209 */ /* 0x000fca0007810000 */
[----:B------:R-:W0:Y:S01]  /*16040*/  SHFL.BFLY PT, R3, R30, 0x2, 0x1f ;  /* 0x0c401f001e037f89 */ /* 0x000e2200000e0000 */
[----:B------:R-:W1:Y:S05]  /*16050*/  MUFU.EX2 R39, R39 ;  /* 0x0000002700277308 */ /* 0x000e6a0000000800 */
[----:B------:R-:W2:Y:S03]  /*16060*/  @P4 LDC R40, c[0x0][0x450] ;  /* 0x00011400ff284b82 */ /* 0x000ea60000000800 */
[----:B------:R-:W3:Y:S08]  /*16070*/  MUFU.EX2 R198, R198 ;  /* 0x000000c600c67308 */ /* 0x000ef00000000800 */
[----:B------:R-:W4:Y:S01]  /*16080*/  MUFU.EX2 R41, R41 ;  /* 0x0000002900297308 */ /* 0x000f220000000800 */
[----:B0-----:R-:W-:-:S07]  /*16090*/  FMNMX.FTZ R0, R30, R3, !PT ;  /* 0x000000031e007209 */ /* 0x001fce0007810000 */
[----:B------:R-:W0:Y:S01]  /*160a0*/  MUFU.EX2 R192, R192 ;  /* 0x000000c000c07308 */ /* 0x000e220000000800 */
[----:B------:R-:W5:Y:S07]  /*160b0*/  SHFL.BFLY PT, R3, R0, 0x1, 0x1f ;  /* 0x0c201f0000037f89 */ /* 0x000f6e00000e0000 */
[----:B------:R-:W2:Y:S08]  /*160c0*/  MUFU.EX2 R43, R43 ;  /* 0x0000002b002b7308 */ /* 0x000eb00000000800 */
[----:B------:R-:W2:Y:S08]  /*160d0*/  MUFU.EX2 R194, R194 ;  /* 0x000000c200c27308 */ /* 0x000eb00000000800 */
[----:B------:R-:W2:Y:S01]  /*160e0*/  MUFU.EX2 R37, R37 ;  /* 0x0000002500257308 */ /* 0x000ea20000000800 */
[----:B-----5:R-:W-:-:S04]  /*160f0*/  FMNMX.FTZ R3, R0, R3, !PT ;  /* 0x0000000300037209 */ /* 0x020fc80007810000 */
[C---:B------:R-:W-:Y:S01]  /*16100*/  FSETP.NEU.FTZ.AND P1, PT, R3.reuse, -INF , PT ;  /* 0xff8000000300780b */ /* 0x040fe20003f3d000 */
[----:B------:R-:W-:Y:S02]  /*16110*/  FMUL.FTZ R0, R3, R2 ;  /* 0x0000000203007220 */ /* 0x000fe40000410000 */
[----:B------:R-:W-:Y:S03]  /*16120*/  MUFU.EX2 R188, R188 ;  /* 0x000000bc00bc7308 */ /* 0x000fe60000000800 */
[----:B------:R-:W-:-:S05]  /*16130*/  FSEL R28, R0, RZ, P1 ;  /* 0x000000ff001c7208 */ /* 0x000fca0000800000 */
[----:B------:R-:W-:Y:S01]  /*16140*/  MUFU.EX2 R45, R45 ;  /* 0x0000002d002d7308 */ /* 0x000fe20000000800 */
[-CC-:B------:R-:W-:Y:S01]  /*16150*/  FFMA.FTZ R197, R26, R2.reuse, -R28.reuse ;  /* 0x000000021ac57223 */ /* 0x180fe2000001081c */
[-CC-:B------:R-:W-:Y:S01]  /*16160*/  FFMA.FTZ R0, R5, R2.reuse, -R28.reuse ;  /* 0x0000000205007223 */ /* 0x180fe2000001081c */
[-CC-:B------:R-:W-:Y:S01]  /*16170*/  FFMA.FTZ R199, R25, R2.reuse, -R28.reuse ;  /* 0x0000000219c77223 */ /* 0x180fe2000001081c */
[-CC-:B------:R-:W-:Y:S01]  /*16180*/  FFMA.FTZ R24, R65, R2.reuse, -R28.reuse ;  /* 0x0000000241187223 */ /* 0x180fe2000001081c */
[-CC-:B------:R-:W-:Y:S01]  /*16190*/  FFMA.FTZ R193, R27, R2.reuse, -R28.reuse ;  /* 0x000000021bc17223 */ /* 0x180fe2000001081c */
[----:B-1----:R-:W-:Y:S01]  /*161a0*/  FADD.FTZ R5, R196, R39 ;  /* 0x00000027c4057221 */ /* 0x002fe20000010000 */
[-CC-:B------:R-:W-:Y:S01]  /*161b0*/  FFMA.FTZ R26, R67, R2.reuse, -R28.reuse ;  /* 0x00000002431a7223 */ /* 0x180fe2000001081c */
[----:B------:R-:W-:Y:S01]  /*161c0*/  MUFU.EX2 R197, R197 ;  /* 0x000000c500c57308 */ /* 0x000fe20000000800 */
[-CC-:B------:R-:W-:Y:S01]  /*161d0*/  FFMA.FTZ R195, R29, R2.reuse, -R28.reuse ;  /* 0x000000021dc37223 */ /* 0x180fe2000001081c */
[----:B---3--:R-:W-:Y:S01]  /*161e0*/  FADD.FTZ R34, R198, R5 ;  /* 0x00000005c6227221 */ /* 0x008fe20000010000 */
[-CC-:B------:R-:W-:Y:S01]  /*161f0*/  FFMA.FTZ R30, R71, R2.reuse, -R28.reuse ;  /* 0x00000002471e7223 */ /* 0x180fe2000001081c */
[-CC-:B------:R-:W-:Y:S01]  /*16200*/  FFMA.FTZ R189, R31, R2.reuse, -R28.reuse ;  /* 0x000000021fbd7223 */ /* 0x180fe2000001081c */
[-C--:B------:R-:W-:Y:S01]  /*16210*/  FFMA.FTZ R32, R73, R2.reuse, -R28 ;  /* 0x0000000249207223 */ /* 0x080fe2000001081c */
[----:B----4-:R-:W-:Y:S01]  /*16220*/  FADD.FTZ R5, R41, R34 ;  /* 0x0000002229057221 */ /* 0x010fe20000010000 */
[----:B------:R-:W1:Y:S01]  /*16230*/  @P4 LDC R29, c[0x0][0x44c] ;  /* 0x00011300ff1d4b82 */ /* 0x000e620000000800 */
[----:B------:R-:W3:Y:S01]  /*16240*/  MUFU.EX2 R0, R0 ;  /* 0x0000000000007308 */ /* 0x000ee20000000800 */
[-CC-:B------:R-:W-:Y:S01]  /*16250*/  FFMA.FTZ R191, R33, R2.reuse, -R28.reuse ;  /* 0x0000000221bf7223 */ /* 0x180fe2000001081c */
[----:B0-----:R-:W-:Y:S01]  /*16260*/  FADD.FTZ R38, R192, R5 ;  /* 0x00000005c0267221 */ /* 0x001fe20000010000 */
[-CC-:B------:R-:W-:Y:S01]  /*16270*/  FFMA.FTZ R34, R75, R2.reuse, -R28.reuse ;  /* 0x000000024b227223 */ /* 0x180fe2000001081c */
[-CC-:B------:R-:W-:Y:S01]  /*16280*/  FFMA.FTZ R185, R35, R2.reuse, -R28.reuse ;  /* 0x0000000223b97223 */ /* 0x180fe2000001081c */
[-C--:B------:R-:W-:Y:S01]  /*16290*/  FFMA.FTZ R77, R77, R2.reuse, -R28 ;  /* 0x000000024d4d7223 */ /* 0x080fe2000001081c */
[----:B--2---:R-:W-:Y:S01]  /*162a0*/  FADD.FTZ R25, R43, R38 ;  /* 0x000000262b197221 */ /* 0x004fe20000010000 */
[-CC-:B------:R-:W-:Y:S01]  /*162b0*/  FFMA.FTZ R79, R79, R2.reuse, -R28.reuse ;  /* 0x000000024f4f7223 */ /* 0x180fe2000001081c */
[----:B------:R-:W0:Y:S01]  /*162c0*/  MUFU.EX2 R199, R199 ;  /* 0x000000c700c77308 */ /* 0x000e220000000800 */
[----:B------:R-:W-:Y:S01]  /*162d0*/  FFMA.FTZ R81, R81, R2, -R28 ;  /* 0x0000000251517223 */ /* 0x000fe2000001081c */
[----:B------:R-:W-:Y:S01]  /*162e0*/  FADD.FTZ R38, R194, R25 ;  /* 0x00000019c2267221 */ /* 0x000fe20000010000 */
[----:B------:R-:W-:Y:S01]  /*162f0*/  IMAD.MOV.U32 R27, RZ, RZ, R76 ;  /* 0x000000ffff1b7224 */ /* 0x000fe200078e004c */
[----:B------:R-:W-:-:S02]  /*16300*/  F2FP.BF16.F32.PACK_AB R196, R39, R196 ;  /* 0x000000c427c4723e */ /* 0x000fc400000010ff */
[----:B------:R-:W-:Y:S01]  /*16310*/  FADD.FTZ R25, R37, R38 ;  /* 0x0000002625197221 */ /* 0x000fe20000010000 */
[----:B------:R-:W-:Y:S01]  /*16320*/  F2FP.BF16.F32.PACK_AB R198, R41, R198 ;  /* 0x000000c629c6723e */ /* 0x000fe200000010ff */
[----:B------:R-:W2:Y:S01]  /*16330*/  MUFU.EX2 R24, R24 ;  /* 0x0000001800187308 */ /* 0x000ea20000000800 */
[----:B---3--:R-:W-:Y:S01]  /*16340*/  FADD.FTZ R36, R197, R0 ;  /* 0x00000000c5247221 */ /* 0x008fe20000010000 */
[----:B------:R-:W-:Y:S01]  /*16350*/  FADD.FTZ R38, R188, R25 ;  /* 0x00000019bc267221 */ /* 0x000fe20000010000 */
[----:B------:R-:W-:Y:S02]  /*16360*/  F2FP.BF16.F32.PACK_AB R197, R0, R197 ;  /* 0x000000c500c5723e */ /* 0x000fe400000010ff */
[----:B------:R-:W-:Y:S01]  /*16370*/  F2FP.BF16.F32.PACK_AB R192, R43, R192 ;  /* 0x000000c02bc0723e */ /* 0x000fe200000010ff */
[----:B------:R-:W-:Y:S01]  /*16380*/  FADD.FTZ R25, R45, R38 ;  /* 0x000000262d197221 */ /* 0x000fe20000010000 */
[----:B-1----:R-:W-:Y:S01]  /*16390*/  @P4 IMAD.HI.U32 R29, R76, R29, RZ ;  /* 0x0000001d4c1d4227 */ /* 0x002fe200078e00ff */
[----:B------:R-:W1:Y:S03]  /*163a0*/  MUFU.EX2 R193, R193 ;  /* 0x000000c100c17308 */ /* 0x000e660000000800 */
[----:B0-----:R-:W-:Y:S01]  /*163b0*/  FADD.FTZ R5, R199, R36 ;  /* 0x00000024c7057221 */ /* 0x001fe20000010000 */
[----:B------:R-:W-:-:S02]  /*163c0*/  F2FP.BF16.F32.PACK_AB R194, R37, R194 ;  /* 0x000000c225c2723e */ /* 0x000fc400000010ff */
[----:B------:R-:W-:Y:S02]  /*163d0*/  @P4 SHF.R.U32.HI R27, RZ, R40, R29 ;  /* 0x00000028ff1b4219 */ /* 0x000fe4000001161d */
[----:B------:R-:W-:Y:S01]  /*163e0*/  ISETP.GE.AND P4, PT, R11, 0x1, PT ;  /* 0x000000010b00780c */ /* 0x000fe20003f86270 */
[----:B------:R-:W0:Y:S01]  /*163f0*/  MUFU.EX2 R26, R26 ;  /* 0x0000001a001a7308 */ /* 0x000e220000000800 */
[----:B--2---:R-:W-:Y:S01]  /*16400*/  FADD.FTZ R36, R24, R5 ;  /* 0x0000000518247221 */ /* 0x004fe20000010000 */
[----:B------:R-:W-:Y:S01]  /*16410*/  IMAD.IADD R27, R156, 0x1, R27 ;  /* 0x000000019c1b7824 */ /* 0x000fe200078e021b */
[----:B------:R-:W-:Y:S02]  /*16420*/  F2FP.BF16.F32.PACK_AB R188, R45, R188 ;  /* 0x000000bc2dbc723e */ /* 0x000fe400000010ff */
[----:B------:R-:W-:Y:S01]  /*16430*/  F2FP.BF16.F32.PACK_AB R199, R24, R199 ;  /* 0x000000c718c7723e */ /* 0x000fe200000010ff */
[----:B------:R-:W-:Y:S02]  /*16440*/  IMAD.IADD R10, R27, 0x1, R10 ;  /* 0x000000011b0a7824 */ /* 0x000fe400078e020a */
[----:B------:R-:W2:Y:S01]  /*16450*/  MUFU.EX2 R195, R195 ;  /* 0x000000c300c37308 */ /* 0x000ea20000000800 */
[----:B-1----:R-:W-:-:S07]  /*16460*/  FADD.FTZ R5, R193, R36 ;  /* 0x00000024c1057221 */ /* 0x002fce0000010000 */
[----:B------:R-:W1:Y:S01]  /*16470*/  MUFU.EX2 R30, R30 ;  /* 0x0000001e001e7308 */ /* 0x000e620000000800 */
[C---:B0-----:R-:W-:Y:S01]  /*16480*/  FADD.FTZ R36, R26.reuse, R5 ;  /* 0x000000051a247221 */ /* 0x041fe20000010000 */
[----:B------:R-:W-:-:S06]  /*16490*/  F2FP.BF16.F32.PACK_AB R193, R26, R193 ;  /* 0x000000c11ac1723e */ /* 0x000fcc00000010ff */
        /* <DEDUP_REMOVED lines=8> */
[----:B--2---:R-:W-:-:S07]  /*16520*/  FADD.FTZ R5, R189, R36 ;  /* 0x00000024bd057221 */ /* 0x004fce0000010000 */
[----:B------:R-:W2:Y:S01]  /*16530*/  MUFU.EX2 R184, R184 ;  /* 0x000000b800b87308 */ /* 0x000ea20000000800 */
[C---:B-1----:R-:W-:Y:S01]  /*16540*/  FADD.FTZ R25, R47.reuse, R38 ;  /* 0x000000262f197221 */ /* 0x042fe20000010000 */
[----:B------:R-:W-:-:S06]  /*16550*/  F2FP.BF16.F32.PACK_AB R190, R47, R190 ;  /* 0x000000be2fbe723e */ /* 0x000fcc00000010ff */
[----:B------:R-:W1:Y:S01]  /*16560*/  MUFU.EX2 R191, R191 ;  /* 0x000000bf00bf7308 */ /* 0x000e620000000800 */
[C---:B0-----:R-:W-:Y:S01]  /*16570*/  FADD.FTZ R36, R32.reuse, R5 ;  /* 0x0000000520247221 */ /* 0x041fe20000010000 */
[----:B------:R-:W-:-:S06]  /*16580*/  F2FP.BF16.F32.PACK_AB R189, R32, R189 ;  /* 0x000000bd20bd723e */ /* 0x000fcc00000010ff */
[----:B------:R-:W0:Y:S01]  /*16590*/  MUFU.EX2 R49, R49 ;  /* 0x0000003100317308 */ /* 0x000e220000000800 */
[----:B--2---:R-:W-:-:S07]  /*165a0*/  FADD.FTZ R38, R184, R25 ;  /* 0x00000019b8267221 */ /* 0x004fce0000010000 */
[----:B------:R-:W2:Y:S01]  /*165b0*/  MUFU.EX2 R34, R34 ;  /* 0x0000002200227308 */ /* 0x000ea20000000800 */
[----:B-1----:R-:W-:-:S07]  /*165c0*/  FADD.FTZ R5, R191, R36 ;  /* 0x00000024bf057221 */ /* 0x002fce0000010000 */
[----:B------:R-:W1:Y:S01]  /*165d0*/  MUFU.EX2 R185, R185 ;  /* 0x000000b900b97308 */ /* 0x000e620000000800 */
[C---:B0-----:R-:W-:Y:S01]  /*165e0*/  FADD.FTZ R25, R49.reuse, R38 ;  /* 0x0000002631197221 */ /* 0x041fe20000010000 */
[----:B------:R-:W-:-:S06]  /*165f0*/  F2FP.BF16.F32.PACK_AB R184, R49, R184 ;  /* 0x000000b831b8723e */ /* 0x000fcc00000010ff */
[----:B------:R-:W0:Y:S01]  /*16600*/  MUFU.EX2 R28, R77 ;  /* 0x0000004d001c7308 */ /* 0x000e220000000800 */
[C---:B--2---:R-:W-:Y:S01]  /*16610*/  FADD.FTZ R38, R34.reuse, R5 ;  /* 0x0000000522267221 */ /* 0x044fe20000010000 */
[----:B------:R-:W-:-:S06]  /*16620*/  F2FP.BF16.F32.PACK_AB R191, R34, R191 ;  /* 0x000000bf22bf723e */ /* 0x000fcc00000010ff */
[----:B------:R-:W2:Y:S01]  /*16630*/  MUFU.EX2 R186, R186 ;  /* 0x000000ba00ba7308 */ /* 0x000ea20000000800 */
[----:B-1----:R-:W-:-:S07]  /*16640*/  FADD.FTZ R5, R185, R38 ;  /* 0x00000026b9057221 */ /* 0x002fce0000010000 */
[----:B------:R-:W1:Y:S01]  /*16650*/  MUFU.EX2 R79, R79 ;  /* 0x0000004f004f7308 */ /* 0x000e620000000800 */
[C---:B0-----:R-:W-:Y:S01]  /*16660*/  FADD.FTZ R0, R28.reuse, R5 ;  /* 0x000000051c007221 */ /* 0x041fe20000010000 */
[----:B------:R-:W-:Y:S01]  /*16670*/  F2FP.BF16.F32.PACK_AB R185, R28, R185 ;  /* 0x000000b91cb9723e */ /* 0x000fe200000010ff */
[----:B------:R-:W-:-:S05]  /*16680*/  VIADD R5, R93, 0xfffffffe ;  /* 0xfffffffe5d057836 */ /* 0x000fca0000000000 */
[----:B------:R-:W0:Y:S01]  /*16690*/  MUFU.EX2 R51, R51 ;  /* 0x0000003300337308 */ /* 0x000e220000000800 */
[----:B--2---:R-:W-:-:S07]  /*166a0*/  FADD.FTZ R40, R186, R25 ;  /* 0x00000019ba287221 */ /* 0x004fce0000010000 */
[----:B------:R-:W2:Y:S01]  /*166b0*/  MUFU.EX2 R36, R81 ;  /* 0x0000005100247308 */ /* 0x000ea20000000800 */
[----:B-1----:R-:W-:Y:S01]  /*166c0*/  FADD.FTZ R221, R79, R0 ;  /* 0x000000004fdd7221 */ /* 0x002fe20000010000 */
[C---:B0-----:R-:W-:Y:S01]  /*166d0*/  FADD.FTZ R223, R51.reuse, R40 ;  /* 0x0000002833df7221 */ /* 0x041fe20000010000 */
[----:B------:R-:W-:Y:S02]  /*166e0*/  F2FP.BF16.F32.PACK_AB R186, R51, R186 ;  /* 0x000000ba33ba723e */ /* 0x000fe400000010ff */
[C---:B--2---:R-:W-:Y:S01]  /*166f0*/  FADD.FTZ R221, R36.reuse, R221 ;  /* 0x000000dd24dd7221 */ /* 0x044fe20000010000 */
[----:B------:R-:W-:Y:S01]  /*16700*/  F2FP.BF16.F32.PACK_AB R187, R36, R79 ;  /* 0x0000004f24bb723e */ /* 0x000fe200000010ff */
[----:B------:R-:W-:Y:S06]  /*16710*/  @!P4 BRA `(.L_x_1748) ;  /* 0x000000000048c947 */ /* 0x000fec0003800000 */
        /* <DEDUP_REMOVED lines=11> */
.L_x_1750:
[----:B------:R-:W-:-:S13]  /*167d0*/  ISETP.NE.AND P1, PT, R11, 0x1, PT ;  /* 0x000000010b00780c */ /* 0x000fda0003f25270 */
[----:B------:R-:W0:Y:S02]  /*167e0*/  @P1 LDC.64 R24, c[0x0][0x9e8] ;  /* 0x00027a00ff181b82 */ /* 0x000e240000000a00 */
[----:B0-----:R-:W-:-:S05]  /*167f0*/  @P1 IMAD.HI.U32 R24, R0, R24, RZ ;  /* 0x0000001800181227 */ /* 0x001fca00078e00ff */
[----:B------:R-:W-:-:S07]  /*16800*/  @P1 SHF.R.U32.HI R0, RZ, R25, R24 ;  /* 0x00000019ff001219 */ /* 0x000fce0000011618 */
.L_x_1751:
[----:B------:R-:W-:Y:S05]  /*16810*/  BSYNC B0 ;  /* 0x0000000000007941 */ /* 0x000fea0003800000 */
.L_x_1749:
[----:B------:R-:W-:-:S05]  /*16820*/  IMAD R11, R0, R11, R11 ;  /* 0x0000000b000b7224 */ /* 0x000fca00078e020b */
[----:B------:R-:W-:-:S07]  /*16830*/  VIMNMX R10, R10, R11, PT ;  /* 0x0000000b0a0a7248 */ /* 0x000fce0003fe0100 */
.L_x_1748:
[----:B------:R-:W2:Y:S01]  /*16840*/  LDL R24, [R1+0x7c] ;  /* 0x00007c0001187983 */ /* 0x000ea20000100800 */
[----:B------:R-:W-:Y:S01]  /*16850*/  SHF.R.S32.HI R11, RZ, 0x1f, R10 ;  /* 0x0000001fff0b7819 */ /* 0x000fe2000001140a */
[----:B------:R-:W-:Y:S01]  /*16860*/  BSSY B1, `(.L_x_1752) ;  /* 0x000036b000017945 */ /* 0x000fe20003800000 */
[----:B------:R-:W-:Y:S01]  /*16870*/  IMAD.MOV.U32 R0, RZ, RZ, 0x3f800000 ;  /* 0x3f800000ff007424 */ /* 0x000fe200078e00ff */
[----:B------:R-:W-:Y:S02]  /*16880*/  CS2R R150, SRZ ;  /* 0x0000000000967805 */ /* 0x000fe4000001ff00 */
[----:B------:R-:W-:Y:S01]  /*16890*/  LEA.HI R11, R11, R10, RZ, 0x6 ;  /* 0x0000000a0b0b7211 */ /* 0x000fe200078f30ff */
[----:B------:R-:W-:Y:S01]  /*168a0*/  IMAD.MOV.U32 R10, RZ, RZ, 0x3f800000 ;  /* 0x3f800000ff0a7424 */ /* 0x000fe200078e00ff */
[----:B------:R-:W-:Y:S02]  /*168b0*/  CS2R R148, SRZ ;  /* 0x0000000000947805 */ /* 0x000fe4000001ff00 */
[----:B------:R-:W-:-:S02]  /*168c0*/  CS2R R146, SRZ ;  /* 0x0000000000927805 */ /* 0x000fc4000001ff00 */
[----:B------:R-:W-:Y:S02]  /*168d0*/  SHF.R.S32.HI R11, RZ, 0x6, R11 ;  /* 0x00000006ff0b7819 */ /* 0x000fe4000001140b */
        /* <DEDUP_REMOVED lines=60> */
[----:B--2---:R-:W-:-:S04]  /*16ca0*/  VIMNMX R24, R24, R11, !PT ;  /* 0x0000000b18187248 */ /* 0x004fc80007fe0100 */
[----:B------:R-:W-:Y:S01]  /*16cb0*/  ISETP.GE.AND P1, PT, R5, R24, PT ;  /* 0x000000180500720c */ /* 0x000fe20003f26270 */
[----:B------:R0:W-:Y:S02]  /*16cc0*/  STL [R1+0x14], R24 ;  /* 0x0000141801007387 */ /* 0x0001e40000100800 */
[----:B0-----:R-:W-:-:S10]  /*16cd0*/  CS2R R24, SRZ ;  /* 0x0000000000187805 */ /* 0x001fd4000001ff00 */
[----:B------:R-:W-:Y:S05]  /*16ce0*/  @!P1 BRA `(.L_x_1753) ;  /* 0x0000003000889947 */ /* 0x000fea0003800000 */
[----:B------:R-:W-:Y:S01]  /*16cf0*/  BSSY B0, `(.L_x_1754) ;  /* 0x000031d000007945 */ /* 0x000fe20003800000 */
[----:B------:R-:W-:Y:S02]  /*16d00*/  IMAD.MOV.U32 R0, RZ, RZ, 0x3f800000 ;  /* 0x3f800000ff007424 */ /* 0x000fe400078e00ff */
[----:B------:R-:W-:-:S07]  /*16d10*/  IMAD.MOV.U32 R151, RZ, RZ, RZ ;  /* 0x000000ffff977224 */ /* 0x000fce00078e00ff */
.L_x_1775:
[----:B------:R-:W-:-:S05]  /*16d20*/  VIADD R222, R202, 0x1 ;  /* 0x00000001cade7836 */ /* 0x000fca0000000000 */
[----:B------:R-:W-:-:S04]  /*16d30*/  ISETP.NE.AND P1, PT, R222, 0x2, PT ;  /* 0x00000002de00780c */ /* 0x000fc80003f25270 */
[----:B------:R-:W-:Y:S02]  /*16d40*/  SEL R227, RZ, 0x1, P1 ;  /* 0x00000001ffe37807 */ /* 0x000fe40000800000 */
[----:B------:R-:W-:Y:S02]  /*16d50*/  SEL R222, R222, RZ, P1 ;  /* 0x000000ffdede7207 */ /* 0x000fe40000800000 */
[----:B------:R-:W-:Y:S01]  /*16d60*/  LOP3.LUT R227, R218, R227, RZ, 0x3c, !PT ;  /* 0x000000e3dae37212 */ /* 0x000fe200078e3cff */
[----:B------:R-:W-:Y:S06]  /*16d70*/  @!P0 BRA `(.L_x_1755) ;  /* 0x0000000000048947 */ /* 0x000fec0003800000 */
[----:B------:R-:W-:Y:S01]  /*16d80*/  BPT.TRAP 0x1 ;  /* 0x000000040000795c */ /* 0x000fe20000300000 */
.L_x_1755:
[----:B------:R-:W-:Y:S01]  /*16d90*/  IMAD R2, R222, 0x8, R17 ;  /* 0x00000008de027824 */ /* 0x000fe200078e0211 */
[----:B------:R-:W-:-:S04]  /*16da0*/  SHF.L.U32 R152, R227, 0x1f, RZ ;  /* 0x0000001fe3987819 */ /* 0x000fc800000006ff */
[----:B------:R0:W1:Y:S01]  /*16db0*/  SYNCS.PHASECHK.TRANS64.TRYWAIT P1, [R2+URZ+0x30830], R152 ;  /* 0x03083098020075a7 */ /* 0x000062000802017f */
[----:B------:R-:W-:Y:S05]  /*16dc0*/  @!P0 BRA `(.L_x_1756) ;  /* 0x0000000000048947 */ /* 0x000fea0003800000 */
[----:B------:R-:W-:Y:S01]  /*16dd0*/  BPT.TRAP 0x1 ;  /* 0x000000040000795c */ /* 0x000fe20000300000 */
.L_x_1756:
[----:B------:R-:W2:Y:S01]  /*16de0*/  LDL R11, [R1+0x54] ;  /* 0x00005400010b7983 */ /* 0x000ea20000100800 */
[----:B------:R-:W-:Y:S01]  /*16df0*/  BSSY B2, `(.L_x_1757) ;  /* 0x0000007000027945 */ /* 0x000fe20003800000 */
[----:B--2---:R-:W-:-:S04]  /*16e00*/  IMAD R11, R222, 0x800, R11 ;  /* 0x00000800de0b7824 */ /* 0x004fc800078e020b */
[C---:B------:R-:W-:Y:S02]  /*16e10*/  VIADD R156, R11.reuse, 0x2 ;  /* 0x000000020b9c7836 */ /* 0x040fe40000000000 */
[----:B------:R-:W-:Y:S01]  /*16e20*/  VIADD R155, R11, 0x4 ;  /* 0x000000040b9b7836 */ /* 0x000fe20000000000 */
[----:B-1----:R-:W-:Y:S06]  /*16e30*/  @P1 BRA `(.L_x_1758) ;  /* 0x0000000000081947 */ /* 0x002fec0003800000 */
[----:B------:R-:W1:Y:S02]  /*16e40*/  SYNCS.PHASECHK.TRANS64.TRYWAIT P1, [R2+URZ+0x30830], R152 ;  /* 0x03083098020075a7 */ /* 0x000e64000802017f */
[----:B-1----:R-:W-:Y:S05]  /*16e50*/  @!P1 BRA `(.L_x_1759) ;  /* 0x0000018400cc9947 */ /* 0x002fea0003800000 */
.L_x_1758:
[----:B------:R-:W-:Y:S05]  /*16e60*/  BSYNC B2 ;  /* 0x0000000000027941 */ /* 0x000fea0003800000 */
.L_x_1757:
[----:B------:R-:W-:Y:S04]  /*16e70*/  STL.64 [R1+0xf8], R18 ;  /* 0x0000f81201007387 */ /* 0x000fe80000100a00 */
[----:B------:R2:W-:Y:S04]  /*16e80*/  STL.64 [R1+0xf0], R16 ;  /* 0x0000f01001007387 */ /* 0x0005e80000100a00 */
[----:B--2---:R-:W2:Y:S04]  /*16e90*/  LDL.64 R16, [R1+0x38] ;  /* 0x0000380001107983 */ /* 0x004ea80000100a00 */
[----:B------:R3:W-:Y:S04]  /*16ea0*/  STL.64 [R1+0xe8], R4 ;  /* 0x0000e80401007387 */ /* 0x0007e80000100a00 */
[----:B---3--:R-:W3:Y:S04]  /*16eb0*/  LDL.64 R4, [R1+0x30] ;  /* 0x0000300001047983 */ /* 0x008ee80000100a00 */
[----:B------:R4:W-:Y:S04]  /*16ec0*/  STL.64 [R1+0xe0], R2 ;  /* 0x0000e00201007387 */ /* 0x0009e80000100a00 */
[----:B------:R-:W2:Y:S01]  /*16ed0*/  LDL.64 R18, [R1+0x40] ;  /* 0x0000400001127983 */ /* 0x000ea20000100a00 */
[----:B01----:R-:W-:-:S05]  /*16ee0*/  IMAD.MOV.U32 R152, RZ, RZ, R11 ;  /* 0x000000ffff987224 */ /* 0x003fca00078e000b */
[----:B------:R-:W-:Y:S01]  /*16ef0*/  R2UR UR6, R152 ;  /* 0x00000000980672ca */ /* 0x000fe200000e0000 */
[----:B------:R-:W-:Y:S01]  /*16f00*/  IMAD.MOV.U32 R152, RZ, RZ, R156 ;  /* 0x000000ffff987224 */ /* 0x000fe200078e009c */
[----:B----4-:R-:W4:Y:S01]  /*16f10*/  LDL.64 R2, [R1+0x28] ;  /* 0x0000280001027983 */ /* 0x010f220000100a00 */
[C---:B------:R-:W-:Y:S02]  /*16f20*/  VIADD R154, R11.reuse, 0x6 ;  /* 0x000000060b9a7836 */ /* 0x040fe40000000000 */
[----:B------:R-:W-:Y:S01]  /*16f30*/  IMAD.MOV.U32 R153, RZ, RZ, 0x40000040 ;  /* 0x40000040ff997424 */ /* 0x000fe200078e00ff */
[----:B------:R-:W-:Y:S01]  /*16f40*/  R2UR UR4, R152 ;  /* 0x00000000980472ca */ /* 0x000fe200000e0000 */
[----:B------:R-:W-:Y:S01]  /*16f50*/  IMAD.MOV.U32 R152, RZ, RZ, R155 ;  /* 0x000000ffff987224 */ /* 0x000fe200078e009b */
[----:B------:R-:W-:Y:S01]  /*16f60*/  R2UR UR10, R154 ;  /* 0x000000009a0a72ca */ /* 0x000fe200000e0000 */
[----:B------:R-:W-:Y:S02]  /*16f70*/  IMAD.MOV.U32 R155, RZ, RZ, 0x40000040 ;  /* 0x40000040ff9b7424 */ /* 0x000fe400078e00ff */
[-C--:B------:R-:W-:Y:S01]  /*16f80*/  FMUL.FTZ R24, R24, R10.reuse ;  /* 0x0000000a18187220 */ /* 0x080fe20000410000 */
[C---:B------:R-:W-:Y:S01]  /*16f90*/  VIADD R156, R11.reuse, 0x204 ;  /* 0x000002040b9c7836 */ /* 0x040fe20000000000 */
[----:B------:R-:W-:Y:S01]  /*16fa0*/  R2UR UR8, R152 ;  /* 0x00000000980872ca */ /* 0x000fe200000e0000 */
[----:B------:R-:W-:Y:S01]  /*16fb0*/  VIADD R152, R11, 0x200 ;  /* 0x000002000b987836 */ /* 0x000fe20000000000 */
[----:B------:R-:W-:Y:S01]  /*16fc0*/  R2UR UR11, R155 ;  /* 0x000000009b0b72ca */ /* 0x000fe200000e0000 */
[-C--:B------:R-:W-:Y:S01]  /*16fd0*/  FMUL.FTZ R25, R25, R10.reuse ;  /* 0x0000000a19197220 */ /* 0x080fe20000410000 */
[-C--:B------:R-:W-:Y:S01]  /*16fe0*/  FMUL.FTZ R28, R28, R10.reuse ;  /* 0x0000000a1c1c7220 */ /* 0x080fe20000410000 */
[----:B------:R-:W-:Y:S01]  /*16ff0*/  FMUL.FTZ R29, R29, R10 ;  /* 0x0000000a1d1d7220 */ /* 0x000fe20000410000 */
[----:B------:R-:W-:Y:S01]  /*17000*/  R2UR UR14, R152 ;  /* 0x00000000980e72ca */ /* 0x000fe200000e0000 */
[C---:B------:R-:W-:Y:S01]  /*17010*/  VIADD R152, R11.reuse, 0x206 ;  /* 0x000002060b987836 */ /* 0x040fe20000000000 */
[----:B------:R-:W-:Y:S01]  /*17020*/  R2UR UR22, R156 ;  /* 0x000000009c1672ca */ /* 0x000fe200000e0000 */
[----:B------:R-:W-:-:S02]  /*17030*/  VIADD R156, R11, 0x400 ;  /* 0x000004000b9c7836 */ /* 0x000fc40000000000 */
[-C--:B------:R-:W-:Y:S01]  /*17040*/  FMUL.FTZ R32, R32, R10.reuse ;  /* 0x0000000a20207220 */ /* 0x080fe20000410000 */
[-C--:B------:R-:W-:Y:S01]  /*17050*/  FMUL.FTZ R33, R33, R10.reuse ;  /* 0x0000000a21217220 */ /* 0x080fe20000410000 */
[-C--:B------:R-:W-:Y:S01]  /*17060*/  FMUL.FTZ R36, R36, R10.reuse ;  /* 0x0000000a24247220 */ /* 0x080fe20000410000 */
[-C--:B------:R-:W-:Y:S01]  /*17070*/  FMUL.FTZ R37, R37, R10.reuse ;  /* 0x0000000a25257220 */ /* 0x080fe20000410000 */
[-C--:B------:R-:W-:Y:S01]  /*17080*/  FMUL.FTZ R40, R40, R10.reuse ;  /* 0x0000000a28287220 */ /* 0x080fe20000410000 */
[----:B------:R-:W-:Y:S02]  /*17090*/  MOV R154, UR11 ;  /* 0x0000000b009a7c02 */ /* 0x000fe40008000f00 */
[----:B------:R-:W-:Y:S01]  /*170a0*/  R2UR UR26, R152 ;  /* 0x00000000981a72ca */ /* 0x000fe200000e0000 */
[----:B------:R-:W-:Y:S02]  /*170b0*/  VIADD R152, R11, 0x404 ;  /* 0x000004040b987836 */ /* 0x000fe40000000000 */
[----:B------:R-:W-:Y:S01]  /*170c0*/  FMUL.FTZ R41, R41, R10 ;  /* 0x0000000a29297220 */ /* 0x000fe20000410000 */
[----:B------:R0:W-:Y:S01]  /*170d0*/  STL [R1+0x4], R154 ;  /* 0x0000049a01007387 */ /* 0x0001e20000100800 */
        /* <DEDUP_REMOVED lines=9> */
[----:B0-----:R-:W-:Y:S02]  /*17170*/  VIADD R154, R11, 0x202 ;  /* 0x000002020b9a7836 */ /* 0x001fe40000000000 */
[-C--:B------:R-:W-:Y:S01]  /*17180*/  FMUL.FTZ R53, R53, R10.reuse ;  /* 0x0000000a35357220 */ /* 0x080fe20000410000 */
[-C--:B------:R-:W-:Y:S01]  /*17190*/  FMUL.FTZ R56, R56, R10.reuse ;  /* 0x0000000a38387220 */ /* 0x080fe20000410000 */
[-C--:B------:R-:W-:Y:S01]  /*171a0*/  FMUL.FTZ R57, R57, R10.reuse ;  /* 0x0000000a39397220 */ /* 0x080fe20000410000 */
[----:B------:R-:W-:Y:S01]  /*171b0*/  FMUL.FTZ R60, R60, R10 ;  /* 0x0000000a3c3c7220 */ /* 0x000fe20000410000 */
[----:B------:R-:W-:Y:S01]  /*171c0*/  R2UR UR18, R154 ;  /* 0x000000009a1272ca */ /* 0x000fe200000e0000 */
[C---:B------:R-:W-:Y:S01]  /*171d0*/  VIADD R154, R11.reuse, 0x402 ;  /* 0x000004020b9a7836 */ /* 0x040fe20000000000 */
[----:B------:R-:W-:Y:S01]  /*171e0*/  R2UR UR42, R156 ;  /* 0x000000009c2a72ca */ /* 0x000fe200000e0000 */
[C---:B------:R-:W-:Y:S01]  /*171f0*/  VIADD R156, R11.reuse, 0x602 ;  /* 0x000006020b9c7836 */ /* 0x040fe20000000000 */
        /* <DEDUP_REMOVED lines=50> */
[----:B------:R-:W4:Y:S01]  /*17520*/  LDL.64 R10, [R1+0x20] ;  /* 0x00002000010a7983 */ /* 0x000f220000100a00 */
        /* <DEDUP_REMOVED lines=63> */
[C---:B------:R-:W-:Y:S01]  /*17920*/  R2UR UR5, R153.reuse ;  /* 0x00000000990572ca */ /* 0x040fe200000e0000 */
[----:B------:R-:W4:Y:S01]  /*17930*/  LDL.LU R0, [R1+0x4] ;  /* 0x0000040001007983 */ /* 0x000f220000300800 */
[----:B------:R-:W-:Y:S01]  /*17940*/  MOV R228, UR10 ;  /* 0x0000000a00e47c02 */ /* 0x000fe20008000f00 */
[----:B------:R-:W-:Y:S01]  /*17950*/  UMOV UR10, UR4 ;  /* 0x00000004000a7c82 */ /* 0x000fe20008000000 */
[----:B------:R-:W-:Y:S01]  /*17960*/  R2UR UR7, R153 ;  /* 0x00000000990772ca */ /* 0x000fe200000e0000 */
[----:B------:R-:W-:Y:S01]  /*17970*/  IMAD.MOV.U32 R157, RZ, RZ, 0x40000040 ;  /* 0x40000040ff9d7424 */ /* 0x000fe200078e00ff */
[----:B------:R-:W-:-:S02]  /*17980*/  R2UR UR4, R6 ;  /* 0x00000000060472ca */ /* 0x000fc400000e0000 */
[----:B------:R-:W-:-:S05]  /*17990*/  R2UR UR9, R153 ;  /* 0x00000000990972ca */ /* 0x000fca00000e0000 */
[----:B------:R-:W-:Y:S01]  /*179a0*/  UMOV UR11, UR5 ;  /* 0x00000005000b7c82 */ /* 0x000fe20008000000 */
[----:B------:R-:W-:Y:S02]  /*179b0*/  R2UR UR5, R7 ;  /* 0x00000000070572ca */ /* 0x000fe400000e0000 */
[----:B------:R-:W-:Y:S02]  /*179c0*/  R2UR UR15, R153 ;  /* 0x00000000990f72ca */ /* 0x000fe400000e0000 */
[----:B------:R-:W-:Y:S02]  /*179d0*/  R2UR UR19, R155 ;  /* 0x000000009b1372ca */ /* 0x000fe400000e0000 */
[----:B------:R-:W-:Y:S02]  /*179e0*/  R2UR UR23, R157 ;  /* 0x000000009d1772ca */ /* 0x000fe400000e0000 */
[----:B------:R-:W-:Y:S02]  /*179f0*/  R2UR UR27, R153 ;  /* 0x00000000991b72ca */ /* 0x000fe400000e0000 */
[----:B------:R-:W-:-:S02]  /*17a00*/  R2UR UR31, R157 ;  /* 0x000000009d1f72ca */ /* 0x000fc400000e0000 */
        /* <DEDUP_REMOVED lines=10> */
[----:B------:R-:W-:-:S06]  /*17ab0*/  WARPGROUP.ARRIVE ;  /* 0x00000000000079c5 */ /* 0x000fcc0000000000 */
[----:B------:R-:W-:Y:S01]  /*17ac0*/  HGMMA.64x64x16.F32.BF16 R152, gdesc[UR4], RZ, !UPT, gsb0 ;  /* 0x00e00000049879f0 */ /* 0x000fe2000c0018ff */
[----:B------:R-:W-:Y:S01]  /*17ad0*/  UMOV UR6, UR8 ;  /* 0x0000000800067c82 */ /* 0x000fe20008000000 */
[----:B------:R-:W-:Y:S01]  /*17ae0*/  UMOV UR7, UR9 ;  /* 0x0000000900077c82 */ /* 0x000fe20008000000 */
[----:B--2---:R-:W-:Y:S02]  /*17af0*/  R2UR UR8, R18 ;  /* 0x00000000120872ca */ /* 0x004fe400000e0000 */
[----:B------:R-:W-:Y:S01]  /*17b00*/  R2UR UR9, R19 ;  /* 0x00000000130972ca */ /* 0x000fe200000e0000 */
[----:B------:R-:W-:Y:S02]  /*17b10*/  WARPGROUP.DEPBAR.LE gsb0, 0x0 ;  /* 0x00008000000079c5 */ /* 0x000fe40000010000 */
[----:B------:R-:W-:Y:S01]  /*17b20*/  WARPGROUP.ARRIVE ;  /* 0x00000000000079c5 */ /* 0x000fe20000000000 */
[----:B------:R-:W-:Y:S01]  /*17b30*/  R2UR UR4, R16 ;  /* 0x00000000100472ca */ /* 0x000fe200000e0000 */
[----:B------:R0:W5:Y:S08]  /*17b40*/  LDL.LU.64 R18, [R1+0xf8] ;  /* 0x0000f80001127983 */ /* 0x0001700000300a00 */
[----:B------:R-:W-:Y:S01]  /*17b50*/  HGMMA.64x64x16.F32.BF16 R152, gdesc[UR8], R152, gsb0 ;  /* 0x00e00000089879f0 */ /* 0x000fe20008001898 */
[----:B------:R-:W-:-:S02]  /*17b60*/  R2UR UR5, R17 ;  /* 0x00000000110572ca */ /* 0x000fc400000e0000 */
[----:B------:R-:W-:Y:S01]  /*17b70*/  R2UR UR10, R228 ;  /* 0x00000000e40a72ca */ /* 0x000fe200000e0000 */
[----:B------:R0:W5:Y:S01]  /*17b80*/  LDL.LU.64 R16, [R1+0xf0] ;  /* 0x0000f00001107983 */ /* 0x0001620000300a00 */
[----:B------:R-:W-:Y:S02]  /*17b90*/  WARPGROUP.DEPBAR.LE gsb0, 0x0 ;  /* 0x00008000000079c5 */ /* 0x000fe40000010000 */
[----:B------:R-:W-:-:S07]  /*17ba0*/  WARPGROUP.ARRIVE ;  /* 0x00000000000079c5 */ /* 0x000fce0000000000 */
[----:B------:R-:W-:Y:S01]  /*17bb0*/  HGMMA.64x64x16.F32.BF16 R152, gdesc[UR4], R152, gsb0 ;  /* 0x00e00000049879f0 */ /* 0x000fe20008001898 */
[----:B---3--:R-:W-:Y:S02]  /*17bc0*/  R2UR UR8, R4 ;  /* 0x00000000040872ca */ /* 0x008fe400000e0000 */
[----:B------:R-:W-:Y:S02]  /*17bd0*/  R2UR UR9, R5 ;  /* 0x00000000050972ca */ /* 0x000fe400000e0000 */
[----:B----4-:R-:W-:Y:S01]  /*17be0*/  R2UR UR12, R2 ;  /* 0x00000000020c72ca */ /* 0x010fe200000e0000 */
[----:B------:R0:W5:Y:S01]  /*17bf0*/  LDL.LU.64 R4, [R1+0xe8] ;  /* 0x0000e80001047983 */ /* 0x0001620000300a00 */
[----:B------:R-:W-:Y:S01]  /*17c00*/  R2UR UR11, R0 ;  /* 0x00000000000b72ca */ /* 0x000fe200000e0000 */
[----:B------:R-:W-:Y:S02]  /*17c10*/  WARPGROUP.DEPBAR.LE gsb0, 0x0 ;  /* 0x00008000000079c5 */ /* 0x000fe40000010000 */
[----:B------:R-:W-:-:S10]  /*17c20*/  WARPGROUP.ARRIVE ;  /* 0x00000000000079c5 */ /* 0x000fd40000000000 */
[----:B------:R-:W-:Y:S01]  /*17c30*/  HGMMA.64x64x16.F32.BF16 R152, gdesc[UR8], R152, gsb0 ;  /* 0x00e00000089879f0 */ /* 0x000fe20008001898 */
[----:B------:R-:W-:Y:S02]  /*17c40*/  R2UR UR13, R3 ;  /* 0x00000000030d72ca */ /* 0x000fe400000e0000 */
[----:B------:R-:W-:Y:S01]  /*17c50*/  R2UR UR16, R10 ;  /* 0x000000000a1072ca */ /* 0x000fe200000e0000 */
[----:B------:R0:W5:Y:S01]  /*17c60*/  LDL.LU.64 R2, [R1+0xe0] ;  /* 0x0000e00001027983 */ /* 0x0001620000300a00 */
[----:B------:R-:W-:Y:S02]  /*17c70*/  WARPGROUP.DEPBAR.LE gsb0, 0x0 ;  /* 0x00008000000079c5 */ /* 0x000fe40000010000 */
[----:B------:R-:W-:-:S07]  /*17c80*/  WARPGROUP.ARRIVE ;  /* 0x00000000000079c5 */ /* 0x000fce0000000000 */
[----:B------:R-:W-:Y:S01]  /*17c90*/  HGMMA.64x64x16.F32.BF16 R152, gdesc[UR12], R152, gsb0 ;  /* 0x00e000000c9879f0 */ /* 0x000fe20008001898 */
[----:B------:R-:W-:Y:S02]  /*17ca0*/  R2UR UR17, R11 ;  /* 0x000000000b1172ca */ /* 0x000fe400000e0000 */
[----:B------:R-:W-:Y:S02]  /*17cb0*/  WARPGROUP.DEPBAR.LE gsb0, 0x0 ;  /* 0x00008000000079c5 */ /* 0x000fe40000010000 */
[----:B------:R-:W-:-:S09]  /*17cc0*/  WARPGROUP.ARRIVE ;  /* 0x00000000000079c5 */ /* 0x000fd20000000000 */
[----:B------:R-:W-:Y:S01]  /*17cd0*/  HGMMA.64x64x16.F32.BF16 R152, gdesc[UR16], R152, gsb0 ;  /* 0x00e00000109879f0 */ /* 0x000fe20008001898 */
[----:B------:R-:W-:Y:S02]  /*17ce0*/  R2UR UR20, R216 ;  /* 0x00000000d81472ca */ /* 0x000fe400000e0000 */
[----:B------:R-:W-:Y:S01]  /*17cf0*/  R2UR UR21, R217 ;  /* 0x00000000d91572ca */ /* 0x000fe200000e0000 */
[----:B------:R-:W-:Y:S02]  /*17d00*/  WARPGROUP.DEPBAR.LE gsb0, 0x0 ;  /* 0x00008000000079c5 */ /* 0x000fe40000010000 */
[----:B------:R-:W-:-:S10]  /*17d10*/  WARPGROUP.ARRIVE ;  /* 0x00000000000079c5 */ /* 0x000fd40000000000 */
        /* <DEDUP_REMOVED lines=49> */
.L_x_1760:
[----:B------:R-:W-:Y:S01]  /*18030*/  SHF.L.U32 R0, R218, 0x1f, RZ ;  /* 0x0000001fda007819 */ /* 0x000fe200000006ff */
[----:B-----5:R-:W-:-:S04]  /*18040*/  IMAD R218, R202, 0x8, R17 ;  /* 0x00000008cada7824 */ /* 0x020fc800078e0211 */
[----:B------:R0:W1:Y:S01]  /*18050*/  SYNCS.PHASECHK.TRANS64.TRYWAIT P1, [R218+URZ+0x30850], R0 ;  /* 0x03085000da0075a7 */ /* 0x000062000802017f */
[----:B------:R-:W-:Y:S05]  /*18060*/  @!P0 BRA `(.L_x_1761) ;  /* 0x0000000000048947 */ /* 0x000fea0003800000 */
[----:B------:R-:W-:Y:S01]  /*18070*/  BPT.TRAP 0x1 ;  /* 0x000000040000795c */ /* 0x000fe20000300000 */
.L_x_1761:
[----:B------:R-:W-:Y:S04]  /*18080*/  BSSY B2, `(.L_x_1762) ;  /* 0x0000004000027945 */ /* 0x000fe80003800000 */
[----:B-1----:R-:W-:Y:S05]  /*18090*/  @P1 BRA `(.L_x_1763) ;  /* 0x0000000000081947 */ /* 0x002fea0003800000 */
[----:B------:R-:W1:Y:S02]  /*180a0*/  SYNCS.PHASECHK.TRANS64.TRYWAIT P1, [R218+URZ+0x30850], R0 ;  /* 0x03085000da0075a7 */ /* 0x000e64000802017f */
[----:B-1----:R-:W-:Y:S05]  /*180b0*/  @!P1 BRA `(.L_x_1764) ;  /* 0x0000017400489947 */ /* 0x002fea0003800000 */
.L_x_1763:
[----:B------:R-:W-:Y:S05]  /*180c0*/  BSYNC B2 ;  /* 0x0000000000027941 */ /* 0x000fea0003800000 */
.L_x_1762:
[----:B01----:R-:W-:Y:S01]  /*180d0*/  VIADD R0, R17, 0x400 ;  /* 0x0000040011007836 */ /* 0x003fe20000000000 */
[----:B------:R-:W-:Y:S01]  /*180e0*/  WARPGROUP.ARRIVE ;  /* 0x00000000000079c5 */ /* 0x000fe20000000000 */
[----:B------:R-:W-:-:S03]  /*180f0*/  IMAD.MOV.U32 R11, RZ, RZ, 0x40000040 ;  /* 0x40000040ff0b7424 */ /* 0x000fc600078e00ff */
[----:B------:R-:W-:Y:S02]  /*18100*/  SHF.R.U32.HI R0, RZ, 0x4, R0 ;  /* 0x00000004ff007819 */ /* 0x000fe40000011600 */
[----:B------:R-:W-:Y:S01]  /*18110*/  R2UR UR7, R11 ;  /* 0x000000000b0772ca */ /* 0x000fe200000e0000 */
[----:B------:R-:W-:Y:S01]  /*18120*/  IMAD.MOV.U32 R11, RZ, RZ, 0x40000040 ;  /* 0x40000040ff0b7424 */ /* 0x000fe200078e00ff */
[----:B------:R-:W-:-:S04]  /*18130*/  LOP3.LUT R10, R0, 0x3fff, RZ, 0xc0, !PT ;  /* 0x00003fff000a7812 */ /* 0x000fc800078ec0ff */
[----:B------:R-:W-:-:S05]  /*18140*/  LOP3.LUT R10, R10, 0x2000000, RZ, 0xfc, !PT ;  /* 0x020000000a0a7812 */ /* 0x000fca00078efcff */
[----:B------:R-:W-:-:S05]  /*18150*/  IMAD R10, R202, 0x800, R10 ;  /* 0x00000800ca0a7824 */ /* 0x000fca00078e020a */
[----:B------:R-:W-:-:S13]  /*18160*/  R2UR UR6, R10 ;  /* 0x000000000a0672ca */ /* 0x000fda00000e0000 */
[----:B------:R-:W-:Y:S03]  /*18170*/  HGMMA.64x256x16.F32.BF16 R24, R196, gdesc[UR4].tnspB, R24, gsb0 ;  /* 0x43e00004c4187df0 */ /* 0x000fe60008001818 */
[----:B------:R-:W-:Y:S02]  /*18180*/  WARPGROUP.DEPBAR.LE gsb0, 0x0 ;  /* 0x00008000000079c5 */ /* 0x000fe40000010000 */
[----:B------:R-:W-:Y:S01]  /*18190*/  VIADD R196, R10, 0x80 ;  /* 0x000000800ac47836 */ /* 0x000fe20000000000 */
[----:B------:R-:W-:Y:S01]  /*181a0*/  WARPGROUP.ARRIVE ;  /* 0x00000000000079c5 */ /* 0x000fe20000000000 */
[----:B------:R-:W-:-:S03]  /*181b0*/  IMAD.MOV.U32 R197, RZ, RZ, 0x40000040 ;  /* 0x40000040ffc57424 */ /* 0x000fc600078e00ff */
[----:B------:R-:W-:Y:S02]  /*181c0*/  R2UR UR6, R196 ;  /* 0x00000000c40672ca */ /* 0x000fe400000e0000 */
[----:B------:R-:W-:-:S15]  /*181d0*/  R2UR UR7, R197 ;  /* 0x00000000c50772ca */ /* 0x000fde00000e0000 */
[----:B------:R-:W-:-:S01]  /*181e0*/  NOP ;  /* 0x0000000000007918 */ /* 0x000fc20000000000 */
[----:B------:R-:W-:Y:S03]  /*181f0*/  HGMMA.64x256x16.F32.BF16 R24, R192, gdesc[UR4].tnspB, R24, gsb0 ;  /* 0x43e00004c0187df0 */ /* 0x000fe60008001818 */
[----:B------:R-:W-:Y:S02]  /*18200*/  WARPGROUP.DEPBAR.LE gsb0, 0x0 ;  /* 0x00008000000079c5 */ /* 0x000fe40000010000 */
[C---:B------:R-:W-:Y:S01]  /*18210*/  VIADD R192, R10.reuse, 0x100 ;  /* 0x000001000ac07836 */ /* 0x040fe20000000000 */
[----:B------:R-:W-:Y:S01]  /*18220*/  WARPGROUP.ARRIVE ;  /* 0x00000000000079c5 */ /* 0x000fe20000000000 */
[----:B------:R-:W-:Y:S02]  /*18230*/  IMAD.MOV.U32 R193, RZ, RZ, 0x40000040 ;  /* 0x40000040ffc17424 */ /* 0x000fe400078e00ff */
[----:B------:R-:W-:Y:S01]  /*18240*/  VIADD R10, R10, 0x180 ;  /* 0x000001800a0a7836 */ /* 0x000fe20000000000 */
[----:B------:R-:W-:-:S02]  /*18250*/  R2UR UR6, R192 ;  /* 0x00000000c00672ca */ /* 0x000fc400000e0000 */
[----:B------:R-:W-:-:S15]  /*18260*/  R2UR UR7, R193 ;  /* 0x00000000c10772ca */ /* 0x000fde00000e0000 */
[----:B------:R-:W-:-:S01]  /*18270*/  NOP ;  /* 0x0000000000007918 */ /* 0x000fc20000000000 */
        /* <DEDUP_REMOVED lines=10> */
.L_x_1765:
[----:B------:R-:W2:Y:S01]  /*18320*/  LDL R10, [R1] ;  /* 0x00000000010a7983 */ /* 0x000ea20000100800 */
[----:B------:R-:W0:Y:S01]  /*18330*/  LDC R11, c[0x0][0x448] ;  /* 0x00011200ff0b7b82 */ /* 0x000e220000000800 */
[----:B------:R-:W-:Y:S02]  /*18340*/  ULDC UR5, c[0x0][0x9d8] ;  /* 0x0002760000057ab9 */ /* 0x000fe40000000800 */
[----:B------:R-:W3:Y:S04]  /*18350*/  LDL R184, [R1+0x5c] ;  /* 0x00005c0001b87983 */ /* 0x000ee80000100800 */
[----:B------:R-:W3:Y:S04]  /*18360*/  LDL R0, [R1+0x78] ;  /* 0x0000780001007983 */ /* 0x000ee80000100800 */
[----:B------:R-:W4:Y:S01]  /*18370*/  LDL R190, [R1+0xc] ;  /* 0x00000c0001be7983 */ /* 0x000f220000100800 */
[----:B0-----:R-:W-:-:S13]  /*18380*/  ISETP.NE.AND P1, PT, R11, 0x1, PT ;  /* 0x000000010b00780c */ /* 0x001fda0003f25270 */
[----:B------:R-:W0:Y:S01]  /*18390*/  @P1 LDC R11, c[0x0][0x44c] ;  /* 0x00011300ff0b1b82 */ /* 0x000e220000000800 */
[----:B------:R-:W-:Y:S02]  /*183a0*/  VIADD R2, R2, 0x30840 ;  /* 0x0003084002027836 */ /* 0x000fe40000000000 */
        /* <DEDUP_REMOVED lines=16> */
[----:B------:R-:W-:Y:S01]  /*184b0*/  LOP3.LUT P5, RZ, R16, 0x20, RZ, 0xc0, !PT ;  /* 0x0000002010ff7812 */ /* 0x000fe200078ac0ff */
        /* <DEDUP_REMOVED lines=16> */
[----:B--2---:R-:W-:-:S02]  /*185c0*/  R2UR UR4, R10 ;  /* 0x000000000a0472ca */ /* 0x004fc400000e0000 */
[----:B------:R-:W2:Y:S01]  /*185d0*/  @P1 LDC R10, c[0x0][0x450] ;  /* 0x00011400ff0a1b82 */ /* 0x000ea20000000800 */
[----:B---3--:R-:W-:-:S04]  /*185e0*/  IMAD.IADD R0, R0, 0x1, R184 ;  /* 0x0000000100007824 */ /* 0x008fc800078e02b8 */
[----:B0-----:R-:W-:Y:S01]  /*185f0*/  @P1 IMAD.HI.U32 R11, R0, R11, RZ ;  /* 0x0000000b000b1227 */ /* 0x001fe200078e00ff */
[----:B----4-:R-:W-:-:S03]  /*18600*/  PRMT R2, R190, 0x654, R2 ;  /* 0x00000654be027816 */ /* 0x010fc60000000002 */
[----:B------:R-:W-:Y:S01]  /*18610*/  FMUL.FTZ R184, R170, UR5 ;  /* 0x00000005aab87c20 */ /* 0x000fe20008410000 */
[----:B------:R-:W-:Y:S01]  /*18620*/  FMUL.FTZ R170, R171, UR5 ;  /* 0x00000005abaa7c20 */ /* 0x000fe20008410000 */
[----:B------:R-:W-:Y:S01]  /*18630*/  FMUL.FTZ R171, R174, UR5 ;  /* 0x00000005aeab7c20 */ /* 0x000fe20008410000 */
[----:B------:R-:W-:Y:S01]  /*18640*/  FMUL.FTZ R174, R179, UR5 ;  /* 0x00000005b3ae7c20 */ /* 0x000fe20008410000 */
[----:B------:R0:W-:Y:S01]  /*18650*/  SYNCS.ARRIVE.TRANS64.RED.A1T0 RZ, [R2+URZ], RZ ;  /* 0x000000ff02ff79a7 */ /* 0x0001e2000810043f */
[----:B--2---:R-:W-:Y:S01]  /*18660*/  @P1 SHF.R.U32.HI R0, RZ, R10, R11 ;  /* 0x0000000aff001219 */ /* 0x004fe2000001160b */
[----:B------:R-:W-:Y:S01]  /*18670*/  FMUL.FTZ R10, R152, UR5 ;  /* 0x00000005980a7c20 */ /* 0x000fe20008410000 */
[----:B------:R-:W-:-:S03]  /*18680*/  FMUL.FTZ R152, R153, UR5 ;  /* 0x0000000599987c20 */ /* 0x000fc60008410000 */
[----:B------:R-:W2:Y:S01]  /*18690*/  SHFL.IDX PT, R188, R0, RZ, 0x1c1f ;  /* 0x001c1fff00bc7589 */ /* 0x000ea200000e0000 */
[----:B------:R-:W-:Y:S01]  /*186a0*/  FMUL.FTZ R11, R154, UR5 ;  /* 0x000000059a0b7c20 */ /* 0x000fe20008410000 */
[----:B------:R-:W-:Y:S01]  /*186b0*/  FMUL.FTZ R153, R155, UR5 ;  /* 0x000000059b997c20 */ /* 0x000fe20008410000 */
[----:B------:R-:W-:Y:S01]  /*186c0*/  FMUL.FTZ R154, R156, UR5 ;  /* 0x000000059c9a7c20 */ /* 0x000fe20008410000 */
[----:B------:R-:W-:Y:S01]  /*186d0*/  FMUL.FTZ R155, R157, UR5 ;  /* 0x000000059d9b7c20 */ /* 0x000fe20008410000 */
[----:B------:R-:W-:Y:S01]  /*186e0*/  FMUL.FTZ R156, R158, UR5 ;  /* 0x000000059e9c7c20 */ /* 0x000fe20008410000 */
[----:B------:R-:W-:Y:S01]  /*186f0*/  FMUL.FTZ R157, R159, UR5 ;  /* 0x000000059f9d7c20 */ /* 0x000fe20008410000 */
[----:B------:R-:W-:Y:S01]  /*18700*/  FMUL.FTZ R179, R180, UR5 ;  /* 0x00000005b4b37c20 */ /* 0x000fe20008410000 */
[----:B0-----:R-:W-:Y:S02]  /*18710*/  IMAD.SHL.U32 R2, R5, 0x40, RZ ;  /* 0x0000004005027824 */ /* 0x001fe400078e00ff */
[----:B------:R-:W-:Y:S01]  /*18720*/  FMUL.FTZ R158, R160, UR5 ;  /* 0x00000005a09e7c20 */ /* 0x000fe20008410000 */
[----:B------:R-:W-:Y:S01]  /*18730*/  FMUL.FTZ R159, R161, UR5 ;  /* 0x00000005a19f7c20 */ /* 0x000fe20008410000 */
[----:B------:R-:W-:Y:S01]  /*18740*/  FMUL.FTZ R180, R181, UR5 ;  /* 0x00000005b5b47c20 */ /* 0x000fe20008410000 */
[----:B------:R-:W0:Y:S01]  /*18750*/  MUFU.TANH R10, R10 ;  /* 0x0000000a000a7308 */ /* 0x000e220000002400 */
[----:B------:R-:W-:Y:S01]  /*18760*/  IADD3 R183, -R225, 0x1, -R2 ;  /* 0x00000001e1b77810 */ /* 0x000fe20007ffe902 */
[----:B------:R-:W-:-:S03]  /*18770*/  ULDC UR5, c[0x0][0x9e0] ;  /* 0x0002780000057ab9 */ /* 0x000fc60000000800 */
[----:B------:R-:W-:-:S03]  /*18780*/  IADD3 R183, -R219, R183, R220 ;  /* 0x000000b7dbb77210 */ /* 0x000fc60007ffe1dc */
[----:B------:R-:W3:Y:S08]  /*18790*/  MUFU.TANH R152, R152 ;  /* 0x0000009800987308 */ /* 0x000ef00000002400 */
[----:B------:R-:W4:Y:S01]  /*187a0*/  MUFU.TANH R11, R11 ;  /* 0x0000000b000b7308 */ /* 0x000f220000002400 */
[----:B------:R-:W-:-:S07]  /*187b0*/  VIADD R187, R183, UR5 ;  /* 0x00000005b7bb7c36 */ /* 0x000fce0008000000 */
        /* <DEDUP_REMOVED lines=13> */
[----:B------:R-:W-:-:S02]  /*18890*/  VIADD R183, R183, UR4 ;  /* 0x00000004b7b77c36 */ /* 0x000fc40008000000 */
[--C-:B--2---:R-:W-:Y:S02]  /*188a0*/  IMAD.IADD R182, R187, 0x1, R188.reuse ;  /* 0x00000001bbb67824 */ /* 0x104fe400078e02bc */
[----:B------:R-:W-:Y:S01]  /*188b0*/  IMAD.IADD R181, R183, 0x1, R188 ;  /* 0x00000001b7b57824 */ /* 0x000fe200078e02bc */
[----:B-1-34-:R-:W-:Y:S06]  /*188c0*/  @!P5 BRA `(.L_x_1766) ;  /* 0x000000000060d947 */ /* 0x01afec0003800000 */
[----:B------:R-:W-:Y:S01]  /*188d0*/  IADD3 R188, -R219, R220, R188 ;  /* 0x000000dcdbbc7210 */ /* 0x000fe20007ffe1bc */
[----:B------:R-:W-:Y:S03]  /*188e0*/  BSSY B2, `(.L_x_1767) ;  /* 0x0000012000027945 */ /* 0x000fe60003800000 */
        /* <DEDUP_REMOVED lines=11> */
.L_x_1768:
[----:B------:R-:W-:Y:S02]  /*189a0*/  ULDC UR4, c[0x0][0x9e4] ;  /* 0x0002790000047ab9 */ /* 0x000fe40000000800 */
[----:B------:R-:W-:-:S05]  /*189b0*/  IMAD.U32 R189, RZ, RZ, UR4 ;  /* 0x00000004ffbd7e24 */ /* 0x000fca000f8e00ff */
[----:B------:R-:W-:-:S13]  /*189c0*/  ISETP.NE.AND P1, PT, R189, 0x1, PT ;  /* 0x00000001bd00780c */ /* 0x000fda0003f25270 */
[----:B------:R-:W1:Y:S02]  /*189d0*/  @P1 LDC.64 R160, c[0x0][0x9e8] ;  /* 0x00027a00ffa01b82 */ /* 0x000e640000000a00 */
[----:B-1----:R-:W-:-:S05]  /*189e0*/  @P1 IMAD.HI.U32 R160, R188, R160, RZ ;  /* 0x000000a0bca01227 */ /* 0x002fca00078e00ff */
[----:B------:R-:W-:-:S07]  /*189f0*/  @P1 SHF.R.U32.HI R188, RZ, R161, R160 ;  /* 0x000000a1ffbc1219 */ /* 0x000fce00000116a0 */
.L_x_1769:
[----:B------:R-:W-:Y:S05]  /*18a00*/  BSYNC B2 ;  /* 0x0000000000027941 */ /* 0x000fea0003800000 */
.L_x_1767:
[----:B------:R-:W-:-:S04]  /*18a10*/  IMAD R188, R188, R189, -R2 ;  /* 0x000000bdbcbc7224 */ /* 0x000fc800078e0a02 */
[----:B------:R-:W-:-:S05]  /*18a20*/  IMAD.IADD R188, R188, 0x1, -R225 ;  /* 0x00000001bcbc7824 */ /* 0x000fca00078e0ae1 */
[----:B------:R-:W-:Y:S02]  /*18a30*/  VIMNMX R181, R181, R188, !PT ;  /* 0x000000bcb5b57248 */ /* 0x000fe40007fe0100 */
[----:B------:R-:W-:-:S07]  /*18a40*/  VIADDMNMX R182, R188, R189, R182, PT ;  /* 0x000000bdbcb67246 */ /* 0x000fce00038001b6 */
.L_x_1766:
[----:B------:R-:W-:Y:S01]  /*18a50*/  ISETP.GT.AND P1, PT, R5, -0x1, PT ;  /* 0xffffffff0500780c */ /* 0x000fe20003f24270 */
[----:B------:R-:W1:Y:S03]  /*18a60*/  SHFL.IDX PT, R0, R0, 0x1, 0x1c1f ;  /* 0x003c1f0000007f89 */ /* 0x000e6600000e0000 */
[C---:B------:R-:W-:Y:S02]  /*18a70*/  ISETP.GT.AND P2, PT, R181.reuse, RZ, P1 ;  /* 0x000000ffb500720c */ /* 0x040fe40000f44270 */
[C---:B------:R-:W-:Y:S02]  /*18a80*/  ISETP.GT.AND P4, PT, R181.reuse, 0x1, P1 ;  /* 0x00000001b500780c */ /* 0x040fe40000f84270 */
[----:B------:R-:W-:Y:S02]  /*18a90*/  ISETP.LT.OR P3, PT, R182, 0x1, P2 ;  /* 0x00000001b600780c */ /* 0x000fe40001761670 */
[----:B------:R-:W-:-:S02]  /*18aa0*/  ISETP.GT.AND P2, PT, R181, 0x8, P1 ;  /* 0x00000008b500780c */ /* 0x000fc40000f44270 */
[----:B0-----:R-:W-:Y:S02]  /*18ab0*/  FSEL R10, R10, -INF , !P3 ;  /* 0xff8000000a0a7808 */ /* 0x001fe40005800000 */
[----:B------:R-:W-:Y:S02]  /*18ac0*/  ISETP.GT.AND P3, PT, R181, 0x9, P1 ;  /* 0x00000009b500780c */ /* 0x000fe40000f64270 */
[C---:B------:R-:W-:Y:S02]  /*18ad0*/  ISETP.LT.OR P4, PT, R182.reuse, 0x2, P4 ;  /* 0x00000002b600780c */ /* 0x040fe40002781670 */
[C---:B------:R-:W-:Y:S02]  /*18ae0*/  ISETP.LT.OR P2, PT, R182.reuse, 0x9, P2 ;  /* 0x00000009b600780c */ /* 0x040fe40001741670 */
[----:B------:R-:W-:Y:S02]  /*18af0*/  ISETP.LT.OR P3, PT, R182, 0xa, P3 ;  /* 0x0000000ab600780c */ /* 0x000fe40001f61670 */
[----:B------:R-:W-:-:S02]  /*18b00*/  FSEL R152, R152, -INF , !P4 ;  /* 0xff80000098987808 */ /* 0x000fc40006000000 */
[----:B------:R-:W-:Y:S01]  /*18b10*/  FSEL R160, R154, -INF , !P2 ;  /* 0xff8000009aa07808 */ /* 0x000fe20005000000 */
[--C-:B-1----:R-:W-:Y:S01]  /*18b20*/  IMAD.IADD R187, R187, 0x1, R0.reuse ;  /* 0x00000001bbbb7824 */ /* 0x102fe200078e0200 */
[----:B------:R-:W-:Y:S01]  /*18b30*/  FSEL R161, R155, -INF , !P3 ;  /* 0xff8000009ba17808 */ /* 0x000fe20005800000 */
[----:B------:R-:W-:Y:S01]  /*18b40*/  IMAD.IADD R183, R183, 0x1, R0 ;  /* 0x00000001b7b77824 */ /* 0x000fe200078e0200 */
[C---:B------:R-:W-:Y:S02]  /*18b50*/  ISETP.GT.AND P4, PT, R181.reuse, 0x10, P1 ;  /* 0x00000010b500780c */ /* 0x040fe40000f84270 */
[C---:B------:R-:W-:Y:S02]  /*18b60*/  ISETP.GT.AND P2, PT, R181.reuse, 0x11, P1 ;  /* 0x00000011b500780c */ /* 0x040fe40000f44270 */
[----:B------:R-:W-:Y:S02]  /*18b70*/  ISETP.GT.AND P3, PT, R181, 0x18, P1 ;  /* 0x00000018b500780c */ /* 0x000fe40000f64270 */
[----:B------:R-:W-:-:S02]  /*18b80*/  ISETP.LT.OR P4, PT, R182, 0x11, P4 ;  /* 0x00000011b600780c */ /* 0x000fc40002781670 */
[C---:B------:R-:W-:Y:S02]  /*18b90*/  ISETP.LT.OR P2, PT, R182.reuse, 0x12, P2 ;  /* 0x00000012b600780c */ /* 0x040fe40001741670 */
[----:B------:R-:W-:Y:S02]  /*18ba0*/  ISETP.LT.OR P3, PT, R182, 0x19, P3 ;  /* 0x00000019b600780c */ /* 0x000fe40001f61670 */
[----:B------:R-:W-:Y:S02]  /*18bb0*/  FSEL R158, R158, -INF , !P4 ;  /* 0xff8000009e9e7808 */ /* 0x000fe40006000000 */
[----:B------:R-:W-:Y:S02]  /*18bc0*/  FSEL R159, R159, -INF , !P2 ;  /* 0xff8000009f9f7808 */ /* 0x000fe40005000000 */
[----:B------:R-:W-:Y:S02]  /*18bd0*/  FSEL R164, R164, -INF , !P3 ;  /* 0xff800000a4a47808 */ /* 0x000fe40005800000 */
[----:B------:R-:W-:-:S02]  /*18be0*/  ISETP.GT.AND P4, PT, R181, 0x19, P1 ;  /* 0x00000019b500780c */ /* 0x000fc40000f84270 */
[C---:B------:R-:W-:Y:S02]  /*18bf0*/  ISETP.GT.AND P2, PT, R181.reuse, 0x20, P1 ;  /* 0x00000020b500780c */ /* 0x040fe40000f44270 */
[----:B------:R-:W-:Y:S02]  /*18c00*/  ISETP.GT.AND P3, PT, R181, 0x21, P1 ;  /* 0x00000021b500780c */ /* 0x000fe40000f64270 */
[C---:B------:R-:W-:Y:S02]  /*18c10*/  ISETP.LT.OR P4, PT, R182.reuse, 0x1a, P4 ;  /* 0x0000001ab600780c */ /* 0x040fe40002781670 */
[C---:B------:R-:W-:Y:S02]  /*18c20*/  ISETP.LT.OR P2, PT, R182.reuse, 0x21, P2 ;  /* 0x00000021b600780c */ /* 0x040fe40001741670 */
[----:B------:R-:W-:Y:S02]  /*18c30*/  ISETP.LT.OR P3, PT, R182, 0x22, P3 ;  /* 0x00000022b600780c */ /* 0x000fe40001f61670 */
[----:B------:R-:W-:-:S02]  /*18c40*/  FSEL R165, R165, -INF , !P4 ;  /* 0xff800000a5a57808 */ /* 0x000fc40006000000 */
[----:B------:R-:W-:Y:S02]  /*18c50*/  FSEL R168, R168, -INF , !P2 ;  /* 0xff800000a8a87808 */ /* 0x000fe40005000000 */
[----:B------:R-:W-:Y:S02]  /*18c60*/  FSEL R169, R169, -INF , !P3 ;  /* 0xff800000a9a97808 */ /* 0x000fe40005800000 */
        /* <DEDUP_REMOVED lines=17> */
[----:B------:R-:W-:Y:S01]  /*18d80*/  FSEL R180, R180, -INF , !P3 ;  /* 0xff800000b4b47808 */ /* 0x000fe20005800000 */
[----:B------:R-:W-:Y:S06]  /*18d90*/  @!P5 BRA `(.L_x_1770) ;  /* 0x000000000060d947 */ /* 0x000fec0003800000 */
        /* <DEDUP_REMOVED lines=13> */
.L_x_1772:
[----:B------:R-:W-:Y:S02]  /*18e70*/  ULDC UR4, c[0x0][0x9e4] ;  /* 0x0002790000047ab9 */ /* 0x000fe40000000800 */
[----:B------:R-:W-:-:S05]  /*18e80*/  IMAD.U32 R181, RZ, RZ, UR4 ;  /* 0x00000004ffb57e24 */ /* 0x000fca000f8e00ff */
[----:B------:R-:W-:-:S13]  /*18e90*/  ISETP.NE.AND P2, PT, R181, 0x1, PT ;  /* 0x00000001b500780c */ /* 0x000fda0003f45270 */
[----:B------:R-:W0:Y:S02]  /*18ea0*/  @P2 LDC.64 R154, c[0x0][0x9e8] ;  /* 0x00027a00ff9a2b82 */ /* 0x000e240000000a00 */
[----:B0-----:R-:W-:-:S05]  /*18eb0*/  @P2 IMAD.HI.U32 R154, R0, R154, RZ ;  /* 0x0000009a009a2227 */ /* 0x001fca00078e00ff */
[----:B------:R-:W-:-:S07]  /*18ec0*/  @P2 SHF.R.U32.HI R0, RZ, R155, R154 ;  /* 0x0000009bff002219 */ /* 0x000fce000001169a */
.L_x_1773:
[----:B------:R-:W-:Y:S05]  /*18ed0*/  BSYNC B2 ;  /* 0x0000000000027941 */ /* 0x000fea0003800000 */
.L_x_1771:
[----:B------:R-:W-:-:S04]  /*18ee0*/  IMAD R0, R0, R181, -R2 ;  /* 0x000000b500007224 */ /* 0x000fc800078e0a02 */
[----:B------:R-:W-:-:S05]  /*18ef0*/  IMAD.IADD R0, R0, 0x1, -R225 ;  /* 0x0000000100007824 */ /* 0x000fca00078e0ae1 */
[----:B------:R-:W-:Y:S02]  /*18f00*/  VIMNMX R183, R183, R0, !PT ;  /* 0x00000000b7b77248 */ /* 0x000fe40007fe0100 */
[----:B------:R-:W-:-:S07]  /*18f10*/  VIADDMNMX R187, R0, R181, R187, PT ;  /* 0x000000b500bb7246 */ /* 0x000fce00038001bb */
.L_x_1770:
[----:B------:R-:W-:Y:S01]  /*18f20*/  FMNMX.FTZ R2, R10, R4, !PT ;  /* 0x000000040a027209 */ /* 0x000fe20007810000 */
[----:B------:R-:W-:Y:S01]  /*18f30*/  ULDC UR4, c[0x0][0x988] ;  /* 0x0002620000047ab9 */ /* 0x000fe20000000800 */
[----:B------:R-:W-:Y:S02]  /*18f40*/  LOP3.LUT R16, R16, 0xffffdfff, RZ, 0xc0, !PT ;  /* 0xffffdfff10107812 */ /* 0x000fe400078ec0ff */
[----:B------:R-:W-:Y:S02]  /*18f50*/  FMNMX.FTZ R2, R152, R2, !PT ;  /* 0x0000000298027209 */ /* 0x000fe40007810000 */
[C---:B------:R-:W-:Y:S02]  /*18f60*/  ISETP.GT.AND P2, PT, R183.reuse, 0x1, P1 ;  /* 0x00000001b700780c */ /* 0x040fe40000f44270 */
[----:B------:R-:W-:Y:S02]  /*18f70*/  FMNMX.FTZ R2, R160, R2, !PT ;  /* 0x00000002a0027209 */ /* 0x000fe40007810000 */
[----:B------:R-:W-:-:S02]  /*18f80*/  ISETP.GT.AND P3, PT, R183, 0x8, P1 ;  /* 0x00000008b700780c */ /* 0x000fc40000f64270 */
[----:B------:R-:W-:Y:S02]  /*18f90*/  FMNMX.FTZ R2, R161, R2, !PT ;  /* 0x00000002a1027209 */ /* 0x000fe40007810000 */
[----:B------:R-:W-:Y:S02]  /*18fa0*/  @P0 LOP3.LUT R16, R16, 0x2000, RZ, 0xfc, !PT ;  /* 0x0000200010100812 */ /* 0x000fe400078efcff */
[----:B------:R-:W-:Y:S02]  /*18fb0*/  FMNMX.FTZ R2, R158, R2, !PT ;  /* 0x000000029e027209 */ /* 0x000fe40007810000 */
[----:B------:R-:W-:Y:S02]  /*18fc0*/  ISETP.LT.OR P2, PT, R187, 0x2, P2 ;  /* 0x00000002bb00780c */ /* 0x000fe40001741670 */
[----:B------:R-:W-:Y:S02]  /*18fd0*/  FMNMX.FTZ R2, R159, R2, !PT ;  /* 0x000000029f027209 */ /* 0x000fe40007810000 */
[----:B------:R-:W-:-:S02]  /*18fe0*/  ISETP.LT.OR P3, PT, R187, 0x9, P3 ;  /* 0x00000009bb00780c */ /* 0x000fc40001f61670 */
[----:B------:R-:W-:Y:S02]  /*18ff0*/  FMNMX.FTZ R2, R164, R2, !PT ;  /* 0x00000002a4027209 */ /* 0x000fe40007810000 */
[----:B------:R-:W-:Y:S02]  /*19000*/  ISETP.GT.AND P0, PT, R183, 0x21, P1 ;  /* 0x00000021b700780c */ /* 0x000fe40000f04270 */
[----:B------:R-:W-:Y:S02]  /*19010*/  FMNMX.FTZ R2, R165, R2, !PT ;  /* 0x00000002a5027209 */ /* 0x000fe40007810000 */
[----:B------:R-:W-:Y:S02]  /*19020*/  FSEL R0, R153, -INF , !P2 ;  /* 0xff80000099007808 */ /* 0x000fe40005000000 */
[----:B------:R-:W-:Y:S02]  /*19030*/  FMNMX.FTZ R2, R168, R2, !PT ;  /* 0x00000002a8027209 */ /* 0x000fe40007810000 */
[----:B------:R-:W-:-:S02]  /*19040*/  FSEL R156, R156, -INF , !P3 ;  /* 0xff8000009c9c7808 */ /* 0x000fc40005800000 */
[----:B------:R-:W-:Y:S02]  /*19050*/  FMNMX.FTZ R2, R169, R2, !PT ;  /* 0x00000002a9027209 */ /* 0x000fe40007810000 */
[----:B------:R-:W-:Y:S02]  /*19060*/  ISETP.GT.AND P4, PT, R183, 0x9, P1 ;  /* 0x00000009b700780c */ /* 0x000fe40000f84270 */
[----:B------:R-:W-:Y:S02]  /*19070*/  FMNMX.FTZ R2, R185, R2, !PT ;  /* 0x00000002b9027209 */ /* 0x000fe40007810000 */
[C---:B------:R-:W-:Y:S02]  /*19080*/  ISETP.GT.AND P2, PT, R183.reuse, 0x10, P1 ;  /* 0x00000010b700780c */ /* 0x040fe40000f44270 */
[----:B------:R-:W-:Y:S02]  /*19090*/  FMNMX.FTZ R2, R186, R2, !PT ;  /* 0x00000002ba027209 */ /* 0x000fe40007810000 */
[----:B------:R-:W-:-:S02]  /*190a0*/  ISETP.GT.AND P3, PT, R183, 0x11, P1 ;  /* 0x00000011b700780c */ /* 0x000fc40000f64270 */
[----:B------:R-:W-:Y:S02]  /*190b0*/  FMNMX.FTZ R2, R175, R2, !PT ;  /* 0x00000002af027209 */ /* 0x000fe40007810000 */
[C---:B------:R-:W-:Y:S02]  /*190c0*/  ISETP.LT.OR P4, PT, R187.reuse, 0xa, P4 ;  /* 0x0000000abb00780c */ /* 0x040fe40002781670 */
[----:B------:R-:W-:Y:S02]  /*190d0*/  FMNMX.FTZ R2, R176, R2, !PT ;  /* 0x00000002b0027209 */ /* 0x000fe40007810000 */
[----:B------:R-:W-:Y:S02]  /*190e0*/  ISETP.LT.OR P2, PT, R187, 0x11, P2 ;  /* 0x00000011bb00780c */ /* 0x000fe40001741670 */
[----:B------:R-:W-:Y:S02]  /*190f0*/  FMNMX.FTZ R2, R179, R2, !PT ;  /* 0x00000002b3027209 */ /* 0x000fe40007810000 */
[----:B------:R-:W-:-:S02]  /*19100*/  ISETP.LT.OR P3, PT, R187, 0x12, P3 ;  /* 0x00000012bb00780c */ /* 0x000fc40001f61670 */
[----:B------:R-:W-:Y:S02]  /*19110*/  FMNMX.FTZ R2, R180, R2, !PT ;  /* 0x00000002b4027209 */ /* 0x000fe40007810000 */
[----:B------:R-:W-:Y:S02]  /*19120*/  LOP3.LUT R16, R16, 0xffff7fff, RZ, 0xc0, !PT ;  /* 0xffff7fff10107812 */ /* 0x000fe400078ec0ff */
[----:B------:R-:W-:Y:S01]  /*19130*/  FSEL R157, R157, -INF , !P4 ;  /* 0xff8000009d9d7808 */ /* 0x000fe20006000000 */
[----:B------:R-:W0:Y:S01]  /*19140*/  SHFL.BFLY PT, R153, R2, 0x2, 0x1f ;  /* 0x0c401f0002997f89 */ /* 0x000e2200000e0000 */
[----:B------:R-:W-:Y:S02]  /*19150*/  FSEL R162, R162, -INF , !P2 ;  /* 0xff800000a2a27808 */ /* 0x000fe40005000000 */
[----:B------:R-:W-:Y:S02]  /*19160*/  FSEL R163, R163, -INF , !P3 ;  /* 0xff800000a3a37808 */ /* 0x000fe40005800000 */
[----:B------:R-:W-:-:S02]  /*19170*/  ISETP.GT.AND P4, PT, R183, 0x18, P1 ;  /* 0x00000018b700780c */ /* 0x000fc40000f84270 */
[C---:B------:R-:W-:Y:S02]  /*19180*/  ISETP.GT.AND P2, PT, R183.reuse, 0x19, P1 ;  /* 0x00000019b700780c */ /* 0x040fe40000f44270 */
[C---:B------:R-:W-:Y:S02]  /*19190*/  ISETP.GT.AND P3, PT, R183.reuse, 0x20, P1 ;  /* 0x00000020b700780c */ /* 0x040fe40000f64270 */
[----:B------:R-:W-:Y:S02]  /*191a0*/  @P0 LOP3.LUT R16, R16, 0x8000, RZ, 0xfc, !PT ;  /* 0x0000800010100812 */ /* 0x000fe400078efcff */
[----:B------:R-:W-:Y:S02]  /*191b0*/  ISETP.GT.AND P0, PT, R183, RZ, P1 ;  /* 0x000000ffb700720c */ /* 0x000fe40000f04270 */
[C---:B------:R-:W-:Y:S02]  /*191c0*/  ISETP.LT.OR P4, PT, R187.reuse, 0x19, P4 ;  /* 0x00000019bb00780c */ /* 0x040fe40002781670 */
[----:B------:R-:W-:-:S02]  /*191d0*/  ISETP.LT.OR P2, PT, R187, 0x1a, P2 ;  /* 0x0000001abb00780c */ /* 0x000fc40001741670 */
[----:B------:R-:W-:Y:S02]  /*191e0*/  ISETP.LT.OR P3, PT, R187, 0x21, P3 ;  /* 0x00000021bb00780c */ /* 0x000fe40001f61670 */
[----:B------:R-:W-:Y:S02]  /*191f0*/  FSEL R166, R166, -INF , !P4 ;  /* 0xff800000a6a67808 */ /* 0x000fe40006000000 */
[----:B------:R-:W-:Y:S02]  /*19200*/  FSEL R167, R167, -INF , !P2 ;  /* 0xff800000a7a77808 */ /* 0x000fe40005000000 */
[----:B------:R-:W-:Y:S02]  /*19210*/  FSEL R184, R184, -INF , !P3 ;  /* 0xff800000b8b87808 */ /* 0x000fe40005800000 */
[C---:B------:R-:W-:Y:S02]  /*19220*/  ISETP.GT.AND P2, PT, R183.reuse, 0x28, P1 ;  /* 0x00000028b700780c */ /* 0x040fe40000f44270 */
[----:B------:R-:W-:-:S02]  /*19230*/  ISETP.GT.AND P3, PT, R183, 0x29, P1 ;  /* 0x00000029b700780c */ /* 0x000fc40000f64270 */
[C---:B------:R-:W-:Y:S02]  /*19240*/  ISETP.GT.AND P4, PT, R183.reuse, 0x30, P1 ;  /* 0x00000030b700780c */ /* 0x040fe40000f84270 */
[C---:B------:R-:W-:Y:S02]  /*19250*/  ISETP.GT.AND P5, PT, R183.reuse, 0x31, P1 ;  /* 0x00000031b700780c */ /* 0x040fe40000fa4270 */
[C---:B------:R-:W-:Y:S02]  /*19260*/  ISETP.GT.AND P6, PT, R183.reuse, 0x38, P1 ;  /* 0x00000038b700780c */ /* 0x040fe40000fc4270 */
[----:B------:R-:W-:Y:S02]  /*19270*/  LOP3.LUT R16, R16, 0xfffffff7, RZ, 0xc0, !PT ;  /* 0xfffffff710107812 */ /* 0x000fe400078ec0ff */
[----:B------:R-:W-:Y:S02]  /*19280*/  ISETP.GT.AND P1, PT, R183, 0x39, P1 ;  /* 0x00000039b700780c */ /* 0x000fe40000f24270 */
[----:B------:R-:W-:-:S02]  /*19290*/  @P0 LOP3.LUT R16, R16, 0x8, RZ, 0xfc, !PT ;  /* 0x0000000810100812 */ /* 0x000fc400078efcff */
[----:B0-----:R-:W-:Y:S02]  /*192a0*/  FMNMX.FTZ R153, R2, R153, !PT ;  /* 0x0000009902997209 */ /* 0x001fe40007810000 */
[C---:B------:R-:W-:Y:S02]  /*192b0*/  LOP3.LUT P0, RZ, R16.reuse, 0x8000, RZ, 0xc0, !PT ;  /* 0x0000800010ff7812 */ /* 0x040fe4000780c0ff */
[----:B------:R-:W-:Y:S01]  /*192c0*/  LOP3.LUT R16, R16, 0xfffffffd, RZ, 0xc0, !PT ;  /* 0xfffffffd10107812 */ /* 0x000fe200078ec0ff */
[----:B------:R-:W0:Y:S01]  /*192d0*/  SHFL.BFLY PT, R2, R153, 0x1, 0x1f ;  /* 0x0c201f0099027f89 */ /* 0x000e2200000e0000 */
[C---:B------:R-:W-:Y:S02]  /*192e0*/  ISETP.LT.OR P0, PT, R187.reuse, 0x22, P0 ;  /* 0x00000022bb00780c */ /* 0x040fe40000701670 */
[----:B------:R-:W-:Y:S02]  /*192f0*/  ISETP.LT.OR P4, PT, R187, 0x31, P4 ;  /* 0x00000031bb00780c */ /* 0x000fe40002781670 */
[----:B------:R-:W-:-:S02]  /*19300*/  @P1 LOP3.LUT R16, R16, 0x2, RZ, 0xfc, !PT ;  /* 0x0000000210101812 */ /* 0x000fc400078efcff */
[C---:B------:R-:W-:Y:S02]  /*19310*/  ISETP.LT.OR P5, PT, R187.reuse, 0x32, P5 ;  /* 0x00000032bb00780c */ /* 0x040fe40002fa1670 */
[C---:B------:R-:W-:Y:S02]  /*19320*/  LOP3.LUT P1, RZ, R16.reuse, 0x8, RZ, 0xc0, !PT ;  /* 0x0000000810ff7812 */ /* 0x040fe4000782c0ff */
[----:B------:R-:W-:Y:S02]  /*19330*/  LOP3.LUT R16, R16, 0xffffffef, RZ, 0xc0, !PT ;  /* 0xffffffef10107812 */ /* 0x000fe400078ec0ff */
[----:B------:R-:W-:Y:S02]  /*19340*/  ISETP.LT.OR P1, PT, R187, 0x1, P1 ;  /* 0x00000001bb00780c */ /* 0x000fe40000f21670 */
[----:B------:R-:W-:Y:S02]  /*19350*/  @P0 LOP3.LUT R16, R16, 0x10, RZ, 0xfc, !PT ;  /* 0x0000001010100812 */ /* 0x000fe400078efcff */
[----:B------:R-:W-:-:S02]  /*19360*/  FSEL R11, R11, -INF , !P1 ;  /* 0xff8000000b0b7808 */ /* 0x000fc40004800000 */
[----:B------:R-:W-:Y:S02]  /*19370*/  ISETP.LT.OR P0, PT, R187, 0x29, P2 ;  /* 0x00000029bb00780c */ /* 0x000fe40001701670 */
[----:B------:R-:W-:Y:S02]  /*19380*/  FMNMX.FTZ R155, R11, R3, !PT ;  /* 0x000000030b9b7209 */ /* 0x000fe40007810000 */
[----:B------:R-:W-:Y:S02]  /*19390*/  LOP3.LUT P2, RZ, R16, 0x2, RZ, 0xc0, !PT ;  /* 0x0000000210ff7812 */ /* 0x000fe4000784c0ff */
[----:B------:R-:W-:Y:S02]  /*193a0*/  FMNMX.FTZ R155, R0, R155, !PT ;  /* 0x0000009b009b7209 */ /* 0x000fe40007810000 */
[----:B------:R-:W-:Y:S02]  /*193b0*/  LOP3.LUT R16, R16, 0xfffffffb, RZ, 0xc0, !PT ;  /* 0xfffffffb10107812 */ /* 0x000fe400078ec0ff */
[----:B0-----:R-:W-:-:S02]  /*193c0*/  FMNMX.FTZ R153, R153, R2, !PT ;  /* 0x0000000299997209 */ /* 0x001fc40007810000 */
[----:B------:R-:W-:Y:S02]  /*193d0*/  FMNMX.FTZ R155, R156, R155, !PT ;  /* 0x0000009b9c9b7209 */ /* 0x000fe40007810000 */
[----:B------:R-:W-:Y:S02]  /*193e0*/  @P0 LOP3.LUT R16, R16, 0x4, RZ, 0xfc, !PT ;  /* 0x0000000410100812 */ /* 0x000fe400078efcff */
[----:B------:R-:W-:Y:S02]  /*193f0*/  ISETP.LT.OR P0, PT, R187, 0x2a, P3 ;  /* 0x0000002abb00780c */ /* 0x000fe40001f01670 */
[----:B------:R-:W-:Y:S02]  /*19400*/  FSETP.NEU.FTZ.AND P3, PT, R153, -INF , PT ;  /* 0xff8000009900780b */ /* 0x000fe40003f7d000 */
[----:B------:R-:W-:Y:S02]  /*19410*/  FMNMX.FTZ R155, R157, R155, !PT ;  /* 0x0000009b9d9b7209 */ /* 0x000fe40007810000 */
[----:B------:R-:W-:-:S02]  /*19420*/  FSEL R2, R153, RZ, P3 ;  /* 0x000000ff99027208 */ /* 0x000fc40001800000 */
[----:B------:R-:W-:Y:S02]  /*19430*/  FMNMX.FTZ R155, R162, R155, !PT ;  /* 0x0000009ba29b7209 */ /* 0x000fe40007810000 */
[----:B------:R-:W-:Y:S01]  /*19440*/  LOP3.LUT R16, R16, 0xffffbfff, RZ, 0xc0, !PT ;  /* 0xffffbfff10107812 */ /* 0x000fe200078ec0ff */
[----:B------:R-:W-:Y:S01]  /*19450*/  FADD.FTZ R4, -R2, R4 ;  /* 0x0000000402047221 */ /* 0x000fe20000010100 */
[----:B------:R-:W-:Y:S01]  /*19460*/  FMNMX.FTZ R155, R163, R155, !PT ;  /* 0x0000009ba39b7209 */ /* 0x000fe20007810000 */
[----:B------:R-:W-:Y:S01]  /*19470*/  IMAD.U32 R2, RZ, RZ, UR4 ;  /* 0x00000004ff027e24 */ /* 0x000fe2000f8e00ff */
[----:B------:R-:W-:Y:S02]  /*19480*/  @P0 LOP3.LUT R16, R16, 0x4000, RZ, 0xfc, !PT ;  /* 0x0000400010100812 */ /* 0x000fe400078efcff */
[----:B------:R-:W-:Y:S01]  /*19490*/  FMNMX.FTZ R155, R166, R155, !PT ;  /* 0x0000009ba69b7209 */ /* 0x000fe20007810000 */
[----:B------:R-:W-:Y:S01]  /*194a0*/  FMUL.FTZ R154, R153, R2 ;  /* 0x00000002999a7220 */ /* 0x000fe20000410000 */
[----:B------:R-:W-:-:S02]  /*194b0*/  LOP3.LUT P0, RZ, R16, 0x10, RZ, 0xc0, !PT ;  /* 0x0000001010ff7812 */ /* 0x000fc4000780c0ff */
[----:B------:R-:W-:Y:S02]  /*194c0*/  FMNMX.FTZ R155, R167, R155, !PT ;  /* 0x0000009ba79b7209 */ /* 0x000fe40007810000 */
[----:B------:R-:W-:Y:S02]  /*194d0*/  FSEL R154, R154, RZ, P3 ;  /* 0x000000ff9a9a7208 */ /* 0x000fe40001800000 */
[----:B------:R-:W-:Y:S02]  /*194e0*/  LOP3.LUT P3, RZ, R16, 0x4, RZ, 0xc0, !PT ;  /* 0x0000000410ff7812 */ /* 0x000fe4000786c0ff */
[----:B------:R-:W-:Y:S01]  /*194f0*/  FSEL R170, R170, -INF , !P0 ;  /* 0xff800000aaaa7808 */ /* 0x000fe20004000000 */
[-CC-:B------:R-:W-:Y:S01]  /*19500*/  FFMA.FTZ R10, R10, R2.reuse, -R154.reuse ;  /* 0x000000020a0a7223 */ /* 0x180fe2000001089a */
[----:B------:R-:W-:Y:S01]  /*19510*/  FMNMX.FTZ R155, R184, R155, !PT ;  /* 0x0000009bb89b7209 */ /* 0x000fe20007810000 */
[-CC-:B------:R-:W-:Y:S01]  /*19520*/  FFMA.FTZ R152, R152, R2.reuse, -R154.reuse ;  /* 0x0000000298987223 */ /* 0x180fe2000001089a */
[----:B------:R-:W-:Y:S01]  /*19530*/  LOP3.LUT P0, RZ, R16, 0x4000, RZ, 0xc0, !PT ;  /* 0x0000400010ff7812 */ /* 0x000fe2000780c0ff */
[-CC-:B------:R-:W-:Y:S01]  /*19540*/  FFMA.FTZ R160, R160, R2.reuse, -R154.reuse ;  /* 0x00000002a0a07223 */ /* 0x180fe2000001089a */
[----:B------:R-:W-:Y:S01]  /*19550*/  FSEL R171, R171, -INF , !P3 ;  /* 0xff800000abab7808 */ /* 0x000fe20005800000 */
[-CC-:B------:R-:W-:Y:S01]  /*19560*/  FFMA.FTZ R161, R161, R2.reuse, -R154.reuse ;  /* 0x00000002a1a17223 */ /* 0x180fe2000001089a */
[----:B------:R-:W-:Y:S01]  /*19570*/  FMNMX.FTZ R155, R170, R155, !PT ;  /* 0x0000009baa9b7209 */ /* 0x000fe20007810000 */
        /* <DEDUP_REMOVED lines=9> */
[----:B------:R-:W-:Y:S01]  /*19610*/  ISETP.LT.OR P6, PT, R187, 0x39, P6 ;  /* 0x00000039bb00780c */ /* 0x000fe200037c1670 */
        /* <DEDUP_REMOVED lines=11> */
[----:B------:R-:W-:Y:S01]  /*196d0*/  FSEL R178, R178, -INF , !P2 ;  /* 0xff800000b2b27808 */ /* 0x000fe20005000000 */
[----:B------:R-:W-:Y:S01]  /*196e0*/  FFMA.FTZ R154, R180, R2, -R154 ;  /* 0x00000002b49a7223 */ /* 0x000fe2000001089a */
[----:B------:R-:W-:Y:S01]  /*196f0*/  FMNMX.FTZ R155, R177, R155, !PT ;  /* 0x0000009bb19b7209 */ /* 0x000fe20007810000 */
[----:B------:R-:W-:Y:S01]  /*19700*/  MUFU.EX2 R196, R10 ;  /* 0x0000000a00c47308 */ /* 0x000fe20000000800 */
[----:B------:R-:W-:-:S02]  /*19710*/  LOP3.LUT P0, RZ, R16, 0x2000, RZ, 0xc0, !PT ;  /* 0x0000200010ff7812 */ /* 0x000fc4000780c0ff */
[----:B------:R-:W-:-:S05]  /*19720*/  FMNMX.FTZ R180, R178, R155, !PT ;  /* 0x0000009bb2b47209 */ /* 0x000fca0007810000 */
[----:B------:R-:W0:Y:S01]  /*19730*/  SHFL.BFLY PT, R155, R180, 0x2, 0x1f ;  /* 0x0c401f00b49b7f89 */ /* 0x000e2200000e0000 */
[----:B------:R-:W-:Y:S08]  /*19740*/  MUFU.EX2 R160, R160 ;  /* 0x000000a000a07308 */ /* 0x000ff00000000800 */
[----:B------:R-:W-:Y:S08]  /*19750*/  MUFU.EX2 R161, R161 ;  /* 0x000000a100a17308 */ /* 0x000ff00000000800 */
[----:B------:R-:W-:Y:S01]  /*19760*/  MUFU.EX2 R158, R158 ;  /* 0x0000009e009e7308 */ /* 0x000fe20000000800 */
[----:B0-----:R-:W-:-:S07]  /*19770*/  FMNMX.FTZ R180, R180, R155, !PT ;  /* 0x0000009bb4b47209 */ /* 0x001fce0007810000 */
[----:B------:R-:W-:Y:S01]  /*19780*/  MUFU.EX2 R159, R159 ;  /* 0x0000009f009f7308 */ /* 0x000fe20000000800 */
[----:B------:R-:W0:Y:S07]  /*19790*/  SHFL.BFLY PT, R181, R180, 0x1, 0x1f ;  /* 0x0c201f00b4b57f89 */ /* 0x000e2e00000e0000 */
[----:B------:R0:W-:Y:S08]  /*197a0*/  MUFU.EX2 R155, R152 ;  /* 0x00000098009b7308 */ /* 0x0001f00000000800 */
[----:B------:R-:W-:Y:S08]  /*197b0*/  MUFU.EX2 R164, R164 ;  /* 0x000000a400a47308 */ /* 0x000ff00000000800 */
[----:B------:R-:W-:Y:S01]  /*197c0*/  MUFU.EX2 R165, R165 ;  /* 0x000000a500a57308 */ /* 0x000fe20000000800 */
[----:B0-----:R-:W-:Y:S01]  /*197d0*/  FMNMX.FTZ R152, R180, R181, !PT ;  /* 0x000000b5b4987209 */ /* 0x001fe20007810000 */
[----:B------:R-:W-:-:S03]  /*197e0*/  FMUL.FTZ R180, R4, R2 ;  /* 0x0000000204b47220 */ /* 0x000fc60000410000 */
[----:B------:R-:W-:-:S03]  /*197f0*/  FSETP.NEU.FTZ.AND P1, PT, R152, -INF , PT ;  /* 0xff8000009800780b */ /* 0x000fc60003f3d000 */
[----:B------:R-:W-:Y:S01]  /*19800*/  MUFU.EX2 R168, R168 ;  /* 0x000000a800a87308 */ /* 0x000fe20000000800 */
[----:B------:R-:W-:-:S05]  /*19810*/  FSEL R10, R152, RZ, P1 ;  /* 0x000000ff980a7208 */ /* 0x000fca0000800000 */
[----:B------:R-:W-:Y:S01]  /*19820*/  FADD.FTZ R3, -R10, R3 ;  /* 0x000000030a037221 */ /* 0x000fe20000010100 */
[-C--:B------:R-:W-:Y:S01]  /*19830*/  FMUL.FTZ R10, R152, R2.reuse ;  /* 0x00000002980a7220 */ /* 0x080fe20000410000 */
[----:B------:R-:W-:Y:S02]  /*19840*/  MUFU.EX2 R169, R169 ;  /* 0x000000a900a97308 */ /* 0x000fe40000000800 */
[----:B------:R-:W-:Y:S02]  /*19850*/  FMUL.FTZ R3, R3, R2 ;  /* 0x0000000203037220 */ /* 0x000fe40000410000 */
[----:B------:R-:W-:-:S04]  /*19860*/  FSEL R4, R10, RZ, P1 ;  /* 0x000000ff0a047208 */ /* 0x000fc80000800000 */
[----:B------:R-:W0:Y:S01]  /*19870*/  MUFU.EX2 R10, R180 ;  /* 0x000000b4000a7308 */ /* 0x000e220000000800 */
[-CC-:B------:R-:W-:Y:S01]  /*19880*/  FFMA.FTZ R11, R11, R2.reuse, -R4.reuse ;  /* 0x000000020b0b7223 */ /* 0x180fe20000010804 */
[-CC-:B------:R-:W-:Y:S01]  /*19890*/  FFMA.FTZ R0, R0, R2.reuse, -R4.reuse ;  /* 0x0000000200007223 */ /* 0x180fe20000010804 */
[-CC-:B------:R-:W-:Y:S01]  /*198a0*/  FFMA.FTZ R156, R156, R2.reuse, -R4.reuse ;  /* 0x000000029c9c7223 */ /* 0x180fe20000010804 */
[-CC-:B------:R-:W-:Y:S01]  /*198b0*/  FFMA.FTZ R157, R157, R2.reuse, -R4.reuse ;  /* 0x000000029d9d7223 */ /* 0x180fe20000010804 */
[-CC-:B------:R-:W-:Y:S01]  /*198c0*/  FFMA.FTZ R162, R162, R2.reuse, -R4.reuse ;  /* 0x00000002a2a27223 */ /* 0x180fe20000010804 */
[-CC-:B------:R-:W-:Y:S01]  /*198d0*/  FFMA.FTZ R163, R163, R2.reuse, -R4.reuse ;  /* 0x00000002a3a37223 */ /* 0x180fe20000010804 */
[-CC-:B------:R-:W-:Y:S01]  /*198e0*/  FFMA.FTZ R166, R166, R2.reuse, -R4.reuse ;  /* 0x00000002a6a67223 */ /* 0x180fe20000010804 */
[----:B------:R-:W-:Y:S01]  /*198f0*/  MUFU.EX2 R197, R0 ;  /* 0x0000000000c57308 */ /* 0x000fe20000000800 */
        /* <DEDUP_REMOVED lines=9> */
[-CC-:B------:R-:W-:Y:S01]  /*19990*/  FFMA.FTZ R177, R177, R2.reuse, -R4.reuse ;  /* 0x00000002b1b17223 */ /* 0x180fe20000010804 */
[----:B------:R-:W-:-:S05]  /*199a0*/  FFMA.FTZ R4, R178, R2, -R4 ;  /* 0x00000002b2047223 */ /* 0x000fca0000010804 */
[----:B------:R0:W1:Y:S08]  /*199b0*/  MUFU.EX2 R0, R3 ;  /* 0x0000000300007308 */ /* 0x0000700000000800 */
[----:B------:R-:W2:Y:S01]  /*199c0*/  MUFU.EX2 R156, R156 ;  /* 0x0000009c009c7308 */ /* 0x000ea20000000800 */
[----:B0-----:R-:W-:-:S04]  /*199d0*/  FADD.FTZ R3, R155, R223 ;  /* 0x000000df9b037221 */ /* 0x001fc80000010000 */
[----:B------:R-:W-:-:S03]  /*199e0*/  FADD.FTZ R3, R160, R3 ;  /* 0x00000003a0037221 */ /* 0x000fc60000010000 */
[----:B------:R-:W0:Y:S01]  /*199f0*/  MUFU.EX2 R157, R157 ;  /* 0x0000009d009d7308 */ /* 0x000e220000000800 */
[----:B-1----:R-:W-:Y:S01]  /*19a00*/  FFMA.FTZ R221, R0, R221, R11 ;  /* 0x000000dd00dd7223 */ /* 0x002fe2000001000b */
[----:B------:R-:W-:-:S03]  /*19a10*/  FADD.FTZ R3, R161, R3 ;  /* 0x00000003a1037221 */ /* 0x000fc60000010000 */
[----:B------:R-:W-:Y:S01]  /*19a20*/  FADD.FTZ R178, R197, R221 ;  /* 0x000000ddc5b27221 */ /* 0x000fe20000010000 */
        /* <DEDUP_REMOVED lines=46> */
.L_x_1774:
        /* <DEDUP_REMOVED lines=9> */
[----:B------:R-:W-:-:S02]  /*19da0*/  F2FP.BF16.F32.PACK_AB R196, R155, R196 ;  /* 0x000000c49bc4723e */ /* 0x000fc400000010ff */
[----:B------:R-:W-:Y:S02]  /*19db0*/  F2FP.BF16.F32.PACK_AB R197, R197, R11 ;  /* 0x0000000bc5c5723e */ /* 0x000fe400000010ff */
[----:B------:R-:W-:Y:S02]  /*19dc0*/  F2FP.BF16.F32.PACK_AB R198, R161, R160 ;  /* 0x000000a0a1c6723e */ /* 0x000fe400000010ff */
[----:B------:R-:W-:Y:S01]  /*19dd0*/  F2FP.BF16.F32.PACK_AB R199, R157, R156 ;  /* 0x0000009c9dc7723e */ /* 0x000fe200000010ff */
[----:B0-----:R-:W-:Y:S01]  /*19de0*/  IMAD.MOV.U32 R218, RZ, RZ, R227 ;  /* 0x000000ffffda7224 */ /* 0x001fe200078e00e3 */
        /* <DEDUP_REMOVED lines=9> */
[C---:B--2---:R-:W-:Y:S01]  /*19e80*/  ISETP.GT.AND P1, PT, R5.reuse, R3, PT ;  /* 0x000000030500720c */ /* 0x044fe20003f24270 */
[----:B------:R-:W-:Y:S02]  /*19e90*/  VIADD R5, R5, 0xffffffff ;  /* 0xffffffff05057836 */ /* 0x000fe40000000000 */
[----:B------:R-:W-:-:S10]  /*19ea0*/  IMAD.MOV.U32 R3, RZ, RZ, R152 ;  /* 0x000000ffff037224 */ /* 0x000fd400078e0098 */
[----:B------:R-:W-:Y:S05]  /*19eb0*/  @P1 BRA `(.L_x_1775) ;  /* 0xffffffcc00981947 */ /* 0x000fea000383ffff */
[----:B------:R-:W-:Y:S05]  /*19ec0*/  BSYNC B0 ;  /* 0x0000000000007941 */ /* 0x000fea0003800000 */
.L_x_1754:
[----:B------:R-:W-:Y:S02]  /*19ed0*/  IMAD.MOV.U32 R3, RZ, RZ, R152 ;  /* 0x000000ffff037224 */ /* 0x000fe400078e0098 */
[----:B------:R-:W-:Y:S02]  /*19ee0*/  IMAD.MOV.U32 R4, RZ, RZ, R153 ;  /* 0x000000ffff047224 */ /* 0x000fe400078e0099 */
[----:B------:R-:W-:Y:S02]  /*19ef0*/  IMAD.MOV.U32 R202, RZ, RZ, R222 ;  /* 0x000000ffffca7224 */ /* 0x000fe400078e00de */
[----:B------:R-:W-:-:S07]  /*19f00*/  IMAD.MOV.U32 R218, RZ, RZ, R227 ;  /* 0x000000ffffda7224 */ /* 0x000fce00078e00e3 */
.L_x_1753:
[----:B------:R-:W-:Y:S05]  /*19f10*/  BSYNC B1 ;  /* 0x0000000000017941 */ /* 0x000fea0003800000 */
.L_x_1752:
[----:B------:R-:W2:Y:S01]  /*19f20*/  LDL R152, [R1+0x5c] ;  /* 0x00005c0001987983 */ /* 0x000ea20000100800 */
[----:B------:R-:W0:Y:S01]  /*19f30*/  LDC R11, c[0x0][0x448] ;  /* 0x00011200ff0b7b82 */ /* 0x000e220000000800 */
[----:B------:R-:W-:Y:S01]  /*19f40*/  LOP3.LUT R16, R16, 0xffffffdf, RZ, 0xc0, !PT ;  /* 0xffffffdf10107812 */ /* 0x000fe200078ec0ff */
[----:B------:R-:W-:-:S06]  /*19f50*/  ULDC UR4, c[0x0][0x9dc] ;  /* 0x0002770000047ab9 */ /* 0x000fcc0000000800 */
[----:B------:R-:W1:Y:S01]  /*19f60*/  LDC R155, c[0x0][0x9e4] ;  /* 0x00027900ff9b7b82 */ /* 0x000e620000000800 */
[----:B0-----:R-:W-:-:S13]  /*19f70*/  ISETP.NE.AND P1, PT, R11, 0x1, PT ;  /* 0x000000010b00780c */ /* 0x001fda0003f25270 */
[----:B------:R-:W0:Y:S01]  /*19f80*/  @P1 LDC R153, c[0x0][0x44c] ;  /* 0x00011300ff991b82 */ /* 0x000e220000000800 */
[----:B------:R-:W-:-:S04]  /*19f90*/  @P1 LOP3.LUT R16, R16, 0x20, RZ, 0xfc, !PT ;  /* 0x0000002010101812 */ /* 0x000fc800078efcff */
[----:B------:R-:W-:-:S03]  /*19fa0*/  LOP3.LUT R16, R16, 0xffffffbf, RZ, 0xc0, !PT ;  /* 0xffffffbf10107812 */ /* 0x000fc600078ec0ff */
[----:B------:R-:W3:Y:S01]  /*19fb0*/  @P1 LDC R11, c[0x0][0x450] ;  /* 0x00011400ff0b1b82 */ /* 0x000ee20000000800 */
[----:B--2---:R-:W-:-:S04]  /*19fc0*/  VIADD R152, R152, 0x7f ;  /* 0x0000007f98987836 */ /* 0x004fc80000000000 */
[----:B0-----:R-:W-:-:S05]  /*19fd0*/  @P1 IMAD.HI.U32 R153, R152, R153, RZ ;  /* 0x0000009998991227 */ /* 0x001fca00078e00ff */
[----:B---3--:R-:W-:Y:S02]  /*19fe0*/  @P1 SHF.R.U32.HI R152, RZ, R11, R153 ;  /* 0x0000000bff981219 */ /* 0x008fe40000011699 */
[----:B-1----:R-:W-:Y:S02]  /*19ff0*/  ISETP.GE.AND P1, PT, R155, 0x1, PT ;  /* 0x000000019b00780c */ /* 0x002fe40003f26270 */
[----:B------:R-:W-:-:S05]  /*1a000*/  IADD3 R11, R220, 0x1, -R219 ;  /* 0x00000001dc0b7810 */ /* 0x000fca0007ffe8db */
[----:B------:R-:W-:-:S04]  /*1a010*/  IMAD.IADD R152, R11, 0x1, R152 ;  /* 0x000000010b987824 */ /* 0x000fc800078e0298 */
[----:B------:R-:W-:Y:S02]  /*1a020*/  VIADD R11, R152, -UR4 ;  /* 0x80000004980b7c36 */ /* 0x000fe40008000000 */
[----:B------:R-:W-:Y:S01]  /*1a030*/  @P1 LOP3.LUT R16, R16, 0x40, RZ, 0xfc, !PT ;  /* 0x0000004010101812 */ /* 0x000fe200078efcff */
        /* <DEDUP_REMOVED lines=12> */
.L_x_1778:
[----:B------:R-:W-:-:S13]  /*1a100*/  ISETP.NE.AND P1, PT, R155, 0x1, PT ;  /* 0x000000019b00780c */ /* 0x000fda0003f25270 */
[----:B------:R-:W0:Y:S02]  /*1a110*/  @P1 LDC.64 R152, c[0x0][0x9e8] ;  /* 0x00027a00ff981b82 */ /* 0x000e240000000a00 */
[----:B0-----:R-:W-:-:S05]  /*1a120*/  @P1 IMAD.HI.U32 R152, R154, R152, RZ ;  /* 0x000000989a981227 */ /* 0x001fca00078e00ff */
[----:B------:R-:W-:-:S07]  /*1a130*/  @P1 SHF.R.U32.HI R154, RZ, R153, R152 ;  /* 0x00000099ff9a1219 */ /* 0x000fce0000011698 */
.L_x_1779:
[----:B------:R-:W-:Y:S05]  /*1a140*/  BSYNC B0 ;  /* 0x0000000000007941 */ /* 0x000fea0003800000 */
.L_x_1777:
[----:B------:R-:W-:-:S05]  /*1a150*/  IMAD R154, R154, R155, RZ ;  /* 0x0000009b9a9a7224 */ /* 0x000fca00078e02ff */
[----:B------:R-:W-:-:S07]  /*1a160*/  VIMNMX R11, R11, R154, !PT ;  /* 0x0000009a0b0b7248 */ /* 0x000fce0007fe0100 */
.L_x_1776:
[----:B------:R-:W2:Y:S01]  /*1a170*/  LDL R153, [R1+0x7c] ;  /* 0x00007c0001997983 */ /* 0x000ea20000100800 */
[----:B------:R-:W-:Y:S01]  /*1a180*/  VIADD R11, R11, 0x3f ;  /* 0x0000003f0b0b7836 */ /* 0x000fe20000000000 */
[----:B------:R-:W-:Y:S04]  /*1a190*/  BSSY B0, `(.L_x_1780) ;  /* 0x0000268000007945 */ /* 0x000fe80003800000 */
[----:B------:R-:W-:-:S04]  /*1a1a0*/  SHF.R.S32.HI R152, RZ, 0x1f, R11 ;  /* 0x0000001fff987819 */ /* 0x000fc8000001140b */
[----:B------:R-:W-:-:S04]  /*1a1b0*/  LEA.HI R152, R152, R11, RZ, 0x6 ;  /* 0x0000000b98987211 */ /* 0x000fc800078f30ff */
[----:B------:R-:W-:-:S04]  /*1a1c0*/  SHF.R.S32.HI R152, RZ, 0x6, R152 ;  /* 0x00000006ff987819 */ /* 0x000fc80000011498 */
[----:B--2---:R-:W-:-:S04]  /*1a1d0*/  VIMNMX R153, R153, R152, !PT ;  /* 0x0000009899997248 */ /* 0x004fc80007fe0100 */
[----:B------:R-:W-:Y:S01]  /*1a1e0*/  ISETP.GE.AND P1, PT, R5, R153, PT ;  /* 0x000000990500720c */ /* 0x000fe20003f26270 */
[----:B------:R0:W-:-:S12]  /*1a1f0*/  STL [R1+0x58], R153 ;  /* 0x0000589901007387 */ /* 0x0001d80000100800 */
[----:B0-----:R-:W-:Y:S05]  /*1a200*/  @!P1 BRA `(.L_x_1781) ;  /* 0x0000002400809947 */ /* 0x001fea0003800000 */
[----:B------:R-:W-:Y:S01]  /*1a210*/  BSSY B1, `(.L_x_1782) ;  /* 0x000025e000017945 */ /* 0x000fe20003800000 */
[----:B------:R0:W-:Y:S01]  /*1a220*/  STL [R1+0x4], R5 ;  /* 0x0000040501007387 */ /* 0x0001e20000100800 */
[----:B------:R-:W-:Y:S02]  /*1a230*/  IMAD.MOV.U32 R228, RZ, RZ, R3 ;  /* 0x000000ffffe47224 */ /* 0x000fe400078e0003 */
[----:B------:R-:W-:Y:S02]  /*1a240*/  IMAD.MOV.U32 R227, RZ, RZ, R4 ;  /* 0x000000ffffe37224 */ /* 0x000fe400078e0004 */
[----:B------:R-:W-:Y:S02]  /*1a250*/  IMAD.MOV.U32 R11, RZ, RZ, R218 ;  /* 0x000000ffff0b7224 */ /* 0x000fe400078e00da */
[----:B0-----:R-:W-:-:S07]  /*1a260*/  IMAD.MOV.U32 R5, RZ, RZ, R202 ;  /* 0x000000ffff057224 */ /* 0x001fce00078e00ca */
.L_x_1795:
[----:B------:R-:W-:-:S04]  /*1a270*/  ISETP.NE.AND P1, PT, R5, 0x1, PT ;  /* 0x000000010500780c */ /* 0x000fc80003f25270 */
[----:B------:R-:W-:-:S04]  /*1a280*/  SEL R218, RZ, 0x1, P1 ;  /* 0x00000001ffda7807 */ /* 0x000fc80000800000 */
[----:B------:R-:W-:Y:S01]  /*1a290*/  LOP3.LUT R218, R11, R218, RZ, 0x3c, !PT ;  /* 0x000000da0bda7212 */ /* 0x000fe200078e3cff */
[----:B0-----:R-:W-:Y:S06]  /*1a2a0*/  @!P0 BRA `(.L_x_1783) ;  /* 0x0000000000048947 */ /* 0x001fec0003800000 */
[----:B------:R-:W-:Y:S01]  /*1a2b0*/  BPT.TRAP 0x1 ;  /* 0x000000040000795c */ /* 0x000fe20000300000 */
.L_x_1783:
        /* <DEDUP_REMOVED lines=8> */
.L_x_1784:
        /* <DEDUP_REMOVED lines=8> */
.L_x_1786:
[----:B------:R-:W-:Y:S05]  /*1a3c0*/  BSYNC B2 ;  /* 0x0000000000027941 */ /* 0x000fea0003800000 */
.L_x_1785:
[----:B------:R-:W-:Y:S04]  /*1a3d0*/  STL.64 [R1+0x100], R184 ;  /* 0x000100b801007387 */ /* 0x000fe80000100a00 */
[----:B------:R-:W-:Y:S04]  /*1a3e0*/  STL [R1+0xf8], R5 ;  /* 0x0000f80501007387 */ /* 0x000fe80000100800 */
        /* <DEDUP_REMOVED lines=10> */
[----:B------:R-:W-:Y:S02]  /*1a490*/  VIADD R152, R4, 0x6 ;  /* 0x0000000604987836 */ /* 0x000fe40000000000 */
[----:B------:R-:W-:Y:S01]  /*1a4a0*/  IMAD.MOV.U32 R3, RZ, RZ, 0x40000040 ;  /* 0x40000040ff037424 */ /* 0x000fe200078e00ff */
[----:B------:R-:W-:Y:S01]  /*1a4b0*/  R2UR UR4, R2 ;  /* 0x00000000020472ca */ /* 0x000fe200000e0000 */
[----:B------:R-:W-:Y:S01]  /*1a4c0*/  IMAD.MOV.U32 R2, RZ, RZ, R153 ;  /* 0x000000ffff027224 */ /* 0x000fe200078e0099 */
[----:B------:R-:W-:Y:S01]  /*1a4d0*/  R2UR UR10, R152 ;  /* 0x00000000980a72ca */ /* 0x000fe200000e0000 */
[----:B------:R-:W-:Y:S01]  /*1a4e0*/  IMAD.MOV.U32 R153, RZ, RZ, 0x40000040 ;  /* 0x40000040ff997424 */ /* 0x000fe200078e00ff */
[----:B------:R-:W-:Y:S01]  /*1a4f0*/  R2UR UR5, R3 ;  /* 0x00000000030572ca */ /* 0x000fe200000e0000 */
[----:B------:R-:W-:Y:S01]  /*1a500*/  VIADD R154, R4, 0x204 ;  /* 0x00000204049a7836 */ /* 0x000fe20000000000 */
[----:B------:R-:W-:Y:S01]  /*1a510*/  R2UR UR8, R2 ;  /* 0x00000000020872ca */ /* 0x000fe200000e0000 */
[C---:B------:R-:W-:Y:S01]  /*1a520*/  VIADD R2, R4.reuse, 0x200 ;  /* 0x0000020004027836 */ /* 0x040fe20000000000 */
[----:B------:R-:W-:Y:S01]  /*1a530*/  R2UR UR11, R153 ;  /* 0x00000000990b72ca */ /* 0x000fe200000e0000 */
[----:B------:R-:W-:Y:S01]  /*1a540*/  VIADD R152, R4, 0x202 ;  /* 0x0000020204987836 */ /* 0x000fe20000000000 */
        /* <DEDUP_REMOVED lines=10> */
[----:B------:R-:W-:Y:S01]  /*1a5f0*/  MOV R5, UR10 ;  /* 0x0000000a00057c02 */ /* 0x000fe20008000f00 */
[----:B------:R-:W-:Y:S01]  /*1a600*/  UMOV UR10, UR4 ;  /* 0x00000004000a7c82 */ /* 0x000fe20008000000 */
[----:B------:R-:W-:Y:S01]  /*1a610*/  MOV R156, UR11 ;  /* 0x0000000b009c7c02 */ /* 0x000fe20008000f00 */
[----:B------:R-:W-:Y:S01]  /*1a620*/  UMOV UR11, UR5 ;  /* 0x00000005000b7c82 */ /* 0x000fe20008000000 */
[----:B------:R-:W-:Y:S01]  /*1a630*/  R2UR UR38, R2 ;  /* 0x00000000022672ca */ /* 0x000fe200000e0000 */
[----:B------:R-:W-:Y:S01]  /*1a640*/  VIADD R2, R4, 0x600 ;  /* 0x0000060004027836 */ /* 0x000fe20000000000 */
[----:B------:R-:W-:Y:S01]  /*1a650*/  R2UR UR7, R3 ;  /* 0x00000000030772ca */ /* 0x000fe200000e0000 */
[----:B------:R-:W-:Y:S01]  /*1a660*/  IMAD.MOV.U32 R155, RZ, RZ, 0x40000040 ;  /* 0x40000040ff9b7424 */ /* 0x000fe200078e00ff */
[----:B------:R-:W-:Y:S01]  /*1a670*/  R2UR UR34, R152 ;  /* 0x00000000982272ca */ /* 0x000fe200000e0000 */
[----:B------:R-:W-:Y:S01]  /*1a680*/  VIADD R152, R4, 0x604 ;  /* 0x0000060404987836 */ /* 0x000fe20000000000 */
[----:B------:R-:W-:Y:S01]  /*1a690*/  R2UR UR42, R154 ;  /* 0x000000009a2a72ca */ /* 0x000fe200000e0000 */
[----:B------:R-:W-:Y:S01]  /*1a6a0*/  VIADD R154, R4, 0x602 ;  /* 0x00000602049a7836 */ /* 0x000fe20000000000 */
[----:B------:R-:W-:-:S02]  /*1a6b0*/  R2UR UR4, R6 ;  /* 0x00000000060472ca */ /* 0x000fc400000e0000 */
[----:B------:R-:W-:Y:S02]  /*1a6c0*/  R2UR UR5, R7 ;  /* 0x00000000070572ca */ /* 0x000fe400000e0000 */
[----:B------:R-:W-:Y:S01]  /*1a6d0*/  R2UR UR46, R2 ;  /* 0x00000000022e72ca */ /* 0x000fe200000e0000 */
[----:B------:R-:W-:Y:S01]  /*1a6e0*/  VIADD R2, R4, 0x606 ;  /* 0x0000060604027836 */ /* 0x000fe20000000000 */
[----:B------:R-:W-:Y:S01]  /*1a6f0*/  R2UR UR19, R153 ;  /* 0x00000000991372ca */ /* 0x000fe200000e0000 */
[----:B------:R-:W-:Y:S01]  /*1a700*/  IMAD.MOV.U32 R4, RZ, RZ, R156 ;  /* 0x000000ffff047224 */ /* 0x000fe200078e009c */
[C---:B------:R-:W-:Y:S02]  /*1a710*/  R2UR UR23, R155.reuse ;  /* 0x000000009b1772ca */ /* 0x040fe400000e0000 */
[----:B------:R-:W-:Y:S02]  /*1a720*/  R2UR UR31, R155 ;  /* 0x000000009b1f72ca */ /* 0x000fe400000e0000 */
[----:B------:R-:W-:-:S02]  /*1a730*/  R2UR UR35, R153 ;  /* 0x00000000992372ca */ /* 0x000fc400000e0000 */
[C---:B------:R-:W-:Y:S02]  /*1a740*/  R2UR UR43, R155.reuse ;  /* 0x000000009b2b72ca */ /* 0x040fe400000e0000 */
[----:B------:R-:W-:Y:S02]  /*1a750*/  R2UR UR50, R154 ;  /* 0x000000009a3272ca */ /* 0x000fe400000e0000 */
[----:B------:R-:W-:Y:S02]  /*1a760*/  R2UR UR51, R155 ;  /* 0x000000009b3372ca */ /* 0x000fe400000e0000 */
[----:B------:R-:W-:Y:S02]  /*1a770*/  R2UR UR54, R152 ;  /* 0x00000000983672ca */ /* 0x000fe400000e0000 */
[----:B------:R-:W-:Y:S02]  /*1a780*/  R2UR UR55, R153 ;  /* 0x00000000993772ca */ /* 0x000fe400000e0000 */
[----:B------:R-:W-:Y:S01]  /*1a790*/  WARPGROUP.ARRIVE ;  /* 0x00000000000079c5 */ /* 0x000fe20000000000 */
[----:B------:R-:W-:-:S02]  /*1a7a0*/  R2UR UR9, R3 ;  /* 0x00000000030972ca */ /* 0x000fc400000e0000 */
[C---:B------:R-:W-:Y:S02]  /*1a7b0*/  R2UR UR15, R3.reuse ;  /* 0x00000000030f72ca */ /* 0x040fe400000e0000 */
[C---:B------:R-:W-:Y:S01]  /*1a7c0*/  R2UR UR27, R3.reuse ;  /* 0x00000000031b72ca */ /* 0x040fe200000e0000 */
[----:B------:R-:W-:Y:S01]  /*1a7d0*/  HGMMA.64x64x16.F32.BF16 R152, gdesc[UR4], RZ, !UPT, gsb0 ;  /* 0x00e00000049879f0 */ /* 0x000fe2000c0018ff */
[----:B------:R-:W-:Y:S01]  /*1a7e0*/  UMOV UR6, UR8 ;  /* 0x0000000800067c82 */ /* 0x000fe20008000000 */
[C---:B------:R-:W-:Y:S02]  /*1a7f0*/  R2UR UR39, R3.reuse ;  /* 0x00000000032772ca */ /* 0x040fe400000e0000 */
[----:B------:R-:W-:-:S04]  /*1a800*/  R2UR UR47, R3 ;  /* 0x00000000032f72ca */ /* 0x000fc800000e0000 */
[----:B------:R-:W-:Y:S01]  /*1a810*/  UMOV UR7, UR9 ;  /* 0x0000000900077c82 */ /* 0x000fe20008000000 */
[----:B------:R-:W-:Y:S02]  /*1a820*/  R2UR UR58, R2 ;  /* 0x00000000023a72ca */ /* 0x000fe400000e0000 */
[----:B------:R-:W-:Y:S02]  /*1a830*/  R2UR UR59, R3 ;  /* 0x00000000033b72ca */ /* 0x000fe400000e0000 */
[----:B------:R-:W4:Y:S01]  /*1a840*/  LDL.64 R2, [R1+0x20] ;  /* 0x0000200001027983 */ /* 0x000f220000100a00 */
[----:B------:R-:W-:Y:S02]  /*1a850*/  WARPGROUP.DEPBAR.LE gsb0, 0x0 ;  /* 0x00008000000079c5 */ /* 0x000fe40000010000 */
[----:B------:R-:W-:Y:S01]  /*1a860*/  WARPGROUP.ARRIVE ;  /* 0x00000000000079c5 */ /* 0x000fe20000000000 */
[----:B--2---:R-:W-:Y:S02]  /*1a870*/  R2UR UR8, R184 ;  /* 0x00000000b80872ca */ /* 0x004fe400000e0000 */
[----:B------:R-:W-:-:S02]  /*1a880*/  R2UR UR9, R185 ;  /* 0x00000000b90972ca */ /* 0x000fc400000e0000 */
[----:B------:R-:W-:Y:S01]  /*1a890*/  R2UR UR4, R22 ;  /* 0x00000000160472ca */ /* 0x000fe200000e0000 */
[----:B------:R0:W5:Y:S10]  /*1a8a0*/  LDL.LU.64 R184, [R1+0x100] ;  /* 0x0001000001b87983 */ /* 0x0001740000300a00 */
[----:B------:R-:W-:Y:S01]  /*1a8b0*/  HGMMA.64x64x16.F32.BF16 R152, gdesc[UR8], R152, gsb0 ;  /* 0x00e00000089879f0 */ /* 0x000fe20008001898 */
[----:B------:R-:W-:-:S02]  /*1a8c0*/  R2UR UR5, R23 ;  /* 0x00000000170572ca */ /* 0x000fc400000e0000 */
[----:B------:R-:W-:Y:S02]  /*1a8d0*/  WARPGROUP.DEPBAR.LE gsb0, 0x0 ;  /* 0x00008000000079c5 */ /* 0x000fe40000010000 */
[----:B------:R-:W-:-:S09]  /*1a8e0*/  WARPGROUP.ARRIVE ;  /* 0x00000000000079c5 */ /* 0x000fd20000000000 */
[----:B------:R-:W-:Y:S01]  /*1a8f0*/  HGMMA.64x64x16.F32.BF16 R152, gdesc[UR4], R152, gsb0 ;  /* 0x00e00000049879f0 */ /* 0x000fe20008001898 */
[----:B------:R-:W-:Y:S02]  /*1a900*/  R2UR UR11, R4 ;  /* 0x00000000040b72ca */ /* 0x000fe400000e0000 */
[----:B------:R-:W-:Y:S02]  /*1a910*/  R2UR UR10, R5 ;  /* 0x00000000050a72ca */ /* 0x000fe400000e0000 */
[----:B---3--:R-:W-:Y:S01]  /*1a920*/  R2UR UR8, R18 ;  /* 0x00000000120872ca */ /* 0x008fe200000e0000 */
[----:B------:R0:W5:Y:S01]  /*1a930*/  LDL.LU R5, [R1+0xf8] ;  /* 0x0000f80001057983 */ /* 0x0001620000300800 */
[----:B------:R-:W-:Y:S02]  /*1a940*/  R2UR UR9, R19 ;  /* 0x00000000130972ca */ /* 0x000fe400000e0000 */
[----:B----4-:R-:W-:Y:S01]  /*1a950*/  R2UR UR12, R16 ;  /* 0x00000000100c72ca */ /* 0x010fe200000e0000 */
[----:B------:R0:W5:Y:S01]  /*1a960*/  LDL.LU.64 R22, [R1+0xf0] ;  /* 0x0000f00001167983 */ /* 0x0001620000300a00 */
[----:B------:R-:W-:-:S02]  /*1a970*/  R2UR UR13, R17 ;  /* 0x00000000110d72ca */ /* 0x000fc400000e0000 */
[----:B------:R-:W-:Y:S01]  /*1a980*/  R2UR UR16, R2 ;  /* 0x00000000021072ca */ /* 0x000fe200000e0000 */
[----:B------:R0:W5:Y:S01]  /*1a990*/  LDL.LU.64 R18, [R1+0xe8] ;  /* 0x0000e80001127983 */ /* 0x0001620000300a00 */
[----:B------:R-:W-:Y:S02]  /*1a9a0*/  R2UR UR17, R3 ;  /* 0x00000000031172ca */ /* 0x000fe400000e0000 */
[----:B------:R-:W-:Y:S01]  /*1a9b0*/  R2UR UR20, R216 ;  /* 0x00000000d81472ca */ /* 0x000fe200000e0000 */
[----:B------:R0:W5:Y:S01]  /*1a9c0*/  LDL.LU.64 R16, [R1+0xe0] ;  /* 0x0000e00001107983 */ /* 0x0001620000300a00 */
        /* <DEDUP_REMOVED lines=187> */
[----:B0-----:R-:W-:Y:S06]  /*1b580*/  @!P0 BRA `(.L_x_1788) ;  /* 0x0000000000048947 */ /* 0x001fec0003800000 */
[----:B------:R-:W-:Y:S01]  /*1b590*/  BPT.TRAP 0x1 ;  /* 0x000000040000795c */ /* 0x000fe20000300000 */
.L_x_1788:
[----:B------:R-:W-:Y:S01]  /*1b5a0*/  SHF.L.U32 R0, R11, 0x1f, RZ ;  /* 0x0000001f0b007819 */ /* 0x000fe200000006ff */
[----:B-----5:R-:W-:-:S04]  /*1b5b0*/  IMAD R11, R5, 0x8, R17 ;  /* 0x00000008050b7824 */ /* 0x020fc800078e0211 */
[----:B------:R0:W1:Y:S01]  /*1b5c0*/  SYNCS.PHASECHK.TRANS64.TRYWAIT P1, [R11+URZ+0x30850], R0 ;  /* 0x030850000b0075a7 */ /* 0x000062000802017f */
[----:B------:R-:W-:Y:S05]  /*1b5d0*/  @!P0 BRA `(.L_x_1789) ;  /* 0x0000000000048947 */ /* 0x000fea0003800000 */
[----:B------:R-:W-:Y:S01]  /*1b5e0*/  BPT.TRAP 0x1 ;  /* 0x000000040000795c */ /* 0x000fe20000300000 */
.L_x_1789:
[----:B------:R-:W-:Y:S04]  /*1b5f0*/  BSSY B2, `(.L_x_1790) ;  /* 0x0000004000027945 */ /* 0x000fe80003800000 */
[----:B-1----:R-:W-:Y:S05]  /*1b600*/  @P1 BRA `(.L_x_1791) ;  /* 0x0000000000081947 */ /* 0x002fea0003800000 */
[----:B------:R-:W1:Y:S02]  /*1b610*/  SYNCS.PHASECHK.TRANS64.TRYWAIT P1, [R11+URZ+0x30850], R0 ;  /* 0x030850000b0075a7 */ /* 0x000e64000802017f */
[----:B-1----:R-:W-:Y:S05]  /*1b620*/  @!P1 BRA `(.L_x_1792) ;  /* 0x0000014000149947 */ /* 0x002fea0003800000 */
.L_x_1791:
[----:B------:R-:W-:Y:S05]  /*1b630*/  BSYNC B2 ;  /* 0x0000000000027941 */ /* 0x000fea0003800000 */
.L_x_1790:
[----:B------:R-:W-:Y:S01]  /*1b640*/  VIADD R2, R17, 0x400 ;  /* 0x0000040011027836 */ /* 0x000fe20000000000 */
[----:B------:R-:W-:Y:S01]  /*1b650*/  WARPGROUP.ARRIVE ;  /* 0x00000000000079c5 */ /* 0x000fe20000000000 */
[----:B------:R-:W-:-:S03]  /*1b660*/  IMAD.MOV.U32 R3, RZ, RZ, 0x40000040 ;  /* 0x40000040ff037424 */ /* 0x000fc600078e00ff */
[----:B------:R-:W-:Y:S02]  /*1b670*/  SHF.R.U32.HI R2, RZ, 0x4, R2 ;  /* 0x00000004ff027819 */ /* 0x000fe40000011602 */
[----:B------:R-:W-:Y:S01]  /*1b680*/  R2UR UR7, R3 ;  /* 0x00000000030772ca */ /* 0x000fe200000e0000 */
[----:B------:R-:W-:Y:S01]  /*1b690*/  IMAD.MOV.U32 R3, RZ, RZ, 0x40000040 ;  /* 0x40000040ff037424 */ /* 0x000fe200078e00ff */
[----:B------:R-:W-:-:S04]  /*1b6a0*/  LOP3.LUT R2, R2, 0x3fff, RZ, 0xc0, !PT ;  /* 0x00003fff02027812 */ /* 0x000fc800078ec0ff */
[----:B------:R-:W-:-:S05]  /*1b6b0*/  LOP3.LUT R2, R2, 0x2000000, RZ, 0xfc, !PT ;  /* 0x0200000002027812 */ /* 0x000fca00078efcff */
[----:B------:R-:W-:Y:S02]  /*1b6c0*/  IMAD R2, R5, 0x800, R2 ;  /* 0x0000080005027824 */ /* 0x000fe400078e0202 */
[----:B------:R-:W-:Y:S02]  /*1b6d0*/  IMAD.MOV.U32 R5, RZ, RZ, 0x40000040 ;  /* 0x40000040ff057424 */ /* 0x000fe400078e00ff */
[C---:B------:R-:W-:Y:S01]  /*1b6e0*/  VIADD R4, R2.reuse, 0x80 ;  /* 0x0000008002047836 */ /* 0x040fe20000000000 */
[----:B------:R-:W-:-:S13]  /*1b6f0*/  R2UR UR6, R2 ;  /* 0x00000000020672ca */ /* 0x000fda00000e0000 */
        /* <DEDUP_REMOVED lines=25> */
.L_x_1793:
[----:B------:R-:W-:Y:S01]  /*1b890*/  ULDC UR4, c[0x0][0x9d8] ;  /* 0x0002760000047ab9 */ /* 0x000fe20000000800 */
[----:B------:R-:W2:Y:S01]  /*1b8a0*/  LDL R186, [R1+0xc] ;  /* 0x00000c0001ba7983 */ /* 0x000ea20000100800 */
[----:B01----:R-:W-:Y:S01]  /*1b8b0*/  FMUL.FTZ R0, R152, UR4 ;  /* 0x0000000498007c20 */ /* 0x003fe20008410000 */
        /* <DEDUP_REMOVED lines=39> */
[----:B------:R-:W-:Y:S01]  /*1bb30*/  ULDC UR4, c[0x0][0x988] ;  /* 0x0002620000047ab9 */ /* 0x000fe20000000800 */
[----:B------:R-:W-:-:S05]  /*1bb40*/  VIADD R222, R222, 0x30840 ;  /* 0x00030840dede7836 */ /* 0x000fca0000000000 */
[----:B------:R-:W3:Y:S01]  /*1bb50*/  MUFU.TANH R156, R156 ;  /* 0x0000009c009c7308 */ /* 0x000ee20000002400 */
[----:B0-----:R-:W-:-:S07]  /*1bb60*/  FMNMX.FTZ R2, R152, R2, !PT ;  /* 0x0000000298027209 */ /* 0x001fce0007810000 */
[----:B------:R-:W0:Y:S01]  /*1bb70*/  MUFU.TANH R157, R157 ;  /* 0x0000009d009d7308 */ /* 0x000e220000002400 */
[----:B-1----:R-:W-:-:S07]  /*1bb80*/  FMNMX.FTZ R2, R153, R2, !PT ;  /* 0x0000000299027209 */ /* 0x002fce0007810000 */
[----:B------:R-:W1:Y:S01]  /*1bb90*/  MUFU.TANH R160, R160 ;  /* 0x000000a000a07308 */ /* 0x000e620000002400 */
[----:B---3--:R-:W-:-:S07]  /*1bba0*/  FMNMX.FTZ R2, R156, R2, !PT ;  /* 0x000000029c027209 */ /* 0x008fce0007810000 */
        /* <DEDUP_REMOVED lines=19> */
[----:B0-----:R-:W-:-:S05]  /*1bce0*/  FMNMX.FTZ R4, R176, R4, !PT ;  /* 0x00000004b0047209 */ /* 0x001fca0007810000 */
[----:B------:R-:W0:Y:S02]  /*1bcf0*/  SHFL.BFLY PT, R2, R4, 0x2, 0x1f ;  /* 0x0c401f0004027f89 */ /* 0x000e2400000e0000 */
[----:B------:R-:W4:Y:S08]  /*1bd00*/  MUFU.TANH R158, R158 ;  /* 0x0000009e009e7308 */ /* 0x000f300000002400 */
[----:B------:R-:W5:Y:S08]  /*1bd10*/  MUFU.TANH R159, R159 ;  /* 0x0000009f009f7308 */ /* 0x000f700000002400 */
[----:B------:R-:W5:Y:S01]  /*1bd20*/  MUFU.TANH R162, R162 ;  /* 0x000000a200a27308 */ /* 0x000f620000002400 */
[----:B0-----:R-:W-:-:S07]  /*1bd30*/  FMNMX.FTZ R4, R4, R2, !PT ;  /* 0x0000000204047209 */ /* 0x001fce0007810000 */
[----:B------:R-:W0:Y:S01]  /*1bd40*/  MUFU.TANH R163, R163 ;  /* 0x000000a300a37308 */ /* 0x000e220000002400 */
[----:B------:R-:W1:Y:S07]  /*1bd50*/  SHFL.BFLY PT, R2, R4, 0x1, 0x1f ;  /* 0x0c201f0004027f89 */ /* 0x000e6e00000e0000 */
[----:B------:R-:W0:Y:S08]  /*1bd60*/  MUFU.TANH R166, R166 ;  /* 0x000000a600a67308 */ /* 0x000e300000002400 */
[----:B------:R-:W0:Y:S08]  /*1bd70*/  MUFU.TANH R167, R167 ;  /* 0x000000a700a77308 */ /* 0x000e300000002400 */
[----:B------:R-:W0:Y:S01]  /*1bd80*/  MUFU.TANH R170, R170 ;  /* 0x000000aa00aa7308 */ /* 0x000e220000002400 */
[----:B-1----:R-:W-:-:S02]  /*1bd90*/  FMNMX.FTZ R4, R4, R2, !PT ;  /* 0x0000000204047209 */ /* 0x002fc40007810000 */
[----:B------:R-:W-:-:S05]  /*1bda0*/  FMNMX.FTZ R2, R154, R228, !PT ;  /* 0x000000e49a027209 */ /* 0x000fca0007810000 */
[----:B------:R-:W1:Y:S01]  /*1bdb0*/  MUFU.TANH R171, R171 ;  /* 0x000000ab00ab7308 */ /* 0x000e620000002400 */
[----:B---3--:R-:W-:Y:S01]  /*1bdc0*/  FMNMX.FTZ R2, R155, R2, !PT ;  /* 0x000000029b027209 */ /* 0x008fe20007810000 */
[----:B------:R-:W-:-:S03]  /*1bdd0*/  FADD.FTZ R185, -R4, R227 ;  /* 0x000000e304b97221 */ /* 0x000fc60000010100 */
[----:B----4-:R-:W-:-:S03]  /*1bde0*/  FMNMX.FTZ R2, R158, R2, !PT ;  /* 0x000000029e027209 */ /* 0x010fc60007810000 */
[----:B------:R-:W3:Y:S01]  /*1bdf0*/  MUFU.TANH R174, R174 ;  /* 0x000000ae00ae7308 */ /* 0x000ee20000002400 */
[----:B-----5:R-:W-:-:S04]  /*1be00*/  FMNMX.FTZ R2, R159, R2, !PT ;  /* 0x000000029f027209 */ /* 0x020fc80007810000 */
[----:B------:R-:W-:-:S03]  /*1be10*/  FMNMX.FTZ R2, R162, R2, !PT ;  /* 0x00000002a2027209 */ /* 0x000fc60007810000 */
[----:B------:R-:W4:Y:S01]  /*1be20*/  MUFU.TANH R175, R175 ;  /* 0x000000af00af7308 */ /* 0x000f220000002400 */
[----:B0-----:R-:W-:-:S04]  /*1be30*/  FMNMX.FTZ R2, R163, R2, !PT ;  /* 0x00000002a3027209 */ /* 0x001fc80007810000 */
[----:B------:R-:W-:-:S03]  /*1be40*/  FMNMX.FTZ R2, R166, R2, !PT ;  /* 0x00000002a6027209 */ /* 0x000fc60007810000 */
[----:B------:R-:W0:Y:S01]  /*1be50*/  MUFU.TANH R177, R177 ;  /* 0x000000b100b17308 */ /* 0x000e220000002400 */
[----:B------:R-:W-:-:S04]  /*1be60*/  FMNMX.FTZ R2, R167, R2, !PT ;  /* 0x00000002a7027209 */ /* 0x000fc80007810000 */
[----:B------:R-:W-:-:S03]  /*1be70*/  FMNMX.FTZ R2, R170, R2, !PT ;  /* 0x00000002aa027209 */ /* 0x000fc60007810000 */
[----:B------:R-:W5:Y:S01]  /*1be80*/  MUFU.TANH R178, R178 ;  /* 0x000000b200b27308 */ /* 0x000f620000002400 */
[----:B-1----:R-:W-:-:S04]  /*1be90*/  FMNMX.FTZ R2, R171, R2, !PT ;  /* 0x00000002ab027209 */ /* 0x002fc80007810000 */
[----:B---3--:R-:W-:-:S03]  /*1bea0*/  FMNMX.FTZ R2, R174, R2, !PT ;  /* 0x00000002ae027209 */ /* 0x008fc60007810000 */
[----:B------:R-:W1:Y:S01]  /*1beb0*/  MUFU.TANH R179, R179 ;  /* 0x000000b300b37308 */ /* 0x000e620000002400 */
[----:B----4-:R-:W-:-:S04]  /*1bec0*/  FMNMX.FTZ R2, R175, R2, !PT ;  /* 0x00000002af027209 */ /* 0x010fc80007810000 */
[----:B0-----:R-:W-:-:S03]  /*1bed0*/  FMNMX.FTZ R2, R177, R2, !PT ;  /* 0x00000002b1027209 */ /* 0x001fc60007810000 */
[----:B------:R-:W0:Y:S01]  /*1bee0*/  MUFU.TANH R180, R180 ;  /* 0x000000b400b47308 */ /* 0x000e220000002400 */
[----:B-----5:R-:W-:-:S04]  /*1bef0*/  FMNMX.FTZ R2, R178, R2, !PT ;  /* 0x00000002b2027209 */ /* 0x020fc80007810000 */
[----:B-1----:R-:W-:-:S04]  /*1bf00*/  FMNMX.FTZ R2, R179, R2, !PT ;  /* 0x00000002b3027209 */ /* 0x002fc80007810000 */
[----:B0-----:R-:W-:-:S05]  /*1bf10*/  FMNMX.FTZ R2, R180, R2, !PT ;  /* 0x00000002b4027209 */ /* 0x001fca0007810000 */
[----:B------:R-:W0:Y:S01]  /*1bf20*/  SHFL.BFLY PT, R3, R2, 0x2, 0x1f ;  /* 0x0c401f0002037f89 */ /* 0x000e2200000e0000 */
[----:B--2---:R-:W-:Y:S02]  /*1bf30*/  PRMT R222, R186, 0x654, R222 ;  /* 0x00000654bade7816 */ /* 0x004fe400000000de */
[----:B0-----:R-:W-:Y:S02]  /*1bf40*/  FMNMX.FTZ R3, R2, R3, !PT ;  /* 0x0000000302037209 */ /* 0x001fe40007810000 */
[----:B------:R0:W-:Y:S03]  /*1bf50*/  SYNCS.ARRIVE.TRANS64.RED.A1T0 RZ, [R222+URZ], RZ ;  /* 0x000000ffdeff79a7 */ /* 0x0001e6000810043f */
[----:B------:R-:W1:Y:S02]  /*1bf60*/  SHFL.BFLY PT, R2, R3, 0x1, 0x1f ;  /* 0x0c201f0003027f89 */ /* 0x000e6400000e0000 */
[----:B-1----:R-:W-:Y:S01]  /*1bf70*/  FMNMX.FTZ R3, R3, R2, !PT ;  /* 0x0000000203037209 */ /* 0x002fe20007810000 */
[----:B------:R-:W-:-:S04]  /*1bf80*/  IMAD.U32 R2, RZ, RZ, UR4 ;  /* 0x00000004ff027e24 */ /* 0x000fc8000f8e00ff */
[-C--:B------:R-:W-:Y:S01]  /*1bf90*/  FMUL.FTZ R181, R4, R2.reuse ;  /* 0x0000000204b57220 */ /* 0x080fe20000410000 */
[----:B------:R-:W-:Y:S01]  /*1bfa0*/  FADD.FTZ R184, -R3, R228 ;  /* 0x000000e403b87221 */ /* 0x000fe20000010100 */
[-C--:B------:R-:W-:Y:S02]  /*1bfb0*/  FMUL.FTZ R185, R185, R2.reuse ;  /* 0x00000002b9b97220 */ /* 0x080fe40000410000 */
[-CC-:B------:R-:W-:Y:S01]  /*1bfc0*/  FFMA.FTZ R182, R0, R2.reuse, -R181.reuse ;  /* 0x0000000200b67223 */ /* 0x180fe200000108b5 */
        /* <DEDUP_REMOVED lines=14> */
[-C--:B------:R-:W-:Y:S01]  /*1c0b0*/  FFMA.FTZ R176, R176, R2.reuse, -R181 ;  /* 0x00000002b0b07223 */ /* 0x080fe200000108b5 */
[-C--:B------:R-:W-:Y:S01]  /*1c0c0*/  FMUL.FTZ R181, R3, R2.reuse ;  /* 0x0000000203b57220 */ /* 0x080fe20000410000 */
[-C--:B------:R-:W-:Y:S01]  /*1c0d0*/  FMUL.FTZ R184, R184, R2.reuse ;  /* 0x00000002b8b87220 */ /* 0x080fe20000410000 */
[----:B------:R-:W-:Y:S02]  /*1c0e0*/  MUFU.EX2 R10, R185 ;  /* 0x000000b9000a7308 */ /* 0x000fe40000000800 */
        /* <DEDUP_REMOVED lines=13> */
[-CC-:B------:R-:W-:Y:S01]  /*1c1c0*/  FFMA.FTZ R177, R177, R2.reuse, -R181.reuse ;  /* 0x00000002b1b17223 */ /* 0x180fe200000108b5 */
[----:B------:R-:W1:Y:S01]  /*1c1d0*/  MUFU.EX2 R182, R182 ;  /* 0x000000b600b67308 */ /* 0x000e620000000800 */
[-CC-:B------:R-:W-:Y:S01]  /*1c1e0*/  FFMA.FTZ R178, R178, R2.reuse, -R181.reuse ;  /* 0x00000002b2b27223 */ /* 0x180fe200000108b5 */
[-CC-:B------:R-:W-:Y:S01]  /*1c1f0*/  FFMA.FTZ R179, R179, R2.reuse, -R181.reuse ;  /* 0x00000002b3b37223 */ /* 0x180fe200000108b5 */
[----:B------:R-:W-:-:S05]  /*1c200*/  FFMA.FTZ R187, R180, R2, -R181 ;  /* 0x00000002b4bb7223 */ /* 0x000fca00000108b5 */
[----:B------:R-:W2:Y:S08]  /*1c210*/  MUFU.EX2 R154, R154 ;  /* 0x0000009a009a7308 */ /* 0x000eb00000000800 */
[----:B------:R-:W3:Y:S01]  /*1c220*/  MUFU.EX2 R183, R183 ;  /* 0x000000b700b77308 */ /* 0x000ee20000000800 */
[----:B-1----:R-:W-:-:S07]  /*1c230*/  FFMA.FTZ R223, R10, R223, R182 ;  /* 0x000000df0adf7223 */ /* 0x002fce00000100b6 */
[----:B------:R-:W1:Y:S01]  /*1c240*/  MUFU.EX2 R155, R155 ;  /* 0x0000009b009b7308 */ /* 0x000e620000000800 */
[----:B--2---:R-:W-:-:S07]  /*1c250*/  FFMA.FTZ R221, R0, R221, R154 ;  /* 0x000000dd00dd7223 */ /* 0x004fce000001009a */
[----:B------:R-:W2:Y:S01]  /*1c260*/  MUFU.EX2 R5, R5 ;  /* 0x0000000500057308 */ /* 0x000ea20000000800 */
[----:B---3--:R-:W-:-:S07]  /*1c270*/  FADD.FTZ R180, R183, R223 ;  /* 0x000000dfb7b47221 */ /* 0x008fce0000010000 */
[----:B------:R-:W3:Y:S01]  /*1c280*/  MUFU.EX2 R158, R158 ;  /* 0x0000009e009e7308 */ /* 0x000ee20000000800 */
[----:B-1----:R-:W-:-:S07]  /*1c290*/  FADD.FTZ R181, R155, R221 ;  /* 0x000000dd9bb57221 */ /* 0x002fce0000010000 */
[----:B------:R-:W1:Y:S01]  /*1c2a0*/  MUFU.EX2 R152, R152 ;  /* 0x0000009800987308 */ /* 0x000e620000000800 */
[----:B--2---:R-:W-:-:S07]  /*1c2b0*/  FADD.FTZ R180, R5, R180 ;  /* 0x000000b405b47221 */ /* 0x004fce0000010000 */
        /* <DEDUP_REMOVED lines=49> */
[----:B---3--:R-:W-:Y:S01]  /*1c5d0*/  FADD.FTZ R181, R179, R181 ;  /* 0x000000b5b3b57221 */ /* 0x008fe20000010000 */
[----:B-1----:R-:W-:-:S03]  /*1c5e0*/  FADD.FTZ R223, R176, R180 ;  /* 0x000000b4b0df7221 */ /* 0x002fc60000010000 */
[----:B--2---:R-:W-:Y:S01]  /*1c5f0*/  FADD.FTZ R221, R187, R181 ;  /* 0x000000b5bbdd7221 */ /* 0x004fe20000010000 */
[----:B0-----:R-:W-:Y:S06]  /*1c600*/  @!P0 BRA `(.L_x_1794) ;  /* 0x0000000000048947 */ /* 0x001fec0003800000 */
[----:B------:R-:W-:Y:S01]  /*1c610*/  BPT.TRAP 0x1 ;  /* 0x000000040000795c */ /* 0x000fe20000300000 */
.L_x_1794:
[----:B------:R-:W2:Y:S04]  /*1c620*/  LDL R181, [R1+0x58] ;  /* 0x0000580001b57983 */ /* 0x000ea80000100800 */
[----:B------:R-:W3:Y:S01]  /*1c630*/  LDL.LU R180, [R1+0x4] ;  /* 0x0000040001b47983 */ /* 0x000ee20000300800 */
[----:B------:R-:W-:Y:S01]  /*1c640*/  F2FP.BF16.F32.PACK_AB R198, R152, R5 ;  /* 0x0000000598c6723e */ /* 0x000fe200000010ff */
[----:B------:R-:W-:Y:S01]  /*1c650*/  VIADD R11, R11, 0x30860 ;  /* 0x000308600b0b7836 */ /* 0x000fe20000000000 */
[----:B------:R-:W-:Y:S01]  /*1c660*/  F2FP.BF16.F32.PACK_AB R196, R183, R182 ;  /* 0x000000b6b7c4723e */ /* 0x000fe200000010ff */
[----:B------:R-:W-:Y:S01]  /*1c670*/  IMAD.MOV.U32 R228, RZ, RZ, R3 ;  /* 0x000000ffffe47224 */ /* 0x000fe200078e0003 */
[----:B------:R-:W-:Y:S01]  /*1c680*/  F2FP.BF16.F32.PACK_AB R197, R155, R154 ;  /* 0x0000009a9bc5723e */ /* 0x000fe200000010ff */
[----:B------:R-:W-:Y:S01]  /*1c690*/  IMAD.MOV.U32 R227, RZ, RZ, R4 ;  /* 0x000000ffffe37224 */ /* 0x000fe200078e0004 */
[----:B------:R-:W-:Y:S01]  /*1c6a0*/  PRMT R11, R186, 0x654, R11 ;  /* 0x00000654ba0b7816 */ /* 0x000fe2000000000b */
[----:B------:R-:W-:Y:S01]  /*1c6b0*/  IMAD.MOV.U32 R5, RZ, RZ, R202 ;  /* 0x000000ffff057224 */ /* 0x000fe200078e00ca */
[----:B------:R-:W-:-:S02]  /*1c6c0*/  F2FP.BF16.F32.PACK_AB R199, R159, R158 ;  /* 0x0000009e9fc7723e */ /* 0x000fc400000010ff */
[----:B------:R0:W-:Y:S01]  /*1c6d0*/  SYNCS.ARRIVE.TRANS64.RED.A1T0 RZ, [R11+URZ], RZ ;  /* 0x000000ff0bff79a7 */ /* 0x0001e2000810043f */
[----:B------:R-:W-:Y:S02]  /*1c6e0*/  F2FP.BF16.F32.PACK_AB R192, R156, R153 ;  /* 0x000000999cc0723e */ /* 0x000fe400000010ff */
[----:B------:R-:W-:Y:S02]  /*1c6f0*/  F2FP.BF16.F32.PACK_AB R193, R163, R162 ;  /* 0x000000a2a3c1723e */ /* 0x000fe400000010ff */
[----:B------:R-:W-:Y:S02]  /*1c700*/  F2FP.BF16.F32.PACK_AB R194, R160, R157 ;  /* 0x0000009da0c2723e */ /* 0x000fe400000010ff */
[----:B------:R-:W-:Y:S01]  /*1c710*/  F2FP.BF16.F32.PACK_AB R195, R167, R166 ;  /* 0x000000a6a7c3723e */ /* 0x000fe200000010ff */
[----:B0-----:R-:W-:Y:S01]  /*1c720*/  IMAD.MOV.U32 R11, RZ, RZ, R218 ;  /* 0x000000ffff0b7224 */ /* 0x001fe200078e00da */
[----:B------:R-:W-:Y:S02]  /*1c730*/  F2FP.BF16.F32.PACK_AB R188, R161, R164 ;  /* 0x000000a4a1bc723e */ /* 0x000fe400000010ff */
[----:B------:R-:W-:-:S02]  /*1c740*/  F2FP.BF16.F32.PACK_AB R189, R171, R170 ;  /* 0x000000aaabbd723e */ /* 0x000fc400000010ff */
[----:B------:R-:W-:Y:S02]  /*1c750*/  F2FP.BF16.F32.PACK_AB R190, R168, R165 ;  /* 0x000000a5a8be723e */ /* 0x000fe400000010ff */
[----:B------:R-:W-:Y:S02]  /*1c760*/  F2FP.BF16.F32.PACK_AB R191, R175, R174 ;  /* 0x000000aeafbf723e */ /* 0x000fe400000010ff */
[----:B------:R-:W-:Y:S02]  /*1c770*/  F2FP.BF16.F32.PACK_AB R184, R172, R169 ;  /* 0x000000a9acb8723e */ /* 0x000fe400000010ff */
[----:B------:R-:W-:Y:S02]  /*1c780*/  F2FP.BF16.F32.PACK_AB R185, R178, R177 ;  /* 0x000000b1b2b9723e */ /* 0x000fe400000010ff */
[----:B------:R-:W-:Y:S02]  /*1c790*/  F2FP.BF16.F32.PACK_AB R186, R176, R173 ;  /* 0x000000adb0ba723e */ /* 0x000fe400000010ff */
[----:B------:R-:W-:Y:S01]  /*1c7a0*/  F2FP.BF16.F32.PACK_AB R187, R187, R179 ;  /* 0x000000b3bbbb723e */ /* 0x000fe200000010ff */
[C---:B---3--:R-:W-:Y:S01]  /*1c7b0*/  VIADD R152, R180.reuse, 0xffffffff ;  /* 0xffffffffb4987836 */ /* 0x048fe20000000000 */
[----:B--2---:R-:W-:-:S04]  /*1c7c0*/  ISETP.GT.AND P1, PT, R180, R181, PT ;  /* 0x000000b5b400720c */ /* 0x004fc80003f24270 */
[----:B------:R0:W-:Y:S09]  /*1c7d0*/  STL [R1+0x4], R152 ;  /* 0x0000049801007387 */ /* 0x0001f20000100800 */
[----:B------:R-:W-:Y:S05]  /*1c7e0*/  @P1 BRA `(.L_x_1795) ;  /* 0xffffffd800a01947 */ /* 0x000fea000383ffff */
[----:B------:R-:W-:Y:S05]  /*1c7f0*/  BSYNC B1 ;  /* 0x0000000000017941 */ /* 0x000fea0003800000 */
.L_x_1782:
[----:B------:R-:W-:-:S07]  /*1c800*/  IMAD.MOV.U32 R5, RZ, RZ, R152 ;  /* 0x000000ffff057224 */ /* 0x000fce00078e0098 */
.L_x_1781:
[----:B------:R-:W-:Y:S05]  /*1c810*/  BSYNC B0 ;  /* 0x0000000000007941 */ /* 0x000fea0003800000 */
.L_x_1780:
[----:B------:R-:W2:Y:S01]  /*1c820*/  LDL R11, [R1+0x7c] ;  /* 0x00007c00010b7983 */ /* 0x000ea20000100800 */
[----:B------:R-:W-:Y:S01]  /*1c830*/  BSSY B0, `(.L_x_1796) ;  /* 0x0000325000007945 */ /* 0x000fe20003800000 */
[----:B--2---:R-:W-:-:S13]  /*1c840*/  ISETP.GE.AND P1, PT, R5, R11, PT ;  /* 0x0000000b0500720c */ /* 0x004fda0003f26270 */
[----:B------:R-:W-:Y:S05]  /*1c850*/  @!P1 BRA `(.L_x_1797) ;  /* 0x0000003000889947 */ /* 0x000fea0003800000 */
[----:B------:R-:W-:Y:S02]  /*1c860*/  IMAD.MOV.U32 R228, RZ, RZ, R3 ;  /* 0x000000ffffe47224 */ /* 0x000fe400078e0003 */
[----:B------:R-:W-:Y:S02]  /*1c870*/  IMAD.MOV.U32 R227, RZ, RZ, R4 ;  /* 0x000000ffffe37224 */ /* 0x000fe400078e0004 */
[----:B------:R-:W-:Y:S02]  /*1c880*/  IMAD.MOV.U32 R222, RZ, RZ, R218 ;  /* 0x000000ffffde7224 */ /* 0x000fe400078e00da */
[----:B------:R-:W-:-:S07]  /*1c890*/  IMAD.MOV.U32 R11, RZ, RZ, R202 ;  /* 0x000000ffff0b7224 */ /* 0x000fce00078e00ca */
.L_x_1818:
[----:B------:R-:W-:-:S04]  /*1c8a0*/  ISETP.NE.AND P1, PT, R11, 0x1, PT ;  /* 0x000000010b00780c */ /* 0x000fc80003f25270 */
[----:B------:R-:W-:-:S04]  /*1c8b0*/  SEL R218, RZ, 0x1, P1 ;  /* 0x00000001ffda7807 */ /* 0x000fc80000800000 */
[----:B------:R-:W-:Y:S01]  /*1c8c0*/  LOP3.LUT R218, R222, R218, RZ, 0x3c, !PT ;  /* 0x000000dadeda7212 */ /* 0x000fe200078e3cff */
[----:B------:R-:W-:Y:S06]  /*1c8d0*/  @!P0 BRA `(.L_x_1798) ;  /* 0x0000000000048947 */ /* 0x000fec0003800000 */
[----:B------:R-:W-:Y:S01]  /*1c8e0*/  BPT.TRAP 0x1 ;  /* 0x000000040000795c */ /* 0x000fe20000300000 */
.L_x_1798:
[----:B------:R-:W-:Y:S01]  /*1c8f0*/  VIADD R202, R11, 0x1 ;  /* 0x000000010bca7836 */ /* 0x000fe20000000000 */
[----:B------:R-:W-:-:S04]  /*1c900*/  SHF.L.U32 R2, R218, 0x1f, RZ ;  /* 0x0000001fda027819 */ /* 0x000fc800000006ff */
[----:B------:R-:W-:-:S04]  /*1c910*/  ISETP.NE.AND P1, PT, R202, 0x2, PT ;  /* 0x00000002ca00780c */ /* 0x000fc80003f25270 */
[----:B------:R-:W-:-:S05]  /*1c920*/  SEL R202, R202, RZ, P1 ;  /* 0x000000ffcaca7207 */ /* 0x000fca0000800000 */
[----:B------:R-:W-:-:S04]  /*1c930*/  IMAD R4, R202, 0x8, R17 ;  /* 0x00000008ca047824 */ /* 0x000fc800078e0211 */
[----:B------:R1:W2:Y:S01]  /*1c940*/  SYNCS.PHASECHK.TRANS64.TRYWAIT P1, [R4+URZ+0x30830], R2 ;  /* 0x03083002040075a7 */ /* 0x0002a2000802017f */
[----:B------:R-:W-:Y:S05]  /*1c950*/  @!P0 BRA `(.L_x_1799) ;  /* 0x0000000000048947 */ /* 0x000fea0003800000 */
[----:B------:R-:W-:Y:S01]  /*1c960*/  BPT.TRAP 0x1 ;  /* 0x000000040000795c */ /* 0x000fe20000300000 */
.L_x_1799:
[----:B------:R-:W3:Y:S01]  /*1c970*/  LDL R3, [R1+0x54] ;  /* 0x0000540001037983 */ /* 0x000ee20000100800 */
[----:B------:R-:W-:Y:S01]  /*1c980*/  BSSY B1, `(.L_x_1800) ;  /* 0x0000007000017945 */ /* 0x000fe20003800000 */
[----:B---3--:R-:W-:-:S04]  /*1c990*/  IMAD R156, R202, 0x800, R3 ;  /* 0x00000800ca9c7824 */ /* 0x008fc800078e0203 */
[C---:B------:R-:W-:Y:S02]  /*1c9a0*/  VIADD R154, R156.reuse, 0x2 ;  /* 0x000000029c9a7836 */ /* 0x040fe40000000000 */
[----:B------:R-:W-:Y:S01]  /*1c9b0*/  VIADD R153, R156, 0x4 ;  /* 0x000000049c997836 */ /* 0x000fe20000000000 */
[----:B--2---:R-:W-:Y:S06]  /*1c9c0*/  @P1 BRA `(.L_x_1801) ;  /* 0x0000000000081947 */ /* 0x004fec0003800000 */
[----:B------:R-:W2:Y:S02]  /*1c9d0*/  SYNCS.PHASECHK.TRANS64.TRYWAIT P1, [R4+URZ+0x30830], R2 ;  /* 0x03083002040075a7 */ /* 0x000ea4000802017f */
[----:B--2---:R-:W-:Y:S05]  /*1c9e0*/  @!P1 BRA `(.L_x_1802) ;  /* 0x0000012c00389947 */ /* 0x004fea0003800000 */
.L_x_1801:
[----:B------:R-:W-:Y:S05]  /*1c9f0*/  BSYNC B1 ;  /* 0x0000000000017941 */ /* 0x000fea0003800000 */
.L_x_1800:
[----:B------:R-:W-:Y:S04]  /*1ca00*/  STL.64 [R1+0x100], R22 ;  /* 0x0001001601007387 */ /* 0x000fe80000100a00 */
[----:B------:R-:W-:Y:S04]  /*1ca10*/  STL [R1+0xf8], R11 ;  /* 0x0000f80b01007387 */ /* 0x000fe80000100800 */
[----:B------:R3:W-:Y:S04]  /*1ca20*/  STL.64 [R1+0xf0], R18 ;  /* 0x0000f01201007387 */ /* 0x0007e80000100a00 */
[----:B---3--:R-:W3:Y:S04]  /*1ca30*/  LDL.64 R18, [R1+0x38] ;  /* 0x0000380001127983 */ /* 0x008ee80000100a00 */
[----:B------:R4:W-:Y:S04]  /*1ca40*/  STL.64 [R1+0xe8], R16 ;  /* 0x0000e81001007387 */ /* 0x0009e80000100a00 */
[----:B----4-:R-:W4:Y:S04]  /*1ca50*/  LDL.64 R16, [R1+0x30] ;  /* 0x0000300001107983 */ /* 0x010f280000100a00 */
[----:B------:R0:W-:Y:S04]  /*1ca60*/  STL.64 [R1+0xe0], R4 ;  /* 0x0000e00401007387 */ /* 0x0001e80000100a00 */
[----:B------:R-:W3:Y:S01]  /*1ca70*/  LDL.64 R22, [R1+0x40] ;  /* 0x0000400001167983 */ /* 0x000ee20000100a00 */
[----:B-12---:R-:W-:-:S05]  /*1ca80*/  IMAD.MOV.U32 R2, RZ, RZ, R156 ;  /* 0x000000ffff027224 */ /* 0x006fca00078e009c */
[----:B------:R-:W-:Y:S01]  /*1ca90*/  R2UR UR6, R2 ;  /* 0x00000000020672ca */ /* 0x000fe200000e0000 */
[----:B------:R-:W-:Y:S01]  /*1caa0*/  IMAD.MOV.U32 R2, RZ, RZ, R154 ;  /* 0x000000ffff027224 */ /* 0x000fe200078e009a */
[----:B0-----:R-:W2:Y:S01]  /*1cab0*/  LDL.64 R4, [R1+0x28] ;  /* 0x0000280001047983 */ /* 0x001ea20000100a00 */
[----:B------:R-:W-:Y:S02]  /*1cac0*/  VIADD R152, R156, 0x6 ;  /* 0x000000069c987836 */ /* 0x000fe40000000000 */
[----:B------:R-:W-:Y:S01]  /*1cad0*/  IMAD.MOV.U32 R3, RZ, RZ, 0x40000040 ;  /* 0x40000040ff037424 */ /* 0x000fe200078e00ff */
[----:B------:R-:W-:Y:S01]  /*1cae0*/  R2UR UR4, R2 ;  /* 0x00000000020472ca */ /* 0x000fe200000e0000 */
[----:B------:R-:W-:Y:S01]  /*1caf0*/  IMAD.MOV.U32 R2, RZ, RZ, R153 ;  /* 0x000000ffff027224 */ /* 0x000fe200078e0099 */
[----:B------:R-:W-:Y:S01]  /*1cb00*/  R2UR UR10, R152 ;  /* 0x00000000980a72ca */ /* 0x000fe200000e0000 */
[----:B------:R-:W-:Y:S01]  /*1cb10*/  IMAD.MOV.U32 R153, RZ, RZ, 0x40000040 ;  /* 0x40000040ff997424 */ /* 0x000fe200078e00ff */
[----:B------:R-:W-:-:S02]  /*1cb20*/  R2UR UR7, R3 ;  /* 0x00000000030772ca */ /* 0x000fc400000e0000 */
[----:B------:R-:W-:Y:S01]  /*1cb30*/  R2UR UR8, R2 ;  /* 0x00000000020872ca */ /* 0x000fe200000e0000 */
[----:B------:R-:W-:Y:S01]  /*1cb40*/  VIADD R2, R156, 0x200 ;  /* 0x000002009c027836 */ /* 0x000fe20000000000 */
[----:B------:R-:W-:Y:S01]  /*1cb50*/  R2UR UR11, R153 ;  /* 0x00000000990b72ca */ /* 0x000fe200000e0000 */
[----:B------:R-:W-:Y:S01]  /*1cb60*/  FMUL.FTZ R24, R24, R10 ;  /* 0x0000000a18187220 */ /* 0x000fe20000410000 */
[C---:B------:R-:W-:Y:S02]  /*1cb70*/  R2UR UR5, R3.reuse ;  /* 0x00000000030572ca */ /* 0x040fe400000e0000 */
[----:B------:R-:W-:Y:S01]  /*1cb80*/  R2UR UR14, R2 ;  /* 0x00000000020e72ca */ /* 0x000fe200000e0000 */
[----:B------:R-:W-:Y:S01]  /*1cb90*/  VIADD R2, R156, 0x206 ;  /* 0x000002069c027836 */ /* 0x000fe20000000000 */
[----:B------:R-:W-:-:S04]  /*1cba0*/  R2UR UR9, R3 ;  /* 0x00000000030972ca */ /* 0x000fc800000e0000 */
[----:B------:R-:W-:Y:S01]  /*1cbb0*/  R2UR UR26, R2 ;  /* 0x00000000021a72ca */ /* 0x000fe200000e0000 */
[----:B------:R-:W-:Y:S02]  /*1cbc0*/  VIADD R2, R156, 0x404 ;  /* 0x000004049c027836 */ /* 0x000fe40000000000 */
[----:B------:R-:W-:-:S03]  /*1cbd0*/  MOV R152, UR11 ;  /* 0x0000000b00987c02 */ /* 0x000fc60008000f00 */
[----:B------:R-:W-:Y:S01]  /*1cbe0*/  R2UR UR38, R2 ;  /* 0x00000000022672ca */ /* 0x000fe200000e0000 */
[----:B------:R-:W-:-:S05]  /*1cbf0*/  VIADD R2, R156, 0x600 ;  /* 0x000006009c027836 */ /* 0x000fca0000000000 */
[----:B------:R-:W-:Y:S01]  /*1cc00*/  R2UR UR46, R2 ;  /* 0x00000000022e72ca */ /* 0x000fe200000e0000 */
[----:B------:R-:W-:Y:S01]  /*1cc10*/  VIADD R2, R156, 0x606 ;  /* 0x000006069c027836 */ /* 0x000fe20000000000 */
[----:B------:R0:W-:Y:S01]  /*1cc20*/  STL [R1+0x14], R152 ;  /* 0x0000149801007387 */ /* 0x0001e20000100800 */
[----:B------:R-:W-:Y:S01]  /*1cc30*/  R2UR UR15, R3 ;  /* 0x00000000030f72ca */ /* 0x000fe200000e0000 */
[-C--:B------:R-:W-:Y:S01]  /*1cc40*/  FMUL.FTZ R25, R25, R10.reuse ;  /* 0x0000000a19197220 */ /* 0x080fe20000410000 */
[C---:B------:R-:W-:Y:S01]  /*1cc50*/  R2UR UR27, R3.reuse ;  /* 0x00000000031b72ca */ /* 0x040fe200000e0000 */
[-C--:B------:R-:W-:Y:S01]  /*1cc60*/  FMUL.FTZ R28, R28, R10.reuse ;  /* 0x0000000a1c1c7220 */ /* 0x080fe20000410000 */
[----:B------:R-:W-:Y:S01]  /*1cc70*/  R2UR UR39, R3 ;  /* 0x00000000032772ca */ /* 0x000fe200000e0000 */
[-C--:B------:R-:W-:Y:S01]  /*1cc80*/  FMUL.FTZ R29, R29, R10.reuse ;  /* 0x0000000a1d1d7220 */ /* 0x080fe20000410000 */
[----:B------:R-:W-:Y:S01]  /*1cc90*/  R2UR UR47, R3 ;  /* 0x00000000032f72ca */ /* 0x000fe200000e0000 */
[-C--:B------:R-:W-:Y:S01]  /*1cca0*/  FMUL.FTZ R32, R32, R10.reuse ;  /* 0x0000000a20207220 */ /* 0x080fe20000410000 */
[----:B------:R-:W-:Y:S01]  /*1ccb0*/  R2UR UR58, R2 ;  /* 0x00000000023a72ca */ /* 0x000fe200000e0000 */
[-C--:B------:R-:W-:Y:S01]  /*1ccc0*/  FMUL.FTZ R33, R33, R10.reuse ;  /* 0x0000000a21217220 */ /* 0x080fe20000410000 */
[----:B------:R-:W-:Y:S01]  /*1ccd0*/  R2UR UR59, R3 ;  /* 0x00000000033b72ca */ /* 0x000fe200000e0000 */
[-C--:B------:R-:W-:Y:S01]  /*1cce0*/  FMUL.FTZ R36, R36, R10.reuse ;  /* 0x0000000a24247220 */ /* 0x080fe20000410000 */
[----:B------:R-:W2:Y:S01]  /*1ccf0*/  LDL.64 R2, [R1+0x20] ;  /* 0x0000200001027983 */ /* 0x000ea20000100a00 */
        /* <DEDUP_REMOVED lines=56> */
[----:B------:R-:W-:-:S02]  /*1d080*/  FMUL.FTZ R149, R149, R10 ;  /* 0x0000000a95957220 */ /* 0x000fc40000410000 */
[----:B------:R-:W2:Y:S01]  /*1d090*/  LDL.LU R10, [R1+0x14] ;  /* 0x00001400010a7983 */ /* 0x000ea20000300800 */
[C---:B------:R-:W-:Y:S02]  /*1d0a0*/  VIADD R154, R156.reuse, 0x204 ;  /* 0x000002049c9a7836 */ /* 0x040fe40000000000 */
[----:B0-----:R-:W-:-:S03]  /*1d0b0*/  VIADD R152, R156, 0x202 ;  /* 0x000002029c987836 */ /* 0x001fc60000000000 */
[----:B------:R-:W-:Y:S01]  /*1d0c0*/  R2UR UR22, R154 ;  /* 0x000000009a1672ca */ /* 0x000fe200000e0000 */
[----:B------:R-:W-:Y:S01]  /*1d0d0*/  VIADD R154, R156, 0x400 ;  /* 0x000004009c9a7836 */ /* 0x000fe20000000000 */
[----:B------:R-:W-:Y:S01]  /*1d0e0*/  R2UR UR18, R152 ;  /* 0x00000000981272ca */ /* 0x000fe200000e0000 */
[----:B------:R-:W-:-:S03]  /*1d0f0*/  VIADD R152, R156, 0x402 ;  /* 0x000004029c987836 */ /* 0x000fc60000000000 */
[----:B------:R-:W-:Y:S01]  /*1d100*/  R2UR UR30, R154 ;  /* 0x000000009a1e72ca */ /* 0x000fe200000e0000 */
[----:B------:R-:W-:Y:S01]  /*1d110*/  VIADD R154, R156, 0x406 ;  /* 0x000004069c9a7836 */ /* 0x000fe20000000000 */
[----:B------:R-:W-:Y:S01]  /*1d120*/  MOV R11, UR10 ;  /* 0x0000000a000b7c02 */ /* 0x000fe20008000f00 */
[----:B------:R-:W-:Y:S01]  /*1d130*/  UMOV UR10, UR4 ;  /* 0x00000004000a7c82 */ /* 0x000fe20008000000 */
[----:B------:R-:W-:Y:S01]  /*1d140*/  UMOV UR11, UR5 ;  /* 0x00000005000b7c82 */ /* 0x000fe20008000000 */
        /* <DEDUP_REMOVED lines=8> */
[C---:B------:R-:W-:Y:S02]  /*1d1d0*/  R2UR UR23, R155.reuse ;  /* 0x000000009b1772ca */ /* 0x040fe400000e0000 */
[----:B------:R-:W-:Y:S02]  /*1d1e0*/  R2UR UR31, R155 ;  /* 0x000000009b1f72ca */ /* 0x000fe400000e0000 */
[----:B------:R-:W-:Y:S02]  /*1d1f0*/  R2UR UR35, R153 ;  /* 0x00000000992372ca */ /* 0x000fe400000e0000 */
[----:B------:R-:W-:Y:S02]  /*1d200*/  R2UR UR43, R155 ;  /* 0x000000009b2b72ca */ /* 0x000fe400000e0000 */
[----:B------:R-:W-:-:S02]  /*1d210*/  R2UR UR50, R154 ;  /* 0x000000009a3272ca */ /* 0x000fc400000e0000 */
[----:B------:R-:W-:Y:S02]  /*1d220*/  R2UR UR51, R155 ;  /* 0x000000009b3372ca */ /* 0x000fe400000e0000 */
[----:B------:R-:W-:Y:S02]  /*1d230*/  R2UR UR54, R152 ;  /* 0x00000000983672ca */ /* 0x000fe400000e0000 */
[----:B------:R-:W-:Y:S02]  /*1d240*/  R2UR UR55, R153 ;  /* 0x00000000993772ca */ /* 0x000fe400000e0000 */
[----:B------:R-:W-:-:S06]  /*1d250*/  WARPGROUP.ARRIVE ;  /* 0x00000000000079c5 */ /* 0x000fcc0000000000 */
[----:B------:R-:W-:Y:S01]  /*1d260*/  HGMMA.64x64x16.F32.BF16 R152, gdesc[UR4], RZ, !UPT, gsb0 ;  /* 0x00e00000049879f0 */ /* 0x000fe2000c0018ff */
[----:B------:R-:W-:Y:S01]  /*1d270*/  UMOV UR6, UR8 ;  /* 0x0000000800067c82 */ /* 0x000fe20008000000 */
[----:B------:R-:W-:Y:S01]  /*1d280*/  UMOV UR7, UR9 ;  /* 0x0000000900077c82 */ /* 0x000fe20008000000 */
[----:B------:R-:W-:Y:S02]  /*1d290*/  WARPGROUP.DEPBAR.LE gsb0, 0x0 ;  /* 0x00008000000079c5 */ /* 0x000fe40000010000 */
[----:B------:R-:W-:Y:S01]  /*1d2a0*/  WARPGROUP.ARRIVE ;  /* 0x00000000000079c5 */ /* 0x000fe20000000000 */
[----:B---3--:R-:W-:Y:S02]  /*1d2b0*/  R2UR UR8, R22 ;  /* 0x00000000160872ca */ /* 0x008fe400000e0000 */
[----:B------:R-:W-:Y:S02]  /*1d2c0*/  R2UR UR9, R23 ;  /* 0x00000000170972ca */ /* 0x000fe400000e0000 */
        /* <DEDUP_REMOVED lines=8> */
[----:B----4-:R-:W-:Y:S01]  /*1d350*/  R2UR UR8, R16 ;  /* 0x00000000100872ca */ /* 0x010fe200000e0000 */
[----:B------:R0:W5:Y:S01]  /*1d360*/  LDL.LU R11, [R1+0xf8] ;  /* 0x0000f800010b7983 */ /* 0x0001620000300800 */
[----:B------:R-:W-:Y:S02]  /*1d370*/  R2UR UR9, R17 ;  /* 0x00000000110972ca */ /* 0x000fe400000e0000 */
[----:B--2---:R-:W-:Y:S01]  /*1d380*/  R2UR UR12, R4 ;  /* 0x00000000040c72ca */ /* 0x004fe200000e0000 */
[----:B------:R0:W5:Y:S01]  /*1d390*/  LDL.LU.64 R18, [R1+0xf0] ;  /* 0x0000f00001127983 */ /* 0x0001620000300a00 */
[----:B------:R-:W-:Y:S02]  /*1d3a0*/  R2UR UR13, R5 ;  /* 0x00000000050d72ca */ /* 0x000fe400000e0000 */
[----:B------:R-:W-:Y:S01]  /*1d3b0*/  R2UR UR16, R2 ;  /* 0x00000000021072ca */ /* 0x000fe200000e0000 */
[----:B------:R0:W5:Y:S01]  /*1d3c0*/  LDL.LU.64 R16, [R1+0xe8] ;  /* 0x0000e80001107983 */ /* 0x0001620000300a00 */
[----:B------:R-:W-:-:S02]  /*1d3d0*/  R2UR UR17, R3 ;  /* 0x00000000031172ca */ /* 0x000fc400000e0000 */
[----:B------:R-:W-:Y:S01]  /*1d3e0*/  R2UR UR20, R216 ;  /* 0x00000000d81472ca */ /* 0x000fe200000e0000 */
[----:B------:R0:W5:Y:S01]  /*1d3f0*/  LDL.LU.64 R4, [R1+0xe0] ;  /* 0x0000e00001047983 */ /* 0x0001620000300a00 */
[----:B------:R-:W-:Y:S01]  /*1d400*/  R2UR UR11, R10 ;  /* 0x000000000a0b72ca */ /* 0x000fe200000e0000 */
[----:B------:R-:W-:Y:S02]  /*1d410*/  WARPGROUP.DEPBAR.LE gsb0, 0x0 ;  /* 0x00008000000079c5 */ /* 0x000fe40000010000 */
[----:B------:R-:W-:-:S10]  /*1d420*/  WARPGROUP.ARRIVE ;  /* 0x00000000000079c5 */ /* 0x000fd40000000000 */
        /* <DEDUP_REMOVED lines=121> */
[----:B0-----:R-:W-:Y:S05]  /*1dbc0*/  @!P0 BRA `(.L_x_1803) ;  /* 0x0000000000048947 */ /* 0x001fea0003800000 */
[----:B------:R-:W-:Y:S01]  /*1dbd0*/  BPT.TRAP 0x1 ;  /* 0x000000040000795c */ /* 0x000fe20000300000 */
.L_x_1803:
[----:B------:R-:W-:Y:S01]  /*1dbe0*/  SHF.L.U32 R0, R222, 0x1f, RZ ;  /* 0x0000001fde007819 */ /* 0x000fe200000006ff */
[----:B-----5:R-:W-:-:S04]  /*1dbf0*/  IMAD R222, R11, 0x8, R17 ;  /* 0x000000080bde7824 */ /* 0x020fc800078e0211 */
[----:B------:R0:W1:Y:S01]  /*1dc00*/  SYNCS.PHASECHK.TRANS64.TRYWAIT P1, [R222+URZ+0x30850], R0 ;  /* 0x03085000de0075a7 */ /* 0x000062000802017f */
[----:B------:R-:W-:Y:S05]  /*1dc10*/  @!P0 BRA `(.L_x_1804) ;  /* 0x0000000000048947 */ /* 0x000fea0003800000 */
[----:B------:R-:W-:Y:S01]  /*1dc20*/  BPT.TRAP 0x1 ;  /* 0x000000040000795c */ /* 0x000fe20000300000 */
.L_x_1804:
[----:B------:R-:W-:Y:S04]  /*1dc30*/  BSSY B1, `(.L_x_1805) ;  /* 0x0000004000017945 */ /* 0x000fe80003800000 */
[----:B-1----:R-:W-:Y:S05]  /*1dc40*/  @P1 BRA `(.L_x_1806) ;  /* 0x0000000000081947 */ /* 0x002fea0003800000 */
[----:B------:R-:W1:Y:S02]  /*1dc50*/  SYNCS.PHASECHK.TRANS64.TRYWAIT P1, [R222+URZ+0x30850], R0 ;  /* 0x03085000de0075a7 */ /* 0x000e64000802017f */
[----:B-1----:R-:W-:Y:S05]  /*1dc60*/  @!P1 BRA `(.L_x_1807) ;  /* 0x0000011800ac9947 */ /* 0x002fea0003800000 */
.L_x_1806:
[----:B------:R-:W-:Y:S05]  /*1dc70*/  BSYNC B1 ;  /* 0x0000000000017941 */ /* 0x000fea0003800000 */
.L_x_1805:
        /* <DEDUP_REMOVED lines=37> */
.L_x_1808:
[----:B------:R-:W2:Y:S01]  /*1ded0*/  LDL R2, [R1] ;  /* 0x0000000001027983 */ /* 0x000ea20000100800 */
[----:B------:R-:W3:Y:S01]  /*1dee0*/  LDC R3, c[0x0][0x448] ;  /* 0x00011200ff037b82 */ /* 0x000ee20000000800 */
[----:B------:R-:W-:Y:S02]  /*1def0*/  ULDC UR5, c[0x0][0x9d8] ;  /* 0x0002760000057ab9 */ /* 0x000fe40000000800 */
[----:B------:R-:W4:Y:S04]  /*1df00*/  LDL R10, [R1+0x5c] ;  /* 0x00005c00010a7983 */ /* 0x000f280000100800 */
[----:B01----:R-:W4:Y:S01]  /*1df10*/  LDL R0, [R1+0x78] ;  /* 0x0000780001007983 */ /* 0x003f220000100800 */
[----:B------:R-:W0:Y:S03]  /*1df20*/  LDC R187, c[0x0][0x9e4] ;  /* 0x00027900ffbb7b82 */ /* 0x000e260000000800 */
[----:B------:R-:W5:Y:S01]  /*1df30*/  LDL R188, [R1+0xc] ;  /* 0x00000c0001bc7983 */ /* 0x000f620000100800 */
[----:B---3--:R-:W-:-:S13]  /*1df40*/  ISETP.NE.AND P1, PT, R3, 0x1, PT ;  /* 0x000000010300780c */ /* 0x008fda0003f25270 */
[----:B------:R-:W1:Y:S01]  /*1df50*/  @P1 LDC R3, c[0x0][0x44c] ;  /* 0x00011300ff031b82 */ /* 0x000e620000000800 */
        /* <DEDUP_REMOVED lines=26> */
[----:B----4-:R-:W-:-:S04]  /*1e100*/  IMAD.IADD R0, R0, 0x1, R10 ;  /* 0x0000000100007824 */ /* 0x010fc800078e020a */
[----:B-1----:R-:W-:-:S04]  /*1e110*/  @P1 IMAD.HI.U32 R3, R0, R3, RZ ;  /* 0x0000000300031227 */ /* 0x002fc800078e00ff */
[----:B------:R-:W-:Y:S01]  /*1e120*/  FMUL.FTZ R10, R153, UR5 ;  /* 0x00000005990a7c20 */ /* 0x000fe20008410000 */
[----:B------:R-:W-:Y:S01]  /*1e130*/  FMUL.FTZ R153, R157, UR5 ;  /* 0x000000059d997c20 */ /* 0x000fe20008410000 */
[----:B------:R-:W-:Y:S01]  /*1e140*/  FMUL.FTZ R157, R161, UR5 ;  /* 0x00000005a19d7c20 */ /* 0x000fe20008410000 */
[----:B-----5:R-:W-:Y:S01]  /*1e150*/  PRMT R4, R188, 0x654, R4 ;  /* 0x00000654bc047816 */ /* 0x020fe20000000004 */
[----:B------:R-:W-:Y:S01]  /*1e160*/  FMUL.FTZ R161, R163, UR5 ;  /* 0x00000005a3a17c20 */ /* 0x000fe20008410000 */
[----:B------:R-:W-:Y:S01]  /*1e170*/  FMUL.FTZ R163, R165, UR5 ;  /* 0x00000005a5a37c20 */ /* 0x000fe20008410000 */
[----:B--2---:R-:W-:Y:S01]  /*1e180*/  @P1 SHF.R.U32.HI R0, RZ, R2, R3 ;  /* 0x00000002ff001219 */ /* 0x004fe20000011603 */
[----:B------:R-:W-:Y:S01]  /*1e190*/  FMUL.FTZ R2, R152, UR5 ;  /* 0x0000000598027c20 */ /* 0x000fe20008410000 */
[----:B------:R-:W-:Y:S01]  /*1e1a0*/  FMUL.FTZ R152, R156, UR5 ;  /* 0x000000059c987c20 */ /* 0x000fe20008410000 */
[----:B------:R-:W-:Y:S01]  /*1e1b0*/  FMUL.FTZ R156, R160, UR5 ;  /* 0x00000005a09c7c20 */ /* 0x000fe20008410000 */
        /* <DEDUP_REMOVED lines=8> */
[----:B------:R2:W-:Y:S01]  /*1e240*/  SYNCS.ARRIVE.TRANS64.RED.A1T0 RZ, [R4+URZ], RZ ;  /* 0x000000ff04ff79a7 */ /* 0x0005e2000810043f */
[----:B------:R-:W-:Y:S01]  /*1e250*/  FMUL.FTZ R3, R154, UR5 ;  /* 0x000000059a037c20 */ /* 0x000fe20008410000 */
[----:B------:R-:W-:Y:S01]  /*1e260*/  FMUL.FTZ R170, R175, UR5 ;  /* 0x00000005afaa7c20 */ /* 0x000fe20008410000 */
[----:B------:R-:W-:Y:S01]  /*1e270*/  FMUL.FTZ R171, R178, UR5 ;  /* 0x00000005b2ab7c20 */ /* 0x000fe20008410000 */
[----:B------:R-:W-:Y:S01]  /*1e280*/  FMUL.FTZ R154, R158, UR5 ;  /* 0x000000059e9a7c20 */ /* 0x000fe20008410000 */
[----:B------:R-:W-:Y:S01]  /*1e290*/  FMUL.FTZ R178, R180, UR5 ;  /* 0x00000005b4b27c20 */ /* 0x000fe20008410000 */
[----:B------:R-:W-:Y:S01]  /*1e2a0*/  FMUL.FTZ R175, R182, UR5 ;  /* 0x00000005b6af7c20 */ /* 0x000fe20008410000 */
[----:B--2---:R-:W-:Y:S01]  /*1e2b0*/  IMAD.SHL.U32 R4, R5, 0x40, RZ ;  /* 0x0000004005047824 */ /* 0x004fe200078e00ff */
[----:B------:R-:W2:Y:S01]  /*1e2c0*/  MUFU.TANH R2, R2 ;  /* 0x0000000200027308 */ /* 0x000ea20000002400 */
[----:B------:R-:W-:-:S03]  /*1e2d0*/  ULDC UR5, c[0x0][0x9e0] ;  /* 0x0002780000057ab9 */ /* 0x000fc60000000800 */
[----:B------:R-:W-:-:S04]  /*1e2e0*/  IADD3 R182, -R225, 0x1, -R4 ;  /* 0x00000001e1b67810 */ /* 0x000fc80007ffe904 */
[----:B------:R-:W4:Y:S01]  /*1e2f0*/  MUFU.TANH R10, R10 ;  /* 0x0000000a000a7308 */ /* 0x000f220000002400 */
[----:B------:R-:W-:-:S07]  /*1e300*/  IADD3 R182, -R219, R182, R220 ;  /* 0x000000b6dbb67210 */ /* 0x000fce0007ffe1dc */
[----:B------:R-:W0:Y:S01]  /*1e310*/  MUFU.TANH R3, R3 ;  /* 0x0000000300037308 */ /* 0x000e220000002400 */
        /* <DEDUP_REMOVED lines=20> */
[--C-:B-1----:R-:W-:Y:S02]  /*1e460*/  IMAD.IADD R181, R183, 0x1, R186.reuse ;  /* 0x00000001b7b57824 */ /* 0x102fe400078e02ba */
[----:B------:R-:W-:Y:S01]  /*1e470*/  IMAD.IADD R180, R182, 0x1, R186 ;  /* 0x00000001b6b47824 */ /* 0x000fe200078e02ba */
[----:B--234-:R-:W-:Y:S06]  /*1e480*/  @!P5 BRA `(.L_x_1809) ;  /* 0x000000000060d947 */ /* 0x01cfec0003800000 */
        /* <DEDUP_REMOVED lines=13> */
.L_x_1811:
[----:B------:R-:W-:Y:S02]  /*1e560*/  ULDC UR4, c[0x0][0x9e4] ;  /* 0x0002790000047ab9 */ /* 0x000fe40000000800 */
[----:B------:R-:W-:-:S05]  /*1e570*/  IMAD.U32 R187, RZ, RZ, UR4 ;  /* 0x00000004ffbb7e24 */ /* 0x000fca000f8e00ff */
[----:B------:R-:W-:-:S13]  /*1e580*/  ISETP.NE.AND P1, PT, R187, 0x1, PT ;  /* 0x00000001bb00780c */ /* 0x000fda0003f25270 */
[----:B------:R-:W1:Y:S02]  /*1e590*/  @P1 LDC.64 R158, c[0x0][0x9e8] ;  /* 0x00027a00ff9e1b82 */ /* 0x000e640000000a00 */
[----:B-1----:R-:W-:-:S05]  /*1e5a0*/  @P1 IMAD.HI.U32 R158, R186, R158, RZ ;  /* 0x0000009eba9e1227 */ /* 0x002fca00078e00ff */
[----:B------:R-:W-:-:S07]  /*1e5b0*/  @P1 SHF.R.U32.HI R186, RZ, R159, R158 ;  /* 0x0000009fffba1219 */ /* 0x000fce000001169e */
.L_x_1812:
[----:B------:R-:W-:Y:S05]  /*1e5c0*/  BSYNC B1 ;  /* 0x0000000000017941 */ /* 0x000fea0003800000 */
.L_x_1810:
[----:B------:R-:W-:-:S04]  /*1e5d0*/  IMAD R186, R186, R187, -R4 ;  /* 0x000000bbbaba7224 */ /* 0x000fc800078e0a04 */
[----:B------:R-:W-:-:S05]  /*1e5e0*/  IMAD.IADD R186, R186, 0x1, -R225 ;  /* 0x00000001baba7824 */ /* 0x000fca00078e0ae1 */
[----:B------:R-:W-:Y:S02]  /*1e5f0*/  VIMNMX R180, R180, R186, !PT ;  /* 0x000000bab4b47248 */ /* 0x000fe40007fe0100 */
[----:B------:R-:W-:-:S07]  /*1e600*/  VIADDMNMX R181, R186, R187, R181, PT ;  /* 0x000000bbbab57246 */ /* 0x000fce00038001b5 */
.L_x_1809:
[----:B------:R-:W-:Y:S01]  /*1e610*/  ISETP.GT.AND P1, PT, R5, -0x1, PT ;  /* 0xffffffff0500780c */ /* 0x000fe20003f24270 */
[----:B------:R-:W1:Y:S03]  /*1e620*/  SHFL.IDX PT, R0, R0, 0x1, 0x1c1f ;  /* 0x003c1f0000007f89 */ /* 0x000e6600000e0000 */
[C---:B------:R-:W-:Y:S02]  /*1e630*/  ISETP.GT.AND P2, PT, R180.reuse, RZ, P1 ;  /* 0x000000ffb400720c */ /* 0x040fe40000f44270 */
[C---:B------:R-:W-:Y:S02]  /*1e640*/  ISETP.GT.AND P4, PT, R180.reuse, 0x1, P1 ;  /* 0x00000001b400780c */ /* 0x040fe40000f84270 */
[----:B------:R-:W-:Y:S02]  /*1e650*/  ISETP.LT.OR P3, PT, R181, 0x1, P2 ;  /* 0x00000001b500780c */ /* 0x000fe40001761670 */
[----:B------:R-:W-:-:S02]  /*1e660*/  ISETP.GT.AND P2, PT, R180, 0x8, P1 ;  /* 0x00000008b400780c */ /* 0x000fc40000f44270 */
[----:B------:R-:W-:Y:S02]  /*1e670*/  FSEL R158, R2, -INF , !P3 ;  /* 0xff800000029e7808 */ /* 0x000fe40005800000 */
[----:B------:R-:W-:Y:S02]  /*1e680*/  ISETP.GT.AND P3, PT, R180, 0x9, P1 ;  /* 0x00000009b400780c */ /* 0x000fe40000f64270 */
[C---:B------:R-:W-:Y:S02]  /*1e690*/  ISETP.LT.OR P4, PT, R181.reuse, 0x2, P4 ;  /* 0x00000002b500780c */ /* 0x040fe40002781670 */
[C---:B------:R-:W-:Y:S02]  /*1e6a0*/  ISETP.LT.OR P2, PT, R181.reuse, 0x9, P2 ;  /* 0x00000009b500780c */ /* 0x040fe40001741670 */
[----:B------:R-:W-:Y:S02]  /*1e6b0*/  ISETP.LT.OR P3, PT, R181, 0xa, P3 ;  /* 0x0000000ab500780c */ /* 0x000fe40001f61670 */
[----:B------:R-:W-:-:S02]  /*1e6c0*/  FSEL R10, R10, -INF , !P4 ;  /* 0xff8000000a0a7808 */ /* 0x000fc40006000000 */
[----:B0-----:R-:W-:Y:S01]  /*1e6d0*/  FSEL R159, R152, -INF , !P2 ;  /* 0xff800000989f7808 */ /* 0x001fe20005000000 */
        /* <DEDUP_REMOVED lines=53> */
.L_x_1815:
[----:B------:R-:W-:Y:S02]  /*1ea30*/  ULDC UR4, c[0x0][0x9e4] ;  /* 0x0002790000047ab9 */ /* 0x000fe40000000800 */
[----:B------:R-:W-:-:S05]  /*1ea40*/  IMAD.U32 R2, RZ, RZ, UR4 ;  /* 0x00000004ff027e24 */ /* 0x000fca000f8e00ff */
[----:B------:R-:W-:-:S13]  /*1ea50*/  ISETP.NE.AND P2, PT, R2, 0x1, PT ;  /* 0x000000010200780c */ /* 0x000fda0003f45270 */
[----:B------:R-:W0:Y:S02]  /*1ea60*/  @P2 LDC.64 R152, c[0x0][0x9e8] ;  /* 0x00027a00ff982b82 */ /* 0x000e240000000a00 */
[----:B0-----:R-:W-:-:S05]  /*1ea70*/  @P2 IMAD.HI.U32 R152, R0, R152, RZ ;  /* 0x0000009800982227 */ /* 0x001fca00078e00ff */
[----:B------:R-:W-:-:S07]  /*1ea80*/  @P2 SHF.R.U32.HI R0, RZ, R153, R152 ;  /* 0x00000099ff002219 */ /* 0x000fce0000011698 */
.L_x_1816:
[----:B------:R-:W-:Y:S05]  /*1ea90*/  BSYNC B1 ;  /* 0x0000000000017941 */ /* 0x000fea0003800000 */
.L_x_1814:
[----:B------:R-:W-:-:S04]  /*1eaa0*/  IMAD R0, R0, R2, -R4 ;  /* 0x0000000200007224 */ /* 0x000fc800078e0a04 */
[----:B------:R-:W-:-:S05]  /*1eab0*/  IMAD.IADD R0, R0, 0x1, -R225 ;  /* 0x0000000100007824 */ /* 0x000fca00078e0ae1 */
[----:B------:R-:W-:Y:S02]  /*1eac0*/  VIMNMX R182, R182, R0, !PT ;  /* 0x00000000b6b67248 */ /* 0x000fe40007fe0100 */
[----:B------:R-:W-:-:S07]  /*1ead0*/  VIADDMNMX R183, R0, R2, R183, PT ;  /* 0x0000000200b77246 */ /* 0x000fce00038001b7 */
.L_x_1813:
        /* <DEDUP_REMOVED lines=28> */
[C---:B------:R-:W-:Y:S02]  /*1eca0*/  ISETP.LT.OR P2, PT, R183.reuse, 0x11, P2 ;  /* 0x00000011b700780c */ /* 0x040fe40001741670 */
[----:B------:R-:W-:Y:S02]  /*1ecb0*/  ISETP.LT.OR P3, PT, R183, 0x12, P3 ;  /* 0x00000012b700780c */ /* 0x000fe40001f61670 */
[----:B------:R-:W-:-:S02]  /*1ecc0*/  LOP3.LUT R16, R16, 0xffff7fff, RZ, 0xc0, !PT ;  /* 0xffff7fff10107812 */ /* 0x000fc400078ec0ff */
[----:B------:R-:W-:Y:S02]  /*1ecd0*/  FMNMX.FTZ R0, R178, R0, !PT ;  /* 0x00000000b2007209 */ /* 0x000fe40007810000 */
[----:B------:R-:W-:Y:S02]  /*1ece0*/  FSEL R155, R155, -INF , !P4 ;  /* 0xff8000009b9b7808 */ /* 0x000fe40006000000 */
[----:B------:R-:W-:Y:S02]  /*1ecf0*/  FSEL R160, R160, -INF , !P2 ;  /* 0xff800000a0a07808 */ /* 0x000fe40005000000 */
[----:B------:R-:W-:Y:S02]  /*1ed00*/  FSEL R161, R161, -INF , !P3 ;  /* 0xff800000a1a17808 */ /* 0x000fe40005800000 */
[C---:B------:R-:W-:Y:S02]  /*1ed10*/  ISETP.GT.AND P4, PT, R182.reuse, 0x18, P1 ;  /* 0x00000018b600780c */ /* 0x040fe40000f84270 */
[----:B------:R-:W-:-:S02]  /*1ed20*/  ISETP.GT.AND P2, PT, R182, 0x19, P1 ;  /* 0x00000019b600780c */ /* 0x000fc40000f44270 */
[----:B------:R-:W-:Y:S02]  /*1ed30*/  ISETP.GT.AND P3, PT, R182, 0x20, P1 ;  /* 0x00000020b600780c */ /* 0x000fe40000f64270 */
[----:B------:R-:W-:Y:S02]  /*1ed40*/  @P0 LOP3.LUT R16, R16, 0x8000, RZ, 0xfc, !PT ;  /* 0x0000800010100812 */ /* 0x000fe400078efcff */
[----:B------:R-:W-:Y:S02]  /*1ed50*/  ISETP.GT.AND P0, PT, R182, RZ, P1 ;  /* 0x000000ffb600720c */ /* 0x000fe40000f04270 */
[----:B------:R-:W-:Y:S02]  /*1ed60*/  FMNMX.FTZ R0, R179, R0, !PT ;  /* 0x00000000b3007209 */ /* 0x000fe40007810000 */
[C---:B------:R-:W-:Y:S02]  /*1ed70*/  ISETP.LT.OR P4, PT, R183.reuse, 0x19, P4 ;  /* 0x00000019b700780c */ /* 0x040fe40002781670 */
[C---:B------:R-:W-:Y:S01]  /*1ed80*/  ISETP.LT.OR P2, PT, R183.reuse, 0x1a, P2 ;  /* 0x0000001ab700780c */ /* 0x040fe20001741670 */
[----:B------:R-:W0:Y:S01]  /*1ed90*/  SHFL.BFLY PT, R2, R0, 0x2, 0x1f ;  /* 0x0c401f0000027f89 */ /* 0x000e2200000e0000 */
[----:B------:R-:W-:-:S02]  /*1eda0*/  ISETP.LT.OR P3, PT, R183, 0x21, P3 ;  /* 0x00000021b700780c */ /* 0x000fc40001f61670 */
[----:B------:R-:W-:Y:S02]  /*1edb0*/  FSEL R164, R164, -INF , !P4 ;  /* 0xff800000a4a47808 */ /* 0x000fe40006000000 */
[----:B------:R-:W-:Y:S02]  /*1edc0*/  FSEL R165, R165, -INF , !P2 ;  /* 0xff800000a5a57808 */ /* 0x000fe40005000000 */
[----:B------:R-:W-:Y:S02]  /*1edd0*/  FSEL R168, R168, -INF , !P3 ;  /* 0xff800000a8a87808 */ /* 0x000fe40005800000 */
[C---:B------:R-:W-:Y:S02]  /*1ede0*/  ISETP.GT.AND P2, PT, R182.reuse, 0x28, P1 ;  /* 0x00000028b600780c */ /* 0x040fe40000f44270 */
[C---:B------:R-:W-:Y:S02]  /*1edf0*/  ISETP.GT.AND P3, PT, R182.reuse, 0x29, P1 ;  /* 0x00000029b600780c */ /* 0x040fe40000f64270 */
[----:B------:R-:W-:-:S02]  /*1ee00*/  ISETP.GT.AND P4, PT, R182, 0x30, P1 ;  /* 0x00000030b600780c */ /* 0x000fc40000f84270 */
[C---:B------:R-:W-:Y:S02]  /*1ee10*/  ISETP.GT.AND P5, PT, R182.reuse, 0x31, P1 ;  /* 0x00000031b600780c */ /* 0x040fe40000fa4270 */
[----:B------:R-:W-:Y:S02]  /*1ee20*/  ISETP.GT.AND P6, PT, R182, 0x38, P1 ;  /* 0x00000038b600780c */ /* 0x000fe40000fc4270 */
[----:B------:R-:W-:Y:S02]  /*1ee30*/  LOP3.LUT R16, R16, 0xfffffff7, RZ, 0xc0, !PT ;  /* 0xfffffff710107812 */ /* 0x000fe400078ec0ff */
[----:B------:R-:W-:Y:S02]  /*1ee40*/  ISETP.GT.AND P1, PT, R182, 0x39, P1 ;  /* 0x00000039b600780c */ /* 0x000fe40000f24270 */
[----:B------:R-:W-:Y:S02]  /*1ee50*/  @P0 LOP3.LUT R16, R16, 0x8, RZ, 0xfc, !PT ;  /* 0x0000000810100812 */ /* 0x000fe400078efcff */
[----:B0-----:R-:W-:-:S02]  /*1ee60*/  FMNMX.FTZ R2, R0, R2, !PT ;  /* 0x0000000200027209 */ /* 0x001fc40007810000 */
[C---:B------:R-:W-:Y:S02]  /*1ee70*/  LOP3.LUT P0, RZ, R16.reuse, 0x8000, RZ, 0xc0, !PT ;  /* 0x0000800010ff7812 */ /* 0x040fe4000780c0ff */
[----:B------:R-:W-:Y:S01]  /*1ee80*/  LOP3.LUT R16, R16, 0xfffffffd, RZ, 0xc0, !PT ;  /* 0xfffffffd10107812 */ /* 0x000fe200078ec0ff */
[----:B------:R-:W0:Y:S01]  /*1ee90*/  SHFL.BFLY PT, R4, R2, 0x1, 0x1f ;  /* 0x0c201f0002047f89 */ /* 0x000e2200000e0000 */
[C---:B------:R-:W-:Y:S02]  /*1eea0*/  ISETP.LT.OR P0, PT, R183.reuse, 0x22, P0 ;  /* 0x00000022b700780c */ /* 0x040fe40000701670 */
[C---:B------:R-:W-:Y:S02]  /*1eeb0*/  ISETP.LT.OR P4, PT, R183.reuse, 0x31, P4 ;  /* 0x00000031b700780c */ /* 0x040fe40002781670 */
[----:B------:R-:W-:Y:S02]  /*1eec0*/  @P1 LOP3.LUT R16, R16, 0x2, RZ, 0xfc, !PT ;  /* 0x0000000210101812 */ /* 0x000fe400078efcff */
[----:B------:R-:W-:-:S02]  /*1eed0*/  ISETP.LT.OR P5, PT, R183, 0x32, P5 ;  /* 0x00000032b700780c */ /* 0x000fc40002fa1670 */
[C---:B------:R-:W-:Y:S02]  /*1eee0*/  LOP3.LUT P1, RZ, R16.reuse, 0x8, RZ, 0xc0, !PT ;  /* 0x0000000810ff7812 */ /* 0x040fe4000782c0ff */
[----:B------:R-:W-:Y:S02]  /*1eef0*/  LOP3.LUT R16, R16, 0xffffffef, RZ, 0xc0, !PT ;  /* 0xffffffef10107812 */ /* 0x000fe400078ec0ff */
[----:B------:R-:W-:Y:S02]  /*1ef00*/  ISETP.LT.OR P1, PT, R183, 0x1, P1 ;  /* 0x00000001b700780c */ /* 0x000fe40000f21670 */
[----:B------:R-:W-:Y:S02]  /*1ef10*/  @P0 LOP3.LUT R16, R16, 0x10, RZ, 0xfc, !PT ;  /* 0x0000001010100812 */ /* 0x000fe400078efcff */
[----:B------:R-:W-:Y:S02]  /*1ef20*/  FSEL R153, R3, -INF , !P1 ;  /* 0xff80000003997808 */ /* 0x000fe40004800000 */
[----:B------:R-:W-:-:S02]  /*1ef30*/  ISETP.LT.OR P0, PT, R183, 0x29, P2 ;  /* 0x00000029b700780c */ /* 0x000fc40001701670 */
[----:B------:R-:W-:Y:S02]  /*1ef40*/  FMNMX.FTZ R3, R153, R228, !PT ;  /* 0x000000e499037209 */ /* 0x000fe40007810000 */
[C---:B------:R-:W-:Y:S02]  /*1ef50*/  LOP3.LUT P2, RZ, R16.reuse, 0x2, RZ, 0xc0, !PT ;  /* 0x0000000210ff7812 */ /* 0x040fe4000784c0ff */
[----:B------:R-:W-:Y:S02]  /*1ef60*/  FMNMX.FTZ R3, R11, R3, !PT ;  /* 0x000000030b037209 */ /* 0x000fe40007810000 */
[----:B------:R-:W-:Y:S02]  /*1ef70*/  LOP3.LUT R16, R16, 0xfffffffb, RZ, 0xc0, !PT ;  /* 0xfffffffb10107812 */ /* 0x000fe400078ec0ff */
[----:B------:R-:W-:Y:S02]  /*1ef80*/  FMNMX.FTZ R3, R154, R3, !PT ;  /* 0x000000039a037209 */ /* 0x000fe40007810000 */
[----:B0-----:R-:W-:Y:S01]  /*1ef90*/  FMNMX.FTZ R4, R2, R4, !PT ;  /* 0x0000000402047209 */ /* 0x001fe20007810000 */
[----:B------:R-:W-:Y:S01]  /*1efa0*/  IMAD.U32 R2, RZ, RZ, UR4 ;  /* 0x00000004ff027e24 */ /* 0x000fe2000f8e00ff */
[----:B------:R-:W-:-:S02]  /*1efb0*/  @P0 LOP3.LUT R16, R16, 0x4, RZ, 0xfc, !PT ;  /* 0x0000000410100812 */ /* 0x000fc400078efcff */
[----:B------:R-:W-:Y:S01]  /*1efc0*/  ISETP.LT.OR P0, PT, R183, 0x2a, P3 ;  /* 0x0000002ab700780c */ /* 0x000fe20001f01670 */
[----:B------:R-:W-:Y:S01]  /*1efd0*/  FMUL.FTZ R152, R4, R2 ;  /* 0x0000000204987220 */ /* 0x000fe20000410000 */
[----:B------:R-:W-:Y:S02]  /*1efe0*/  FMNMX.FTZ R3, R155, R3, !PT ;  /* 0x000000039b037209 */ /* 0x000fe40007810000 */
[----:B------:R-:W-:Y:S02]  /*1eff0*/  LOP3.LUT R16, R16, 0xffffbfff, RZ, 0xc0, !PT ;  /* 0xffffbfff10107812 */ /* 0x000fe400078ec0ff */
[----:B------:R-:W-:Y:S02]  /*1f000*/  FMNMX.FTZ R3, R160, R3, !PT ;  /* 0x00000003a0037209 */ /* 0x000fe40007810000 */
[----:B------:R-:W-:Y:S02]  /*1f010*/  FSETP.NEU.FTZ.AND P3, PT, R4, -INF , PT ;  /* 0xff8000000400780b */ /* 0x000fe40003f7d000 */
[----:B------:R-:W-:-:S02]  /*1f020*/  FMNMX.FTZ R3, R161, R3, !PT ;  /* 0x00000003a1037209 */ /* 0x000fc40007810000 */
[----:B------:R-:W-:Y:S02]  /*1f030*/  FSEL R0, R4, RZ, P3 ;  /* 0x000000ff04007208 */ /* 0x000fe40001800000 */
[----:B------:R-:W-:Y:S02]  /*1f040*/  @P0 LOP3.LUT R16, R16, 0x4000, RZ, 0xfc, !PT ;  /* 0x0000400010100812 */ /* 0x000fe400078efcff */
[----:B------:R-:W-:Y:S01]  /*1f050*/  FMNMX.FTZ R3, R164, R3, !PT ;  /* 0x00000003a4037209 */ /* 0x000fe20007810000 */
[----:B------:R-:W-:Y:S01]  /*1f060*/  FADD.FTZ R0, -R0, R227 ;  /* 0x000000e300007221 */ /* 0x000fe20000010100 */
[----:B------:R-:W-:Y:S02]  /*1f070*/  LOP3.LUT P0, RZ, R16, 0x10, RZ, 0xc0, !PT ;  /* 0x0000001010ff7812 */ /* 0x000fe4000780c0ff */
[----:B------:R-:W-:Y:S01]  /*1f080*/  FMNMX.FTZ R3, R165, R3, !PT ;  /* 0x00000003a5037209 */ /* 0x000fe20007810000 */
[----:B------:R-:W-:Y:S01]  /*1f090*/  FMUL.FTZ R180, R0, R2 ;  /* 0x0000000200b47220 */ /* 0x000fe20000410000 */
[----:B------:R-:W-:-:S02]  /*1f0a0*/  FSEL R152, R152, RZ, P3 ;  /* 0x000000ff98987208 */ /* 0x000fc40001800000 */
        /* <DEDUP_REMOVED lines=34> */
[----:B------:R0:W-:Y:S01]  /*1f2d0*/  MUFU.EX2 R196, R10 ;  /* 0x0000000a00c47308 */ /* 0x0001e20000000800 */
[----:B------:R-:W-:-:S02]  /*1f2e0*/  LOP3.LUT P0, RZ, R16, 0x2000, RZ, 0xc0, !PT ;  /* 0x0000200010ff7812 */ /* 0x000fc4000780c0ff */
[----:B------:R-:W-:-:S05]  /*1f2f0*/  FMNMX.FTZ R3, R177, R3, !PT ;  /* 0x00000003b1037209 */ /* 0x000fca0007810000 */
[----:B------:R-:W1:Y:S01]  /*1f300*/  SHFL.BFLY PT, R179, R3, 0x2, 0x1f ;  /* 0x0c401f0003b37f89 */ /* 0x000e6200000e0000 */
[----:B------:R-:W-:Y:S08]  /*1f310*/  MUFU.EX2 R158, R158 ;  /* 0x0000009e009e7308 */ /* 0x000ff00000000800 */
[----:B------:R-:W-:Y:S08]  /*1f320*/  MUFU.EX2 R159, R159 ;  /* 0x0000009f009f7308 */ /* 0x000ff00000000800 */
[----:B------:R-:W-:Y:S01]  /*1f330*/  MUFU.EX2 R186, R186 ;  /* 0x000000ba00ba7308 */ /* 0x000fe20000000800 */
[----:B-1----:R-:W-:-:S07]  /*1f340*/  FMNMX.FTZ R3, R3, R179, !PT ;  /* 0x000000b303037209 */ /* 0x002fce0007810000 */
[----:B------:R-:W-:Y:S01]  /*1f350*/  MUFU.EX2 R156, R156 ;  /* 0x0000009c009c7308 */ /* 0x000fe20000000800 */
[----:B------:R-:W1:Y:S07]  /*1f360*/  SHFL.BFLY PT, R179, R3, 0x1, 0x1f ;  /* 0x0c201f0003b37f89 */ /* 0x000e6e00000e0000 */
[----:B------:R-:W-:Y:S08]  /*1f370*/  MUFU.EX2 R157, R157 ;  /* 0x0000009d009d7308 */ /* 0x000ff00000000800 */
[----:B------:R-:W-:Y:S08]  /*1f380*/  MUFU.EX2 R162, R162 ;  /* 0x000000a200a27308 */ /* 0x000ff00000000800 */
[----:B------:R-:W-:Y:S01]  /*1f390*/  MUFU.EX2 R163, R163 ;  /* 0x000000a300a37308 */ /* 0x000fe20000000800 */
[----:B-1----:R-:W-:-:S04]  /*1f3a0*/  FMNMX.FTZ R3, R3, R179, !PT ;  /* 0x000000b303037209 */ /* 0x002fc80007810000 */
[C---:B------:R-:W-:Y:S01]  /*1f3b0*/  FSETP.NEU.FTZ.AND P1, PT, R3.reuse, -INF , PT ;  /* 0xff8000000300780b */ /* 0x040fe20003f3d000 */
[C---:B0-----:R-:W-:Y:S02]  /*1f3c0*/  FMUL.FTZ R10, R3.reuse, R2 ;  /* 0x00000002030a7220 */ /* 0x041fe40000410000 */
[----:B------:R-:W-:Y:S01]  /*1f3d0*/  MUFU.EX2 R166, R166 ;  /* 0x000000a600a67308 */ /* 0x000fe20000000800 */
[----:B------:R-:W-:Y:S02]  /*1f3e0*/  FSEL R179, R3, RZ, P1 ;  /* 0x000000ff03b37208 */ /* 0x000fe40000800000 */
[----:B------:R-:W-:-:S03]  /*1f3f0*/  FSEL R0, R10, RZ, P1 ;  /* 0x000000ff0a007208 */ /* 0x000fc60000800000 */
[----:B------:R-:W-:Y:S02]  /*1f400*/  FADD.FTZ R179, -R179, R228 ;  /* 0x000000e4b3b37221 */ /* 0x000fe40000010100 */
[----:B------:R-:W0:Y:S01]  /*1f410*/  MUFU.EX2 R10, R180 ;  /* 0x000000b4000a7308 */ /* 0x000e220000000800 */
[-CC-:B------:R-:W-:Y:S01]  /*1f420*/  FFMA.FTZ R153, R153, R2.reuse, -R0.reuse ;  /* 0x0000000299997223 */ /* 0x180fe20000010800 */
[-CC-:B------:R-:W-:Y:S01]  /*1f430*/  FFMA.FTZ R11, R11, R2.reuse, -R0.reuse ;  /* 0x000000020b0b7223 */ /* 0x180fe20000010800 */
[-C--:B------:R-:W-:Y:S01]  /*1f440*/  FMUL.FTZ R179, R179, R2.reuse ;  /* 0x00000002b3b37220 */ /* 0x080fe20000410000 */
        /* <DEDUP_REMOVED lines=13> */
[----:B------:R-:W-:Y:S01]  /*1f520*/  FFMA.FTZ R177, R177, R2, -R0 ;  /* 0x00000002b1b17223 */ /* 0x000fe20000010800 */
[----:B------:R-:W-:Y:S01]  /*1f530*/  MUFU.EX2 R153, R153 ;  /* 0x0000009900997308 */ /* 0x000fe20000000800 */
[----:B0-----:R-:W-:-:S07]  /*1f540*/  FFMA.FTZ R223, R10, R223, R158 ;  /* 0x000000df0adf7223 */ /* 0x001fce000001009e */
[----:B------:R0:W1:Y:S08]  /*1f550*/  MUFU.EX2 R0, R179 ;  /* 0x000000b300007308 */ /* 0x0000700000000800 */
        /* <DEDUP_REMOVED lines=55> */
.L_x_1817:
[----:B------:R-:W2:Y:S01]  /*1f8d0*/  LDL R179, [R1+0x7c] ;  /* 0x00007c0001b37983 */ /* 0x000ea20000100800 */
[----:B------:R-:W-:Y:S01]  /*1f8e0*/  VIADD R222, R222, 0x30860 ;  /* 0x00030860dede7836 */ /* 0x000fe20000000000 */
[----:B------:R-:W-:Y:S01]  /*1f8f0*/  F2FP.BF16.F32.PACK_AB R197, R11, R153 ;  /* 0x000000990bc5723e */ /* 0x000fe200000010ff */
[----:B------:R-:W-:Y:S01]  /*1f900*/  IMAD.MOV.U32 R228, RZ, RZ, R3 ;  /* 0x000000ffffe47224 */ /* 0x000fe200078e0003 */
[----:B------:R-:W-:Y:S01]  /*1f910*/  F2FP.BF16.F32.PACK_AB R198, R186, R159 ;  /* 0x0000009fbac6723e */ /* 0x000fe200000010ff */
[----:B------:R-:W-:Y:S01]  /*1f920*/  IMAD.MOV.U32 R227, RZ, RZ, R4 ;  /* 0x000000ffffe37224 */ /* 0x000fe200078e0004 */
[----:B------:R-:W-:Y:S01]  /*1f930*/  PRMT R222, R188, 0x654, R222 ;  /* 0x00000654bcde7816 */ /* 0x000fe200000000de */
[----:B------:R-:W-:Y:S01]  /*1f940*/  IMAD.MOV.U32 R11, RZ, RZ, R202 ;  /* 0x000000ffff0b7224 */ /* 0x000fe200078e00ca */
        /* <DEDUP_REMOVED lines=17> */
[----:B------:R-:W-:-:S12]  /*1fa60*/  VIADD R5, R5, 0xffffffff ;  /* 0xffffffff05057836 */ /* 0x000fd80000000000 */
[----:B------:R-:W-:Y:S05]  /*1fa70*/  @P1 BRA `(.L_x_1818) ;  /* 0xffffffcc00881947 */ /* 0x000fea000383ffff */
.L_x_1797:
[----:B------:R-:W-:Y:S05]  /*1fa80*/  BSYNC B0 ;  /* 0x0000000000007941 */ /* 0x000fea0003800000 */
.L_x_1796:
        /* <DEDUP_REMOVED lines=131> */
.L_x_1819:
[----:B------:R-:W-:Y:S01]  /*202c0*/  IMAD R5, R202, 0x8, R17 ;  /* 0x00000008ca057824 */ /* 0x000fe200078e0211 */
[----:B------:R-:W-:-:S04]  /*202d0*/  SHF.L.U32 R0, R218, 0x1f, RZ ;  /* 0x0000001fda007819 */ /* 0x000fc800000006ff */
[----:B------:R1:W2:Y:S01]  /*202e0*/  SYNCS.PHASECHK.TRANS64.TRYWAIT P1, [R5+URZ+0x30850], R0 ;  /* 0x03085000050075a7 */ /* 0x0002a2000802017f */
[----:B------:R-:W-:Y:S05]  /*202f0*/  @!P0 BRA `(.L_x_1820) ;  /* 0x0000000000048947 */ /* 0x000fea0003800000 */
[----:B------:R-:W-:Y:S01]  /*20300*/  BPT.TRAP 0x1 ;  /* 0x000000040000795c */ /* 0x000fe20000300000 */
.L_x_1820:
[----:B------:R-:W-:Y:S04]  /*20310*/  BSSY B0, `(.L_x_1821) ;  /* 0x0000004000007945 */ /* 0x000fe80003800000 */
[----:B--2---:R-:W-:Y:S05]  /*20320*/  @P1 BRA `(.L_x_1822) ;  /* 0x0000000000081947 */ /* 0x004fea0003800000 */
[----:B------:R-:W2:Y:S02]  /*20330*/  SYNCS.PHASECHK.TRANS64.TRYWAIT P1, [R5+URZ+0x30850], R0 ;  /* 0x03085000050075a7 */ /* 0x000ea4000802017f */
[----:B--2---:R-:W-:Y:S05]  /*20340*/  @!P1 BRA `(.L_x_1823) ;  /* 0x000000f400089947 */ /* 0x004fea0003800000 */
.L_x_1822:
[----:B------:R-:W-:Y:S05]  /*20350*/  BSYNC B0 ;  /* 0x0000000000007941 */ /* 0x000fea0003800000 */
.L_x_1821:
[----:B------:R-:W-:Y:S01]  /*20360*/  VIADD R17, R17, 0x400 ;  /* 0x0000040011117836 */ /* 0x000fe20000000000 */
[----:B------:R-:W-:Y:S01]  /*20370*/  WARPGROUP.ARRIVE ;  /* 0x00000000000079c5 */ /* 0x000fe20000000000 */
[----:B------:R-:W-:Y:S01]  /*20380*/  IMAD.MOV.U32 R7, RZ, RZ, 0x40000040 ;  /* 0x40000040ff077424 */ /* 0x000fe200078e00ff */
[----:B-12---:R-:W1:Y:S01]  /*20390*/  SHFL.BFLY PT, R0, R223, 0x2, 0x1f ;  /* 0x0c401f00df007f89 */ /* 0x006e6200000e0000 */
        /* <DEDUP_REMOVED lines=8> */
[----:B------:R-:W-:-:S04]  /*20420*/  IMAD R6, R202, 0x800, R17 ;  /* 0x00000800ca067824 */ /* 0x000fc800078e0211 */
[C---:B------:R-:W-:Y:S01]  /*20430*/  VIADD R8, R6.reuse, 0x80 ;  /* 0x0000008006087836 */ /* 0x040fe20000000000 */
[----:B------:R-:W-:Y:S01]  /*20440*/  R2UR UR6, R6 ;  /* 0x00000000060672ca */ /* 0x000fe200000e0000 */
[----:B-1----:R-:W-:-:S12]  /*20450*/  FADD.FTZ R0, R0, R223 ;  /* 0x000000df00007221 */ /* 0x002fd80000010000 */
        /* <DEDUP_REMOVED lines=18> */
[----:B------:R-:W1:Y:S04]  /*20580*/  SHFL.BFLY PT, R6, R221, 0x2, 0x1f ;  /* 0x0c401f00dd067f89 */ /* 0x000e6800000e0000 */
[----:B------:R-:W2:Y:S01]  /*20590*/  SHFL.BFLY PT, R7, R0, 0x1, 0x1f ;  /* 0x0c201f0000077f89 */ /* 0x000ea200000e0000 */
[----:B-1----:R-:W-:Y:S01]  /*205a0*/  FADD.FTZ R6, R6, R221 ;  /* 0x000000dd06067221 */ /* 0x002fe20000010000 */
[----:B--2---:R-:W-:-:S04]  /*205b0*/  FADD.FTZ R0, R0, R7 ;  /* 0x0000000700007221 */ /* 0x004fc80000010000 */
[----:B------:R-:W1:Y:S01]  /*205c0*/  SHFL.BFLY PT, R8, R6, 0x1, 0x1f ;  /* 0x0c201f0006087f89 */ /* 0x000e6200000e0000 */
[----:B------:R-:W-:-:S13]  /*205d0*/  FSETP.NE.FTZ.AND P1, PT, R0, RZ, PT ;  /* 0x000000ff0000720b */ /* 0x000fda0003f35000 */
[----:B------:R-:W2:Y:S01]  /*205e0*/  @P1 MUFU.LG2 R7, R0 ;  /* 0x0000000000071308 */ /* 0x000ea20000000c00 */
[----:B-1----:R-:W-:Y:S01]  /*205f0*/  FADD.FTZ R6, R6, R8 ;  /* 0x0000000806067221 */ /* 0x002fe20000010000 */
[----:B------:R-:W-:-:S04]  /*20600*/  @P1 FMUL.FTZ R8, R2, 0.69314718246459960938 ;  /* 0x3f31721802081820 */ /* 0x000fc80000410000 */
[----:B------:R-:W-:Y:S01]  /*20610*/  FSETP.NE.FTZ.AND P2, PT, R6, RZ, PT ;  /* 0x000000ff0600720b */ /* 0x000fe20003f55000 */
[----:B--2---:R-:W-:-:S04]  /*20620*/  @P1 FMUL.FTZ R7, R7, 0.69314718246459960938 ;  /* 0x3f31721807071820 */ /* 0x004fc80000410000 */
[----:B------:R-:W-:Y:S01]  /*20630*/  @P1 FFMA.FTZ R155, R8, R4, R7 ;  /* 0x00000004089b1223 */ /* 0x000fe20000010007 */
[----:B------:R-:W-:-:S07]  /*20640*/  IMAD.MOV.U32 R4, RZ, RZ, RZ ;  /* 0x000000ffff047224 */ /* 0x000fce00078e00ff */
[----:B------:R-:W1:Y:S01]  /*20650*/  @P2 MUFU.LG2 R7, R6 ;  /* 0x0000000600072308 */ /* 0x000e620000000c00 */
[----:B------:R-:W-:-:S07]  /*20660*/  @P2 FMUL.FTZ R2, R2, 0.69314718246459960938 ;  /* 0x3f31721802022820 */ /* 0x000fce0000410000 */
[----:B------:R2:W3:Y:S02]  /*20670*/  @P1 MUFU.RCP R4, R0 ;  /* 0x0000000000041308 */ /* 0x0004e40000001000 */
[----:B--2---:R-:W-:Y:S02]  /*20680*/  IMAD.MOV.U32 R0, RZ, RZ, RZ ;  /* 0x000000ffff007224 */ /* 0x004fe400078e00ff */
[----:B-1----:R-:W-:-:S04]  /*20690*/  @P2 FMUL.FTZ R7, R7, 0.69314718246459960938 ;  /* 0x3f31721807072820 */ /* 0x002fc80000410000 */
[----:B------:R-:W-:Y:S01]  /*206a0*/  @P2 FFMA.FTZ R154, R2, R3, R7 ;  /* 0x00000003029a2223 */ /* 0x000fe20000010007 */
[----:B------:R1:W2:Y:S01]  /*206b0*/  @P2 MUFU.RCP R0, R6 ;  /* 0x0000000600002308 */ /* 0x0002a20000001000 */
[----:B------:R-:W-:Y:S02]  /*206c0*/  WARPGROUP.DEPBAR.LE gsb0, 0x0 ;  /* 0x00008000000079c5 */ /* 0x000fe40000010000 */
[----:B------:R-:W-:-:S06]  /*206d0*/  WARPGROUP.ARRIVE ;  /* 0x00000000000079c5 */ /* 0x000fcc0000000000 */
[----:B------:R-:W-:Y:S03]  /*206e0*/  HGMMA.64x256x16.F32.BF16 R24, R184, gdesc[UR4].tnspB, R24, gsb0 ;  /* 0x43e00004b8187df0 */ /* 0x000fe60008001818 */
[----:B------:R-:W-:Y:S02]  /*206f0*/  WARPGROUP.DEPBAR.LE gsb0, 0x0 ;  /* 0x00008000000079c5 */ /* 0x000fe40000010000 */
[----:B---3--:R-:W-:Y:S05]  /*20700*/  @!P0 BRA `(.L_x_1824) ;  /* 0x0000000000048947 */ /* 0x008fea0003800000 */
[----:B------:R-:W-:Y:S01]  /*20710*/  BPT.TRAP 0x1 ;  /* 0x000000040000795c */ /* 0x000fe20000300000 */
.L_x_1824:
[----:B------:R-:W3:Y:S01]  /*20720*/  LDL.LU R2, [R1+0xc] ;  /* 0x00000c0001027983 */ /* 0x000ee20000300800 */
[----:B------:R-:W-:-:S03]  /*20730*/  VIADD R5, R5, 0x30860 ;  /* 0x0003086005057836 */ /* 0x000fc60000000000 */
[----:B-1----:R-:W4:Y:S01]  /*20740*/  LDL.LU R6, [R1+0x90] ;  /* 0x0000900001067983 */ /* 0x002f220000300800 */
[----:B------:R-:W-:Y:S02]  /*20750*/  VIADD R202, R202, 0x1 ;  /* 0x00000001caca7836 */ /* 0x000fe40000000000 */
[-C--:B0-----:R-:W-:Y:S01]  /*20760*/  FMUL.FTZ R152, R24, R4.reuse ;  /* 0x0000000418987220 */ /* 0x081fe20000410000 */
        /* <DEDUP_REMOVED lines=63> */
[-C--:B--2---:R-:W-:Y:S01]  /*20b60*/  FMUL.FTZ R30, R30, R0.reuse ;  /* 0x000000001e1e7220 */ /* 0x084fe20000410000 */
        /* <DEDUP_REMOVED lines=63> */
[----:B---3--:R-:W-:Y:S01]  /*20f60*/  PRMT R5, R2, 0x654, R5 ;  /* 0x0000065402057816 */ /* 0x008fe20000000005 */
[----:B----4-:R-:W-:-:S03]  /*20f70*/  VIADD R6, R6, 0x1 ;  /* 0x0000000106067836 */ /* 0x010fc60000000000 */
[----:B------:R0:W-:Y:S02]  /*20f80*/  SYNCS.ARRIVE.TRANS64.RED.A1T0 RZ, [R5+URZ], RZ ;  /* 0x000000ff05ff79a7 */ /* 0x0001e4000810043f */
[----:B------:R1:W-:Y:S01]  /*20f90*/  STL [R1+0x90], R6 ;  /* 0x0000900601007387 */ /* 0x0003e20000100800 */
[----:B------:R-:W-:Y:S01]  /*20fa0*/  FMUL.FTZ R2, R92, R4 ;  /* 0x000000045c027220 */ /* 0x000fe20000410000 */
[-C--:B------:R-:W-:Y:S01]  /*20fb0*/  FMUL.FTZ R4, R26, R0.reuse ;  /* 0x000000001a047220 */ /* 0x080fe20000410000 */
[----:B0-----:R-:W-:Y:S01]  /*20fc0*/  FMUL.FTZ R5, R27, R0 ;  /* 0x000000001b057220 */ /* 0x001fe20000410000 */
[----:B------:R-:W-:-:S04]  /*20fd0*/  SEL R0, RZ, 0x1, P1 ;  /* 0x00000001ff007807 */ /* 0x000fc80000800000 */
[----:B------:R-:W-:-:S07]  /*20fe0*/  LOP3.LUT R218, R218, R0, RZ, 0x3c, !PT ;  /* 0x00000000dada7212 */ /* 0x000fce00078e3cff */
.L_x_1650:
[----:B------:R-:W0:Y:S08]  /*20ff0*/  S2UR UR4, SR_CgaCtaId ;  /* 0x00000000000479c3 */ /* 0x000e300000008800 */
[----:B------:R-:W-:Y:S01]  /*21000*/  BAR.SYNC.DEFER_BLOCKING 0x5, 0x180 ;  /* 0x0146000000007b1d */ /* 0x000fe20000010000 */
[----:B------:R-:W-:-:S05]  /*21010*/  MOV R17, 0x400 ;  /* 0x0000040000117802 */ /* 0x000fca0000000f00 */
[----:B------:R-:W-:Y:S01]  /*21020*/  BSSY B0, `(.L_x_1825) ;  /* 0x0000484000007945 */ /* 0x000fe20003800000 */
[----:B0-----:R-:W-:-:S05]  /*21030*/  IMAD.U32 R0, RZ, RZ, UR4 ;  /* 0x00000004ff007e24 */ /* 0x001fca000f8e00ff */
[----:B------:R0:W-:Y:S01]  /*21040*/  STL [R1+0xc], R0 ;  /* 0x00000c0001007387 */ /* 0x0001e20000100800 */
[----:B------:R-:W-:-:S05]  /*21050*/  LEA R17, R0, R17, 0x18 ;  /* 0x0000001100117211 */ /* 0x000fca00078ec0ff */
[----:B------:R0:W2:Y:S01]  /*21060*/  LDS.128 R24, [R17+0x308d0] ;  /* 0x0308d00011187984 */ /* 0x0000a20000000c00 */
[----:B------:R-:W-:Y:S06]  /*21070*/  BAR.ARV 0x4, 0x180 ;  /* 0x0106000000007b1d */ /* 0x000fec0000002000 */
[----:B------:R-:W-:Y:S05]  /*21080*/  @P0 BRA `(.L_x_1826) ;  /* 0x0000003800700947 */ /* 0x000fea0003800000 */
[----:B------:R-:W3:Y:S01]  /*21090*/  LDL R8, [R1+0xd8] ;  /* 0x0000d80001087983 */ /* 0x000ee20000100800 */
[----:B0-----:R-:W0:Y:S01]  /*210a0*/  S2R R0, SR_SWINHI ;  /* 0x0000000000007919 */ /* 0x001e220000002f00 */
[----:B------:R-:W-:Y:S01]  /*210b0*/  F2FP.BF16.F32.PACK_AB R10, R29, R28 ;  /* 0x0000001c1d0a723e */ /* 0x000fe200000010ff */
[----:B------:R-:W-:Y:S01]  /*210c0*/  ULDC.64 UR6, c[0x0][0xc00] ;  /* 0x0003000000067ab9 */ /* 0x000fe20000000a00 */
[----:B------:R-:W-:Y:S01]  /*210d0*/  F2FP.BF16.F32.PACK_AB R11, R31, R30 ;  /* 0x0000001e1f0b723e */ /* 0x000fe200000010ff */
[----:B------:R-:W4:Y:S01]  /*210e0*/  LDL.LU R93, [R1+0x88] ;  /* 0x00008800015d7983 */ /* 0x000f220000300800 */
[----:B------:R-:W-:Y:S01]  /*210f0*/  F2FP.BF16.F32.PACK_AB R12, R33, R32 ;  /* 0x00000020210c723e */ /* 0x000fe200000010ff */
[----:B------:R-:W-:Y:S01]  /*21100*/  ULDC.64 UR4, c[0x0][0xc08] ;  /* 0x0003020000047ab9 */ /* 0x000fe20000000a00 */
[----:B------:R-:W-:Y:S01]  /*21110*/  F2FP.BF16.F32.PACK_AB R13, R35, R34 ;  /* 0x00000022230d723e */ /* 0x000fe200000010ff */
[----:B------:R-:W2:Y:S01]  /*21120*/  LDL R92, [R1+0x8c] ;  /* 0x00008c00015c7983 */ /* 0x000ea20000100800 */
[----:B-1----:R-:W-:-:S02]  /*21130*/  MOV R6, R17 ;  /* 0x0000001100067202 */ /* 0x002fc40000000f00 */
[----:B0-----:R-:W-:Y:S02]  /*21140*/  MOV R7, R0 ;  /* 0x0000000000077202 */ /* 0x001fe40000000f00 */
[----:B------:R-:W-:Y:S02]  /*21150*/  F2FP.BF16.F32.PACK_AB R14, R37, R36 ;  /* 0x00000024250e723e */ /* 0x000fe400000010ff */
[----:B------:R-:W-:Y:S01]  /*21160*/  F2FP.BF16.F32.PACK_AB R15, R39, R38 ;  /* 0x00000026270f723e */ /* 0x000fe200000010ff */
[----:B------:R-:W-:Y:S01]  /*21170*/  BAR.SYNC.DEFER_BLOCKING 0x1, 0x100 ;  /* 0x0044000000007b1d */ /* 0x000fe20000010000 */
[----:B---3--:R-:W-:-:S03]  /*21180*/  IMAD.WIDE R20, R8, 0x2, R6 ;  /* 0x0000000208147825 */ /* 0x008fc600078e0206 */
        /* <DEDUP_REMOVED lines=9> */
[----:B------:R-:W-:Y:S01]  /*21220*/  LOP3.LUT R0, R8, 0x380, RZ, 0xc0, !PT ;  /* 0x0000038008007812 */ /* 0x000fe200078ec0ff */
[----:B------:R-:W-:-:S03]  /*21230*/  IMAD.X R9, RZ, RZ, R21, P0 ;  /* 0x000000ffff097224 */ /* 0x000fc600000e0615 */
[----:B------:R-:W-:-:S04]  /*21240*/  SHF.R.U64 R0, R0, 0x3, RZ ;  /* 0x0000000300007819 */ /* 0x000fc800000012ff */
        /* <DEDUP_REMOVED lines=146> */
[----:B0-----:R-:W-:Y:S01]  /*21b70*/  IADD3 R0, P0, R20, 0xc060, RZ ;  /* 0x0000c06014007810 */ /* 0x001fe20007f1e0ff */
[----:B------:R-:W2:Y:S03]  /*21b80*/  LDC.64 R10, c[0x0][0xc00] ;  /* 0x00030000ff0a7b82 */ /* 0x000ea60000000a00 */
        /* <DEDUP_REMOVED lines=9> */
[----:B------:R0:W-:Y:S01]  /*21c20*/  STSM.16.M88.4 [R20], R12 ;  /* 0x0000000c14007844 */ /* 0x0001e20000000200 */
[----:B------:R-:W-:Y:S01]  /*21c30*/  BAR.SYNC.DEFER_BLOCKING 0x1, 0x100 ;  /* 0x0044000000007b1d */ /* 0x000fe20000010000 */
[----:B------:R-:W-:-:S04]  /*21c40*/  ISETP.NE.U32.AND P1, PT, RZ, UR6, PT ;  /* 0x00000006ff007c0c */ /* 0x000fc8000bf25070 */
[----:B------:R-:W-:Y:S01]  /*21c50*/  ISETP.NE.AND.EX P1, PT, RZ, UR7, PT, P1 ;  /* 0x00000007ff007c0c */ /* 0x000fe2000bf25310 */
[----:B------:R-:W-:Y:S02]  /*21c60*/  IMAD.MOV.U32 R0, RZ, RZ, RZ ;  /* 0x000000ffff007224 */ /* 0x000fe400078e00ff */
[----:B--2---:R-:W-:-:S10]  /*21c70*/  IMAD.WIDE R10, R92, 0x4, R10 ;  /* 0x000000045c0a7825 */ /* 0x004fd400078e020a */
[----:B------:R-:W5:Y:S01]  /*21c80*/  @P1 LDG.E R0, desc[UR60][R10.64] ;  /* 0x0000003c0a001981 */ /* 0x000f62000c1e1900 */
[----:B------:R-:W-:-:S04]  /*21c90*/  ISETP.NE.U32.AND P0, PT, RZ, UR4, PT ;  /* 0x00000004ff007c0c */ /* 0x000fc8000bf05070 */
[----:B------:R-:W-:-:S13]  /*21ca0*/  ISETP.NE.AND.EX P0, PT, RZ, UR5, PT, P0 ;  /* 0x00000005ff007c0c */ /* 0x000fda000bf05300 */
[----:B------:R-:W1:Y:S01]  /*21cb0*/  @P0 LDC.64 R8, c[0x0][0xc08] ;  /* 0x00030200ff080b82 */ /* 0x000e620000000a00 */
[----:B------:R-:W-:Y:S02]  /*21cc0*/  ULDC UR4, c[0x0][0xa88] ;  /* 0x0002a20000047ab9 */ /* 0x000fe40000000800 */
[----:B------:R-:W-:Y:S01]  /*21cd0*/  IMAD.U32 R24, RZ, RZ, UR4 ;  /* 0x00000004ff187e24 */ /* 0x000fe2000f8e00ff */
[----:B----4-:R-:W-:Y:S01]  /*21ce0*/  ISETP.NE.AND P2, PT, R93, RZ, PT ;  /* 0x000000ff5d00720c */ /* 0x010fe20003f45270 */
[----:B------:R-:W-:Y:S01]  /*21cf0*/  ULDC UR4, c[0x0][0xad4] ;  /* 0x0002b50000047ab9 */ /* 0x000fe20000000800 */
[----:B0-----:R-:W-:Y:S02]  /*21d00*/  IMAD.MOV.U32 R20, RZ, RZ, 0x9b8 ;  /* 0x000009b8ff147424 */ /* 0x001fe400078e00ff */
[----:B-1----:R-:W-:-:S05]  /*21d10*/  @P0 IMAD.WIDE R8, R92, 0x4, R8 ;  /* 0x000000045c080825 */ /* 0x002fca00078e0208 */
[----:B------:R0:W5:Y:S02]  /*21d20*/  @P0 LDG.E R24, desc[UR60][R8.64] ;  /* 0x0000003c08180981 */ /* 0x000164000c1e1900 */
[----:B0-----:R-:W-:-:S04]  /*21d30*/  SEL R8, R93, UR4, P2 ;  /* 0x000000045d087c07 */ /* 0x001fc80009000000 */
[----:B------:R-:W-:-:S04]  /*21d40*/  ISETP.GT.AND P2, PT, R8, 0x1, PT ;  /* 0x000000010800780c */ /* 0x000fc80003f44270 */
[----:B------:R-:W-:-:S04]  /*21d50*/  SEL R20, R20, 0x978, P2 ;  /* 0x0000097814147807 */ /* 0x000fc80001000000 */
[----:B------:R0:W1:Y:S08]  /*21d60*/  LDC.64 R12, c[0x0][R20+0x220] ;  /* 0x00008800140c7b82 */ /* 0x0000700000000a00 */
[----:B------:R0:W2:Y:S01]  /*21d70*/  LDC.64 R8, c[0x0][R20+0x218] ;  /* 0x0000860014087b82 */ /* 0x0000a20000000a00 */
[----:B------:R-:W-:Y:S05]  /*21d80*/  @P0 BRA `(.L_x_1827) ;  /* 0x0000000000100947 */ /* 0x000fea0003800000 */
[----:B------:R-:W-:Y:S05]  /*21d90*/  @!P1 BRA `(.L_x_1827) ;  /* 0x00000000000c9947 */ /* 0x000fea0003800000 */
[----:B-----5:R-:W3:Y:S04]  /*21da0*/  LDG.E R24, desc[UR60][R10.64] ;  /* 0x0000003c0a187981 */ /* 0x020ee8000c1e1900 */
[----:B------:R-:W3:Y:S02]  /*21db0*/  LDG.E R10, desc[UR60][R10.64+0x4] ;  /* 0x0000043c0a0a7981 */ /* 0x000ee4000c1e1900 */
[----:B---3--:R-:W-:-:S07]  /*21dc0*/  IMAD.IADD R24, R10, 0x1, -R24 ;  /* 0x000000010a187824 */ /* 0x008fce00078e0a18 */
.L_x_1827:
[----:B------:R-:W3:Y:S01]  /*21dd0*/  LDL R157, [R1+0x94] ;  /* 0x00009400019d7983 */ /* 0x000ee20000100800 */
[----:B------:R-:W4:Y:S03]  /*21de0*/  LDC R156, c[0x0][0xbe8] ;  /* 0x0002fa00ff9c7b82 */ /* 0x000f260000000800 */
[----:B------:R-:W3:Y:S04]  /*21df0*/  LDL R93, [R1+0x78] ;  /* 0x00007800015d7983 */ /* 0x000ee80000100800 */
[----:B------:R-:W3:Y:S04]  /*21e00*/  LDL R159, [R1+0x5c] ;  /* 0x00005c00019f7983 */ /* 0x000ee80000100800 */
[----:B------:R-:W3:Y:S04]  /*21e10*/  LDL R160, [R1+0xd4] ;  /* 0x0000d40001a07983 */ /* 0x000ee80000100800 */
[----:B------:R-:W3:Y:S01]  /*21e20*/  LDL R158, [R1+0xa8] ;  /* 0x0000a800019e7983 */ /* 0x000ee20000100800 */
[----:B------:R-:W0:Y:S01]  /*21e30*/  LDC.64 R14, c[0x0][R20+0x228] ;  /* 0x00008a00140e7b82 */ /* 0x000e220000000a00 */
[----:B------:R-:W-:-:S04]  /*21e40*/  ISETP.NE.U32.AND P0, PT, RZ, UR6, PT ;  /* 0x00000006ff007c0c */ /* 0x000fc8000bf05070 */
[----:B------:R-:W-:Y:S02]  /*21e50*/  ISETP.NE.AND.EX P0, PT, RZ, UR7, PT, P0 ;  /* 0x00000007ff007c0c */ /* 0x000fe4000bf05300 */
[----:B------:R-:W-:Y:S02]  /*21e60*/  SHF.R.S32.HI R11, RZ, 0x1f, R92 ;  /* 0x0000001fff0b7819 */ /* 0x000fe4000001145c */
[----:B------:R-:W-:Y:S02]  /*21e70*/  SEL R10, R92, RZ, !P0 ;  /* 0x000000ff5c0a7207 */ /* 0x000fe40004000000 */
[----:B----4-:R-:W-:Y:S02]  /*21e80*/  ISETP.NE.AND P1, PT, R156, 0x1, PT ;  /* 0x000000019c00780c */ /* 0x010fe40003f25270 */
[----:B------:R-:W-:Y:S01]  /*21e90*/  SEL R11, R11, RZ, !P0 ;  /* 0x000000ff0b0b7207 */ /* 0x000fe20004000000 */
[----:B-1----:R-:W-:-:S04]  /*21ea0*/  IMAD R13, R13, R10, RZ ;  /* 0x0000000a0d0d7224 */ /* 0x002fc800078e02ff */
[C---:B------:R-:W-:Y:S02]  /*21eb0*/  IMAD R11, R12.reuse, R11, R13 ;  /* 0x0000000b0c0b7224 */ /* 0x040fe400078e020d */
[----:B------:R-:W-:-:S04]  /*21ec0*/  IMAD.WIDE.U32 R12, R12, R10, RZ ;  /* 0x0000000a0c0c7225 */ /* 0x000fc800078e00ff */
[-C--:B--2---:R-:W-:Y:S02]  /*21ed0*/  IMAD R21, R9, R226.reuse, RZ ;  /* 0x000000e209157224 */ /* 0x084fe400078e02ff */
[----:B------:R-:W-:-:S04]  /*21ee0*/  IMAD.WIDE.U32 R8, R8, R226, RZ ;  /* 0x000000e208087225 */ /* 0x000fc800078e00ff */
[----:B------:R-:W-:Y:S02]  /*21ef0*/  IMAD.IADD R11, R13, 0x1, R11 ;  /* 0x000000010d0b7824 */ /* 0x000fe400078e020b */
[----:B------:R-:W1:Y:S01]  /*21f00*/  @P1 LDC R13, c[0x0][0xbec] ;  /* 0x0002fb00ff0d1b82 */ /* 0x000e620000000800 */
[----:B-----5:R-:W-:Y:S01]  /*21f10*/  IADD3 R8, P0, P3, R12, R8, R0 ;  /* 0x000000080c087210 */ /* 0x020fe20007b1e000 */
[----:B------:R-:W-:-:S06]  /*21f20*/  IMAD.IADD R92, R9, 0x1, R21 ;  /* 0x00000001095c7824 */ /* 0x000fcc00078e0215 */
[----:B------:R-:W2:Y:S01]  /*21f30*/  @P1 LDC R12, c[0x0][0xbf0] ;  /* 0x0002fc00ff0c1b82 */ /* 0x000ea20000000800 */
[----:B---3--:R-:W-:-:S05]  /*21f40*/  SEL R9, R157, RZ, P2 ;  /* 0x000000ff9d097207 */ /* 0x008fca0001000000 */
[-C--:B0-----:R-:W-:Y:S02]  /*21f50*/  IMAD R21, R15, R9.reuse, RZ ;  /* 0x000000090f157224 */ /* 0x081fe400078e02ff */
[----:B------:R-:W-:Y:S01]  /*21f60*/  IMAD.WIDE.U32 R14, R14, R9, RZ ;  /* 0x000000090e0e7225 */ /* 0x000fe200078e00ff */
[----:B------:R-:W-:-:S04]  /*21f70*/  SHF.R.S32.HI R9, RZ, 0x1f, R0 ;  /* 0x0000001fff097819 */ /* 0x000fc80000011400 */
[----:B------:R-:W-:Y:S01]  /*21f80*/  IADD3.X R11, R11, R92, R9, P0, P3 ;  /* 0x0000005c0b0b7210 */ /* 0x000fe200007e6409 */
[----:B------:R-:W-:-:S04]  /*21f90*/  IMAD.IADD R92, R93, 0x1, R159 ;  /* 0x000000015d5c7824 */ /* 0x000fc800078e029f */
[----:B-1----:R-:W-:-:S04]  /*21fa0*/  @P1 IMAD.HI.U32 R13, R92, R13, RZ ;  /* 0x0000000d5c0d1227 */ /* 0x002fc800078e00ff */
[----:B------:R-:W-:Y:S01]  /*21fb0*/  IMAD.MOV.U32 R93, RZ, RZ, R92 ;  /* 0x000000ffff5d7224 */ /* 0x000fe200078e005c */
[----:B--2---:R-:W-:Y:S02]  /*21fc0*/  @P1 SHF.R.U32.HI R93, RZ, R12, R13 ;  /* 0x0000000cff5d1219 */ /* 0x004fe4000001160d */
[----:B------:R0:W1:Y:S01]  /*21fd0*/  LDC.64 R12, c[0x0][R20+0x210] ;  /* 0x00008400140c7b82 */ /* 0x0000620000000a00 */
[----:B------:R-:W-:Y:S01]  /*21fe0*/  IMAD.IADD R21, R15, 0x1, R21 ;  /* 0x000000010f157824 */ /* 0x000fe200078e0215 */
[----:B------:R-:W-:Y:S02]  /*21ff0*/  IADD3 R14, P0, P3, R93, R8, R14 ;  /* 0x000000085d0e7210 */ /* 0x000fe40007b1e00e */
[----:B------:R-:W-:-:S04]  /*22000*/  SHF.R.S32.HI R8, RZ, 0x1f, R93 ;  /* 0x0000001fff087819 */ /* 0x000fc8000001145d */
[----:B------:R-:W-:Y:S02]  /*22010*/  IADD3.X R15, R8, R11, R21, P0, P3 ;  /* 0x0000000b080f7210 */ /* 0x000fe400007e6415 */
[----:B0-----:R-:W0:Y:S01]  /*22020*/  LDC.64 R20, c[0x0][0xba8] ;  /* 0x0002ea00ff147b82 */ /* 0x001e220000000a00 */
[----:B------:R-:W-:-:S04]  /*22030*/  IMAD.MOV R11, RZ, RZ, -R93 ;  /* 0x000000ffff0b7224 */ /* 0x000fc800078e0a5d */
[----:B------:R-:W-:-:S05]  /*22040*/  IMAD R11, R156, R11, R92 ;  /* 0x0000000b9c0b7224 */ /* 0x000fca00078e025c */
[----:B------:R-:W-:Y:S01]  /*22050*/  SHF.R.S32.HI R8, RZ, 0x1f, R11 ;  /* 0x0000001fff087819 */ /* 0x000fe2000001140b */
[----:B0-----:R-:W0:Y:S08]  /*22060*/  @!P2 LDC R20, c[0x0][0xb50] ;  /* 0x0002d400ff14ab82 */ /* 0x001e300000000800 */
[----:B------:R-:W2:Y:S01]  /*22070*/  @!P2 LDC R21, c[0x0][0xb54] ;  /* 0x0002d500ff15ab82 */ /* 0x000ea20000000800 */
[----:B-1----:R-:W-:-:S02]  /*22080*/  IMAD R13, R13, R11, RZ ;  /* 0x0000000b0d0d7224 */ /* 0x002fc400078e02ff */
[----:B------:R-:W-:-:S04]  /*22090*/  IMAD.WIDE.U32 R14, R12, R11, R14 ;  /* 0x0000000b0c0e7225 */ /* 0x000fc800078e000e */
[----:B------:R-:W-:-:S04]  /*220a0*/  IMAD R8, R12, R8, R13 ;  /* 0x000000080c087224 */ /* 0x000fc800078e020d */
[----:B------:R-:W-:Y:S01]  /*220b0*/  IMAD.IADD R8, R15, 0x1, R8 ;  /* 0x000000010f087824 */ /* 0x000fe200078e0208 */
[----:B0-----:R-:W-:-:S04]  /*220c0*/  LEA R20, P0, R14, R20, 0x2 ;  /* 0x000000140e147211 */ /* 0x001fc800078010ff */
[----:B--2---:R-:W-:Y:S01]  /*220d0*/  LEA.HI.X R8, R14, R21, R8, 0x2, P0 ;  /* 0x000000150e087211 */ /* 0x004fe200000f1408 */
[----:B------:R-:W-:Y:S04]  /*220e0*/  SHFL.IDX PT, R12, R20, RZ, 0x1c1f ;  /* 0x001c1fff140c7589 */ /* 0x000fe800000e0000 */
[----:B------:R-:W0:Y:S04]  /*220f0*/  SHFL.IDX PT, R13, R8, RZ, 0x1c1f ;  /* 0x001c1fff080d7589 */ /* 0x000e2800000e0000 */
[----:B------:R1:W-:Y:S04]  /*22100*/  SHFL.IDX PT, R14, R20, 0x1, 0x1c1f ;  /* 0x003c1f00140e7f89 */ /* 0x0003e800000e0000 */
[----:B------:R2:W3:Y:S01]  /*22110*/  SHFL.IDX PT, R15, R8, 0x1, 0x1c1f ;  /* 0x003c1f00080f7f89 */ /* 0x0004e200000e0000 */
[----:B-1----:R-:W-:Y:S01]  /*22120*/  IMAD.IADD R20, R160, 0x1, R159 ;  /* 0x00000001a0147824 */ /* 0x002fe200078e029f */
[----:B------:R-:W-:Y:S01]  /*22130*/  LOP3.LUT P0, RZ, R158, 0x3, RZ, 0xc0, !PT ;  /* 0x000000039eff7812 */ /* 0x000fe2000780c0ff */
[----:B--2---:R-:W-:-:S02]  /*22140*/  IMAD R8, R24, R156, RZ ;  /* 0x0000009c18087224 */ /* 0x004fc400078e02ff */
[----:B------:R-:W-:-:S03]  /*22150*/  VIADD R11, R20, 0x8 ;  /* 0x00000008140b7836 */ /* 0x000fc60000000000 */
[-C--:B------:R-:W-:Y:S02]  /*22160*/  ISETP.GE.OR P3, PT, R20, R8.reuse, P0 ;  /* 0x000000081400720c */ /* 0x080fe40000766670 */
[----:B------:R-:W-:-:S11]  /*22170*/  ISETP.GE.OR P0, PT, R11, R8, P0 ;  /* 0x000000080b00720c */ /* 0x000fd60000706670 */
[----:B0-----:R0:W-:Y:S04]  /*22180*/  @!P3 ST.E desc[UR60][R12.64], R155 ;  /* 0x0000009b0c00b985 */ /* 0x0011e8000c10193c */
[----:B---3--:R0:W-:Y:S01]  /*22190*/  @!P0 ST.E desc[UR60][R14.64], R154 ;  /* 0x0000009a0e008985 */ /* 0x0081e2000c10193c */
[----:B------:R-:W-:Y:S05]  /*221a0*/  @P2 BRA `(.L_x_1828) ;  /* 0x0000000c00d02947 */ /* 0x000fea0003800000 */
[----:B------:R-:W2:Y:S01]  /*221b0*/  LDL R160, [R1+0x84] ;  /* 0x0000840001a07983 */ /* 0x000ea20000100800 */
[----:B------:R-:W1:Y:S01]  /*221c0*/  @P1 LDC R21, c[0x0][0xbec] ;  /* 0x0002fb00ff151b82 */ /* 0x000e620000000800 */
[----:B------:R-:W-:Y:S02]  /*221d0*/  ULDC.64 UR4, c[0x0][0xaa0] ;  /* 0x0002a80000047ab9 */ /* 0x000fe40000000a00 */
[----:B------:R-:W2:Y:S04]  /*221e0*/  LDL R158, [R1+0x10] ;  /* 0x00001000019e7983 */ /* 0x000ea80000100800 */
[----:B------:R3:W5:Y:S01]  /*221f0*/  LDL R87, [R1+0x8] ;  /* 0x0000080001577983 */ /* 0x0007620000100800 */
[----:B------:R-:W4:Y:S01]  /*22200*/  @P1 LDC R85, c[0x0][0xbf0] ;  /* 0x0002fc00ff551b82 */ /* 0x000f220000000800 */
[----:B------:R-:W-:-:S04]  /*22210*/  IMAD R9, R9, UR4, RZ ;  /* 0x0000000409097c24 */ /* 0x000fc8000f8e02ff */
[----:B------:R-:W-:Y:S01]  /*22220*/  IMAD R9, R0, UR5, R9 ;  /* 0x0000000500097c24 */ /* 0x000fe2000f8e0209 */
[----:B------:R-:W-:Y:S01]  /*22230*/  SHF.R.S32.HI R11, RZ, 0x1f, R10 ;  /* 0x0000001fff0b7819 */ /* 0x000fe2000001140a */
[----:B------:R-:W-:Y:S01]  /*22240*/  BSSY B1, `(.L_x_1829) ;  /* 0x00000a6000017945 */ /* 0x000fe20003800000 */
[----:B--2---:R-:W-:-:S04]  /*22250*/  IMAD R3, R158, 0x8, R160 ;  /* 0x000000089e037824 */ /* 0x004fc800078e02a0 */
[----:B------:R-:W-:-:S04]  /*22260*/  IMAD.SHL.U32 R3, R3, 0x8, RZ ;  /* 0x0000000803037824 */ /* 0x000fc800078e00ff */
[----:B------:R-:W-:-:S03]  /*22270*/  IMAD.WIDE R6, R3, 0x2, R6 ;  /* 0x0000000203067825 */ /* 0x000fc600078e0206 */
[C---:B------:R-:W-:Y:S02]  /*22280*/  IADD3 R33, P2, R6.reuse, 0x3000, RZ ;  /* 0x0000300006217810 */ /* 0x040fe40007f5e0ff */
[C---:B0-----:R-:W-:Y:S02]  /*22290*/  IADD3 R13, P4, R6.reuse, 0x1000, RZ ;  /* 0x00001000060d7810 */ /* 0x041fe40007f9e0ff */
[----:B------:R-:W-:Y:S02]  /*222a0*/  LOP3.LUT R32, R33, 0x380, RZ, 0xc0, !PT ;  /* 0x0000038021207812 */ /* 0x000fe400078ec0ff */
[----:B------:R-:W-:Y:S02]  /*222b0*/  IADD3 R29, P3, R6, 0x2000, RZ ;  /* 0x00002000061d7810 */ /* 0x000fe40007f7e0ff */
[----:B------:R-:W-:Y:S02]  /*222c0*/  SHF.R.U64 R32, R32, 0x3, RZ ;  /* 0x0000000320207819 */ /* 0x000fe400000012ff */
[----:B------:R-:W-:-:S02]  /*222d0*/  LOP3.LUT R12, R13, 0x380, RZ, 0xc0, !PT ;  /* 0x000003800d0c7812 */ /* 0x000fc400078ec0ff */
[----:B------:R-:W-:Y:S01]  /*222e0*/  LOP3.LUT R32, R32, R33, RZ, 0x3c, !PT ;  /* 0x0000002120207212 */ /* 0x000fe200078e3cff */
[----:B------:R-:W-:Y:S01]  /*222f0*/  IMAD.X R33, RZ, RZ, R7, P2 ;  /* 0x000000ffff217224 */ /* 0x000fe200010e0607 */
[----:B------:R-:W-:Y:S02]  /*22300*/  IADD3 R57, P2, R6, 0x9000, RZ ;  /* 0x0000900006397810 */ /* 0x000fe40007f5e0ff */
[----:B------:R-:W-:Y:S02]  /*22310*/  LOP3.LUT R28, R29, 0x380, RZ, 0xc0, !PT ;  /* 0x000003801d1c7812 */ /* 0x000fe400078ec0ff */
[----:B------:R-:W-:Y:S01]  /*22320*/  LOP3.LUT R56, R57, 0x380, RZ, 0xc0, !PT ;  /* 0x0000038039387812 */ /* 0x000fe200078ec0ff */
[----:B------:R-:W-:Y:S01]  /*22330*/  IMAD R20, R160, 0x20, R158 ;  /* 0x00000020a0147824 */ /* 0x000fe200078e029e */
[----:B------:R-:W-:Y:S01]  /*22340*/  SHF.R.U64 R12, R12, 0x3, RZ ;  /* 0x000000030c0c7819 */ /* 0x000fe200000012ff */
[----:B------:R-:W5:Y:S01]  /*22350*/  LD.E.128 R32, desc[UR60][R32.64] ;  /* 0x0000003c20207980 */ /* 0x000f62000c101d00 */
[----:B------:R-:W-:-:S02]  /*22360*/  SHF.R.U64 R56, R56, 0x3, RZ ;  /* 0x0000000338387819 */ /* 0x000fc400000012ff */
[----:B------:R-:W-:Y:S02]  /*22370*/  SHF.R.U64 R28, R28, 0x3, RZ ;  /* 0x000000031c1c7819 */ /* 0x000fe400000012ff */
[----:B------:R-:W-:Y:S01]  /*22380*/  LOP3.LUT R56, R56, R57, RZ, 0x3c, !PT ;  /* 0x0000003938387212 */ /* 0x000fe200078e3cff */
[--C-:B------:R-:W-:Y:S01]  /*22390*/  IMAD.X R57, RZ, RZ, R7.reuse, P2 ;  /* 0x000000ffff397224 */ /* 0x100fe200010e0607 */
[----:B------:R-:W-:Y:S02]  /*223a0*/  IADD3 R3, P2, R6, 0xf000, RZ ;  /* 0x0000f00006037810 */ /* 0x000fe40007f5e0ff */
[----:B------:R-:W-:Y:S01]  /*223b0*/  LOP3.LUT R12, R12, R13, RZ, 0x3c, !PT ;  /* 0x0000000d0c0c7212 */ /* 0x000fe200078e3cff */
[--C-:B------:R-:W-:Y:S01]  /*223c0*/  IMAD.X R13, RZ, RZ, R7.reuse, P4 ;  /* 0x000000ffff0d7224 */ /* 0x100fe200020e0607 */
[----:B------:R-:W-:Y:S01]  /*223d0*/  LOP3.LUT R28, R28, R29, RZ, 0x3c, !PT ;  /* 0x0000001d1c1c7212 */ /* 0x000fe200078e3cff */
[----:B------:R-:W-:Y:S01]  /*223e0*/  IMAD.X R29, RZ, RZ, R7, P3 ;  /* 0x000000ffff1d7224 */ /* 0x000fe200018e0607 */
[----:B------:R-:W-:-:S02]  /*223f0*/  LOP3.LUT R2, R3, 0x380, RZ, 0xc0, !PT ;  /* 0x0000038003027812 */ /* 0x000fc400078ec0ff */
[C---:B------:R-:W-:Y:S02]  /*22400*/  IADD3 R37, P0, R6.reuse, 0x4000, RZ ;  /* 0x0000400006257810 */ /* 0x040fe40007f1e0ff */
[C---:B------:R-:W-:Y:S02]  /*22410*/  IADD3 R41, P6, R6.reuse, 0x5000, RZ ;  /* 0x0000500006297810 */ /* 0x040fe40007fde0ff */
[C---:B------:R-:W-:Y:S01]  /*22420*/  IADD3 R45, P5, R6.reuse, 0x6000, RZ ;  /* 0x00006000062d7810 */ /* 0x040fe20007fbe0ff */
[----:B------:R-:W-:Y:S01]  /*22430*/  IMAD.IADD R20, R159, 0x1, R20 ;  /* 0x000000019f147824 */ /* 0x000fe200078e0214 */
[C---:B------:R-:W-:Y:S01]  /*22440*/  IADD3 R49, P4, R6.reuse, 0x7000, RZ ;  /* 0x0000700006317810 */ /* 0x040fe20007f9e0ff */
[----:B------:R-:W-:Y:S01]  /*22450*/  IMAD.X R81, RZ, RZ, R7, P2 ;  /* 0x000000ffff517224 */ /* 0x000fe200010e0607 */
[----:B------:R-:W-:Y:S01]  /*22460*/  IADD3 R53, P3, R6, 0x8000, RZ ;  /* 0x0000800006357810 */ /* 0x000fe20007f7e0ff */
[----:B------:R-:W5:Y:S01]  /*22470*/  LD.E.128 R12, desc[UR60][R12.64] ;  /* 0x0000003c0c0c7980 */ /* 0x000f62000c101d00 */
[----:B------:R-:W-:-:S02]  /*22480*/  SHF.R.U64 R2, R2, 0x3, RZ ;  /* 0x0000000302027819 */ /* 0x000fc400000012ff */
[----:B------:R-:W-:Y:S01]  /*22490*/  LOP3.LUT R36, R37, 0x380, RZ, 0xc0, !PT ;  /* 0x0000038025247812 */ /* 0x000fe200078ec0ff */
[----:B------:R-:W5:Y:S01]  /*224a0*/  LD.E.128 R28, desc[UR60][R28.64] ;  /* 0x0000003c1c1c7980 */ /* 0x000f62000c101d00 */
[----:B------:R-:W-:Y:S02]  /*224b0*/  LOP3.LUT R40, R41, 0x380, RZ, 0xc0, !PT ;  /* 0x0000038029287812 */ /* 0x000fe400078ec0ff */
[----:B------:R-:W-:Y:S01]  /*224c0*/  LOP3.LUT R44, R45, 0x380, RZ, 0xc0, !PT ;  /* 0x000003802d2c7812 */ /* 0x000fe200078ec0ff */
[----:B------:R-:W5:Y:S01]  /*224d0*/  LD.E.128 R56, desc[UR60][R56.64] ;  /* 0x0000003c38387980 */ /* 0x000f62000c101d00 */
[----:B------:R-:W-:Y:S02]  /*224e0*/  LOP3.LUT R48, R49, 0x380, RZ, 0xc0, !PT ;  /* 0x0000038031307812 */ /* 0x000fe400078ec0ff */
[----:B------:R-:W-:Y:S02]  /*224f0*/  LOP3.LUT R52, R53, 0x380, RZ, 0xc0, !PT ;  /* 0x0000038035347812 */ /* 0x000fe400078ec0ff */
[----:B------:R-:W-:Y:S01]  /*22500*/  LOP3.LUT R80, R2, R3, RZ, 0x3c, !PT ;  /* 0x0000000302507212 */ /* 0x000fe200078e3cff */
[----:B------:R-:W-:Y:S01]  /*22510*/  IMAD.WIDE.U32 R2, R0, UR4, RZ ;  /* 0x0000000400027c25 */ /* 0x000fe2000f8e00ff */
[----:B------:R-:W-:Y:S01]  /*22520*/  SHF.R.U64 R36, R36, 0x3, RZ ;  /* 0x0000000324247819 */ /* 0x000fe200000012ff */
[----:B------:R-:W-:Y:S01]  /*22530*/  ULDC.64 UR4, c[0x0][0xae8] ;  /* 0x0002ba0000047ab9 */ /* 0x000fe20000000a00 */
[----:B------:R-:W-:-:S02]  /*22540*/  SHF.R.U64 R40, R40, 0x3, RZ ;  /* 0x0000000328287819 */ /* 0x000fc400000012ff */
[----:B------:R-:W-:Y:S02]  /*22550*/  SHF.R.U64 R44, R44, 0x3, RZ ;  /* 0x000000032c2c7819 */ /* 0x000fe400000012ff */
[----:B------:R-:W-:Y:S02]  /*22560*/  SHF.R.U64 R48, R48, 0x3, RZ ;  /* 0x0000000330307819 */ /* 0x000fe400000012ff */
[----:B------:R-:W-:Y:S01]  /*22570*/  SHF.R.U64 R52, R52, 0x3, RZ ;  /* 0x0000000334347819 */ /* 0x000fe200000012ff */
[----:B------:R-:W-:Y:S01]  /*22580*/  IMAD.IADD R3, R3, 0x1, R9 ;  /* 0x0000000103037824 */ /* 0x000fe200078e0209 */
        /* <DEDUP_REMOVED lines=10> */
[----:B------:R-:W-:Y:S01]  /*22630*/  IADD3 R61, P0, R6, 0xa000, RZ ;  /* 0x0000a000063d7810 */ /* 0x000fe20007f1e0ff */
[----:B------:R-:W-:Y:S01]  /*22640*/  IMAD.WIDE.U32 R2, R226, UR4, R2 ;  /* 0x00000004e2027c25 */ /* 0x000fe2000f8e0002 */
[C---:B------:R-:W-:Y:S01]  /*22650*/  IADD3 R65, P6, R6.reuse, 0xb000, RZ ;  /* 0x0000b00006417810 */ /* 0x040fe20007fde0ff */
[----:B------:R-:W5:Y:S01]  /*22660*/  LD.E.128 R36, desc[UR60][R36.64] ;  /* 0x0000003c24247980 */ /* 0x000f62000c101d00 */
[----:B------:R-:W-:-:S02]  /*22670*/  IADD3 R69, P5, R6, 0xc000, RZ ;  /* 0x0000c00006457810 */ /* 0x000fc40007fbe0ff */
[----:B------:R-:W-:Y:S01]  /*22680*/  IADD3 R73, P4, R6, 0xd000, RZ ;  /* 0x0000d00006497810 */ /* 0x000fe20007f9e0ff */
[----:B-1----:R-:W-:Y:S01]  /*22690*/  @P1 IMAD.HI.U32 R0, R20, R21, RZ ;  /* 0x0000001514001227 */ /* 0x002fe200078e00ff */
[----:B------:R-:W-:Y:S01]  /*226a0*/  IADD3 R77, P3, R6, 0xe000, RZ ;  /* 0x0000e000064d7810 */ /* 0x000fe20007f7e0ff */
[----:B------:R-:W5:Y:S01]  /*226b0*/  LD.E.128 R40, desc[UR60][R40.64] ;  /* 0x0000003c28287980 */ /* 0x000f62000c101d00 */
[----:B------:R-:W-:Y:S01]  /*226c0*/  LOP3.LUT R60, R61, 0x380, RZ, 0xc0, !PT ;  /* 0x000003803d3c7812 */ /* 0x000fe200078ec0ff */
[----:B------:R-:W-:Y:S01]  /*226d0*/  IMAD R3, R226, UR5, R3 ;  /* 0x00000005e2037c24 */ /* 0x000fe2000f8e0203 */
[----:B------:R-:W-:Y:S01]  /*226e0*/  LOP3.LUT R64, R65, 0x380, RZ, 0xc0, !PT ;  /* 0x0000038041407812 */ /* 0x000fe200078ec0ff */
[----:B------:R-:W-:Y:S01]  /*226f0*/  ULDC.64 UR4, c[0x0][0xaf0] ;  /* 0x0002bc0000047ab9 */ /* 0x000fe20000000a00 */
[----:B------:R-:W-:Y:S02]  /*22700*/  LOP3.LUT R68, R69, 0x380, RZ, 0xc0, !PT ;  /* 0x0000038045447812 */ /* 0x000fe400078ec0ff */
[----:B------:R-:W-:Y:S01]  /*22710*/  LOP3.LUT R5, R6, 0x380, RZ, 0xc0, !PT ;  /* 0x0000038006057812 */ /* 0x000fe200078ec0ff */
[----:B------:R-:W-:Y:S01]  /*22720*/  IMAD.MOV.U32 R9, RZ, RZ, R20 ;  /* 0x000000ffff097224 */ /* 0x000fe200078e0014 */
[----:B------:R-:W-:Y:S01]  /*22730*/  LOP3.LUT R72, R73, 0x380, RZ, 0xc0, !PT ;  /* 0x0000038049487812 */ /* 0x000fe200078ec0ff */
[----:B------:R-:W5:Y:S01]  /*22740*/  LD.E.128 R44, desc[UR60][R44.64] ;  /* 0x0000003c2c2c7980 */ /* 0x000f62000c101d00 */
[----:B------:R-:W-:Y:S01]  /*22750*/  LOP3.LUT R76, R77, 0x380, RZ, 0xc0, !PT ;  /* 0x000003804d4c7812 */ /* 0x000fe200078ec0ff */
[----:B------:R-:W-:Y:S01]  /*22760*/  IMAD R11, R11, UR4, RZ ;  /* 0x000000040b0b7c24 */ /* 0x000fe2000f8e02ff */
[----:B------:R-:W-:Y:S01]  /*22770*/  SHF.R.U64 R60, R60, 0x3, RZ ;  /* 0x000000033c3c7819 */ /* 0x000fe200000012ff */
[----:B------:R-:W5:Y:S01]  /*22780*/  LD.E.128 R48, desc[UR60][R48.64] ;  /* 0x0000003c30307980 */ /* 0x000f62000c101d00 */
[----:B------:R-:W-:-:S02]  /*22790*/  SHF.R.U64 R64, R64, 0x3, RZ ;  /* 0x0000000340407819 */ /* 0x000fc400000012ff */
[----:B------:R-:W-:Y:S01]  /*227a0*/  SHF.R.U64 R68, R68, 0x3, RZ ;  /* 0x0000000344447819 */ /* 0x000fe200000012ff */
[----:B------:R-:W5:Y:S01]  /*227b0*/  LD.E.128 R52, desc[UR60][R52.64] ;  /* 0x0000003c34347980 */ /* 0x000f62000c101d00 */
[----:B------:R-:W-:Y:S02]  /*227c0*/  SHF.R.U64 R72, R72, 0x3, RZ ;  /* 0x0000000348487819 */ /* 0x000fe400000012ff */
[----:B------:R-:W-:Y:S01]  /*227d0*/  SHF.R.U64 R76, R76, 0x3, RZ ;  /* 0x000000034c4c7819 */ /* 0x000fe200000012ff */
[----:B------:R-:W5:Y:S01]  /*227e0*/  LD.E.128 R80, desc[UR60][R80.64] ;  /* 0x0000003c50507980 */ /* 0x000f62000c101d00 */
[----:B------:R-:W-:Y:S02]  /*227f0*/  SHF.R.U64 R5, R5, 0x3, RZ ;  /* 0x0000000305057819 */ /* 0x000fe400000012ff */
[----:B----4-:R-:W-:Y:S01]  /*22800*/  @P1 SHF.R.U32.HI R9, RZ, R85, R0 ;  /* 0x00000055ff091219 */ /* 0x010fe20000011600 */
[----:B------:R-:W-:Y:S01]  /*22810*/  IMAD R11, R10, UR5, R11 ;  /* 0x000000050a0b7c24 */ /* 0x000fe2000f8e020b */
[----:B------:R-:W-:Y:S01]  /*22820*/  LOP3.LUT R60, R60, R61, RZ, 0x3c, !PT ;  /* 0x0000003d3c3c7212 */ /* 0x000fe200078e3cff */
[----:B------:R-:W-:Y:S01]  /*22830*/  IMAD.WIDE.U32 R2, R10, UR4, R2 ;  /* 0x000000040a027c25 */ /* 0x000fe2000f8e0002 */
[----:B------:R-:W-:Y:S01]  /*22840*/  LOP3.LUT R64, R64, R65, RZ, 0x3c, !PT ;  /* 0x0000004140407212 */ /* 0x000fe200078e3cff */
[----:B------:R-:W-:Y:S01]  /*22850*/  ULDC.64 UR4, c[0x0][0xae0] ;  /* 0x0002b80000047ab9 */ /* 0x000fe20000000a00 */
        /* <DEDUP_REMOVED lines=8> */
[----:B------:R-:W-:Y:S01]  /*228e0*/  SHF.R.S32.HI R0, RZ, 0x1f, R9 ;  /* 0x0000001fff007819 */ /* 0x000fe20000011409 */
[--C-:B------:R-:W-:Y:S01]  /*228f0*/  IMAD.X R77, RZ, RZ, R7.reuse, P3 ;  /* 0x000000ffff4d7224 */ /* 0x100fe200018e0607 */
[----:B------:R-:W5:Y:S01]  /*22900*/  LD.E.128 R60, desc[UR60][R60.64] ;  /* 0x0000003c3c3c7980 */ /* 0x000f62000c101d00 */
[----:B------:R-:W-:-:S02]  /*22910*/  IMAD.MOV.U32 R5, RZ, RZ, R7 ;  /* 0x000000ffff057224 */ /* 0x000fc400078e0007 */
[----:B------:R-:W-:Y:S01]  /*22920*/  IMAD.MOV R21, RZ, RZ, -R9 ;  /* 0x000000ffff157224 */ /* 0x000fe200078e0a09 */
[----:B------:R-:W5:Y:S01]  /*22930*/  LD.E.128 R64, desc[UR60][R64.64] ;  /* 0x0000003c40407980 */ /* 0x000f62000c101d00 */
[----:B------:R-:W-:Y:S02]  /*22940*/  IMAD.IADD R3, R3, 0x1, R11 ;  /* 0x0000000103037824 */ /* 0x000fe400078e020b */
[----:B------:R-:W-:Y:S01]  /*22950*/  IMAD R0, R0, UR4, RZ ;  /* 0x0000000400007c24 */ /* 0x000fe2000f8e02ff */
[----:B------:R-:W5:Y:S01]  /*22960*/  LD.E.128 R4, desc[UR60][R4.64] ;  /* 0x0000003c04047980 */ /* 0x000f62000c101d00 */
[----:B------:R-:W-:-:S03]  /*22970*/  IMAD R11, R156, R21, R20 ;  /* 0x000000159c0b7224 */ /* 0x000fc600078e0214 */
[----:B------:R-:W5:Y:S01]  /*22980*/  LD.E.128 R68, desc[UR60][R68.64] ;  /* 0x0000003c44447980 */ /* 0x000f62000c101d00 */
[----:B------:R-:W-:-:S03]  /*22990*/  IMAD R21, R9, UR5, R0 ;  /* 0x0000000509157c24 */ /* 0x000fc6000f8e0200 */
[----:B------:R-:W5:Y:S01]  /*229a0*/  LD.E.128 R72, desc[UR60][R72.64] ;  /* 0x0000003c48487980 */ /* 0x000f62000c101d00 */
[----:B------:R-:W-:-:S03]  /*229b0*/  SHF.R.S32.HI R0, RZ, 0x1f, R11 ;  /* 0x0000001fff007819 */ /* 0x000fc6000001140b */
[----:B------:R-:W5:Y:S01]  /*229c0*/  LD.E.128 R76, desc[UR60][R76.64] ;  /* 0x0000003c4c4c7980 */ /* 0x000f62000c101d00 */
[----:B------:R-:W-:Y:S01]  /*229d0*/  IMAD.WIDE.U32 R2, R9, UR4, R2 ;  /* 0x0000000409027c25 */ /* 0x000fe2000f8e0002 */
[----:B------:R-:W-:Y:S01]  /*229e0*/  ULDC.64 UR4, c[0x0][0xad8] ;  /* 0x0002b60000047ab9 */ /* 0x000fe20000000a00 */
[----:B------:R-:W-:Y:S01]  /*229f0*/  @!PT LDS RZ, [RZ] ;  /* 0x00000000fffff984 */ /* 0x000fe20000000800 */
[----:B------:R-:W-:Y:S01]  /*22a00*/  @!PT LDS RZ, [RZ] ;  /* 0x00000000fffff984 */ /* 0x000fe20000000800 */
[----:B------:R-:W-:Y:S01]  /*22a10*/  @!PT LDS RZ, [RZ] ;  /* 0x00000000fffff984 */ /* 0x000fe20000000800 */
[----:B------:R-:W-:Y:S01]  /*22a20*/  @!PT LDS RZ, [RZ] ;  /* 0x00000000fffff984 */ /* 0x000fe20000000800 */
[----:B------:R0:W-:Y:S06]  /*22a30*/  MEMBAR.ALL.CTA ;  /* 0x0000000000007992 */ /* 0x0001ec0000008000 */
[----:B0-----:R-:W0:Y:S01]  /*22a40*/  FENCE.VIEW.ASYNC.S ;  /* 0x00000000000073c6 */ /* 0x001e220000000000 */
[----:B------:R-:W-:-:S02]  /*22a50*/  IMAD.IADD R3, R3, 0x1, R21 ;  /* 0x0000000103037824 */ /* 0x000fc400078e0215 */
[----:B------:R-:W-:Y:S02]  /*22a60*/  IMAD R0, R0, UR4, RZ ;  /* 0x0000000400007c24 */ /* 0x000fe4000f8e02ff */
[----:B------:R-:W-:Y:S02]  /*22a70*/  IMAD.IADD R9, R158, 0x1, R159 ;  /* 0x000000019e097824 */ /* 0x000fe400078e029f */
[C---:B------:R-:W-:Y:S02]  /*22a80*/  IMAD R85, R11.reuse, UR5, R0 ;  /* 0x000000050b557c24 */ /* 0x040fe4000f8e0200 */
[----:B------:R-:W-:Y:S01]  /*22a90*/  IMAD.WIDE.U32 R2, R11, UR4, R2 ;  /* 0x000000040b027c25 */ /* 0x000fe2000f8e0002 */
[----:B------:R-:W-:Y:S01]  /*22aa0*/  ISETP.GE.AND P2, PT, R9, R8, PT ;  /* 0x000000080900720c */ /* 0x000fe20003f46270 */
[----:B------:R-:W-:Y:S02]  /*22ab0*/  ULDC.64 UR4, c[0x0][0xa80] ;  /* 0x0002a00000047ab9 */ /* 0x000fe40000000a00 */
[----:B------:R-:W-:Y:S01]  /*22ac0*/  VIADD R0, R17, 0x30820 ;  /* 0x0003082011007836 */ /* 0x000fe20000000000 */
[----:B------:R-:W-:Y:S01]  /*22ad0*/  LEA R24, P3, R2, UR4, 0x1 ;  /* 0x0000000402187c11 */ /* 0x000fe2000f8608ff */
[----:B------:R-:W-:-:S03]  /*22ae0*/  IMAD.IADD R3, R3, 0x1, R85 ;  /* 0x0000000103037824 */ /* 0x000fc600078e0255 */
[----:B------:R-:W-:Y:S02]  /*22af0*/  PRMT R0, RZ, 0x654, R0 ;  /* 0x00000654ff007816 */ /* 0x000fe40000000000 */
[----:B------:R-:W-:Y:S01]  /*22b00*/  LEA.HI.X R86, R2, UR5, R3, 0x1, P3 ;  /* 0x0000000502567c11 */ /* 0x000fe200098f0c03 */
[C---:B------:R-:W-:Y:S02]  /*22b10*/  VIADD R21, R9.reuse, 0x20 ;  /* 0x0000002009157836 */ /* 0x040fe40000000000 */
[----:B------:R-:W-:Y:S01]  /*22b20*/  VIADD R11, R9, 0x40 ;  /* 0x00000040090b7836 */ /* 0x000fe20000000000 */
[----:B0-----:R0:W-:Y:S01]  /*22b30*/  SYNCS.ARRIVE.TRANS64.RED.A1T0 RZ, [R0+URZ], RZ ;  /* 0x000000ff00ff79a7 */ /* 0x0011e2000810043f */
[----:B------:R3:W1:Y:S01]  /*22b40*/  SHFL.IDX PT, R84, R24, RZ, 0x181f ;  /* 0x00181fff18547589 */ /* 0x00066200000e0000 */
[-C--:B------:R-:W-:Y:S02]  /*22b50*/  ISETP.GE.AND P1, PT, R21, R8.reuse, PT ;  /* 0x000000081500720c */ /* 0x080fe40003f26270 */
[----:B------:R-:W-:Y:S01]  /*22b60*/  ISETP.GE.AND P0, PT, R11, R8, PT ;  /* 0x000000080b00720c */ /* 0x000fe20003f06270 */
[----:B0-----:R3:W0:Y:S01]  /*22b70*/  SHFL.IDX PT, R0, R86, RZ, 0x181f ;  /* 0x00181fff56007589 */ /* 0x00162200000e0000 */
[----:B------:R-:W-:Y:S11]  /*22b80*/  @P2 BRA `(.L_x_1830) ;  /* 0x0000000000442947 */ /* 0x000ff60003800000 */
[----:B------:R-:W-:Y:S02]  /*22b90*/  ULDC UR4, c[0x0][0xac8] ;  /* 0x0002b20000047ab9 */ /* 0x000fe40000000800 */
[----:B------:R-:W-:Y:S02]  /*22ba0*/  ISETP.GE.AND P5, PT, R18, UR4, PT ;  /* 0x0000000412007c0c */ /* 0x000fe4000bfa6270 */
[----:B------:R-:W-:Y:S02]  /*22bb0*/  ISETP.GE.AND P4, PT, R203, UR4, PT ;  /* 0x00000004cb007c0c */ /* 0x000fe4000bf86270 */
[----:B------:R-:W-:Y:S02]  /*22bc0*/  ISETP.GE.AND P3, PT, R22, UR4, PT ;  /* 0x0000000416007c0c */ /* 0x000fe4000bf66270 */
[----:B------:R-:W-:-:S07]  /*22bd0*/  ISETP.GE.AND P2, PT, R23, UR4, PT ;  /* 0x0000000417007c0c */ /* 0x000fce000bf46270 */
[----:B-1----:R-:W-:-:S04]  /*22be0*/  @!P5 LEA R2, P6, R18, R84, 0x1 ;  /* 0x000000541202d211 */ /* 0x002fc800078c08ff */
[----:B0-----:R-:W-:Y:S02]  /*22bf0*/  @!P5 LEA.HI.X R3, R18, R0, R19, 0x1, P6 ;  /* 0x000000001203d211 */ /* 0x001fe400030f0c13 */
        /* <DEDUP_REMOVED lines=10> */
.L_x_1830:
[----:B------:R-:W-:Y:S05]  /*22ca0*/  BSYNC B1 ;  /* 0x0000000000017941 */ /* 0x000fea0003800000 */
.L_x_1829:
[----:B0-----:R0:W4:Y:S01]  /*22cb0*/  SHFL.IDX PT, R0, R86, 0x1, 0x181f ;  /* 0x00381f0056007f89 */ /* 0x00112200000e0000 */
[----:B------:R-:W-:Y:S03]  /*22cc0*/  BSSY B1, `(.L_x_1831) ;  /* 0x0000014000017945 */ /* 0x000fe60003800000 */
[----:B--2---:R0:W2:Y:S01]  /*22cd0*/  SHFL.IDX PT, R10, R24, 0x1, 0x181f ;  /* 0x00381f00180a7f89 */ /* 0x0040a200000e0000 */
[----:B------:R-:W-:Y:S05]  /*22ce0*/  @P1 BRA `(.L_x_1832) ;  /* 0x0000000000441947 */ /* 0x000fea0003800000 */
[----:B------:R-:W-:Y:S02]  /*22cf0*/  ULDC UR4, c[0x0][0xac8] ;  /* 0x0002b20000047ab9 */ /* 0x000fe40000000800 */
[----:B------:R-:W-:Y:S02]  /*22d00*/  ISETP.GE.AND P4, PT, R18, UR4, PT ;  /* 0x0000000412007c0c */ /* 0x000fe4000bf86270 */
[----:B------:R-:W-:Y:S02]  /*22d10*/  ISETP.GE.AND P3, PT, R203, UR4, PT ;  /* 0x00000004cb007c0c */ /* 0x000fe4000bf66270 */
[----:B------:R-:W-:Y:S02]  /*22d20*/  ISETP.GE.AND P2, PT, R22, UR4, PT ;  /* 0x0000000416007c0c */ /* 0x000fe4000bf46270 */
[----:B------:R-:W-:-:S07]  /*22d30*/  ISETP.GE.AND P1, PT, R23, UR4, PT ;  /* 0x0000000417007c0c */ /* 0x000fce000bf26270 */
[CC--:B--2---:R-:W-:Y:S02]  /*22d40*/  @!P4 LEA R2, P6, R18.reuse, R10.reuse, 0x1 ;  /* 0x0000000a1202c211 */ /* 0x0c4fe400078c08ff */
[C---:B-----5:R-:W-:Y:S02]  /*22d50*/  @!P3 LEA R4, P5, R201.reuse, R10, 0x1 ;  /* 0x0000000ac904b211 */ /* 0x060fe400078a08ff */
        /* <DEDUP_REMOVED lines=10> */
.L_x_1832:
[----:B------:R-:W-:Y:S05]  /*22e00*/  BSYNC B1 ;  /* 0x0000000000017941 */ /* 0x000fea0003800000 */
.L_x_1831:
[----:B----4-:R4:W0:Y:S01]  /*22e10*/  SHFL.IDX PT, R0, R86, 0x2, 0x181f ;  /* 0x00581f0056007f89 */ /* 0x01082200000e0000 */
        /* <DEDUP_REMOVED lines=8> */
[-C--:B--2---:R-:W-:Y:S02]  /*22ea0*/  @!P3 LEA R2, P6, R18, R10.reuse, 0x1 ;  /* 0x0000000a1202b211 */ /* 0x084fe400078c08ff */
[-C--:B-----5:R-:W-:Y:S02]  /*22eb0*/  @!P2 LEA R4, P5, R201, R10.reuse, 0x1 ;  /* 0x0000000ac904a211 */ /* 0x0a0fe400078a08ff */
[----:B------:R-:W-:Y:S02]  /*22ec0*/  @!P1 LEA R6, P4, R22, R10, 0x1 ;  /* 0x0000000a16069211 */ /* 0x000fe400078808ff */
[----:B0-----:R-:W-:Y:S02]  /*22ed0*/  @!P3 LEA.HI.X R3, R18, R0, R19, 0x1, P6 ;  /* 0x000000001203b211 */ /* 0x001fe400030f0c13 */
        /* <DEDUP_REMOVED lines=8> */
.L_x_1834:
[----:B------:R-:W-:Y:S05]  /*22f60*/  BSYNC B1 ;  /* 0x0000000000017941 */ /* 0x000fea0003800000 */
.L_x_1833:
[----:B------:R-:W-:Y:S01]  /*22f70*/  VIADD R9, R9, 0x60 ;  /* 0x0000006009097836 */ /* 0x000fe20000000000 */
[----:B0--34-:R-:W0:Y:S04]  /*22f80*/  SHFL.IDX PT, R86, R86, 0x3, 0x181f ;  /* 0x00781f0056567f89 */ /* 0x019e2800000e0000 */
[----:B------:R-:W-:Y:S01]  /*22f90*/  ISETP.GE.AND P0, PT, R9, R8, PT ;  /* 0x000000080900720c */ /* 0x000fe20003f06270 */
[----:B------:R-:W3:-:S12]  /*22fa0*/  SHFL.IDX PT, R24, R24, 0x3, 0x181f ;  /* 0x00781f0018187f89 */ /* 0x000ed800000e0000 */
[----:B------:R-:W-:Y:S05]  /*22fb0*/  @P0 BRA `(.L_x_1835) ;  /* 0x0000002800280947 */ /* 0x000fea0003800000 */
[----:B------:R-:W-:Y:S02]  /*22fc0*/  ULDC UR4, c[0x0][0xac8] ;  /* 0x0002b20000047ab9 */ /* 0x000fe40000000800 */
[----:B------:R-:W-:Y:S02]  /*22fd0*/  ISETP.GE.AND P3, PT, R18, UR4, PT ;  /* 0x0000000412007c0c */ /* 0x000fe4000bf66270 */
[----:B------:R-:W-:Y:S02]  /*22fe0*/  ISETP.GE.AND P4, PT, R203, UR4, PT ;  /* 0x00000004cb007c0c */ /* 0x000fe4000bf86270 */
[----:B------:R-:W-:-:S09]  /*22ff0*/  ISETP.GE.AND P5, PT, R22, UR4, PT ;  /* 0x0000000416007c0c */ /* 0x000fd2000bfa6270 */
[-C--:B---3--:R-:W-:Y:S02]  /*23000*/  @!P3 LEA R2, P0, R18, R24.reuse, 0x1 ;  /* 0x000000181202b211 */ /* 0x088fe400078008ff */
[CC--:B-----5:R-:W-:Y:S02]  /*23010*/  @!P4 LEA R4, P1, R201.reuse, R24.reuse, 0x1 ;  /* 0x00000018c904c211 */ /* 0x0e0fe400078208ff */
[----:B------:R-:W-:Y:S02]  /*23020*/  @!P5 LEA R6, P2, R22, R24, 0x1 ;  /* 0x000000181606d211 */ /* 0x000fe400078408ff */
[-C--:B0-----:R-:W-:Y:S02]  /*23030*/  @!P3 LEA.HI.X R3, R18, R86.reuse, R19, 0x1, P0 ;  /* 0x000000561203b211 */ /* 0x081fe400000f0c13 */
[-C--:B------:R-:W-:Y:S02]  /*23040*/  @!P4 LEA.HI.X R5, R201, R86.reuse, R224, 0x1, P1 ;  /* 0x00000056c905c211 */ /* 0x080fe400008f0ce0 */
[----:B------:R-:W-:Y:S01]  /*23050*/  @!P5 LEA.HI.X R7, R22, R86, R87, 0x1, P2 ;  /* 0x000000561607d211 */ /* 0x000fe200010f0c57 */
[----:B------:R4:W-:Y:S01]  /*23060*/  @!P3 ST.E.128 desc[UR60][R2.64], R32 ;  /* 0x000000200200b985 */ /* 0x0009e2000c101d3c */
[----:B------:R-:W-:-:S03]  /*23070*/  ISETP.GE.AND P0, PT, R23, UR4, PT ;  /* 0x0000000417007c0c */ /* 0x000fc6000bf06270 */
[----:B------:R4:W-:Y:S04]  /*23080*/  @!P4 ST.E.128 desc[UR60][R4.64], R48 ;  /* 0x000000300400c985 */ /* 0x0009e8000c101d3c */
[----:B------:R4:W-:Y:S06]  /*23090*/  @!P5 ST.E.128 desc[UR60][R6.64], R64 ;  /* 0x000000400600d985 */ /* 0x0009ec000c101d3c */
[----:B------:R-:W-:Y:S05]  /*230a0*/  @P0 BRA `(.L_x_1835) ;  /* 0x0000002400ec0947 */ /* 0x000fea0003800000 */
[----:B----4-:R-:W-:-:S04]  /*230b0*/  LEA R2, P0, R23, R24, 0x1 ;  /* 0x0000001817027211 */ /* 0x010fc800078008ff */
[----:B------:R-:W-:-:S05]  /*230c0*/  LEA.HI.X R3, R23, R86, R229, 0x1, P0 ;  /* 0x0000005617037211 */ /* 0x000fca00000f0ce5 */
[----:B------:R0:W-:Y:S01]  /*230d0*/  ST.E.128 desc[UR60][R2.64], R80 ;  /* 0x0000005002007985 */ /* 0x0001e2000c101d3c */
[----:B------:R-:W-:Y:S05]  /*230e0*/  BRA `(.L_x_1835) ;  /* 0x0000002400dc7947 */ /* 0x000fea0003800000 */
.L_x_1828:
[----:B------:R-:W1:Y:S01]  /*230f0*/  @P1 LDC R7, c[0x0][0xbec] ;  /* 0x0002fb00ff071b82 */ /* 0x000e620000000800 */
[----:B------:R-:W-:Y:S01]  /*23100*/  ULDC.64 UR4, c[0x0][0xb08] ;  /* 0x0002c20000047ab9 */ /* 0x000fe20000000a00 */
[----:B0-----:R-:W-:Y:S01]  /*23110*/  IMAD.MOV.U32 R12, RZ, RZ, R92 ;  /* 0x000000ffff0c7224 */ /* 0x001fe200078e005c */
[----:B------:R-:W-:Y:S01]  /*23120*/  BSSY B1, `(.L_x_1836) ;  /* 0x000010b000017945 */ /* 0x000fe20003800000 */
[----:B------:R-:W-:Y:S01]  /*23130*/  IMAD R9, R9, UR4, RZ ;  /* 0x0000000409097c24 */ /* 0x000fe2000f8e02ff */
[----:B------:R-:W-:Y:S01]  /*23140*/  SHF.R.S32.HI R220, RZ, 0x1f, R225 ;  /* 0x0000001fffdc7819 */ /* 0x000fe200000114e1 */
[C---:B------:R-:W-:Y:S02]  /*23150*/  VIADD R154, R225.reuse, 0xf0 ;  /* 0x000000f0e19a7836 */ /* 0x040fe40000000000 */
[----:B------:R-:W0:Y:S01]  /*23160*/  @P1 LDC R6, c[0x0][0xbf0] ;  /* 0x0002fc00ff061b82 */ /* 0x000e220000000800 */
[----:B------:R-:W-:Y:S02]  /*23170*/  IMAD R9, R0, UR5, R9 ;  /* 0x0000000500097c24 */ /* 0x000fe4000f8e0209 */
[C---:B------:R-:W-:Y:S01]  /*23180*/  VIADD R158, R225.reuse, 0xe0 ;  /* 0x000000e0e19e7836 */ /* 0x040fe20000000000 */
[----:B------:R-:W-:Y:S01]  /*23190*/  SHF.R.S32.HI R154, RZ, 0x1f, R154 ;  /* 0x0000001fff9a7819 */ /* 0x000fe2000001149a */
[----:B------:R-:W-:-:S02]  /*231a0*/  VIADD R160, R225, 0xd8 ;  /* 0x000000d8e1a07836 */ /* 0x000fc40000000000 */
        /* <DEDUP_REMOVED lines=10> */
[----:B-1----:R-:W-:Y:S01]  /*23250*/  @P1 IMAD.HI.U32 R7, R92, R7, RZ ;  /* 0x000000075c071227 */ /* 0x002fe200078e00ff */
[----:B------:R-:W-:-:S02]  /*23260*/  SHF.R.S32.HI R168, RZ, 0x1f, R168 ;  /* 0x0000001fffa87819 */ /* 0x000fc400000114a8 */
[----:B------:R-:W-:Y:S01]  /*23270*/  SHF.R.S32.HI R170, RZ, 0x1f, R170 ;  /* 0x0000001fffaa7819 */ /* 0x000fe200000114aa */
[C---:B------:R-:W-:Y:S02]  /*23280*/  VIADD R172, R225.reuse, 0xa8 ;  /* 0x000000a8e1ac7836 */ /* 0x040fe40000000000 */
[----:B------:R-:W-:Y:S01]  /*23290*/  VIADD R174, R225, 0xa0 ;  /* 0x000000a0e1ae7836 */ /* 0x000fe20000000000 */
[----:B0-----:R-:W-:Y:S01]  /*232a0*/  @P1 SHF.R.U32.HI R12, RZ, R6, R7 ;  /* 0x00000006ff0c1219 */ /* 0x001fe20000011607 */
[----:B------:R-:W-:Y:S01]  /*232b0*/  IMAD.WIDE.U32 R6, R0, UR4, RZ ;  /* 0x0000000400067c25 */ /* 0x000fe2000f8e00ff */
[----:B------:R-:W-:Y:S01]  /*232c0*/  ULDC.64 UR4, c[0x0][0xb38] ;  /* 0x0002ce0000047ab9 */ /* 0x000fe20000000a00 */
[----:B------:R-:W-:Y:S02]  /*232d0*/  SHF.R.S32.HI R0, RZ, 0x1f, R10 ;  /* 0x0000001fff007819 */ /* 0x000fe4000001140a */
[----:B------:R-:W-:Y:S01]  /*232e0*/  IMAD.IADD R7, R7, 0x1, R9 ;  /* 0x0000000107077824 */ /* 0x000fe200078e0209 */
[----:B------:R-:W-:Y:S01]  /*232f0*/  SHF.R.S32.HI R9, RZ, 0x1f, R12 ;  /* 0x0000001fff097819 */ /* 0x000fe2000001140c */
[----:B------:R-:W-:Y:S01]  /*23300*/  VIADD R176, R225, 0x98 ;  /* 0x00000098e1b07836 */ /* 0x000fe20000000000 */
[----:B------:R-:W-:Y:S01]  /*23310*/  SHF.R.S32.HI R172, RZ, 0x1f, R172 ;  /* 0x0000001fffac7819 */ /* 0x000fe200000114ac */
[----:B------:R-:W-:Y:S01]  /*23320*/  IMAD.WIDE.U32 R6, R226, UR4, R6 ;  /* 0x00000004e2067c25 */ /* 0x000fe2000f8e0006 */
[----:B------:R-:W-:-:S02]  /*23330*/  SHF.R.S32.HI R174, RZ, 0x1f, R174 ;  /* 0x0000001fffae7819 */ /* 0x000fc400000114ae */
[----:B------:R-:W-:Y:S01]  /*23340*/  SHF.R.S32.HI R176, RZ, 0x1f, R176 ;  /* 0x0000001fffb07819 */ /* 0x000fe200000114b0 */
[----:B------:R-:W-:Y:S01]  /*23350*/  IMAD R7, R226, UR5, R7 ;  /* 0x00000005e2077c24 */ /* 0x000fe2000f8e0207 */
[----:B------:R-:W-:Y:S01]  /*23360*/  ULDC.64 UR4, c[0x0][0xb40] ;  /* 0x0002d00000047ab9 */ /* 0x000fe20000000a00 */
[----:B------:R-:W-:Y:S02]  /*23370*/  VIADD R178, R225, 0x90 ;  /* 0x00000090e1b27836 */ /* 0x000fe40000000000 */
[----:B------:R-:W-:Y:S02]  /*23380*/  IMAD R0, R0, UR4, RZ ;  /* 0x0000000400007c24 */ /* 0x000fe4000f8e02ff */
[----:B------:R-:W-:Y:S01]  /*23390*/  IMAD.WIDE.U32 R6, R10, UR4, R6 ;  /* 0x000000040a067c25 */ /* 0x000fe2000f8e0006 */
[----:B------:R-:W-:-:S03]  /*233a0*/  SHF.R.S32.HI R178, RZ, 0x1f, R178 ;  /* 0x0000001fffb27819 */ /* 0x000fc600000114b2 */
[----:B------:R-:W-:Y:S01]  /*233b0*/  IMAD R0, R10, UR5, R0 ;  /* 0x000000050a007c24 */ /* 0x000fe2000f8e0200 */
[----:B------:R-:W-:Y:S01]  /*233c0*/  ULDC.64 UR4, c[0x0][0xb48] ;  /* 0x0002d20000047ab9 */ /* 0x000fe20000000a00 */
[----:B------:R-:W-:Y:S02]  /*233d0*/  VIADD R180, R225, 0x88 ;  /* 0x00000088e1b47836 */ /* 0x000fe40000000000 */
[----:B------:R-:W-:Y:S02]  /*233e0*/  IMAD.IADD R7, R7, 0x1, R0 ;  /* 0x0000000107077824 */ /* 0x000fe400078e0200 */
[----:B------:R-:W-:Y:S01]  /*233f0*/  IMAD.MOV R0, RZ, RZ, -R12 ;  /* 0x000000ffff007224 */ /* 0x000fe200078e0a0c */
[----:B------:R-:W-:Y:S01]  /*23400*/  SHF.R.S32.HI R180, RZ, 0x1f, R180 ;  /* 0x0000001fffb47819 */ /* 0x000fe200000114b4 */
[----:B------:R-:W-:-:S04]  /*23410*/  IMAD.WIDE.U32 R6, R157, UR4, R6 ;  /* 0x000000049d067c25 */ /* 0x000fc8000f8e0006 */
[----:B------:R-:W-:Y:S01]  /*23420*/  IMAD R7, R157, UR5, R7 ;  /* 0x000000059d077c24 */ /* 0x000fe2000f8e0207 */
[----:B------:R-:W-:Y:S01]  /*23430*/  ULDC.64 UR4, c[0x0][0xb30] ;  /* 0x0002cc0000047ab9 */ /* 0x000fe20000000a00 */
[----:B------:R-:W-:Y:S02]  /*23440*/  IMAD R0, R156, R0, R92 ;  /* 0x000000009c007224 */ /* 0x000fe400078e025c */
[----:B------:R-:W-:Y:S02]  /*23450*/  IMAD R9, R9, UR4, RZ ;  /* 0x0000000409097c24 */ /* 0x000fe4000f8e02ff */
[----:B------:R-:W-:Y:S01]  /*23460*/  IMAD.WIDE.U32 R6, R12, UR4, R6 ;  /* 0x000000040c067c25 */ /* 0x000fe2000f8e0006 */
[----:B------:R-:W-:-:S03]  /*23470*/  SHF.R.S32.HI R10, RZ, 0x1f, R0 ;  /* 0x0000001fff0a7819 */ /* 0x000fc60000011400 */
[----:B------:R-:W-:Y:S01]  /*23480*/  IMAD R9, R12, UR5, R9 ;  /* 0x000000050c097c24 */ /* 0x000fe2000f8e0209 */
[----:B------:R-:W-:Y:S01]  /*23490*/  ULDC.64 UR4, c[0x0][0xb28] ;  /* 0x0002ca0000047ab9 */ /* 0x000fe20000000a00 */
[----:B------:R-:W-:Y:S02]  /*234a0*/  VIADD R92, R225, 0xf8 ;  /* 0x000000f8e15c7836 */ /* 0x000fe40000000000 */
[----:B------:R-:W-:Y:S02]  /*234b0*/  IMAD.IADD R7, R7, 0x1, R9 ;  /* 0x0000000107077824 */ /* 0x000fe400078e0209 */
[----:B------:R-:W-:Y:S01]  /*234c0*/  IMAD R10, R10, UR4, RZ ;  /* 0x000000040a0a7c24 */ /* 0x000fe2000f8e02ff */
[----:B------:R-:W-:Y:S01]  /*234d0*/  SHF.R.S32.HI R92, RZ, 0x1f, R92 ;  /* 0x0000001fff5c7819 */ /* 0x000fe2000001145c */
[----:B------:R-:W-:-:S04]  /*234e0*/  IMAD.WIDE.U32 R6, R0, UR4, R6 ;  /* 0x0000000400067c25 */ /* 0x000fc8000f8e0006 */
[----:B------:R-:W-:Y:S01]  /*234f0*/  IMAD R10, R0, UR5, R10 ;  /* 0x00000005000a7c24 */ /* 0x000fe2000f8e020a */
[----:B------:R-:W-:Y:S01]  /*23500*/  ULDC.64 UR4, c[0x0][0xb00] ;  /* 0x0002c00000047ab9 */ /* 0x000fe20000000a00 */
[----:B------:R-:W-:Y:S01]  /*23510*/  VIADD R156, R225, 0xe8 ;  /* 0x000000e8e19c7836 */ /* 0x000fe20000000000 */
[C---:B------:R-:W-:Y:S01]  /*23520*/  LEA R0, P0, R6.reuse, UR4, 0x2 ;  /* 0x0000000406007c11 */ /* 0x040fe2000f8010ff */
[----:B------:R-:W-:Y:S02]  /*23530*/  IMAD.IADD R9, R7, 0x1, R10 ;  /* 0x0000000107097824 */ /* 0x000fe400078e020a */
[C---:B------:R-:W-:Y:S01]  /*23540*/  VIADD R182, R225.reuse, 0x80 ;  /* 0x00000080e1b67836 */ /* 0x040fe20000000000 */
[----:B------:R-:W-:Y:S01]  /*23550*/  SHF.R.S32.HI R156, RZ, 0x1f, R156 ;  /* 0x0000001fff9c7819 */ /* 0x000fe2000001149c */
[----:B------:R-:W-:Y:S01]  /*23560*/  VIADD R184, R225, 0x78 ;  /* 0x00000078e1b87836 */ /* 0x000fe20000000000 */
[----:B------:R-:W-:Y:S01]  /*23570*/  LEA.HI.X R9, R6, UR5, R9, 0x2, P0 ;  /* 0x0000000506097c11 */ /* 0x000fe200080f1409 */
[----:B------:R-:W-:Y:S01]  /*23580*/  VIADD R6, R17, 0x30820 ;  /* 0x0003082011067836 */ /* 0x000fe20000000000 */
[----:B------:R-:W-:Y:S01]  /*23590*/  ISETP.GE.AND P0, PT, R20, R8, PT ;  /* 0x000000081400720c */ /* 0x000fe20003f06270 */
[C---:B------:R-:W-:Y:S01]  /*235a0*/  VIADD R186, R225.reuse, 0x70 ;  /* 0x00000070e1ba7836 */ /* 0x040fe20000000000 */
[----:B------:R0:W1:Y:S01]  /*235b0*/  SHFL.IDX PT, R20, R0, RZ, 0x1c1f ;  /* 0x001c1fff00147589 */ /* 0x00006200000e0000 */
[C---:B------:R-:W-:Y:S01]  /*235c0*/  VIADD R188, R225.reuse, 0x68 ;  /* 0x00000068e1bc7836 */ /* 0x040fe20000000000 */
[----:B------:R-:W-:Y:S01]  /*235d0*/  PRMT R6, RZ, 0x654, R6 ;  /* 0x00000654ff067816 */ /* 0x000fe20000000006 */
[C---:B------:R-:W-:Y:S01]  /*235e0*/  VIADD R190, R225.reuse, 0x60 ;  /* 0x00000060e1be7836 */ /* 0x040fe20000000000 */
[----:B------:R0:W2:Y:S01]  /*235f0*/  SHFL.IDX PT, R10, R9, RZ, 0x1c1f ;  /* 0x001c1fff090a7589 */ /* 0x0000a200000e0000 */
[C---:B------:R-:W-:Y:S01]  /*23600*/  VIADD R192, R225.reuse, 0x58 ;  /* 0x00000058e1c07836 */ /* 0x040fe20000000000 */
[----:B------:R0:W-:Y:S01]  /*23610*/  SYNCS.ARRIVE.TRANS64.RED.A1T0 RZ, [R6+URZ], RZ ;  /* 0x000000ff06ff79a7 */ /* 0x0001e2000810043f */
        /* <DEDUP_REMOVED lines=32> */
[----:B------:R-:W-:-:S02]  /*23820*/  VIADD R163, R225, 0xc8 ;  /* 0x000000c8e1a37836 */ /* 0x000fc40000000000 */
[C---:B------:R-:W-:Y:S02]  /*23830*/  VIADD R165, R225.reuse, 0xc0 ;  /* 0x000000c0e1a57836 */ /* 0x040fe40000000000 */
[C---:B------:R-:W-:Y:S02]  /*23840*/  VIADD R167, R225.reuse, 0xb8 ;  /* 0x000000b8e1a77836 */ /* 0x040fe40000000000 */
[C---:B------:R-:W-:Y:S02]  /*23850*/  VIADD R169, R225.reuse, 0xb0 ;  /* 0x000000b0e1a97836 */ /* 0x040fe40000000000 */
[C---:B------:R-:W-:Y:S02]  /*23860*/  VIADD R171, R225.reuse, 0xa8 ;  /* 0x000000a8e1ab7836 */ /* 0x040fe40000000000 */
[C---:B------:R-:W-:Y:S02]  /*23870*/  VIADD R173, R225.reuse, 0xa0 ;  /* 0x000000a0e1ad7836 */ /* 0x040fe40000000000 */
        /* <DEDUP_REMOVED lines=18> */
[----:B------:R-:W-:Y:S01]  /*239a0*/  VIADD R217, R225, 0x8 ;  /* 0x00000008e1d97836 */ /* 0x000fe20000000000 */
[----:B012---:R-:W-:Y:S06]  /*239b0*/  @P0 BRA `(.L_x_1837) ;  /* 0x0000000800040947 */ /* 0x007fec0003800000 */
[----:B------:R-:W-:Y:S02]  /*239c0*/  ULDC UR4, c[0x0][0xac8] ;  /* 0x0002b20000047ab9 */ /* 0x000fe40000000800 */
[----:B------:R-:W-:Y:S02]  /*239d0*/  ISETP.GE.AND P0, PT, R225, UR4, PT ;  /* 0x00000004e1007c0c */ /* 0x000fe4000bf06270 */
[----:B------:R-:W-:Y:S02]  /*239e0*/  ISETP.GE.AND P5, PT, R191, UR4, PT ;  /* 0x00000004bf007c0c */ /* 0x000fe4000bfa6270 */
[----:B------:R-:W-:Y:S02]  /*239f0*/  ISETP.GE.AND P4, PT, R189, UR4, PT ;  /* 0x00000004bd007c0c */ /* 0x000fe4000bf86270 */
[----:B------:R-:W-:-:S07]  /*23a00*/  ISETP.GE.AND P3, PT, R187, UR4, PT ;  /* 0x00000004bb007c0c */ /* 0x000fce000bf66270 */
[----:B------:R-:W-:-:S04]  /*23a10*/  @!P0 LEA R6, P1, R225, R20, 0x2 ;  /* 0x00000014e1068211 */ /* 0x000fc800078210ff */
[----:B------:R-:W-:-:S05]  /*23a20*/  @!P0 LEA.HI.X R7, R225, R10, R220, 0x2, P1 ;  /* 0x0000000ae1078211 */ /* 0x000fca00008f14dc */
        /* <DEDUP_REMOVED lines=55> */
[----:B------:R-:W-:Y:S02]  /*23da0*/  @!P0 LEA.HI.X R7, R185, R10, R186, 0x2, P4 ;  /* 0x0000000ab9078211 */ /* 0x000fe400020f14ba */
[----:B------:R-:W-:Y:S02]  /*23db0*/  ISETP.GE.AND P4, PT, R177, UR4, PT ;  /* 0x00000004b1007c0c */ /* 0x000fe4000bf86270 */
[-C--:B-1----:R-:W-:Y:S01]  /*23dc0*/  @!P1 LEA R12, P5, R183, R20.reuse, 0x2 ;  /* 0x00000014b70c9211 */ /* 0x082fe200078a10ff */
[----:B------:R0:W-:Y:S01]  /*23dd0*/  @!P0 ST.E.64 desc[UR60][R6.64], R80 ;  /* 0x0000005006008985 */ /* 0x0001e2000c101b3c */
[----:B--2---:R-:W-:Y:S02]  /*23de0*/  @!P2 LEA R14, P6, R181, R20, 0x2 ;  /* 0x00000014b50ea211 */ /* 0x004fe400078c10ff */
        /* <DEDUP_REMOVED lines=12> */
[----:B------:R-:W-:Y:S02]  /*23eb0*/  ISETP.GE.AND P0, PT, R169, UR4, PT ;  /* 0x00000004a9007c0c */ /* 0x000fe4000bf06270 */
[----:B--2---:R-:W-:Y:S01]  /*23ec0*/  @!P5 LEA R14, P6, R175, R20, 0x2 ;  /* 0x00000014af0ed211 */ /* 0x004fe200078c10ff */
[----:B------:R1:W-:Y:S01]  /*23ed0*/  @!P4 ST.E.64 desc[UR60][R12.64], R96 ;  /* 0x000000600c00c985 */ /* 0x0003e2000c101b3c */
[----:B------:R-:W-:Y:S02]  /*23ee0*/  ISETP.GE.AND P4, PT, R165, UR4, PT ;  /* 0x00000004a5007c0c */ /* 0x000fe4000bf86270 */
[----:B------:R-:W-:Y:S02]  /*23ef0*/  @!P5 LEA.HI.X R15, R175, R10, R176, 0x2, P6 ;  /* 0x0000000aaf0fd211 */ /* 0x000fe400030f14b0 */
[----:B0-----:R-:W-:-:S03]  /*23f00*/  @!P2 LEA R2, P6, R173, R20, 0x2 ;  /* 0x00000014ad02a211 */ /* 0x001fc600078c10ff */
[----:B------:R-:W-:Y:S01]  /*23f10*/  @!P5 ST.E.64 desc[UR60][R14.64], R100 ;  /* 0x000000640e00d985 */ /* 0x000fe2000c101b3c */
[----:B------:R-:W-:Y:S02]  /*23f20*/  @!P1 LEA R6, P3, R171, R20, 0x2 ;  /* 0x00000014ab069211 */ /* 0x000fe400078610ff */
[----:B------:R-:W-:Y:S02]  /*23f30*/  ISETP.GE.AND P5, PT, R167, UR4, PT ;  /* 0x00000004a7007c0c */ /* 0x000fe4000bfa6270 */
[----:B------:R-:W-:Y:S02]  /*23f40*/  @!P2 LEA.HI.X R3, R173, R10, R174, 0x2, P6 ;  /* 0x0000000aad03a211 */ /* 0x000fe400030f14ae */
[----:B-1----:R-:W-:Y:S02]  /*23f50*/  @!P0 LEA R12, P6, R169, R20, 0x2 ;  /* 0x00000014a90c8211 */ /* 0x002fe400078c10ff */
        /* <DEDUP_REMOVED lines=8> */
[----:B-1----:R-:W-:-:S02]  /*23fe0*/  @!P4 LEA R6, P2, R165, R20, 0x2 ;  /* 0x00000014a506c211 */ /* 0x002fc400078410ff */
[----:B------:R-:W-:Y:S02]  /*23ff0*/  @!P5 LEA.HI.X R3, R167, R10, R168, 0x2, P1 ;  /* 0x0000000aa703d211 */ /* 0x000fe400008f14a8 */
[----:B--2---:R-:W-:Y:S02]  /*24000*/  @!P3 LEA R12, P6, R163, R20, 0x2 ;  /* 0x00000014a30cb211 */ /* 0x004fe400078c10ff */
        /* <DEDUP_REMOVED lines=10> */
[----:B------:R-:W-:Y:S02]  /*240b0*/  @!P0 LEA.HI.X R3, R161, R10, R162, 0x2, P5 ;  /* 0x0000000aa1038211 */ /* 0x000fe400028f14a2 */
[----:B------:R-:W-:Y:S02]  /*240c0*/  ISETP.GE.AND P5, PT, R24, UR4, PT ;  /* 0x0000000418007c0c */ /* 0x000fe4000bfa6270 */
[C---:B-1----:R-:W-:Y:S01]  /*240d0*/  @!P1 LEA R6, P6, R159.reuse, R20, 0x2 ;  /* 0x000000149f069211 */ /* 0x042fe200078c10ff */
[----:B------:R0:W-:Y:S03]  /*240e0*/  @!P0 ST.E.64 desc[UR60][R2.64], R128 ;  /* 0x0000008002008985 */ /* 0x0001e6000c101b3c */
[----:B------:R-:W-:Y:S02]  /*240f0*/  @!P1 LEA.HI.X R7, R159, R10, R160, 0x2, P6 ;  /* 0x0000000a9f079211 */ /* 0x000fe400030f14a0 */
[----:B--2---:R-:W-:-:S03]  /*24100*/  @!P3 LEA R12, P6, R155, R20, 0x2 ;  /* 0x000000149b0cb211 */ /* 0x004fc600078c10ff */
[----:B------:R1:W-:Y:S01]  /*24110*/  @!P1 ST.E.64 desc[UR60][R6.64], R132 ;  /* 0x0000008406009985 */ /* 0x0003e2000c101b3c */
[----:B------:R-:W-:Y:S02]  /*24120*/  @!P3 LEA.HI.X R13, R155, R10, R156, 0x2, P6 ;  /* 0x0000000a9b0db211 */ /* 0x000fe400030f149c */
[----:B0-----:R-:W-:-:S04]  /*24130*/  @!P4 LEA R2, P0, R157, R20, 0x2 ;  /* 0x000000149d02c211 */ /* 0x001fc800078010ff */
[----:B------:R-:W-:Y:S02]  /*24140*/  @!P4 LEA.HI.X R3, R157, R10, R158, 0x2, P0 ;  /* 0x0000000a9d03c211 */ /* 0x000fe400000f149e */
[----:B-1----:R-:W-:-:S03]  /*24150*/  @!P2 LEA R6, P1, R93, R20, 0x2 ;  /* 0x000000145d06a211 */ /* 0x002fc600078210ff */
[----:B------:R0:W-:Y:S01]  /*24160*/  @!P4 ST.E.64 desc[UR60][R2.64], R136 ;  /* 0x000000880200c985 */ /* 0x0001e2000c101b3c */
[C---:B------:R-:W-:Y:S02]  /*24170*/  @!P5 LEA R20, P0, R24.reuse, R20, 0x2 ;  /* 0x000000141814d211 */ /* 0x040fe400078010ff */
[-C--:B------:R-:W-:Y:S01]  /*24180*/  @!P2 LEA.HI.X R7, R93, R10.reuse, R154, 0x2, P1 ;  /* 0x0000000a5d07a211 */ /* 0x080fe200008f149a */
[----:B------:R0:W-:Y:S01]  /*24190*/  @!P3 ST.E.64 desc[UR60][R12.64], R140 ;  /* 0x0000008c0c00b985 */ /* 0x0001e2000c101b3c */
[----:B------:R-:W-:-:S03]  /*241a0*/  @!P5 LEA.HI.X R21, R24, R10, R92, 0x2, P0 ;  /* 0x0000000a1815d211 */ /* 0x000fc600000f145c */
[----:B------:R0:W-:Y:S04]  /*241b0*/  @!P2 ST.E.64 desc[UR60][R6.64], R144 ;  /* 0x000000900600a985 */ /* 0x0001e8000c101b3c */
[----:B------:R0:W-:Y:S02]  /*241c0*/  @!P5 ST.E.64 desc[UR60][R20.64], R148 ;  /* 0x000000941400d985 */ /* 0x0001e4000c101b3c */
.L_x_1837:
[----:B------:R-:W-:Y:S05]  /*241d0*/  BSYNC B1 ;  /* 0x0000000000017941 */ /* 0x000fea0003800000 */
.L_x_1836:
[----:B------:R-:W-:Y:S01]  /*241e0*/  ISETP.GE.AND P0, PT, R11, R8, PT ;  /* 0x000000080b00720c */ /* 0x000fe20003f06270 */
[----:B------:R-:W1:Y:S04]  /*241f0*/  SHFL.IDX PT, R9, R9, 0x1, 0x1c1f ;  /* 0x003c1f0009097f89 */ /* 0x000e6800000e0000 */
[----:B------:R-:W2:Y:S08]  /*24200*/  SHFL.IDX PT, R0, R0, 0x1, 0x1c1f ;  /* 0x003c1f0000007f89 */ /* 0x000eb000000e0000 */
[----:B------:R-:W-:Y:S05]  /*24210*/  @P0 BRA `(.L_x_1835) ;  /* 0x0000001400900947 */ /* 0x000fea0003800000 */
[----:B------:R-:W-:Y:S02]  /*24220*/  ULDC UR4, c[0x0][0xac8] ;  /* 0x0002b20000047ab9 */ /* 0x000fe40000000800 */
[----:B------:R-:W-:Y:S02]  /*24230*/  ISETP.GE.AND P4, PT, R225, UR4, PT ;  /* 0x00000004e1007c0c */ /* 0x000fe4000bf86270 */
[----:B------:R-:W-:Y:S02]  /*24240*/  ISETP.GE.AND P2, PT, R217, UR4, PT ;  /* 0x00000004d9007c0c */ /* 0x000fe4000bf46270 */
[----:B------:R-:W-:Y:S02]  /*24250*/  ISETP.GE.AND P1, PT, R215, UR4, PT ;  /* 0x00000004d7007c0c */ /* 0x000fe4000bf26270 */
[----:B------:R-:W-:-:S07]  /*24260*/  ISETP.GE.AND P0, PT, R213, UR4, PT ;  /* 0x00000004d5007c0c */ /* 0x000fce000bf06270 */
[----:B0-2---:R-:W-:-:S04]  /*24270*/  @!P4 LEA R2, P3, R225, R0, 0x2 ;  /* 0x00000000e102c211 */ /* 0x005fc800078610ff */
[----:B-1----:R-:W-:Y:S02]  /*24280*/  @!P4 LEA.HI.X R3, R225, R9, R220, 0x2, P3 ;  /* 0x00000009e103c211 */ /* 0x002fe400018f14dc */
[----:B------:R-:W-:-:S03]  /*24290*/  ISETP.GE.AND P3, PT, R211, UR4, PT ;  /* 0x00000004d3007c0c */ /* 0x000fc6000bf66270 */
[----:B------:R0:W-:Y:S01]  /*242a0*/  @!P4 ST.E.64 desc[UR60][R2.64], R4 ;  /* 0x000000040200c985 */ /* 0x0001e2000c101b3c */
[----:B------:R-:W-:Y:S02]  /*242b0*/  ISETP.GE.AND P4, PT, R209, UR4, PT ;  /* 0x00000004d1007c0c */ /* 0x000fe4000bf86270 */
[-C--:B0-----:R-:W-:Y:S02]  /*242c0*/  @!P2 LEA R2, P6, R217, R0.reuse, 0x2 ;  /* 0x00000000d902a211 */ /* 0x081fe400078c10ff */
[-C--:B------:R-:W-:Y:S02]  /*242d0*/  @!P1 LEA R4, P5, R215, R0.reuse, 0x2 ;  /* 0x00000000d7049211 */ /* 0x080fe400078a10ff */
[-C--:B------:R-:W-:Y:S02]  /*242e0*/  @!P2 LEA.HI.X R3, R217, R9.reuse, R219, 0x2, P6 ;  /* 0x00000009d903a211 */ /* 0x080fe400030f14db */
[----:B------:R-:W-:Y:S02]  /*242f0*/  @!P0 LEA R6, P6, R213, R0, 0x2 ;  /* 0x00000000d5068211 */ /* 0x000fe400078c10ff */
        /* <DEDUP_REMOVED lines=9> */
[-C--:B------:R-:W-:Y:S02]  /*24390*/  @!P3 LEA.HI.X R3, R211, R9.reuse, R212, 0x2, P1 ;  /* 0x00000009d303b211 */ /* 0x080fe400008f14d4 */
[----:B------:R-:W-:Y:S02]  /*243a0*/  ISETP.GE.AND P1, PT, R197, UR4, PT ;  /* 0x00000004c5007c0c */ /* 0x000fe4000bf26270 */
[----:B------:R-:W-:Y:S01]  /*243b0*/  @!P4 LEA.HI.X R5, R209, R9, R210, 0x2, P2 ;  /* 0x00000009d105c211 */ /* 0x000fe200010f14d2 */
[----:B------:R0:W-:Y:S01]  /*243c0*/  @!P3 ST.E.64 desc[UR60][R2.64], R42 ;  /* 0x0000002a0200b985 */ /* 0x0001e2000c101b3c */
[----:B------:R-:W-:Y:S02]  /*243d0*/  ISETP.GE.AND P2, PT, R195, UR4, PT ;  /* 0x00000004c3007c0c */ /* 0x000fe4000bf46270 */
[----:B--2---:R-:W-:Y:S01]  /*243e0*/  @!P5 LEA R6, P6, R207, R0, 0x2 ;  /* 0x00000000cf06d211 */ /* 0x004fe200078c10ff */
[----:B------:R1:W-:Y:S01]  /*243f0*/  @!P4 ST.E.64 desc[UR60][R4.64], R46 ;  /* 0x0000002e0400c985 */ /* 0x0003e2000c101b3c */
[----:B------:R-:W-:-:S02]  /*24400*/  ISETP.GE.AND P3, PT, R193, UR4, PT ;  /* 0x00000004c1007c0c */ /* 0x000fc4000bf66270 */
[----:B------:R-:W-:Y:S02]  /*24410*/  @!P5 LEA.HI.X R7, R207, R9, R208, 0x2, P6 ;  /* 0x00000009cf07d211 */ /* 0x000fe400030f14d0 */
[----:B------:R-:W-:-:S03]  /*24420*/  ISETP.GE.AND P4, PT, R191, UR4, PT ;  /* 0x00000004bf007c0c */ /* 0x000fc6000bf86270 */
[----:B------:R2:W-:Y:S01]  /*24430*/  @!P5 ST.E.64 desc[UR60][R6.64], R50 ;  /* 0x000000320600d985 */ /* 0x0005e2000c101b3c */
[-C--:B0-----:R-:W-:Y:S02]  /*24440*/  @!P0 LEA R2, P6, R199, R0.reuse, 0x2 ;  /* 0x00000000c7028211 */ /* 0x081fe400078c10ff */
[-C--:B-1----:R-:W-:Y:S02]  /*24450*/  @!P1 LEA R4, P5, R197, R0.reuse, 0x2 ;  /* 0x00000000c5049211 */ /* 0x082fe400078a10ff */
[-C--:B------:R-:W-:Y:S02]  /*24460*/  @!P0 LEA.HI.X R3, R199, R9.reuse, R206, 0x2, P6 ;  /* 0x00000009c7038211 */ /* 0x080fe400030f14ce */
[----:B------:R-:W-:Y:S02]  /*24470*/  @!P1 LEA.HI.X R5, R197, R9, R198, 0x2, P5 ;  /* 0x00000009c5059211 */ /* 0x000fe400028f14c6 */
[----:B------:R-:W-:Y:S01]  /*24480*/  ISETP.GE.AND P5, PT, R189, UR4, PT ;  /* 0x00000004bd007c0c */ /* 0x000fe2000bfa6270 */
[----:B------:R0:W-:Y:S01]  /*24490*/  @!P0 ST.E.64 desc[UR60][R2.64], R54 ;  /* 0x0000003602008985 */ /* 0x0001e2000c101b3c */
[----:B--2---:R-:W-:-:S02]  /*244a0*/  @!P2 LEA R6, P6, R195, R0, 0x2 ;  /* 0x00000000c306a211 */ /* 0x004fc400078c10ff */
[----:B------:R-:W-:Y:S01]  /*244b0*/  ISETP.GE.AND P0, PT, R187, UR4, PT ;  /* 0x00000004bb007c0c */ /* 0x000fe2000bf06270 */
[----:B------:R1:W-:Y:S01]  /*244c0*/  @!P1 ST.E.64 desc[UR60][R4.64], R58 ;  /* 0x0000003a04009985 */ /* 0x0003e2000c101b3c */
        /* <DEDUP_REMOVED lines=9> */
[----:B--2---:R-:W-:-:S03]  /*24560*/  @!P5 LEA R6, P6, R189, R0, 0x2 ;  /* 0x00000000bd06d211 */ /* 0x004fc600078c10ff */
[----:B------:R1:W-:Y:S01]  /*24570*/  @!P4 ST.E.64 desc[UR60][R4.64], R70 ;  /* 0x000000460400c985 */ /* 0x0003e2000c101b3c */
[----:B------:R-:W-:-:S05]  /*24580*/  @!P5 LEA.HI.X R7, R189, R9, R190, 0x2, P6 ;  /* 0x00000009bd07d211 */ /* 0x000fca00030f14be */
[----:B------:R2:W-:Y:S01]  /*24590*/  @!P5 ST.E.64 desc[UR60][R6.64], R74 ;  /* 0x0000004a0600d985 */ /* 0x0005e2000c101b3c */
[----:B------:R-:W-:Y:S02]  /*245a0*/  ISETP.GE.AND P5, PT, R181, UR4, PT ;  /* 0x00000004b5007c0c */ /* 0x000fe4000bfa6270 */
[----:B0-----:R-:W-:-:S04]  /*245b0*/  @!P0 LEA R2, P4, R187, R0, 0x2 ;  /* 0x00000000bb028211 */ /* 0x001fc800078810ff */
[-C--:B------:R-:W-:Y:S02]  /*245c0*/  @!P0 LEA.HI.X R3, R187, R9.reuse, R188, 0x2, P4 ;  /* 0x00000009bb038211 */ /* 0x080fe400020f14bc */
        /* <DEDUP_REMOVED lines=16> */
[-C--:B------:R-:W-:Y:S02]  /*246d0*/  @!P4 LEA.HI.X R5, R179, R9.reuse, R180, 0x2, P0 ;  /* 0x00000009b305c211 */ /* 0x080fe400000f14b4 */
[----:B------:R-:W-:Y:S02]  /*246e0*/  ISETP.GE.AND P0, PT, R171, UR4, PT ;  /* 0x00000004ab007c0c */ /* 0x000fe4000bf06270 */
[----:B--2---:R-:W-:Y:S01]  /*246f0*/  @!P3 LEA R6, P6, R177, R0, 0x2 ;  /* 0x00000000b106b211 */ /* 0x004fe200078c10ff */
[----:B------:R1:W-:Y:S01]  /*24700*/  @!P4 ST.E.64 desc[UR60][R4.64], R94 ;  /* 0x0000005e0400c985 */ /* 0x0003e2000c101b3c */
[----:B------:R-:W-:Y:S02]  /*24710*/  ISETP.GE.AND P4, PT, R167, UR4, PT ;  /* 0x00000004a7007c0c */ /* 0x000fe4000bf86270 */
[----:B------:R-:W-:-:S02]  /*24720*/  @!P3 LEA.HI.X R7, R177, R9, R178, 0x2, P6 ;  /* 0x00000009b107b211 */ /* 0x000fc400030f14b2 */
[----:B0-----:R-:W-:-:S03]  /*24730*/  @!P2 LEA R2, P6, R175, R0, 0x2 ;  /* 0x00000000af02a211 */ /* 0x001fc600078c10ff */
[----:B------:R0:W-:Y:S01]  /*24740*/  @!P3 ST.E.64 desc[UR60][R6.64], R98 ;  /* 0x000000620600b985 */ /* 0x0001e2000c101b3c */
[----:B------:R-:W-:Y:S02]  /*24750*/  @!P2 LEA.HI.X R3, R175, R9, R176, 0x2, P6 ;  /* 0x00000009af03a211 */ /* 0x000fe400030f14b0 */
[----:B-1----:R-:W-:-:S03]  /*24760*/  @!P1 LEA R4, P3, R173, R0, 0x2 ;  /* 0x00000000ad049211 */ /* 0x002fc600078610ff */
[----:B------:R1:W-:Y:S01]  /*24770*/  @!P2 ST.E.64 desc[UR60][R2.64], R102 ;  /* 0x000000660200a985 */ /* 0x0003e2000c101b3c */
[-C--:B------:R-:W-:Y:S02]  /*24780*/  @!P1 LEA.HI.X R5, R173, R9.reuse, R174, 0x2, P3 ;  /* 0x00000009ad059211 */ /* 0x080fe400018f14ae */
[----:B------:R-:W-:Y:S02]  /*24790*/  ISETP.GE.AND P3, PT, R165, UR4, PT ;  /* 0x00000004a5007c0c */ /* 0x000fe4000bf66270 */
[CC--:B0-----:R-:W-:Y:S01]  /*247a0*/  @!P0 LEA R6, P6, R171.reuse, R0.reuse, 0x2 ;  /* 0x00000000ab068211 */ /* 0x0c1fe200078c10ff */
[----:B------:R0:W-:Y:S03]  /*247b0*/  @!P1 ST.E.64 desc[UR60][R4.64], R106 ;  /* 0x0000006a04009985 */ /* 0x0001e6000c101b3c */
[----:B------:R-:W-:Y:S02]  /*247c0*/  @!P0 LEA.HI.X R7, R171, R9, R172, 0x2, P6 ;  /* 0x00000009ab078211 */ /* 0x000fe400030f14ac */
[----:B-1----:R-:W-:-:S03]  /*247d0*/  @!P5 LEA R2, P1, R169, R0, 0x2 ;  /* 0x00000000a902d211 */ /* 0x002fc600078210ff */
        /* <DEDUP_REMOVED lines=8> */
[-C--:B-1----:R-:W-:Y:S01]  /*24860*/  @!P3 LEA R6, P6, R165, R0.reuse, 0x2 ;  /* 0x00000000a506b211 */ /* 0x082fe200078c10ff */
[----:B------:R1:W-:Y:S01]  /*24870*/  @!P4 ST.E.64 desc[UR60][R4.64], R118 ;  /* 0x000000760400c985 */ /* 0x0003e2000c101b3c */
[----:B------:R-:W-:Y:S02]  /*24880*/  ISETP.GE.AND P4, PT, R159, UR4, PT ;  /* 0x000000049f007c0c */ /* 0x000fe4000bf86270 */
[----:B------:R-:W-:Y:S02]  /*24890*/  @!P3 LEA.HI.X R7, R165, R9, R166, 0x2, P6 ;  /* 0x00000009a507b211 */ /* 0x000fe400030f14a6 */
[----:B0-----:R-:W-:-:S03]  /*248a0*/  @!P1 LEA R2, P6, R161, R0, 0x2 ;  /* 0x00000000a1029211 */ /* 0x001fc600078c10ff */
[----:B------:R0:W-:Y:S01]  /*248b0*/  @!P3 ST.E.64 desc[UR60][R6.64], R122 ;  /* 0x0000007a0600b985 */ /* 0x0001e2000c101b3c */
[----:B------:R-:W-:Y:S02]  /*248c0*/  ISETP.GE.AND P3, PT, R157, UR4, PT ;  /* 0x000000049d007c0c */ /* 0x000fe4000bf66270 */
[----:B------:R-:W-:Y:S02]  /*248d0*/  @!P1 LEA.HI.X R3, R161, R9, R162, 0x2, P6 ;  /* 0x00000009a1039211 */ /* 0x000fe400030f14a2 */
[----:B-1----:R-:W-:-:S04]  /*248e0*/  @!P0 LEA R4, P5, R163, R0, 0x2 ;  /* 0x00000000a3048211 */ /* 0x002fc800078a10ff */
[----:B------:R-:W-:Y:S02]  /*248f0*/  @!P0 LEA.HI.X R5, R163, R9, R164, 0x2, P5 ;  /* 0x00000009a3058211 */ /* 0x000fe400028f14a4 */
[----:B------:R-:W-:-:S03]  /*24900*/  ISETP.GE.AND P5, PT, R93, UR4, PT ;  /* 0x000000045d007c0c */ /* 0x000fc6000bfa6270 */
[----:B------:R1:W-:Y:S04]  /*24910*/  @!P0 ST.E.64 desc[UR60][R4.64], R126 ;  /* 0x0000007e04008985 */ /* 0x0003e8000c101b3c */
[----:B------:R2:W-:Y:S01]  /*24920*/  @!P1 ST.E.64 desc[UR60][R2.64], R130 ;  /* 0x0000008202009985 */ /* 0x0005e2000c101b3c */
[----:B0-----:R-:W-:-:S04]  /*24930*/  @!P2 LEA R6, P1, R155, R0, 0x2 ;  /* 0x000000009b06a211 */ /* 0x001fc800078210ff */
[-C--:B------:R-:W-:Y:S02]  /*24940*/  @!P2 LEA.HI.X R7, R155, R9.reuse, R156, 0x2, P1 ;  /* 0x000000099b07a211 */ /* 0x080fe400008f149c */
[-C--:B-1----:R-:W-:Y:S02]  /*24950*/  @!P4 LEA R4, P0, R159, R0.reuse, 0x2 ;  /* 0x000000009f04c211 */ /* 0x082fe400078010ff */
[-C--:B--2---:R-:W-:Y:S02]  /*24960*/  @!P3 LEA R2, P6, R157, R0.reuse, 0x2 ;  /* 0x000000009d02b211 */ /* 0x084fe400078c10ff */
[-C--:B------:R-:W-:Y:S02]  /*24970*/  @!P4 LEA.HI.X R5, R159, R9.reuse, R160, 0x2, P0 ;  /* 0x000000099f05c211 */ /* 0x080fe400000f14a0 */
[----:B------:R-:W-:Y:S02]  /*24980*/  @!P5 LEA R10, P0, R93, R0, 0x2 ;  /* 0x000000005d0ad211 */ /* 0x000fe400078010ff */
[-C--:B------:R-:W-:Y:S01]  /*24990*/  @!P3 LEA.HI.X R3, R157, R9.reuse, R158, 0x2, P6 ;  /* 0x000000099d03b211 */ /* 0x080fe200030f149e */
[----:B------:R0:W-:Y:S01]  /*249a0*/  @!P4 ST.E.64 desc[UR60][R4.64], R134 ;  /* 0x000000860400c985 */ /* 0x0001e2000c101b3c */
[----:B------:R-:W-:-:S02]  /*249b0*/  @!P5 LEA.HI.X R11, R93, R9, R154, 0x2, P0 ;  /* 0x000000095d0bd211 */ /* 0x000fc400000f149a */
[----:B------:R-:W-:Y:S01]  /*249c0*/  ISETP.GE.AND P0, PT, R24, UR4, PT ;  /* 0x0000000418007c0c */ /* 0x000fe2000bf06270 */
[----:B------:R0:W-:Y:S04]  /*249d0*/  @!P3 ST.E.64 desc[UR60][R2.64], R138 ;  /* 0x0000008a0200b985 */ /* 0x0001e8000c101b3c */
[----:B------:R0:W-:Y:S04]  /*249e0*/  @!P2 ST.E.64 desc[UR60][R6.64], R142 ;  /* 0x0000008e0600a985 */ /* 0x0001e8000c101b3c */
[----:B------:R0:W-:Y:S04]  /*249f0*/  @!P5 ST.E.64 desc[UR60][R10.64], R146 ;  /* 0x000000920a00d985 */ /* 0x0001e8000c101b3c */
[----:B------:R-:W-:Y:S05]  /*24a00*/  @P0 BRA `(.L_x_1835) ;  /* 0x0000000c00940947 */ /* 0x000fea0003800000 */
[----:B0-----:R-:W-:-:S04]  /*24a10*/  LEA R2, P0, R24, R0, 0x2 ;  /* 0x0000000018027211 */ /* 0x001fc800078010ff */
[----:B------:R-:W-:-:S05]  /*24a20*/  LEA.HI.X R3, R24, R9, R92, 0x2, P0 ;  /* 0x0000000918037211 */ /* 0x000fca00000f145c */
[----:B------:R0:W-:Y:S01]  /*24a30*/  ST.E.64 desc[UR60][R2.64], R150 ;  /* 0x0000009602007985 */ /* 0x0001e2000c101b3c */
[----:B------:R-:W-:Y:S05]  /*24a40*/  BRA `(.L_x_1835) ;  /* 0x0000000c00847947 */ /* 0x000fea0003800000 */
.L_x_1826:
[----:B------:R-:W3:Y:S01]  /*24a50*/  LDL R8, [R1+0x8c] ;  /* 0x00008c0001087983 */ /* 0x000ee20000100800 */
[----:B------:R-:W-:Y:S01]  /*24a60*/  ULDC.64 UR4, c[0x0][0xc08] ;  /* 0x0003020000047ab9 */ /* 0x000fe20000000a00 */
[----:B------:R-:W3:Y:S01]  /*24a70*/  LDC.64 R2, c[0x0][0xc00] ;  /* 0x00030000ff027b82 */ /* 0x000ee20000000a00 */
[----:B------:R-:W-:Y:S01]  /*24a80*/  ISETP.NE.U32.AND P0, PT, RZ, UR4, PT ;  /* 0x00000004ff007c0c */ /* 0x000fe2000bf05070 */
[----:B------:R-:W4:Y:S01]  /*24a90*/  LDL R7, [R1+0x88] ;  /* 0x0000880001077983 */ /* 0x000f220000100800 */
[----:B------:R-:W-:Y:S02]  /*24aa0*/  IMAD.MOV.U32 R15, RZ, RZ, RZ ;  /* 0x000000ffff0f7224 */ /* 0x000fe400078e00ff */
[----:B------:R-:W-:Y:S01]  /*24ab0*/  ISETP.NE.AND.EX P1, PT, RZ, UR5, PT, P0 ;  /* 0x00000005ff007c0c */ /* 0x000fe2000bf25300 */
[----:B------:R-:W-:Y:S02]  /*24ac0*/  ULDC.64 UR4, c[0x0][0xc00] ;  /* 0x0003000000047ab9 */ /* 0x000fe40000000a00 */
[----:B------:R-:W-:-:S04]  /*24ad0*/  ISETP.NE.U32.AND P0, PT, RZ, UR4, PT ;  /* 0x00000004ff007c0c */ /* 0x000fc8000bf05070 */
[----:B------:R-:W-:-:S06]  /*24ae0*/  ISETP.NE.AND.EX P0, PT, RZ, UR5, PT, P0 ;  /* 0x00000005ff007c0c */ /* 0x000fcc000bf05300 */
[----:B------:R-:W1:Y:S01]  /*24af0*/  @P1 LDC.64 R4, c[0x0][0xc08] ;  /* 0x00030200ff041b82 */ /* 0x000e620000000a00 */
[----:B------:R-:W-:Y:S02]  /*24b00*/  ULDC UR4, c[0x0][0xa88] ;  /* 0x0002a20000047ab9 */ /* 0x000fe40000000800 */
[----:B0-----:R-:W-:Y:S01]  /*24b10*/  IMAD.U32 R0, RZ, RZ, UR4 ;  /* 0x00000004ff007e24 */ /* 0x001fe2000f8e00ff */
[----:B------:R-:W0:Y:S01]  /*24b20*/  S2R R35, SR_TID.X ;  /* 0x0000000000237919 */ /* 0x000e220000002100 */
[----:B---3--:R-:W-:-:S04]  /*24b30*/  IMAD.WIDE R2, R8, 0x4, R2 ;  /* 0x0000000408027825 */ /* 0x008fc800078e0202 */
[----:B-1----:R-:W-:Y:S01]  /*24b40*/  @P1 IMAD.WIDE R4, R8, 0x4, R4 ;  /* 0x0000000408041825 */ /* 0x002fe200078e0204 */
[----:B------:R1:W5:Y:S04]  /*24b50*/  @P0 LDG.E R15, desc[UR60][R2.64] ;  /* 0x0000003c020f0981 */ /* 0x000368000c1e1900 */
[----:B------:R1:W5:Y:S01]  /*24b60*/  @P1 LDG.E R0, desc[UR60][R4.64] ;  /* 0x0000003c04001981 */ /* 0x000362000c1e1900 */
[----:B----4-:R-:W-:Y:S01]  /*24b70*/  ISETP.NE.AND P2, PT, R7, RZ, PT ;  /* 0x000000ff0700720c */ /* 0x010fe20003f45270 */
[----:B0-----:R-:W-:Y:S01]  /*24b80*/  VIADD R6, R35, 0xffffff80 ;  /* 0xffffff8023067836 */ /* 0x001fe20000000000 */
[----:B------:R-:W-:-:S04]  /*24b90*/  SHF.R.S32.HI R28, RZ, 0x1f, R8 ;  /* 0x0000001fff1c7819 */ /* 0x000fc80000011408 */
[----:B------:R-:W-:-:S07]  /*24ba0*/  ISETP.GT.AND P3, PT, R6, 0x7f, PT ;  /* 0x0000007f0600780c */ /* 0x000fce0003f64270 */
[----:B------:R-:W0:Y:S02]  /*24bb0*/  @!P2 LDC R7, c[0x0][0xad4] ;  /* 0x0002b500ff07ab82 */ /* 0x000e240000000800 */
[----:B0-----:R1:W-:Y:S01]  /*24bc0*/  @!P2 STL [R1+0x88], R7 ;  /* 0x000088070100a387 */ /* 0x0013e20000100800 */
[----:B------:R-:W-:Y:S01]  /*24bd0*/  ISETP.GT.AND P2, PT, R7, 0x1, PT ;  /* 0x000000010700780c */ /* 0x000fe20003f44270 */
[----:B------:R-:W-:-:S12]  /*24be0*/  @P1 BRA `(.L_x_1838) ;  /* 0x0000000000101947 */ /* 0x000fd80003800000 */
[----:B------:R-:W-:Y:S05]  /*24bf0*/  @!P0 BRA `(.L_x_1838) ;  /* 0x00000000000c8947 */ /* 0x000fea0003800000 */
[----:B-1----:R-:W3:Y:S04]  /*24c00*/  LDG.E R5, desc[UR60][R2.64] ;  /* 0x0000003c02057981 */ /* 0x002ee8000c1e1900 */
[----:B-----5:R-:W3:Y:S02]  /*24c10*/  LDG.E R0, desc[UR60][R2.64+0x4] ;  /* 0x0000043c02007981 */ /* 0x020ee4000c1e1900 */
[----:B---3--:R-:W-:-:S07]  /*24c20*/  IMAD.IADD R0, R0, 0x1, -R5 ;  /* 0x0000000100007824 */ /* 0x008fce00078e0a05 */
.L_x_1838:
[----:B------:R-:W-:Y:S01]  /*24c30*/  BSSY B1, `(.L_x_1839) ;  /* 0x0000037000017945 */ /* 0x000fe20003800000 */
[----:B------:R-:W-:Y:S02]  /*24c40*/  SEL R33, R8, RZ, !P0 ;  /* 0x000000ff08217207 */ /* 0x000fe40004000000 */
[----:B------:R-:W-:Y:S02]  /*24c50*/  SEL R28, R28, RZ, !P0 ;  /* 0x000000ff1c1c7207 */ /* 0x000fe40004000000 */
[----:B--2--5:R-:W-:Y:S01]  /*24c60*/  SHF.R.S32.HI R24, RZ, 0x1f, R15 ;  /* 0x0000001fff187819 */ /* 0x024fe2000001140f */
[----:B------:R-:W-:Y:S06]  /*24c70*/  @P3 BRA `(.L_x_1840) ;  /* 0x0000000000c83947 */ /* 0x000fec0003800000 */
[----:B-1----:R-:W2:Y:S01]  /*24c80*/  LDL R3, [R1+0x5c] ;  /* 0x00005c0001037983 */ /* 0x002ea20000100800 */
[----:B------:R-:W0:Y:S02]  /*24c90*/  LDC R37, c[0x0][0xbe8] ;  /* 0x0002fa00ff257b82 */ /* 0x000e240000000800 */
[----:B0-----:R-:W-:Y:S01]  /*24ca0*/  IMAD R2, R0, R37, RZ ;  /* 0x0000002500027224 */ /* 0x001fe200078e02ff */
[----:B--2---:R-:W-:-:S04]  /*24cb0*/  IADD3 R35, R3, -0x80, R35 ;  /* 0xffffff8003237810 */ /* 0x004fc80007ffe023 */
[----:B------:R-:W-:-:S13]  /*24cc0*/  ISETP.GE.AND P0, PT, R35, R2, PT ;  /* 0x000000022300720c */ /* 0x000fda0003f06270 */
[----:B------:R-:W-:Y:S05]  /*24cd0*/  @P0 BRA `(.L_x_1840) ;  /* 0x0000000000b00947 */ /* 0x000fea0003800000 */
[----:B------:R-:W2:Y:S01]  /*24ce0*/  LDL.LU R30, [R1+0x94] ;  /* 0x00009400011e7983 */ /* 0x000ea20000300800 */
[----:B------:R-:W-:Y:S01]  /*24cf0*/  IMAD.MOV.U32 R20, RZ, RZ, 0x9b8 ;  /* 0x000009b8ff147424 */ /* 0x000fe200078e00ff */
[----:B------:R-:W-:Y:S01]  /*24d00*/  ISETP.GT.AND P0, PT, R7, 0x1, PT ;  /* 0x000000010700780c */ /* 0x000fe20003f04270 */
[----:B------:R-:W0:Y:S01]  /*24d10*/  LDC.64 R8, c[0x0][0xba8] ;  /* 0x0002ea00ff087b82 */ /* 0x000e220000000a00 */
[----:B------:R-:W-:Y:S01]  /*24d20*/  ISETP.NE.AND P1, PT, R37, 0x1, PT ;  /* 0x000000012500780c */ /* 0x000fe20003f25270 */
[----:B------:R-:W-:Y:S01]  /*24d30*/  IMAD.MOV.U32 R21, RZ, RZ, R35 ;  /* 0x000000ffff157224 */ /* 0x000fe200078e0023 */
[----:B------:R-:W-:-:S05]  /*24d40*/  SEL R20, R20, 0x978, P0 ;  /* 0x0000097814147807 */ /* 0x000fca0000000000 */
[----:B------:R-:W1:Y:S08]  /*24d50*/  LDC.64 R2, c[0x0][R20+0x220] ;  /* 0x0000880014027b82 */ /* 0x000e700000000a00 */
[----:B------:R-:W3:Y:S08]  /*24d60*/  LDC.64 R10, c[0x0][R20+0x218] ;  /* 0x00008600140a7b82 */ /* 0x000ef00000000a00 */
[----:B------:R-:W4:Y:S08]  /*24d70*/  LDC.64 R4, c[0x0][R20+0x228] ;  /* 0x00008a0014047b82 */ /* 0x000f300000000a00 */
[----:B------:R-:W5:Y:S08]  /*24d80*/  @P1 LDC R14, c[0x0][0xbec] ;  /* 0x0002fb00ff0e1b82 */ /* 0x000f700000000800 */
[----:B------:R-:W4:Y:S08]  /*24d90*/  LDC.64 R6, c[0x0][R20+0x210] ;  /* 0x0000840014067b82 */ /* 0x000f300000000a00 */
[----:B------:R-:W4:Y:S01]  /*24da0*/  @P1 LDC R31, c[0x0][0xbf0] ;  /* 0x0002fc00ff1f1b82 */ /* 0x000f220000000800 */
[----:B-----5:R-:W-:-:S07]  /*24db0*/  @P1 IMAD.HI.U32 R14, R35, R14, RZ ;  /* 0x0000000e230e1227 */ /* 0x020fce00078e00ff */
[----:B0-----:R-:W0:Y:S01]  /*24dc0*/  @!P0 LDC R8, c[0x0][0xb50] ;  /* 0x0002d400ff088b82 */ /* 0x001e220000000800 */
[-C--:B-1----:R-:W-:Y:S02]  /*24dd0*/  IMAD R3, R3, R33.reuse, RZ ;  /* 0x0000002103037224 */ /* 0x082fe400078e02ff */
[----:B------:R-:W-:-:S05]  /*24de0*/  IMAD.WIDE.U32 R12, R2, R33, RZ ;  /* 0x00000021020c7225 */ /* 0x000fca00078e00ff */
[----:B------:R-:W1:Y:S01]  /*24df0*/  @!P0 LDC R9, c[0x0][0xb54] ;  /* 0x0002d500ff098b82 */ /* 0x000e620000000800 */
[-C--:B---3--:R-:W-:Y:S02]  /*24e00*/  IMAD R29, R11, R226.reuse, RZ ;  /* 0x000000e20b1d7224 */ /* 0x088fe400078e02ff */
[----:B------:R-:W-:Y:S01]  /*24e10*/  IMAD.WIDE.U32 R10, R10, R226, RZ ;  /* 0x000000e20a0a7225 */ /* 0x000fe200078e00ff */
[----:B----4-:R-:W-:-:S03]  /*24e20*/  @P1 SHF.R.U32.HI R21, RZ, R31, R14 ;  /* 0x0000001fff151219 */ /* 0x010fc6000001160e */
        /* <DEDUP_REMOVED lines=23> */
.L_x_1840:
[----:B------:R-:W-:Y:S05]  /*24fa0*/  BSYNC B1 ;  /* 0x0000000000017941 */ /* 0x000fea0003800000 */
.L_x_1839:
[----:B------:R-:W-:Y:S05]  /*24fb0*/  @P2 BRA `(.L_x_1835) ;  /* 0x0000000800282947 */ /* 0x000fea0003800000 */
[----:B-1----:R-:W2:Y:S01]  /*24fc0*/  LDL R4, [R1+0x84] ;  /* 0x0000840001047983 */ /* 0x002ea20000100800 */
[----:B------:R-:W1:Y:S01]  /*24fd0*/  LDC R11, c[0x0][0xbe8] ;  /* 0x0002fa00ff0b7b82 */ /* 0x000e620000000800 */
[----:B------:R-:W-:Y:S01]  /*24fe0*/  ULDC.64 UR4, c[0x0][0xaa0] ;  /* 0x0002a80000047ab9 */ /* 0x000fe20000000a00 */
[----:B------:R-:W-:Y:S01]  /*24ff0*/  ULDC.64 UR6, c[0x0][0xaf0] ;  /* 0x0002bc0000067ab9 */ /* 0x000fe20000000a00 */
[----:B------:R-:W3:Y:S04]  /*25000*/  LDL.LU R10, [R1+0x5c] ;  /* 0x00005c00010a7983 */ /* 0x000ee80000300800 */
[----:B0-----:R-:W2:Y:S01]  /*25010*/  LDL R8, [R1+0x10] ;  /* 0x0000100001087983 */ /* 0x001ea20000100800 */
[----:B------:R-:W-:-:S03]  /*25020*/  IMAD R2, R24, UR4, RZ ;  /* 0x0000000418027c24 */ /* 0x000fc6000f8e02ff */
[----:B------:R0:W5:Y:S01]  /*25030*/  LDL R14, [R1+0x8] ;  /* 0x00000800010e7983 */ /* 0x0001620000100800 */
[C---:B------:R-:W-:Y:S02]  /*25040*/  IMAD R5, R15.reuse, UR5, R2 ;  /* 0x000000050f057c24 */ /* 0x040fe4000f8e0202 */
[----:B------:R-:W-:Y:S01]  /*25050*/  IMAD.WIDE.U32 R2, R15, UR4, RZ ;  /* 0x000000040f027c25 */ /* 0x000fe2000f8e00ff */
[----:B------:R-:W-:Y:S01]  /*25060*/  ULDC.64 UR4, c[0x0][0xae8] ;  /* 0x0002ba0000047ab9 */ /* 0x000fe20000000a00 */
[----:B-1----:R-:W-:-:S13]  /*25070*/  ISETP.NE.AND P0, PT, R11, 0x1, PT ;  /* 0x000000010b00780c */ /* 0x002fda0003f05270 */
[----:B------:R-:W1:Y:S08]  /*25080*/  @P0 LDC R6, c[0x0][0xbec] ;  /* 0x0002fb00ff060b82 */ /* 0x000e700000000800 */
[----:B------:R-:W4:Y:S01]  /*25090*/  @P0 LDC R7, c[0x0][0xbf0] ;  /* 0x0002fc00ff070b82 */ /* 0x000f220000000800 */
[----:B------:R-:W-:Y:S02]  /*250a0*/  IMAD.IADD R3, R3, 0x1, R5 ;  /* 0x0000000103037824 */ /* 0x000fe400078e0205 */
[----:B------:R-:W-:-:S04]  /*250b0*/  IMAD.WIDE.U32 R2, R226, UR4, R2 ;  /* 0x00000004e2027c25 */ /* 0x000fc8000f8e0002 */
[----:B------:R-:W-:Y:S01]  /*250c0*/  IMAD R3, R226, UR5, R3 ;  /* 0x00000005e2037c24 */ /* 0x000fe2000f8e0203 */
[----:B------:R-:W-:Y:S01]  /*250d0*/  ULDC.64 UR4, c[0x0][0xae0] ;  /* 0x0002b80000047ab9 */ /* 0x000fe20000000a00 */
[----:B------:R-:W-:-:S04]  /*250e0*/  IMAD.WIDE.U32 R2, R33, UR6, R2 ;  /* 0x0000000621027c25 */ /* 0x000fc8000f8e0002 */
[----:B------:R-:W-:Y:S01]  /*250f0*/  IMAD R13, R0, R11, RZ ;  /* 0x0000000b000d7224 */ /* 0x000fe200078e02ff */
[----:B------:R-:W-:Y:S01]  /*25100*/  BSSY B1, `(.L_x_1841) ;  /* 0x0000033000017945 */ /* 0x000fe20003800000 */
[----:B--2---:R-:W-:-:S04]  /*25110*/  IMAD R4, R4, 0x20, R8 ;  /* 0x0000002004047824 */ /* 0x004fc800078e0208 */
[----:B---3--:R-:W-:-:S04]  /*25120*/  IMAD.IADD R9, R10, 0x1, R4 ;  /* 0x000000010a097824 */ /* 0x008fc800078e0204 */
[----:B-1----:R-:W-:-:S04]  /*25130*/  @P0 IMAD.HI.U32 R4, R9, R6, RZ ;  /* 0x0000000609040227 */ /* 0x002fc800078e00ff */
[----:B------:R-:W-:Y:S01]  /*25140*/  IMAD.MOV.U32 R5, RZ, RZ, R9 ;  /* 0x000000ffff057224 */ /* 0x000fe200078e0009 */
[----:B----4-:R-:W-:Y:S01]  /*25150*/  @P0 SHF.R.U32.HI R5, RZ, R7, R4 ;  /* 0x00000007ff050219 */ /* 0x010fe20000011604 */
[----:B------:R-:W-:-:S03]  /*25160*/  IMAD R6, R28, UR6, RZ ;  /* 0x000000061c067c24 */ /* 0x000fc6000f8e02ff */
[--C-:B------:R-:W-:Y:S01]  /*25170*/  SHF.R.S32.HI R4, RZ, 0x1f, R5.reuse ;  /* 0x0000001fff047819 */ /* 0x100fe20000011405 */
[----:B------:R-:W-:Y:S02]  /*25180*/  IMAD R7, R33, UR7, R6 ;  /* 0x0000000721077c24 */ /* 0x000fe4000f8e0206 */
[----:B------:R-:W-:Y:S02]  /*25190*/  IMAD.MOV R6, RZ, RZ, -R5 ;  /* 0x000000ffff067224 */ /* 0x000fe400078e0a05 */
[----:B------:R-:W-:Y:S02]  /*251a0*/  IMAD.IADD R3, R3, 0x1, R7 ;  /* 0x0000000103037824 */ /* 0x000fe400078e0207 */
[----:B------:R-:W-:Y:S02]  /*251b0*/  IMAD R4, R4, UR4, RZ ;  /* 0x0000000404047c24 */ /* 0x000fe4000f8e02ff */
[----:B------:R-:W-:Y:S02]  /*251c0*/  IMAD R7, R11, R6, R9 ;  /* 0x000000060b077224 */ /* 0x000fe400078e0209 */
[----:B------:R-:W-:-:S02]  /*251d0*/  IMAD R9, R5, UR5, R4 ;  /* 0x0000000505097c24 */ /* 0x000fc4000f8e0204 */
[----:B------:R-:W-:Y:S01]  /*251e0*/  IMAD.WIDE.U32 R2, R5, UR4, R2 ;  /* 0x0000000405027c25 */ /* 0x000fe2000f8e0002 */
[----:B------:R-:W-:Y:S01]  /*251f0*/  SHF.R.S32.HI R4, RZ, 0x1f, R7 ;  /* 0x0000001fff047819 */ /* 0x000fe20000011407 */
[----:B------:R-:W-:Y:S02]  /*25200*/  ULDC.64 UR4, c[0x0][0xad8] ;  /* 0x0002b60000047ab9 */ /* 0x000fe40000000a00 */
[----:B------:R-:W-:Y:S02]  /*25210*/  IMAD.IADD R3, R3, 0x1, R9 ;  /* 0x0000000103037824 */ /* 0x000fe400078e0209 */
[----:B------:R-:W-:Y:S02]  /*25220*/  IMAD R4, R4, UR4, RZ ;  /* 0x0000000404047c24 */ /* 0x000fe4000f8e02ff */
[----:B------:R-:W-:Y:S02]  /*25230*/  IMAD.IADD R12, R8, 0x1, R10 ;  /* 0x00000001080c7824 */ /* 0x000fe400078e020a */
[----:B------:R-:W-:-:S02]  /*25240*/  IMAD R5, R7, UR5, R4 ;  /* 0x0000000507057c24 */ /* 0x000fc4000f8e0204 */
[----:B------:R-:W-:Y:S01]  /*25250*/  IMAD.WIDE.U32 R2, R7, UR4, R2 ;  /* 0x0000000407027c25 */ /* 0x000fe2000f8e0002 */
[C---:B------:R-:W-:Y:S01]  /*25260*/  ISETP.GE.AND P2, PT, R12.reuse, R13, PT ;  /* 0x0000000d0c00720c */ /* 0x040fe20003f46270 */
[----:B------:R-:W-:Y:S02]  /*25270*/  ULDC.64 UR4, c[0x0][0xa80] ;  /* 0x0002a00000047ab9 */ /* 0x000fe40000000a00 */
[----:B------:R-:W-:Y:S01]  /*25280*/  VIADD R0, R12, 0x20 ;  /* 0x000000200c007836 */ /* 0x000fe20000000000 */
[----:B------:R-:W-:Y:S01]  /*25290*/  LEA R10, P3, R2, UR4, 0x1 ;  /* 0x00000004020a7c11 */ /* 0x000fe2000f8608ff */
[----:B------:R-:W-:-:S03]  /*252a0*/  IMAD.IADD R3, R3, 0x1, R5 ;  /* 0x0000000103037824 */ /* 0x000fc600078e0205 */
[-C--:B------:R-:W-:Y:S01]  /*252b0*/  ISETP.GE.AND P1, PT, R0, R13.reuse, PT ;  /* 0x0000000d0000720c */ /* 0x080fe20003f26270 */
[----:B------:R-:W-:Y:S01]  /*252c0*/  VIADD R0, R12, 0x40 ;  /* 0x000000400c007836 */ /* 0x000fe20000000000 */
[----:B------:R-:W-:Y:S01]  /*252d0*/  LEA.HI.X R11, R2, UR5, R3, 0x1, P3 ;  /* 0x00000005020b7c11 */ /* 0x000fe200098f0c03 */
[----:B------:R0:W1:Y:S03]  /*252e0*/  SHFL.IDX PT, R8, R10, RZ, 0x181f ;  /* 0x00181fff0a087589 */ /* 0x00006600000e0000 */
[----:B------:R-:W-:Y:S02]  /*252f0*/  ISETP.GE.AND P0, PT, R0, R13, PT ;  /* 0x0000000d0000720c */ /* 0x000fe40003f06270 */
[----:B------:R0:W2:Y:S01]  /*25300*/  SHFL.IDX PT, R0, R11, RZ, 0x181f ;  /* 0x00181fff0b007589 */ /* 0x0000a200000e0000 */
[----:B------:R-:W-:Y:S10]  /*25310*/  @P2 BRA `(.L_x_1842) ;  /* 0x0000000000442947 */ /* 0x000ff40003800000 */
        /* <DEDUP_REMOVED lines=12> */
[----:B-----5:R-:W-:Y:S02]  /*253e0*/  @!P3 LEA.HI.X R7, R22, R0, R14, 0x1, P6 ;  /* 0x000000001607b211 */ /* 0x020fe400030f0c0e */
[----:B------:R-:W-:-:S03]  /*253f0*/  @!P2 LEA R8, P6, R23, R8, 0x1 ;  /* 0x000000081708a211 */ /* 0x000fc600078c08ff */
[----:B------:R3:W-:Y:S01]  /*25400*/  @!P3 ST.E.128 desc[UR60][R6.64], RZ ;  /* 0x000000ff0600b985 */ /* 0x0007e2000c101d3c */
[----:B------:R-:W-:-:S05]  /*25410*/  @!P2 LEA.HI.X R9, R23, R0, R229, 0x1, P6 ;  /* 0x000000001709a211 */ /* 0x000fca00030f0ce5 */
[----:B------:R3:W-:Y:S04]  /*25420*/  @!P2 ST.E.128 desc[UR60][R8.64], RZ ;  /* 0x000000ff0800a985 */ /* 0x0007e8000c101d3c */
.L_x_1842:
[----:B------:R-:W-:Y:S05]  /*25430*/  BSYNC B1 ;  /* 0x0000000000017941 */ /* 0x000fea0003800000 */
.L_x_1841:
        /* <DEDUP_REMOVED lines=9> */
[CC--:B-1----:R-:W-:Y:S02]  /*254d0*/  @!P4 LEA R2, P6, R18.reuse, R8.reuse, 0x1 ;  /* 0x000000081202c211 */ /* 0x0c2fe400078c08ff */
[C---:B------:R-:W-:Y:S02]  /*254e0*/  @!P3 LEA R4, P5, R201.reuse, R8, 0x1 ;  /* 0x00000008c904b211 */ /* 0x040fe400078a08ff */
[----:B----4-:R-:W-:Y:S02]  /*254f0*/  @!P4 LEA.HI.X R3, R18, R0, R19, 0x1, P6 ;  /* 0x000000001203c211 */ /* 0x010fe400030f0c13 */
[----:B------:R-:W-:Y:S02]  /*25500*/  @!P2 LEA R6, P6, R22, R8, 0x1 ;  /* 0x000000081606a211 */ /* 0x000fe400078c08ff */
[----:B------:R-:W-:Y:S01]  /*25510*/  @!P3 LEA.HI.X R5, R201, R0, R224, 0x1, P5 ;  /* 0x00000000c905b211 */ /* 0x000fe200028f0ce0 */
[----:B------:R3:W-:Y:S01]  /*25520*/  @!P4 ST.E.128 desc[UR60][R2.64], RZ ;  /* 0x000000ff0200c985 */ /* 0x0007e2000c101d3c */
[----:B------:R-:W-:-:S02]  /*25530*/  @!P1 LEA R8, P5, R23, R8, 0x1 ;  /* 0x0000000817089211 */ /* 0x000fc400078a08ff */
[-C--:B-----5:R-:W-:Y:S01]  /*25540*/  @!P2 LEA.HI.X R7, R22, R0.reuse, R14, 0x1, P6 ;  /* 0x000000001607a211 */ /* 0x0a0fe200030f0c0e */
[----:B------:R3:W-:Y:S01]  /*25550*/  @!P3 ST.E.128 desc[UR60][R4.64], RZ ;  /* 0x000000ff0400b985 */ /* 0x0007e2000c101d3c */
[----:B------:R-:W-:-:S03]  /*25560*/  @!P1 LEA.HI.X R9, R23, R0, R229, 0x1, P5 ;  /* 0x0000000017099211 */ /* 0x000fc600028f0ce5 */
[----:B------:R3:W-:Y:S04]  /*25570*/  @!P2 ST.E.128 desc[UR60][R6.64], RZ ;  /* 0x000000ff0600a985 */ /* 0x0007e8000c101d3c */
[----:B------:R3:W-:Y:S02]  /*25580*/  @!P1 ST.E.128 desc[UR60][R8.64], RZ ;  /* 0x000000ff08009985 */ /* 0x0007e4000c101d3c */
.L_x_1844:
[----:B------:R-:W-:Y:S05]  /*25590*/  BSYNC B1 ;  /* 0x0000000000017941 */ /* 0x000fea0003800000 */
.L_x_1843:
        /* <DEDUP_REMOVED lines=16> */
[----:B-----5:R-:W-:-:S02]  /*256a0*/  @!P1 LEA.HI.X R7, R22, R0, R14, 0x1, P4 ;  /* 0x0000000016079211 */ /* 0x020fc400020f0c0e */
[----:B------:R-:W-:Y:S01]  /*256b0*/  @!P0 LEA.HI.X R9, R23, R0, R229, 0x1, P6 ;  /* 0x0000000017098211 */ /* 0x000fe200030f0ce5 */
[----:B------:R3:W-:Y:S04]  /*256c0*/  @!P2 ST.E.128 desc[UR60][R4.64], RZ ;  /* 0x000000ff0400a985 */ /* 0x0007e8000c101d3c */
[----:B------:R3:W-:Y:S04]  /*256d0*/  @!P1 ST.E.128 desc[UR60][R6.64], RZ ;  /* 0x000000ff06009985 */ /* 0x0007e8000c101d3c */
[----:B------:R3:W-:Y:S02]  /*256e0*/  @!P0 ST.E.128 desc[UR60][R8.64], RZ ;  /* 0x000000ff08008985 */ /* 0x0007e4000c101d3c */
.L_x_1846:
[----:B------:R-:W-:Y:S05]  /*256f0*/  BSYNC B1 ;  /* 0x0000000000017941 */ /* 0x000fea0003800000 */
.L_x_1845:
        /* <DEDUP_REMOVED lines=10> */
[-C--:B--2---:R-:W-:Y:S02]  /*257a0*/  @!P3 LEA R2, P6, R18, R8.reuse, 0x1 ;  /* 0x000000081202b211 */ /* 0x084fe400078c08ff */
[-C--:B------:R-:W-:Y:S02]  /*257b0*/  @!P2 LEA R4, P5, R201, R8.reuse, 0x1 ;  /* 0x00000008c904a211 */ /* 0x080fe400078a08ff */
[-C--:B------:R-:W-:Y:S02]  /*257c0*/  @!P1 LEA R6, P4, R22, R8.reuse, 0x1 ;  /* 0x0000000816069211 */ /* 0x080fe400078808ff */
[-C--:B0-----:R-:W-:Y:S02]  /*257d0*/  @!P3 LEA.HI.X R3, R18, R11.reuse, R19, 0x1, P6 ;  /* 0x0000000b1203b211 */ /* 0x081fe400030f0c13 */
        /* <DEDUP_REMOVED lines=8> */
.L_x_1835:
[----:B------:R-:W-:Y:S05]  /*25860*/  BSYNC B0 ;  /* 0x0000000000007941 */ /* 0x000fea0003800000 */
.L_x_1825:
[----:B------:R-:W-:Y:S02]  /*25870*/  ULDC UR4, c[0x0][0xc3c] ;  /* 0x00030f0000047ab9 */ /* 0x000fe40000000800 */
[----:B------:R-:W-:-:S13]  /*25880*/  ISETP.GE.AND P0, PT, R27, UR4, PT ;  /* 0x000000041b007c0c */ /* 0x000fda000bf06270 */
[----:B------:R-:W-:Y:S05]  /*25890*/  @!P0 BRA `(.L_x_1847) ;  /* 0xfffffdc000188947 */ /* 0x000fea000383ffff */
[----:B------:R-:W-:Y:S05]  /*258a0*/  BRA `(.L_x_1537) ;  /* 0x0000008400487947 */ /* 0x000fea0003800000 */
.L_x_1535:
        /* <DEDUP_REMOVED lines=16> */
.L_x_1848:
        /* <DEDUP_REMOVED lines=43> */
.L_x_1852:
[----:B------:R-:W0:Y:S01]  /*25c60*/  LDC R2, c[0x0][0xc3c] ;  /* 0x00030f00ff027b82 */ /* 0x000e220000000800 */
[----:B------:R-:W-:Y:S01]  /*25c70*/  UIADD3 UR4, UR4, 0x1f, URZ ;  /* 0x0000001f04047890 */ /* 0x000fe2000fffe03f */
[----:B------:R-:W-:Y:S02]  /*25c80*/  ULDC UR7, c[0x0][0xc3c] ;  /* 0x00030f0000077ab9 */ /* 0x000fe40000000800 */
[----:B------:R-:W-:-:S03]  /*25c90*/  IMAD.U32 R27, RZ, RZ, UR7 ;  /* 0x00000007ff1b7e24 */ /* 0x000fc6000f8e00ff */
[----:B0-----:R-:W-:-:S13]  /*25ca0*/  ISETP.LE.AND P6, PT, R2, UR4, PT ;  /* 0x0000000402007c0c */ /* 0x001fda000bfc3270 */
[----:B------:R-:W-:Y:S05]  /*25cb0*/  @P6 BRA `(.L_x_1851) ;  /* 0x0000000800a86947 */ /* 0x000fea0003800000 */
[----:B------:R-:W-:Y:S02]  /*25cc0*/  VIADD R11, R6, UR4 ;  /* 0x00000004060b7c36 */ /* 0x000fe40008000000 */
[----:B------:R-:W-:Y:S02]  /*25cd0*/  IMAD.MOV.U32 R7, RZ, RZ, RZ ;  /* 0x000000ffff077224 */ /* 0x000fe400078e00ff */
[----:B------:R-:W-:Y:S01]  /*25ce0*/  IMAD.MOV.U32 R8, RZ, RZ, RZ ;  /* 0x000000ffff087224 */ /* 0x000fe200078e00ff */
[----:B------:R-:W-:-:S13]  /*25cf0*/  ISETP.GE.OR P6, PT, R11, R2, !P0 ;  /* 0x000000020b00720c */ /* 0x000fda00047c6670 */
[----:B------:R-:W0:Y:S08]  /*25d00*/  @!P6 LDC.64 R4, c[0x0][0xc80] ;  /* 0x00032000ff04eb82 */ /* 0x000e300000000a00 */
[----:B------:R-:W1:Y:S01]  /*25d10*/  @!P6 LDC.64 R2, c[0x0][0xc78] ;  /* 0x00031e00ff02eb82 */ /* 0x000e620000000a00 */
[----:B0-----:R-:W-:-:S05]  /*25d20*/  @!P6 IMAD.WIDE R4, R11, 0x4, R4 ;  /* 0x000000040b04e825 */ /* 0x001fca00078e0204 */
[----:B------:R-:W2:Y:S01]  /*25d30*/  @!P6 LDG.E R7, desc[UR60][R4.64] ;  /* 0x0000003c0407e981 */ /* 0x000ea2000c1e1900 */
[----:B-1----:R-:W-:-:S05]  /*25d40*/  @!P6 IMAD.WIDE R2, R11, 0x4, R2 ;  /* 0x000000040b02e825 */ /* 0x002fca00078e0202 */
        /* <DEDUP_REMOVED lines=22> */
.L_x_1850:
        /* <DEDUP_REMOVED lines=11> */
[----:B------:R-:W-:-:S05]  /*25f60*/  VIADD R3, R27, 0xffffffff ;  /* 0xffffffff1b037836 */ /* 0x000fca0000000000 */
[----:B------:R0:W1:Y:S02]  /*25f70*/  SHFL.IDX PT, R24, R2, R3, 0x1f ;  /* 0x00001f0302187589 */ /* 0x00006400000e0000 */
.L_x_1853:
[----:B-1----:R-:W-:Y:S02]  /*25f80*/  IMAD R24, R24, UR5, R5 ;  /* 0x0000000518187c24 */ /* 0x002fe4000f8e0205 */
[----:B------:R-:W-:-:S03]  /*25f90*/  VIADD R27, R27, UR4 ;  /* 0x000000041b1b7c36 */ /* 0x000fc60008000000 */
[----:B------:R-:W-:Y:S01]  /*25fa0*/  IADD3 R4, -R24, UR6, RZ ;  /* 0x0000000618047c10 */ /* 0x000fe2000fffe1ff */
[----:B------:R-:W-:Y:S06]  /*25fb0*/  @!P1 BRA `(.L_x_1854) ;  /* 0x0000000000e89947 */ /* 0x000fec0003800000 */
[-C--:B--2---:R-:W-:Y:S02]  /*25fc0*/  IABS R12, R7.reuse ;  /* 0x00000007000c7213 */ /* 0x084fe40000000000 */
[----:B------:R-:W-:Y:S02]  /*25fd0*/  IABS R5, R8 ;  /* 0x0000000800057213 */ /* 0x000fe40000000000 */
[----:B------:R-:W1:Y:S01]  /*25fe0*/  I2F.RP R9, R12 ;  /* 0x0000000c00097306 */ /* 0x000e620000209400 */
[----:B------:R-:W-:-:S07]  /*25ff0*/  IABS R13, R7 ;  /* 0x00000007000d7213 */ /* 0x000fce0000000000 */
[----:B------:R-:W2:Y:S08]  /*26000*/  I2F.RP R10, R5 ;  /* 0x00000005000a7306 */ /* 0x000eb00000209400 */
[----:B-1----:R-:W0:Y:S08]  /*26010*/  MUFU.RCP R9, R9 ;  /* 0x0000000900097308 */ /* 0x002e300000001000 */
[----:B--2---:R-:W-:Y:S01]  /*26020*/  MUFU.RCP R10, R10 ;  /* 0x0000000a000a7308 */ /* 0x004fe20000001000 */
        /* <DEDUP_REMOVED lines=18> */
[----:B------:R-:W0:Y:S01]  /*26150*/  F2I.FTZ.U32.TRUNC.NTZ R3, R11 ;  /* 0x0000000b00037305 */ /* 0x000e22000021f000 */
[----:B------:R-:W-:-:S05]  /*26160*/  IABS R12, R8 ;  /* 0x00000008000c7213 */ /* 0x000fca0000000000 */
[----:B------:R-:W-:-:S05]  /*26170*/  IMAD.MOV R12, RZ, RZ, -R12 ;  /* 0x000000ffff0c7224 */ /* 0x000fca00078e0a0c */
[----:B------:R-:W-:-:S04]  /*26180*/  @P0 VIADD R2, R2, 0x1 ;  /* 0x0000000102020836 */ /* 0x000fc80000000000 */
[----:B------:R-:W-:Y:S02]  /*26190*/  IMAD.MOV.U32 R13, RZ, RZ, R2 ;  /* 0x000000ffff0d7224 */ /* 0x000fe400078e0002 */
[----:B0-----:R-:W-:Y:S02]  /*261a0*/  IMAD.MOV R2, RZ, RZ, -R3 ;  /* 0x000000ffff027224 */ /* 0x001fe400078e0a03 */
[----:B------:R-:W-:Y:S01]  /*261b0*/  @!P2 IMAD.MOV R13, RZ, RZ, -R13 ;  /* 0x000000ffff0da224 */ /* 0x000fe200078e0a0d */
[----:B------:R-:W-:Y:S01]  /*261c0*/  @!P1 LOP3.LUT R13, RZ, R7, RZ, 0x33, !PT ;  /* 0x00000007ff0d9212 */ /* 0x000fe200078e33ff */
[----:B------:R-:W-:Y:S02]  /*261d0*/  IMAD R9, R2, R5, RZ ;  /* 0x0000000502097224 */ /* 0x000fe400078e02ff */
[----:B------:R-:W-:Y:S01]  /*261e0*/  IMAD.MOV.U32 R2, RZ, RZ, RZ ;  /* 0x000000ffff027224 */ /* 0x000fe200078e00ff */
[----:B------:R-:W-:-:S03]  /*261f0*/  IABS R10, R13 ;  /* 0x0000000d000a7213 */ /* 0x000fc60000000000 */
[----:B------:R-:W-:-:S04]  /*26200*/  IMAD.HI.U32 R2, R3, R9, R2 ;  /* 0x0000000903027227 */ /* 0x000fc800078e0002 */
[----:B------:R-:W-:Y:S02]  /*26210*/  IMAD.MOV.U32 R3, RZ, RZ, R10 ;  /* 0x000000ffff037224 */ /* 0x000fe400078e000a */
[----:B------:R-:W-:Y:S02]  /*26220*/  IMAD.MOV.U32 R10, RZ, RZ, R12 ;  /* 0x000000ffff0a7224 */ /* 0x000fe400078e000c */
[----:B------:R-:W-:-:S04]  /*26230*/  IMAD.HI.U32 R2, R2, R3, RZ ;  /* 0x0000000302027227 */ /* 0x000fc800078e00ff */
[----:B------:R-:W-:Y:S01]  /*26240*/  IMAD R10, R2, R10, R3 ;  /* 0x0000000a020a7224 */ /* 0x000fe200078e0203 */
[----:B------:R-:W-:-:S04]  /*26250*/  LOP3.LUT R3, R13, R8, RZ, 0x3c, !PT ;  /* 0x000000080d037212 */ /* 0x000fc800078e3cff */
[----:B------:R-:W-:Y:S02]  /*26260*/  ISETP.GT.U32.AND P1, PT, R5, R10, PT ;  /* 0x0000000a0500720c */ /* 0x000fe40003f24070 */
[----:B------:R-:W-:-:S11]  /*26270*/  ISETP.GE.AND P2, PT, R3, RZ, PT ;  /* 0x000000ff0300720c */ /* 0x000fd60003f46270 */
[----:B------:R-:W-:Y:S02]  /*26280*/  @!P1 IMAD.IADD R10, R10, 0x1, -R5 ;  /* 0x000000010a0a9824 */ /* 0x000fe400078e0a05 */
[----:B------:R-:W-:Y:S01]  /*26290*/  @!P1 VIADD R2, R2, 0x1 ;  /* 0x0000000102029836 */ /* 0x000fe20000000000 */
[----:B------:R-:W-:Y:S02]  /*262a0*/  ISETP.NE.AND P1, PT, R8, RZ, PT ;  /* 0x000000ff0800720c */ /* 0x000fe40003f25270 */
[----:B------:R-:W-:Y:S01]  /*262b0*/  ISETP.GE.U32.AND P0, PT, R10, R5, PT ;  /* 0x000000050a00720c */ /* 0x000fe20003f06070 */
[----:B------:R-:W-:-:S12]  /*262c0*/  IMAD.MOV R5, RZ, RZ, -R13 ;  /* 0x000000ffff057224 */ /* 0x000fd800078e0a0d */
[----:B------:R-:W-:-:S04]  /*262d0*/  @P0 VIADD R2, R2, 0x1 ;  /* 0x0000000102020836 */ /* 0x000fc80000000000 */
        /* <DEDUP_REMOVED lines=8> */
.L_x_1854:
[----:B0-----:R-:W0:Y:S02]  /*26360*/  LDC.64 R2, c[0x0][0xc90] ;  /* 0x00032400ff027b82 */ /* 0x001e240000000a00 */
        /* <DEDUP_REMOVED lines=32> */
[----:B------:R-:W-:Y:S02]  /*26570*/  VIADDMNMX R8, R8, UR5, R13, PT ;  /* 0x0000000508087c46 */ /* 0x000fe4000b80010d */
[----:B------:R-:W-:-:S02]  /*26580*/  IADD3 R9, R9, 0x1000000, R4 ;  /* 0x0100000009097810 */ /* 0x000fc40007ffe004 */
        /* <DEDUP_REMOVED lines=25> */
[----:B------:R-:W-:-:S07]  /*26720*/  IMAD R26, R2, R26, R9 ;  /* 0x0000001a021a7224 */ /* 0x000fce00078e0209 */
.L_x_1855:
[----:B------:R-:W-:-:S05]  /*26730*/  LOP3.LUT R2, RZ, R2, RZ, 0x33, !PT ;  /* 0x00000002ff027212 */ /* 0x000fca00078e33ff */
[----:B------:R-:W-:Y:S01]  /*26740*/  IMAD.IADD R25, R7, 0x1, R2 ;  /* 0x0000000107197824 */ /* 0x000fe200078e0202 */
[----:B------:R-:W-:Y:S06]  /*26750*/  BRA `(.L_x_1856) ;  /* 0x00000000000c7947 */ /* 0x000fec0003800000 */
.L_x_1851:
[----:B------:R-:W-:Y:S02]  /*26760*/  IMAD.MOV.U32 R25, RZ, RZ, RZ ;  /* 0x000000ffff197224 */ /* 0x000fe400078e00ff */
[----:B------:R-:W-:Y:S02]  /*26770*/  IMAD.U32 R24, RZ, RZ, UR6 ;  /* 0x00000006ff187e24 */ /* 0x000fe4000f8e00ff */
[----:B------:R-:W-:-:S07]  /*26780*/  IMAD.MOV.U32 R26, RZ, RZ, RZ ;  /* 0x000000ffff1a7224 */ /* 0x000fce00078e00ff */
.L_x_1856:
[----:B------:R-:W-:-:S13]  /*26790*/  ISETP.NE.AND P0, PT, R6, RZ, PT ;  /* 0x000000ff0600720c */ /* 0x000fda0003f05270 */
[----:B------:R-:W0:Y:S01]  /*267a0*/  @!P0 S2R R3, SR_CgaCtaId ;  /* 0x0000000000038919 */ /* 0x000e220000008800 */
[----:B------:R-:W-:-:S04]  /*267b0*/  @!P0 MOV R2, 0x400 ;  /* 0x0000040000028802 */ /* 0x000fc80000000f00 */
[----:B0-----:R-:W-:-:S05]  /*267c0*/  @!P0 LEA R2, R3, R2, 0x18 ;  /* 0x0000000203028211 */ /* 0x001fca00078ec0ff */
[----:B------:R1:W-:Y:S01]  /*267d0*/  @!P0 STS.128 [R2+0x308d0], R24 ;  /* 0x0308d01802008388 */ /* 0x0003e20000000c00 */
[----:B------:R-:W-:Y:S06]  /*267e0*/  BAR.ARV 0x5, 0x180 ;  /* 0x0146000000007b1d */ /* 0x000fec0000002000 */
.L_x_1849:
        /* <DEDUP_REMOVED lines=8> */
[C---:B------:R-:W-:Y:S01]  /*26870*/  IMAD.SHL.U32 R36, R0.reuse, 0x8, RZ ;  /* 0x0000000800247824 */ /* 0x040fe200078e00ff */
[----:B------:R-:W-:Y:S01]  /*26880*/  LOP3.LUT R4, R0, 0x7f, RZ, 0xc0, !PT ;  /* 0x0000007f00047812 */ /* 0x000fe200078ec0ff */
[----:B------:R1:W-:Y:S01]  /*26890*/  STL [R1+0x2c], RZ ;  /* 0x00002cff01007387 */ /* 0x0003e20000100800 */
[----:B------:R-:W-:Y:S01]  /*268a0*/  BSSY B8, `(.L_x_1857) ;  /* 0x0000719000087945 */ /* 0x000fe20003800000 */
[----:B------:R-:W-:Y:S01]  /*268b0*/  IMAD.MOV.U32 R30, RZ, RZ, 0x1 ;  /* 0x00000001ff1e7424 */ /* 0x000fe200078e00ff */
[----:B------:R-:W-:Y:S01]  /*268c0*/  LOP3.LUT R3, R36, 0x1f8, RZ, 0xc0, !PT ;  /* 0x000001f824037812 */ /* 0x000fe200078ec0ff */
[----:B------:R-:W-:Y:S01]  /*268d0*/  IMAD.SHL.U32 R33, R4, 0x8, RZ ;  /* 0x0000000804217824 */ /* 0x000fe200078e00ff */
[----:B------:R-:W-:Y:S01]  /*268e0*/  LOP3.LUT R36, R36, 0x38, RZ, 0xc0, !PT ;  /* 0x0000003824247812 */ /* 0x000fe200078ec0ff */
[----:B------:R-:W-:Y:S01]  /*268f0*/  IMAD.MOV.U32 R28, RZ, RZ, RZ ;  /* 0x000000ffff1c7224 */ /* 0x000fe200078e00ff */
[----:B------:R-:W-:Y:S01]  /*26900*/  ULDC.64 UR36, c[0x0][0x198] ;  /* 0x0000660000247ab9 */ /* 0x000fe20000000a00 */
[----:B------:R-:W-:Y:S01]  /*26910*/  IMAD.MOV.U32 R22, RZ, RZ, RZ ;  /* 0x000000ffff167224 */ /* 0x000fe200078e00ff */
[----:B------:R-:W-:Y:S01]  /*26920*/  LOP3.LUT R37, R36, 0xc0, RZ, 0xfc, !PT ;  /* 0x000000c024257812 */ /* 0x000fe200078efcff */
[----:B------:R-:W-:Y:S01]  /*26930*/  IMAD.MOV.U32 R29, RZ, RZ, 0x1 ;  /* 0x00000001ff1d7424 */ /* 0x000fe200078e00ff */
[----:B------:R-:W-:Y:S01]  /*26940*/  ULDC UR38, c[0x0][0xc] ;  /* 0x0000030000267ab9 */ /* 0x000fe20000000800 */
[----:B--2---:R-:W-:-:S02]  /*26950*/  R2UR UR4, R2 ;  /* 0x00000000020472ca */ /* 0x004fc400000e0000 */
[----:B------:R-:W-:Y:S01]  /*26960*/  LOP3.LUT R2, R3, 0x38, R0, 0x78, !PT ;  /* 0x0000003803027812 */ /* 0x000fe200078e7800 */
[----:B------:R-:W-:-:S03]  /*26970*/  IMAD.SHL.U32 R0, R0, 0x10, RZ ;  /* 0x0000001000007824 */ /* 0x000fc600078e00ff */
[----:B------:R-:W-:Y:S02]  /*26980*/  LOP3.LUT R33, R2, 0x200, R33, 0xf8, !PT ;  /* 0x0000020002217812 */ /* 0x000fe400078ef821 */
[----:B------:R-:W-:-:S04]  /*26990*/  SHF.R.U32.HI R2, RZ, 0x3, R4 ;  /* 0x00000003ff027819 */ /* 0x000fc80000011604 */
[----:B------:R-:W-:Y:S01]  /*269a0*/  LOP3.LUT R0, R2, 0x70, R0, 0xf8, !PT ;  /* 0x0000007002007812 */ /* 0x000fe200078ef800 */
[----:B------:R-:W-:Y:S01]  /*269b0*/  ULOP3.LUT UR39, UR4, 0x2, URZ, 0xfc, !UPT ;  /* 0x0000000204277892 */ /* 0x000fe2000f8efc3f */
[C---:B------:R-:W-:Y:S02]  /*269c0*/  LOP3.LUT R2, R36.reuse, 0x40, RZ, 0xfc, !PT ;  /* 0x0000004024027812 */ /* 0x040fe400078efcff */
[----:B------:R-:W-:Y:S01]  /*269d0*/  UMOV UR4, 0x400 ;  /* 0x0000040000047882 */ /* 0x000fe20000000000 */
[----:B------:R-:W-:Y:S01]  /*269e0*/  LOP3.LUT R0, R36, 0x80, RZ, 0xfc, !PT ;  /* 0x0000008024007812 */ /* 0x000fe200078efcff */
[----:B0-----:R-:W-:-:S06]  /*269f0*/  ULEA UR4, UR5, UR4, 0x18 ;  /* 0x0000000405047291 */ /* 0x001fcc000f8ec03f */
[----:B------:R-:W-:-:S04]  /*26a00*/  IMAD.U32 R17, RZ, RZ, UR4 ;  /* 0x00000004ff117e24 */ /* 0x000fc8000f8e00ff */
[----:B-1----:R-:W-:-:S07]  /*26a10*/  IMAD R34, R33, 0x2, R17 ;  /* 0x0000000221227824 */ /* 0x002fce00078e0211 */
.L_x_1984:
[----:B------:R-:W-:Y:S05]  /*26a20*/  YIELD ;  /* 0x0000000000007946 */ /* 0x000fea0003800000 */
[----:B------:R-:W-:Y:S01]  /*26a30*/  ULDC.64 UR4, c[0x0][0xa28] ;  /* 0x00028a0000047ab9 */ /* 0x000fe20000000a00 */
[----:B------:R-:W-:Y:S01]  /*26a40*/  IMAD.MOV.U32 R11, RZ, RZ, RZ ;  /* 0x000000ffff0b7224 */ /* 0x000fe200078e00ff */
[----:B------:R-:W-:Y:S01]  /*26a50*/  ISETP.NE.U32.AND P0, PT, RZ, UR4, PT ;  /* 0x00000004ff007c0c */ /* 0x000fe2000bf05070 */
[----:B0-----:R-:W0:Y:S01]  /*26a60*/  LDC.64 R4, c[0x0][0xa00] ;  /* 0x00028000ff047b82 */ /* 0x001e220000000a00 */
[----:B------:R-:W-:Y:S02]  /*26a70*/  ULDC.64 UR6, c[0x0][0xa10] ;  /* 0x0002840000067ab9 */ /* 0x000fe40000000a00 */
[----:B------:R-:W-:Y:S01]  /*26a80*/  ISETP.NE.AND.EX P0, PT, RZ, UR5, PT, P0 ;  /* 0x00000005ff007c0c */ /* 0x000fe2000bf05300 */
[----:B------:R-:W-:-:S12]  /*26a90*/  ULDC.64 UR4, c[0x0][0xa18] ;  /* 0x0002860000047ab9 */ /* 0x000fd80000000a00 */
[----:B-1----:R-:W1:Y:S01]  /*26aa0*/  @P0 LDC.64 R2, c[0x0][0xa28] ;  /* 0x00028a00ff020b82 */ /* 0x002e620000000a00 */
[----:B------:R-:W-:Y:S01]  /*26ab0*/  ISETP.NE.U32.AND P1, PT, RZ, UR6, PT ;  /* 0x00000006ff007c0c */ /* 0x000fe2000bf25070 */
[----:B-1----:R-:W-:-:S05]  /*26ac0*/  @P0 IMAD.WIDE R2, R27, 0x4, R2 ;  /* 0x000000041b020825 */ /* 0x002fca00078e0202 */
[----:B------:R1:W2:Y:S01]  /*26ad0*/  @P0 LDG.E R11, desc[UR60][R2.64] ;  /* 0x0000003c020b0981 */ /* 0x0002a2000c1e1900 */
[----:B------:R-:W-:Y:S01]  /*26ae0*/  ISETP.NE.U32.AND P0, PT, RZ, UR4, PT ;  /* 0x00000004ff007c0c */ /* 0x000fe2000bf05070 */
[----:B------:R-:W-:Y:S01]  /*26af0*/  IMAD.MOV.U32 R35, RZ, RZ, RZ ;  /* 0x000000ffff237224 */ /* 0x000fe200078e00ff */
[----:B------:R-:W-:Y:S01]  /*26b00*/  ISETP.NE.AND.EX P1, PT, RZ, UR7, PT, P1 ;  /* 0x00000007ff007c0c */ /* 0x000fe2000bf25310 */
[----:B------:R-:W-:Y:S01]  /*26b10*/  IMAD.MOV.U32 R0, RZ, RZ, RZ ;  /* 0x000000ffff007224 */ /* 0x000fe200078e00ff */
[----:B------:R-:W-:Y:S01]  /*26b20*/  ISETP.NE.AND.EX P2, PT, RZ, UR5, PT, P0 ;  /* 0x00000005ff007c0c */ /* 0x000fe2000bf45300 */
[----:B------:R-:W-:Y:S01]  /*26b30*/  ULDC.64 UR4, c[0x0][0xa00] ;  /* 0x0002800000047ab9 */ /* 0x000fe20000000a00 */
[----:B0-----:R-:W-:Y:S01]  /*26b40*/  IMAD.WIDE R4, R27, 0x4, R4 ;  /* 0x000000041b047825 */ /* 0x001fe200078e0204 */
[----:B------:R-:W-:Y:S01]  /*26b50*/  ISETP.NE.U32.AND P0, PT, RZ, UR4, PT ;  /* 0x00000004ff007c0c */ /* 0x000fe2000bf05070 */
[----:B-1----:R-:W0:Y:S03]  /*26b60*/  LDC.64 R2, c[0x0][0xa10] ;  /* 0x00028400ff027b82 */ /* 0x002e260000000a00 */
[----:B------:R-:W-:-:S06]  /*26b70*/  ISETP.NE.AND.EX P0, PT, RZ, UR5, PT, P0 ;  /* 0x00000005ff007c0c */ /* 0x000fcc000bf05300 */
[----:B------:R-:W1:Y:S07]  /*26b80*/  @P2 LDC.64 R6, c[0x0][0xa18] ;  /* 0x00028600ff062b82 */ /* 0x000e6e0000000a00 */
[----:B------:R-:W5:Y:S01]  /*26b90*/  @P0 LDG.E R35, desc[UR60][R4.64] ;  /* 0x0000003c04230981 */ /* 0x000f62000c1e1900 */
[----:B0-----:R-:W-:-:S05]  /*26ba0*/  IMAD.WIDE R2, R27, 0x4, R2 ;  /* 0x000000041b027825 */ /* 0x001fca00078e0202 */
[----:B------:R-:W5:Y:S01]  /*26bb0*/  @P1 LDG.E R0, desc[UR60][R2.64] ;  /* 0x0000003c02001981 */ /* 0x000f62000c1e1900 */
[----:B------:R-:W-:Y:S02]  /*26bc0*/  ULDC UR4, c[0x0][0x288] ;  /* 0x0000a20000047ab9 */ /* 0x000fe40000000800 */
[----:B------:R-:W-:Y:S01]  /*26bd0*/  IMAD.U32 R31, RZ, RZ, UR4 ;  /* 0x00000004ff1f7e24 */ /* 0x000fe2000f8e00ff */
[----:B------:R-:W-:Y:S02]  /*26be0*/  ULDC.64 UR4, c[0x0][0x418] ;  /* 0x0001060000047ab9 */ /* 0x000fe40000000a00 */
[----:B------:R-:W-:-:S03]  /*26bf0*/  UISETP.NE.U32.AND UP0, UPT, UR4, URZ, UPT ;  /* 0x0000003f0400728c */ /* 0x000fc6000bf05070 */
[----:B------:R-:W-:Y:S01]  /*26c00*/  ULDC UR4, c[0x0][0x424] ;  /* 0x0001090000047ab9 */ /* 0x000fe20000000800 */
[----:B------:R-:W-:Y:S01]  /*26c10*/  UISETP.NE.AND.EX UP0, UPT, UR5, URZ, UPT, UP0 ;  /* 0x0000003f0500728c */ /* 0x000fe2000bf05300 */
[----:B-1----:R-:W-:Y:S02]  /*26c20*/  @P2 IMAD.WIDE R6, R27, 0x4, R6 ;  /* 0x000000041b062825 */ /* 0x002fe400078e0206 */
[----:B------:R-:W-:Y:S01]  /*26c30*/  ULDC UR5, c[0x0][0x2f0] ;  /* 0x0000bc0000057ab9 */ /* 0x000fe20000000800 */
[----:B------:R-:W-:Y:S02]  /*26c40*/  USEL UR4, UR4, 0x1, UP0 ;  /* 0x0000000104047887 */ /* 0x000fe40008000000 */
[----:B------:R0:W5:Y:S02]  /*26c50*/  @P2 LDG.E R31, desc[UR60][R6.64] ;  /* 0x0000003c061f2981 */ /* 0x000164000c1e1900 */
[----:B------:R-:W-:-:S03]  /*26c60*/  UIMAD UR4, UR4, UR5, URZ ;  /* 0x00000005040472a4 */ /* 0x000fc6000f8e023f */
[----:B------:R-:W-:-:S03]  /*26c70*/  ULDC UR5, c[0x0][0x348] ;  /* 0x0000d20000057ab9 */ /* 0x000fc60000000800 */
[----:B------:R-:W-:Y:S02]  /*26c80*/  IMAD.U32 R8, RZ, RZ, UR4 ;  /* 0x00000004ff087e24 */ /* 0x000fe4000f8e00ff */
[----:B0-----:R-:W-:Y:S01]  /*26c90*/  IMAD.U32 R7, RZ, RZ, UR5 ;  /* 0x00000005ff077e24 */ /* 0x001fe2000f8e00ff */
[----:B--2---:R0:W-:Y:S01]  /*26ca0*/  STL [R1+0x10], R11 ;  /* 0x0000100b01007387 */ /* 0x0041e20000100800 */
[----:B---3--:R-:W-:Y:S05]  /*26cb0*/  @P2 BRA `(.L_x_1858) ;  /* 0x0000000000102947 */ /* 0x008fea0003800000 */
[----:B------:R-:W-:Y:S05]  /*26cc0*/  @!P0 BRA `(.L_x_1858) ;  /* 0x00000000000c8947 */ /* 0x000fea0003800000 */
[----:B------:R-:W2:Y:S04]  /*26cd0*/  LDG.E R6, desc[UR60][R4.64] ;  /* 0x0000003c04067981 */ /* 0x000ea8000c1e1900 */
[----:B-----5:R-:W2:Y:S02]  /*26ce0*/  LDG.E R31, desc[UR60][R4.64+0x4] ;  /* 0x0000043c041f7981 */ /* 0x020ea4000c1e1900 */
[----:B--2---:R-:W-:-:S07]  /*26cf0*/  IMAD.IADD R31, R31, 0x1, -R6 ;  /* 0x000000011f1f7824 */ /* 0x004fce00078e0a06 */
.L_x_1858:
[----:B------:R-:W-:Y:S01]  /*26d00*/  ULDC.64 UR4, c[0x0][0xa20] ;  /* 0x0002880000047ab9 */ /* 0x000fe20000000a00 */
[C---:B------:R-:W-:Y:S02]  /*26d10*/  LOP3.LUT R4, R26.reuse, 0xff000000, RZ, 0xc0, !PT ;  /* 0xff0000001a047812 */ /* 0x040fe400078ec0ff */
[----:B------:R-:W-:Y:S02]  /*26d20*/  ISETP.NE.U32.AND P0, PT, RZ, UR4, PT ;  /* 0x00000004ff007c0c */ /* 0x000fe4000bf05070 */
[----:B------:R-:W-:Y:S02]  /*26d30*/  SHF.R.U32.HI R5, RZ, 0x8, R4 ;  /* 0x00000008ff057819 */ /* 0x000fe40000011604 */
[----:B------:R-:W-:Y:S02]  /*26d40*/  ISETP.NE.AND.EX P0, PT, RZ, UR5, PT, P0 ;  /* 0x00000005ff007c0c */ /* 0x000fe4000bf05300 */
[C---:B------:R-:W-:Y:S02]  /*26d50*/  LOP3.LUT R6, R26.reuse, 0xff0000, RZ, 0xc0, !PT ;  /* 0x00ff00001a067812 */ /* 0x040fe400078ec0ff */
[----:B------:R-:W-:-:S02]  /*26d60*/  LOP3.LUT R26, R26, 0xffff, RZ, 0xc0, !PT ;  /* 0x0000ffff1a1a7812 */ /* 0x000fc400078ec0ff */
[----:B------:R-:W-:-:S07]  /*26d70*/  LEA.HI R6, R6, R5, RZ, 0x10 ;  /* 0x0000000506067211 */ /* 0x000fce00078f80ff */
[----:B------:R-:W-:Y:S05]  /*26d80*/  @!P0 BRA `(.L_x_1859) ;  /* 0x0000000000108947 */ /* 0x000fea0003800000 */
[----:B------:R-:W1:Y:S02]  /*26d90*/  LDC.64 R4, c[0x0][0xa20] ;  /* 0x00028800ff047b82 */ /* 0x000e640000000a00 */
[----:B-1----:R-:W-:-:S05]  /*26da0*/  IMAD.WIDE R4, R27, 0x4, R4 ;  /* 0x000000041b047825 */ /* 0x002fca00078e0204 */
[----:B------:R1:W5:Y:S01]  /*26db0*/  LDG.E R8, desc[UR60][R4.64] ;  /* 0x0000003c04087981 */ /* 0x000362000c1e1900 */
[----:B------:R-:W-:Y:S05]  /*26dc0*/  BRA `(.L_x_1860) ;  /* 0x0000000000247947 */ /* 0x000fea0003800000 */
.L_x_1859:
[----:B------:R-:W-:Y:S02]  /*26dd0*/  ULDC.64 UR4, c[0x0][0xa08] ;  /* 0x0002820000047ab9 */ /* 0x000fe40000000a00 */
[----:B------:R-:W-:-:S04]  /*26de0*/  ISETP.NE.U32.AND P0, PT, RZ, UR4, PT ;  /* 0x00000004ff007c0c */ /* 0x000fc8000bf05070 */
[----:B------:R-:W-:-:S13]  /*26df0*/  ISETP.NE.AND.EX P0, PT, RZ, UR5, PT, P0 ;  /* 0x00000005ff007c0c */ /* 0x000fda000bf05300 */
[----:B------:R-:W-:Y:S05]  /*26e00*/  @!P0 BRA `(.L_x_1860) ;  /* 0x0000000000148947 */ /* 0x000fea0003800000 */
[----:B------:R-:W1:Y:S02]  /*26e10*/  LDC.64 R4, c[0x0][0xa08] ;  /* 0x00028200ff047b82 */ /* 0x000e640000000a00 */
[----:B-1----:R-:W-:-:S05]  /*26e20*/  IMAD.WIDE R4, R27, 0x4, R4 ;  /* 0x000000041b047825 */ /* 0x002fca00078e0204 */
[----:B------:R-:W2:Y:S04]  /*26e30*/  LDG.E R8, desc[UR60][R4.64] ;  /* 0x0000003c04087981 */ /* 0x000ea8000c1e1900 */
[----:B------:R-:W2:Y:S02]  /*26e40*/  LDG.E R9, desc[UR60][R4.64+0x4] ;  /* 0x0000043c04097981 */ /* 0x000ea4000c1e1900 */
[----:B--2---:R-:W-:-:S07]  /*26e50*/  IMAD.IADD R8, R9, 0x1, -R8 ;  /* 0x0000000109087824 */ /* 0x004fce00078e0a08 */
.L_x_1860:
[----:B------:R-:W2:Y:S01]  /*26e60*/  @P1 LDG.E R10, desc[UR60][R2.64] ;  /* 0x0000003c020a1981 */ /* 0x000ea2000c1e1900 */
[----:B-1----:R-:W1:Y:S03]  /*26e70*/  LDC R4, c[0x0][0x448] ;  /* 0x00011200ff047b82 */ /* 0x002e660000000800 */
[----:B------:R3:W2:Y:S01]  /*26e80*/  @P1 LDG.E R5, desc[UR60][R2.64+0x4] ;  /* 0x0000043c02051981 */ /* 0x0006a2000c1e1900 */
[----:B-----5:R-:W-:Y:S02]  /*26e90*/  IMAD.IADD R8, R8, 0x1, -R11 ;  /* 0x0000000108087824 */ /* 0x020fe400078e0a0b */
[----:B------:R-:W-:-:S04]  /*26ea0*/  IMAD.SHL.U32 R25, R25, 0x80, RZ ;  /* 0x0000008019197824 */ /* 0x000fc800078e00ff */
[----:B------:R-:W-:Y:S01]  /*26eb0*/  VIADD R9, R25, 0x7f ;  /* 0x0000007f19097836 */ /* 0x000fe20000000000 */
[----:B---3--:R-:W3:Y:S01]  /*26ec0*/  LDC.64 R2, c[0x0][0x9e0] ;  /* 0x00027800ff027b82 */ /* 0x008ee20000000a00 */
[----:B-1----:R-:W-:-:S13]  /*26ed0*/  ISETP.NE.AND P2, PT, R4, 0x1, PT ;  /* 0x000000010400780c */ /* 0x002fda0003f45270 */
[----:B------:R-:W1:Y:S01]  /*26ee0*/  @P2 LDC R12, c[0x0][0x44c] ;  /* 0x00011300ff0c2b82 */ /* 0x000e620000000800 */
[----:B---3--:R-:W-:-:S07]  /*26ef0*/  ISETP.GE.AND P3, PT, R3, 0x1, PT ;  /* 0x000000010300780c */ /* 0x008fce0003f66270 */
[----:B------:R-:W3:Y:S01]  /*26f00*/  @P2 LDC R4, c[0x0][0x450] ;  /* 0x00011400ff042b82 */ /* 0x000ee20000000800 */
[----:B--2---:R-:W-:Y:S02]  /*26f10*/  @P1 IMAD.IADD R7, R5, 0x1, -R10 ;  /* 0x0000000105071824 */ /* 0x004fe400078e0a0a */
[----:B-1----:R-:W-:-:S04]  /*26f20*/  @P2 IMAD.HI.U32 R5, R9, R12, RZ ;  /* 0x0000000c09052227 */ /* 0x002fc800078e00ff */
[----:B0-----:R-:W-:Y:S01]  /*26f30*/  IMAD.IADD R11, R8, 0x1, R7 ;  /* 0x00000001080b7824 */ /* 0x001fe200078e0207 */
[----:B---3--:R-:W-:-:S03]  /*26f40*/  @P2 SHF.R.U32.HI R9, RZ, R4, R5 ;  /* 0x00000004ff092219 */ /* 0x008fc60000011605 */
[C---:B------:R-:W-:Y:S01]  /*26f50*/  VIADD R4, R11.reuse, 0x3f ;  /* 0x0000003f0b047836 */ /* 0x040fe20000000000 */
[----:B------:R0:W-:Y:S01]  /*26f60*/  STL [R1+0x8], R11 ;  /* 0x0000080b01007387 */ /* 0x0001e20000100800 */
[----:B------:R-:W-:-:S03]  /*26f70*/  IADD3 R18, R11, 0x1, -R31 ;  /* 0x000000010b127810 */ /* 0x000fc60007ffe81f */
[----:B------:R-:W-:Y:S02]  /*26f80*/  SHF.R.S32.HI R5, RZ, 0x1f, R4 ;  /* 0x0000001fff057819 */ /* 0x000fe40000011404 */
[----:B------:R-:W-:Y:S02]  /*26f90*/  IMAD.IADD R9, R18, 0x1, R9 ;  /* 0x0000000112097824 */ /* 0x000fe400078e0209 */
[----:B------:R-:W-:Y:S02]  /*26fa0*/  LEA.HI R5, R5, R4, RZ, 0x6 ;  /* 0x0000000405057211 */ /* 0x000fe400078f30ff */
[----:B------:R-:W-:Y:S02]  /*26fb0*/  IMAD.IADD R2, R9, 0x1, R2 ;  /* 0x0000000109027824 */ /* 0x000fe400078e0202 */
[----:B------:R-:W-:Y:S01]  /*26fc0*/  SHF.R.S32.HI R19, RZ, 0x6, R5 ;  /* 0x00000006ff137819 */ /* 0x000fe20000011405 */
[----:B0-----:R-:W-:Y:S06]  /*26fd0*/  @!P3 BRA `(.L_x_1861) ;  /* 0x000000000048b947 */ /* 0x001fec0003800000 */
        /* <DEDUP_REMOVED lines=11> */
.L_x_1863:
[----:B------:R-:W-:-:S13]  /*27090*/  ISETP.NE.AND P0, PT, R3, 0x1, PT ;  /* 0x000000010300780c */ /* 0x000fda0003f05270 */
[----:B------:R-:W0:Y:S02]  /*270a0*/  @P0 LDC.64 R4, c[0x0][0x9e8] ;  /* 0x00027a00ff040b82 */ /* 0x000e240000000a00 */
[----:B0-----:R-:W-:-:S05]  /*270b0*/  @P0 IMAD.HI.U32 R4, R10, R4, RZ ;  /* 0x000000040a040227 */ /* 0x001fca00078e00ff */
[----:B------:R-:W-:-:S07]  /*270c0*/  @P0 SHF.R.U32.HI R10, RZ, R5, R4 ;  /* 0x00000005ff0a0219 */ /* 0x000fce0000011604 */
.L_x_1864:
[----:B------:R-:W-:Y:S05]  /*270d0*/  BSYNC B0 ;  /* 0x0000000000007941 */ /* 0x000fea0003800000 */
.L_x_1862:
[----:B------:R-:W-:-:S05]  /*270e0*/  IMAD R5, R10, R3, R3 ;  /* 0x000000030a057224 */ /* 0x000fca00078e0203 */
[----:B------:R-:W-:-:S07]  /*270f0*/  VIMNMX R2, R2, R5, PT ;  /* 0x0000000502027248 */ /* 0x000fce0003fe0100 */
.L_x_1861:
[----:B------:R-:W0:Y:S01]  /*27100*/  @P2 LDC R4, c[0x0][0x44c] ;  /* 0x00011300ff042b82 */ /* 0x000e220000000800 */
[----:B------:R-:W-:Y:S01]  /*27110*/  VIADD R2, R2, 0x3f ;  /* 0x0000003f02027836 */ /* 0x000fe20000000000 */
[----:B------:R-:W-:-:S06]  /*27120*/  ULDC UR4, c[0x0][0x9dc] ;  /* 0x0002770000047ab9 */ /* 0x000fcc0000000800 */
[----:B------:R-:W1:Y:S01]  /*27130*/  @P2 LDC R5, c[0x0][0x450] ;  /* 0x00011400ff052b82 */ /* 0x000e620000000800 */
[----:B0-----:R-:W-:-:S04]  /*27140*/  @P2 IMAD.HI.U32 R9, R25, R4, RZ ;  /* 0x0000000419092227 */ /* 0x001fc800078e00ff */
[----:B------:R-:W-:Y:S01]  /*27150*/  IMAD.MOV.U32 R4, RZ, RZ, R25 ;  /* 0x000000ffff047224 */ /* 0x000fe200078e0019 */
[----:B-1----:R-:W-:Y:S01]  /*27160*/  @P2 SHF.R.U32.HI R4, RZ, R5, R9 ;  /* 0x00000005ff042219 */ /* 0x002fe20000011609 */
[----:B------:R-:W-:Y:S01]  /*27170*/  IMAD.IADD R9, R11, 0x1, -R31 ;  /* 0x000000010b097824 */ /* 0x000fe200078e0a1f */
[----:B------:R-:W-:-:S03]  /*27180*/  SHF.R.S32.HI R5, RZ, 0x1f, R2 ;  /* 0x0000001fff057819 */ /* 0x000fc60000011402 */
[----:B------:R-:W-:Y:S01]  /*27190*/  IMAD.IADD R10, R9, 0x1, R4 ;  /* 0x00000001090a7824 */ /* 0x000fe200078e0204 */
[----:B------:R-:W-:-:S03]  /*271a0*/  LEA.HI R5, R5, R2, RZ, 0x6 ;  /* 0x0000000205057211 */ /* 0x000fc600078f30ff */
[----:B------:R-:W-:Y:S01]  /*271b0*/  VIADD R2, R10, -UR4 ;  /* 0x800000040a027c36 */ /* 0x000fe20008000000 */
[----:B------:R-:W-:-:S04]  /*271c0*/  SHF.R.S32.HI R11, RZ, 0x6, R5 ;  /* 0x00000006ff0b7819 */ /* 0x000fc80000011405 */
[----:B------:R-:W-:Y:S01]  /*271d0*/  VIMNMX R11, R19, R11, PT ;  /* 0x0000000b130b7248 */ /* 0x000fe20003fe0100 */
        /* <DEDUP_REMOVED lines=11> */
.L_x_1867:
[----:B------:R-:W-:-:S13]  /*27290*/  ISETP.NE.AND P0, PT, R3, 0x1, PT ;  /* 0x000000010300780c */ /* 0x000fda0003f05270 */
[----:B------:R-:W0:Y:S02]  /*272a0*/  @P0 LDC.64 R4, c[0x0][0x9e8] ;  /* 0x00027a00ff040b82 */ /* 0x000e240000000a00 */
[----:B0-----:R-:W-:-:S05]  /*272b0*/  @P0 IMAD.HI.U32 R4, R10, R4, RZ ;  /* 0x000000040a040227 */ /* 0x001fca00078e00ff */
[----:B------:R-:W-:-:S07]  /*272c0*/  @P0 SHF.R.U32.HI R10, RZ, R5, R4 ;  /* 0x00000005ff0a0219 */ /* 0x000fce0000011604 */
.L_x_1868:
[----:B------:R-:W-:Y:S05]  /*272d0*/  BSYNC B0 ;  /* 0x0000000000007941 */ /* 0x000fea0003800000 */
.L_x_1866:
[----:B------:R-:W-:-:S05]  /*272e0*/  IMAD R3, R10, R3, RZ ;  /* 0x000000030a037224 */ /* 0x000fca00078e02ff */
[----:B------:R-:W-:-:S07]  /*272f0*/  VIMNMX R2, R2, R3, !PT ;  /* 0x0000000302027248 */ /* 0x000fce0007fe0100 */
.L_x_1865:
[----:B------:R-:W-:Y:S01]  /*27300*/  SHF.R.S32.HI R3, RZ, 0x1f, R2 ;  /* 0x0000001fff037819 */ /* 0x000fe20000011402 */
[----:B------:R-:W-:Y:S01]  /*27310*/  BSSY B0, `(.L_x_1869) ;  /* 0x0000026000007945 */ /* 0x000fe20003800000 */
[----:B------:R-:W-:Y:S01]  /*27320*/  LOP3.LUT R10, R6, 0xff, RZ, 0xc0, !PT ;  /* 0x000000ff060a7812 */ /* 0x000fe200078ec0ff */
[----:B------:R-:W-:Y:S01]  /*27330*/  IMAD.MOV.U32 R14, RZ, RZ, RZ ;  /* 0x000000ffff0e7224 */ /* 0x000fe200078e00ff */
[----:B------:R-:W-:Y:S02]  /*27340*/  LEA.HI R3, R3, R2, RZ, 0x6 ;  /* 0x0000000203037211 */ /* 0x000fe400078f30ff */
[----:B------:R-:W-:Y:S02]  /*27350*/  SHF.R.U32.HI R6, RZ, 0x10, R6 ;  /* 0x00000010ff067819 */ /* 0x000fe40000011606 */
[----:B------:R-:W-:-:S04]  /*27360*/  SHF.R.S32.HI R3, RZ, 0x6, R3 ;  /* 0x00000006ff037819 */ /* 0x000fc80000011403 */
[----:B------:R-:W-:-:S04]  /*27370*/  VIMNMX R4, RZ, R3, !PT ;  /* 0x00000003ff047248 */ /* 0x000fc80007fe0100 */
[----:B------:R-:W-:-:S13]  /*27380*/  ISETP.GT.AND P0, PT, R11, R4, PT ;  /* 0x000000040b00720c */ /* 0x000fda0003f04270 */
[----:B------:R-:W-:Y:S05]  /*27390*/  @!P0 BRA `(.L_x_1870) ;  /* 0x0000000000748947 */ /* 0x000fea0003800000 */
[----:B------:R-:W-:Y:S01]  /*273a0*/  ISETP.NE.AND P0, PT, R6, RZ, PT ;  /* 0x000000ff0600720c */ /* 0x000fe20003f05270 */
[----:B------:R-:W-:-:S03]  /*273b0*/  ULDC UR4, c[0x0][0x9f0] ;  /* 0x00027c0000047ab9 */ /* 0x000fc60000000800 */
[----:B------:R-:W-:-:S04]  /*273c0*/  SEL R5, R6, UR4, P0 ;  /* 0x0000000406057c07 */ /* 0x000fc80008000000 */
[----:B------:R-:W-:Y:S02]  /*273d0*/  IABS R13, R5 ;  /* 0x00000005000d7213 */ /* 0x000fe40000000000 */
[----:B------:R-:W-:Y:S02]  /*273e0*/  IADD3 R12, R5, -0x1, R11 ;  /* 0xffffffff050c7810 */ /* 0x000fe40007ffe00b */
[----:B------:R-:W0:Y:S03]  /*273f0*/  I2F.RP R2, R13 ;  /* 0x0000000d00027306 */ /* 0x000e260000209400 */
[----:B------:R-:W-:-:S05]  /*27400*/  IMAD.IADD R12, R12, 0x1, -R4 ;  /* 0x000000010c0c7824 */ /* 0x000fca00078e0a04 */
        /* <DEDUP_REMOVED lines=22> */
.L_x_1870:
[----:B------:R-:W-:Y:S05]  /*27570*/  BSYNC B0 ;  /* 0x0000000000007941 */ /* 0x000fea0003800000 */
.L_x_1869:
[-C--:B------:R-:W-:Y:S01]  /*27580*/  IMAD R4, R10, R14.reuse, R4 ;  /* 0x0000000e0a047224 */ /* 0x080fe200078e0204 */
[----:B------:R-:W-:Y:S04]  /*27590*/  BSSY B0, `(.L_x_1871) ;  /* 0x0000190000007945 */ /* 0x000fe80003800000 */
[C---:B------:R-:W-:Y:S01]  /*275a0*/  VIADDMNMX R11, R4.reuse, R14, R11, PT ;  /* 0x0000000e040b7246 */ /* 0x040fe2000380010b */
[----:B------:R-:W-:-:S04]  /*275b0*/  IMAD R4, R4, 0x40, -R8 ;  /* 0x0000004004047824 */ /* 0x000fc800078e0a08 */
[----:B------:R-:W-:Y:S01]  /*275c0*/  IMAD R8, R11, 0x40, -R8 ;  /* 0x000000400b087824 */ /* 0x000fe200078e0a08 */
[----:B------:R-:W-:-:S04]  /*275d0*/  VIMNMX R4, RZ, R4, !PT ;  /* 0x00000004ff047248 */ /* 0x000fc80007fe0100 */
[----:B------:R-:W-:-:S04]  /*275e0*/  VIMNMX R7, R8, R7, PT ;  /* 0x0000000708077248 */ /* 0x000fc80003fe0100 */
[----:B------:R-:W-:Y:S02]  /*275f0*/  ISETP.GT.AND P0, PT, R7, R4, PT ;  /* 0x000000040700720c */ /* 0x000fe40003f04270 */
[----:B------:R-:W-:-:S11]  /*27600*/  SHF.R.U32.HI R4, RZ, 0x6, R4 ;  /* 0x00000006ff047819 */ /* 0x000fd60000011604 */
[----:B------:R-:W-:-:S05]  /*27610*/  @P0 VIADD R2, R7, 0x3f ;  /* 0x0000003f07020836 */ /* 0x000fca0000000000 */
[----:B------:R-:W-:-:S04]  /*27620*/  @P0 SHF.R.S32.HI R3, RZ, 0x1f, R2 ;  /* 0x0000001fff030819 */ /* 0x000fc80000011402 */
[----:B------:R-:W-:Y:S01]  /*27630*/  @P0 LEA.HI R3, R3, R2, RZ, 0x6 ;  /* 0x0000000203030211 */ /* 0x000fe200078f30ff */
[----:B------:R-:W-:-:S03]  /*27640*/  IMAD.MOV.U32 R2, RZ, RZ, R4 ;  /* 0x000000ffff027224 */ /* 0x000fc600078e0004 */
[----:B------:R-:W-:Y:S02]  /*27650*/  @P0 SHF.R.S32.HI R2, RZ, 0x6, R3 ;  /* 0x00000006ff020819 */ /* 0x000fe40000011403 */
        /* <DEDUP_REMOVED lines=10> */
.L_x_2076:
[----:B-1----:R-:W-:Y:S02]  /*27700*/  ISETP.NE.AND P0, PT, R14, RZ, PT ;  /* 0x000000ff0e00720c */ /* 0x002fe40003f05270 */
[----:B------:R-:W-:-:S11]  /*27710*/  PLOP3.LUT P6, PT, PT, PT, PT, 0x8, 0x0 ;  /* 0x000000000000781c */ /* 0x000fd60003fce170 */
[----:B------:R-:W-:Y:S05]  /*27720*/  @P0 BRA `(.L_x_1874) ;  /* 0x00000000000c0947 */ /* 0x000fea0003800000 */
[----:B------:R-:W-:-:S03]  /*27730*/  UMOV UR4, 0xffffffff ;  /* 0xffffffff00047882 */ /* 0x000fc60000000000 */
[----:B------:R-:W-:Y:S05]  /*27740*/  BRA.DIV UR4, `(.L_x_1875) ;  /* 0x0000008204507947 */ /* 0x000fea000b800000 */
[----:B------:R-:W-:-:S13]  /*27750*/  ELECT P6, URZ, PT ;  /* 0x00000000003f782f */ /* 0x000fda00038c0000 */
.L_x_1874:
        /* <DEDUP_REMOVED lines=9> */
.L_x_2079:
[----:B------:R-:W-:Y:S05]  /*277f0*/  BSYNC B1 ;  /* 0x0000000000017941 */ /* 0x000fea0003800000 */
.L_x_1876:
        /* <DEDUP_REMOVED lines=10> */
.L_x_2080:
[----:B------:R-:W-:Y:S05]  /*278a0*/  BSYNC B2 ;  /* 0x0000000000027941 */ /* 0x000fea0003800000 */
.L_x_1880:
[----:B------:R-:W-:Y:S04]  /*278b0*/  BSSY B2, `(.L_x_1882) ;  /* 0x0000009000027945 */ /* 0x000fe80003800000 */
[----:B------:R-:W-:Y:S05]  /*278c0*/  @P1 BRA `(.L_x_1883) ;  /* 0x00000000001c1947 */ /* 0x000fea0003800000 */
[----:B------:R-:W2:Y:S01]  /*278d0*/  S2R R7, SR_TID.X ;  /* 0x0000000000077919 */ /* 0x000ea20000002100 */
[----:B------:R-:W-:-:S04]  /*278e0*/  IMAD.MOV.U32 R3, RZ, RZ, 0x8000 ;  /* 0x00008000ff037424 */ /* 0x000fc800078e00ff */
[----:B------:R3:W-:Y:S01]  /*278f0*/  SYNCS.ARRIVE.TRANS64 RZ, [R12+URZ+0x30890], R3 ;  /* 0x030890030cff79a7 */ /* 0x0007e2000800003f */
[----:B--2---:R-:W-:-:S04]  /*27900*/  LOP3.LUT R7, R7, 0x1f, RZ, 0xc0, !PT ;  /* 0x0000001f07077812 */ /* 0x004fc800078ec0ff */
[----:B------:R-:W-:-:S13]  /*27910*/  ISETP.NE.AND P0, PT, R7, RZ, PT ;  /* 0x000000ff0700720c */ /* 0x000fda0003f05270 */
[----:B---3--:R-:W-:Y:S05]  /*27920*/  @!P0 BRA `(.L_x_1883) ;  /* 0x0000000000048947 */ /* 0x008fea0003800000 */
[----:B------:R-:W-:Y:S01]  /*27930*/  BPT.TRAP 0x1 ;  /* 0x000000040000795c */ /* 0x000fe20000300000 */
.L_x_1883:
[----:B------:R-:W-:Y:S05]  /*27940*/  BSYNC B2 ;  /* 0x0000000000027941 */ /* 0x000fea0003800000 */
.L_x_1882:
[----:B------:R-:W-:Y:S01]  /*27950*/  IMAD.MOV.U32 R15, RZ, RZ, RZ ;  /* 0x000000ffff0f7224 */ /* 0x000fe200078e00ff */
[----:B------:R-:W-:Y:S01]  /*27960*/  UIADD3 UR4, UP0, UR36, 0x570, URZ ;  /* 0x0000057024047890 */ /* 0x000fe2000ff1e03f */
[----:B0-----:R-:W-:Y:S01]  /*27970*/  IMAD R8, R2, 0x40, R0 ;  /* 0x0000004002087824 */ /* 0x001fe200078e0200 */
[----:B------:R-:W-:Y:S01]  /*27980*/  PLOP3.LUT P0, PT, PT, PT, PT, 0x80, 0x0 ;  /* 0x000000000000781c */ /* 0x000fe20003f0f070 */
[----:B------:R-:W-:Y:S01]  /*27990*/  IMAD R7, R28, 0x8000, R17 ;  /* 0x000080001c077824 */ /* 0x000fe200078e0211 */
[----:B------:R-:W-:Y:S01]  /*279a0*/  R2UR UR10, R15 ;  /* 0x000000000f0a72ca */ /* 0x000fe200000e0000 */
[----:B------:R-:W-:Y:S01]  /*279b0*/  VIADD R8, R8, 0xffffffc0 ;  /* 0xffffffc008087836 */ /* 0x000fe20000000000 */
[----:B------:R-:W-:Y:S01]  /*279c0*/  UIADD3.X UR5, URZ, UR37, URZ, UP0, !UPT ;  /* 0x000000253f057290 */ /* 0x000fe200087fe43f */
[----:B------:R-:W-:Y:S01]  /*279d0*/  IMAD.SHL.U32 R14, R28, 0x4000, RZ ;  /* 0x000040001c0e7824 */ /* 0x000fe200078e00ff */
[----:B------:R-:W-:Y:S01]  /*279e0*/  UMOV UR6, 0x0 ;  /* 0x0000000000067882 */ /* 0x000fe20000000000 */
[----:B------:R-:W-:Y:S01]  /*279f0*/  VIADD R3, R12, 0x30890 ;  /* 0x000308900c037836 */ /* 0x000fe20000000000 */
[----:B------:R-:W-:Y:S01]  /*27a00*/  UMOV UR7, 0x12f00000 ;  /* 0x12f0000000077882 */ /* 0x000fe20000000000 */
[----:B------:R-:W-:-:S08]  /*27a10*/  VIADD R13, R7, 0x20400 ;  /* 0x00020400070d7836 */ /* 0x000fd00000000000 */
.L_x_1884:
        /* <DEDUP_REMOVED lines=16> */
.L_x_1885:
        /* <DEDUP_REMOVED lines=16> */
.L_x_1886:
        /* <DEDUP_REMOVED lines=16> */
.L_x_1887:
        /* <DEDUP_REMOVED lines=13> */
.L_x_2081:
[----:B------:R-:W-:Y:S05]  /*27df0*/  BSYNC B2 ;  /* 0x0000000000027941 */ /* 0x000fea0003800000 */
.L_x_1888:
        /* <DEDUP_REMOVED lines=11> */
.L_x_1891:
[----:B------:R-:W-:Y:S05]  /*27eb0*/  BSYNC B2 ;  /* 0x0000000000027941 */ /* 0x000fea0003800000 */
.L_x_1890:
[----:B------:R-:W-:Y:S01]  /*27ec0*/  R2UR UR10, R15 ;  /* 0x000000000f0a72ca */ /* 0x000fe200000e0000 */
[----:B------:R-:W-:Y:S01]  /*27ed0*/  IMAD R14, R14, 0x2, R17 ;  /* 0x000000020e0e7824 */ /* 0x000fe200078e0211 */
[----:B------:R-:W-:Y:S01]  /*27ee0*/  R2UR UR6, R20 ;  /* 0x00000000140672ca */ /* 0x000fe200000e0000 */
[----:B------:R-:W-:Y:S01]  /*27ef0*/  UIADD3 UR4, UP0, UR36, 0x670, URZ ;  /* 0x0000067024047890 */ /* 0x000fe2000ff1e03f */
[----:B------:R-:W-:Y:S01]  /*27f00*/  R2UR UR7, R21 ;  /* 0x00000000150772ca */ /* 0x000fe200000e0000 */
[----:B01----:R-:W-:Y:S01]  /*27f10*/  VIADD R12, R12, 0x308b0 ;  /* 0x000308b00c0c7836 */ /* 0x003fe20000000000 */
[----:B------:R-:W-:Y:S01]  /*27f20*/  PLOP3.LUT P0, PT, PT, PT, PT, 0x80, 0x0 ;  /* 0x000000000000781c */ /* 0x000fe20003f0f070 */
[----:B------:R-:W-:Y:S01]  /*27f30*/  VIADD R3, R14, 0x400 ;  /* 0x000004000e037836 */ /* 0x000fe20000000000 */
[----:B------:R-:W-:-:S12]  /*27f40*/  UIADD3.X UR5, URZ, UR37, URZ, UP0, !UPT ;  /* 0x000000253f057290 */ /* 0x000fd800087fe43f */
.L_x_1892:
        /* <DEDUP_REMOVED lines=15> */
.L_x_1893:
        /* <DEDUP_REMOVED lines=15> */
.L_x_1894:
        /* <DEDUP_REMOVED lines=15> */
.L_x_1895:
        /* <DEDUP_REMOVED lines=10> */
.L_x_1879:
[----:B------:R-:W-:Y:S05]  /*282c0*/  BSYNC B1 ;  /* 0x0000000000017941 */ /* 0x000fea0003800000 */
.L_x_1878:
[----:B0-----:R-:W-:Y:S01]  /*282d0*/  VIADD R8, R2, 0xfffffffe ;  /* 0xfffffffe02087836 */ /* 0x001fe20000000000 */
        /* <DEDUP_REMOVED lines=8> */
.L_x_1914:
[----:B------:R-:W-:Y:S05]  /*28360*/  YIELD ;  /* 0x0000000000007946 */ /* 0x000fea0003800000 */
[----:B------:R-:W-:Y:S04]  /*28370*/  BSSY B1, `(.L_x_1896) ;  /* 0x00000a9000017945 */ /* 0x000fe80003800000 */
[----:B------:R-:W-:Y:S05]  /*28380*/  @!P6 BRA `(.L_x_1897) ;  /* 0x00000008009ce947 */ /* 0x000fea0003800000 */
[----:B------:R-:W-:Y:S01]  /*28390*/  IMAD R7, R28, 0x8, R17 ;  /* 0x000000081c077824 */ /* 0x000fe200078e0211 */
[----:B------:R-:W-:Y:S01]  /*283a0*/  SHF.L.U32 R3, R30, 0x1f, RZ ;  /* 0x0000001f1e037819 */ /* 0x000fe200000006ff */
[----:B------:R-:W0:Y:S01]  /*283b0*/  S2R R2, SR_TID.X ;  /* 0x0000000000027919 */ /* 0x000e220000002100 */
[----:B------:R-:W-:Y:S02]  /*283c0*/  BSSY B2, `(.L_x_1898) ;  /* 0x0000005000027945 */ /* 0x000fe40003800000 */
[----:B------:R-:W1:Y:S01]  /*283d0*/  SYNCS.PHASECHK.TRANS64.TRYWAIT P1, [R7+URZ+0x308a0], R3 ;  /* 0x0308a003070075a7 */ /* 0x000e62000802017f */
[----:B0-----:R-:W-:-:S04]  /*283e0*/  LOP3.LUT R2, R2, 0x7f, RZ, 0xc0, !PT ;  /* 0x0000007f02027812 */ /* 0x001fc800078ec0ff */
[----:B------:R-:W-:Y:S01]  /*283f0*/  ISETP.NE.AND P2, PT, R2, RZ, PT ;  /* 0x000000ff0200720c */ /* 0x000fe20003f45270 */
[----:B-1----:R-:W-:-:S12]  /*28400*/  @!P1 BRA `(.L_x_1899) ;  /* 0x00000074007c9947 */ /* 0x002fd80003800000 */
.L_x_2082:
[----:B------:R-:W-:Y:S05]  /*28410*/  BSYNC B2 ;  /* 0x0000000000027941 */ /* 0x000fea0003800000 */
.L_x_1898:
[----:B------:R-:W-:Y:S04]  /*28420*/  BSSY B2, `(.L_x_1900) ;  /* 0x0000009000027945 */ /* 0x000fe80003800000 */
[----:B------:R-:W-:Y:S05]  /*28430*/  @P2 BRA `(.L_x_1901) ;  /* 0x00000000001c2947 */ /* 0x000fea0003800000 */
[----:B------:R-:W1:Y:S01]  /*28440*/  S2R R11, SR_TID.X ;  /* 0x00000000000b7919 */ /* 0x000e620000002100 */
[----:B------:R-:W-:-:S04]  /*28450*/  IMAD.MOV.U32 R2, RZ, RZ, 0x8000 ;  /* 0x00008000ff027424 */ /* 0x000fc800078e00ff */
[----:B------:R2:W-:Y:S01]  /*28460*/  SYNCS.ARRIVE.TRANS64 RZ, [R7+URZ+0x30890], R2 ;  /* 0x0308900207ff79a7 */ /* 0x0005e2000800003f */
[----:B-1----:R-:W-:-:S04]  /*28470*/  LOP3.LUT R11, R11, 0x1f, RZ, 0xc0, !PT ;  /* 0x0000001f0b0b7812 */ /* 0x002fc800078ec0ff */
[----:B------:R-:W-:-:S13]  /*28480*/  ISETP.NE.AND P1, PT, R11, RZ, PT ;  /* 0x000000ff0b00720c */ /* 0x000fda0003f25270 */
[----:B--2---:R-:W-:Y:S05]  /*28490*/  @!P1 BRA `(.L_x_1901) ;  /* 0x0000000000049947 */ /* 0x004fea0003800000 */
[----:B------:R-:W-:Y:S01]  /*284a0*/  BPT.TRAP 0x1 ;  /* 0x000000040000795c */ /* 0x000fe20000300000 */
.L_x_1901:
[----:B------:R-:W-:Y:S05]  /*284b0*/  BSYNC B2 ;  /* 0x0000000000027941 */ /* 0x000fea0003800000 */
.L_x_1900:
[----:B------:R-:W-:Y:S01]  /*284c0*/  IMAD.MOV.U32 R14, RZ, RZ, RZ ;  /* 0x000000ffff0e7224 */ /* 0x000fe200078e00ff */
[----:B------:R-:W-:Y:S01]  /*284d0*/  UIADD3 UR4, UP0, UR36, 0x570, URZ ;  /* 0x0000057024047890 */ /* 0x000fe2000ff1e03f */
[----:B------:R-:W-:Y:S01]  /*284e0*/  IMAD R11, R28, 0x8000, R17 ;  /* 0x000080001c0b7824 */ /* 0x000fe200078e0211 */
[----:B------:R-:W-:Y:S01]  /*284f0*/  PLOP3.LUT P1, PT, PT, PT, PT, 0x80, 0x0 ;  /* 0x000000000000781c */ /* 0x000fe20003f2f070 */
[----:B------:R-:W-:Y:S01]  /*28500*/  IMAD R12, R8, 0x40, R0 ;  /* 0x00000040080c7824 */ /* 0x000fe200078e0200 */
[----:B------:R-:W-:Y:S01]  /*28510*/  R2UR UR10, R14 ;  /* 0x000000000e0a72ca */ /* 0x000fe200000e0000 */
[----:B------:R-:W-:Y:S01]  /*28520*/  VIADD R2, R7, 0x30890 ;  /* 0x0003089007027836 */ /* 0x000fe20000000000 */
[----:B------:R-:W-:Y:S01]  /*28530*/  UIADD3.X UR5, URZ, UR37, URZ, UP0, !UPT ;  /* 0x000000253f057290 */ /* 0x000fe200087fe43f */
[----:B------:R-:W-:Y:S01]  /*28540*/  VIADD R13, R11, 0x20400 ;  /* 0x000204000b0d7836 */ /* 0x000fe20000000000 */
[----:B------:R-:W-:Y:S01]  /*28550*/  UMOV UR6, 0x0 ;  /* 0x0000000000067882 */ /* 0x000fe20000000000 */
[----:B------:R-:W-:-:S10]  /*28560*/  UMOV UR7, 0x12f00000 ;  /* 0x12f0000000077882 */ /* 0x000fd40000000000 */
.L_x_1902:
        /* <DEDUP_REMOVED lines=10> */
[----:B------:R-:W-:Y:S01]  /*28610*/  IMAD.MOV.U32 R21, RZ, RZ, 0x40 ;  /* 0x00000040ff157424 */ /* 0x000fe200078e00ff */
[----:B------:R-:W-:Y:S01]  /*28620*/  PLOP3.LUT P1, PT, PT, PT, PT, 0x80, 0x0 ;  /* 0x000000000000781c */ /* 0x000fe20003f2f070 */
[----:B------:R-:W-:Y:S01]  /*28630*/  VIADD R13, R11, 0x22400 ;  /* 0x000224000b0d7836 */ /* 0x000fe20000000000 */
[----:B------:R-:W-:Y:S01]  /*28640*/  UMOV UR6, 0x0 ;  /* 0x0000000000067882 */ /* 0x000fe20000000000 */
[----:B------:R-:W-:Y:S01]  /*28650*/  UMOV UR7, 0x12f00000 ;  /* 0x12f0000000077882 */ /* 0x000fe20000000000 */
[----:B------:R-:W-:-:S15]  /*28660*/  R2UR UR10, R21 ;  /* 0x00000000150a72ca */ /* 0x000fde00000e0000 */
.L_x_1903:
        /* <DEDUP_REMOVED lines=16> */
.L_x_1904:
        /* <DEDUP_REMOVED lines=16> */
.L_x_1905:
        /* <DEDUP_REMOVED lines=10> */
[----:B------:R-:W1:Y:S01]  /*28910*/  SYNCS.PHASECHK.TRANS64.TRYWAIT P1, [R7+URZ+0x308c0], R3 ;  /* 0x0308c003070075a7 */ /* 0x000e62000802017f */
[----:B------:R-:W-:Y:S04]  /*28920*/  BSSY B2, `(.L_x_1906) ;  /* 0x0000002000027945 */ /* 0x000fe80003800000 */
[----:B-1----:R-:W-:Y:S05]  /*28930*/  @!P1 BRA `(.L_x_1907) ;  /* 0x0000007000449947 */ /* 0x002fea0003800000 */
.L_x_2083:
[----:B------:R-:W-:Y:S05]  /*28940*/  BSYNC B2 ;  /* 0x0000000000027941 */ /* 0x000fea0003800000 */
.L_x_1906:
[----:B------:R-:W-:Y:S01]  /*28950*/  BSSY B2, `(.L_x_1908) ;  /* 0x000000b000027945 */ /* 0x000fe20003800000 */
[----:B------:R-:W-:Y:S02]  /*28960*/  IMAD.MOV.U32 R2, RZ, RZ, 0x0 ;  /* 0x00000000ff027424 */ /* 0x000fe400078e00ff */
[----:B01----:R-:W-:Y:S01]  /*28970*/  IMAD.MOV.U32 R3, RZ, RZ, 0x12f00000 ;  /* 0x12f00000ff037424 */ /* 0x003fe200078e00ff */
[----:B------:R-:W-:Y:S06]  /*28980*/  @P2 BRA `(.L_x_1909) ;  /* 0x00000000001c2947 */ /* 0x000fec0003800000 */
[----:B------:R-:W0:Y:S01]  /*28990*/  S2R R23, SR_TID.X ;  /* 0x0000000000177919 */ /* 0x000e220000002100 */
[----:B------:R-:W-:-:S04]  /*289a0*/  IMAD.MOV.U32 R13, RZ, RZ, 0x8000 ;  /* 0x00008000ff0d7424 */ /* 0x000fc800078e00ff */
[----:B------:R1:W-:Y:S01]  /*289b0*/  SYNCS.ARRIVE.TRANS64 RZ, [R7+URZ+0x308b0], R13 ;  /* 0x0308b00d07ff79a7 */ /* 0x0003e2000800003f */
[----:B0-----:R-:W-:-:S04]  /*289c0*/  LOP3.LUT R23, R23, 0x1f, RZ, 0xc0, !PT ;  /* 0x0000001f17177812 */ /* 0x001fc800078ec0ff */
[----:B------:R-:W-:-:S13]  /*289d0*/  ISETP.NE.AND P1, PT, R23, RZ, PT ;  /* 0x000000ff1700720c */ /* 0x000fda0003f25270 */
[----:B-1----:R-:W-:Y:S05]  /*289e0*/  @!P1 BRA `(.L_x_1909) ;  /* 0x0000000000049947 */ /* 0x002fea0003800000 */
[----:B------:R-:W-:Y:S01]  /*289f0*/  BPT.TRAP 0x1 ;  /* 0x000000040000795c */ /* 0x000fe20000300000 */
.L_x_1909:
[----:B------:R-:W-:Y:S05]  /*28a00*/  BSYNC B2 ;  /* 0x0000000000027941 */ /* 0x000fea0003800000 */
.L_x_1908:
[----:B------:R-:W-:Y:S01]  /*28a10*/  R2UR UR10, R14 ;  /* 0x000000000e0a72ca */ /* 0x000fe200000e0000 */
[----:B------:R-:W-:Y:S01]  /*28a20*/  UIADD3 UR4, UP0, UR36, 0x670, URZ ;  /* 0x0000067024047890 */ /* 0x000fe2000ff1e03f */
[----:B------:R-:W-:Y:S01]  /*28a30*/  R2UR UR6, R2 ;  /* 0x00000000020672ca */ /* 0x000fe200000e0000 */
[----:B------:R-:W-:Y:S01]  /*28a40*/  VIADD R7, R7, 0x308b0 ;  /* 0x000308b007077836 */ /* 0x000fe20000000000 */
[----:B------:R-:W-:Y:S01]  /*28a50*/  R2UR UR7, R3 ;  /* 0x00000000030772ca */ /* 0x000fe200000e0000 */
[----:B------:R-:W-:Y:S01]  /*28a60*/  VIADD R13, R11, 0x400 ;  /* 0x000004000b0d7836 */ /* 0x000fe20000000000 */
[----:B------:R-:W-:Y:S01]  /*28a70*/  PLOP3.LUT P1, PT, PT, PT, PT, 0x80, 0x0 ;  /* 0x000000000000781c */ /* 0x000fe20003f2f070 */
[----:B------:R-:W-:-:S12]  /*28a80*/  UIADD3.X UR5, URZ, UR37, URZ, UP0, !UPT ;  /* 0x000000253f057290 */ /* 0x000fd800087fe43f */
.L_x_1910:
        /* <DEDUP_REMOVED lines=15> */
.L_x_1911:
        /* <DEDUP_REMOVED lines=15> */
.L_x_1912:
        /* <DEDUP_REMOVED lines=15> */
.L_x_1913:
        /* <DEDUP_REMOVED lines=10> */
.L_x_1897:
[----:B------:R-:W-:Y:S05]  /*28e00*/  BSYNC B1 ;  /* 0x0000000000017941 */ /* 0x000fea0003800000 */
.L_x_1896:
        /* <DEDUP_REMOVED lines=8> */
.L_x_1872:
[----:B------:R-:W-:Y:S05]  /*28e90*/  BSYNC B0 ;  /* 0x0000000000007941 */ /* 0x000fea0003800000 */
.L_x_1871:
[----:B------:R-:W0:Y:S01]  /*28ea0*/  LDC R0, c[0x0][0x448] ;  /* 0x00011200ff007b82 */ /* 0x000e220000000800 */
[----:B------:R-:W-:Y:S01]  /*28eb0*/  VIADD R7, R25, 0x7f ;  /* 0x0000007f19077836 */ /* 0x000fe20000000000 */
[----:B------:R-:W-:Y:S06]  /*28ec0*/  @!P0 WARPSYNC.ALL ;  /* 0x0000000000008948 */ /* 0x000fec0003800000 */
[----:B------:R-:W-:Y:S01]  /*28ed0*/  @!P0 BAR.SYNC.DEFER_BLOCKING 0xc, 0x180 ;  /* 0x0306000000008b1d */ /* 0x000fe20000010000 */
[----:B0-----:R-:W-:-:S13]  /*28ee0*/  ISETP.NE.AND P1, PT, R0, 0x1, PT ;  /* 0x000000010000780c */ /* 0x001fda0003f25270 */
[----:B------:R-:W0:Y:S08]  /*28ef0*/  @P1 LDC R0, c[0x0][0x44c] ;  /* 0x00011300ff001b82 */ /* 0x000e300000000800 */
[----:B------:R-:W1:Y:S01]  /*28f00*/  @P1 LDC R3, c[0x0][0x450] ;  /* 0x00011400ff031b82 */ /* 0x000e620000000800 */
[----:B0-----:R-:W-:-:S05]  /*28f10*/  @P1 IMAD.HI.U32 R0, R7, R0, RZ ;  /* 0x0000000007001227 */ /* 0x001fca00078e00ff */
[----:B-1----:R-:W-:Y:S02]  /*28f20*/  @P1 SHF.R.U32.HI R7, RZ, R3, R0 ;  /* 0x00000003ff071219 */ /* 0x002fe40000011600 */
[----:B------:R-:W0:Y:S03]  /*28f30*/  LDC.64 R2, c[0x0][0x9e0] ;  /* 0x00027800ff027b82 */ /* 0x000e260000000a00 */
[----:B------:R-:W-:Y:S01]  /*28f40*/  IMAD.IADD R7, R18, 0x1, R7 ;  /* 0x0000000112077824 */ /* 0x000fe200078e0207 */
[----:B0-----:R-:W-:-:S03]  /*28f50*/  ISETP.GE.AND P2, PT, R3, 0x1, PT ;  /* 0x000000010300780c */ /* 0x001fc60003f46270 */
[----:B------:R-:W-:-:S10]  /*28f60*/  IMAD.IADD R2, R7, 0x1, R2 ;  /* 0x0000000107027824 */ /* 0x000fd400078e0202 */
[----:B------:R-:W-:Y:S05]  /*28f70*/  @!P2 BRA `(.L_x_1915) ;  /* 0x000000000048a947 */ /* 0x000fea0003800000 */
        /* <DEDUP_REMOVED lines=11> */
.L_x_1917:
[----:B------:R-:W-:-:S13]  /*29030*/  ISETP.NE.AND P0, PT, R3, 0x1, PT ;  /* 0x000000010300780c */ /* 0x000fda0003f05270 */
[----:B------:R-:W0:Y:S02]  /*29040*/  @P0 LDC.64 R4, c[0x0][0x9e8] ;  /* 0x00027a00ff040b82 */ /* 0x000e240000000a00 */
[----:B0-----:R-:W-:-:S05]  /*29050*/  @P0 IMAD.HI.U32 R4, R0, R4, RZ ;  /* 0x0000000400040227 */ /* 0x001fca00078e00ff */
[----:B------:R-:W-:-:S07]  /*29060*/  @P0 SHF.R.U32.HI R0, RZ, R5, R4 ;  /* 0x00000005ff000219 */ /* 0x000fce0000011604 */
.L_x_1918:
[----:B------:R-:W-:Y:S05]  /*29070*/  BSYNC B0 ;  /* 0x0000000000007941 */ /* 0x000fea0003800000 */
.L_x_1916:
[----:B------:R-:W-:-:S05]  /*29080*/  IMAD R5, R0, R3, R3 ;  /* 0x0000000300057224 */ /* 0x000fca00078e0203 */
[----:B------:R-:W-:-:S07]  /*29090*/  VIMNMX R2, R2, R5, PT ;  /* 0x0000000502027248 */ /* 0x000fce0003fe0100 */
.L_x_1915:
[----:B------:R-:W0:Y:S01]  /*290a0*/  @P1 LDC R4, c[0x0][0x44c] ;  /* 0x00011300ff041b82 */ /* 0x000e220000000800 */
[----:B------:R-:W-:Y:S01]  /*290b0*/  VIADD R2, R2, 0x3f ;  /* 0x0000003f02027836 */ /* 0x000fe20000000000 */
[----:B------:R-:W-:-:S04]  /*290c0*/  ULDC UR4, c[0x0][0x9dc] ;  /* 0x0002770000047ab9 */ /* 0x000fc80000000800 */
[----:B------:R-:W-:Y:S02]  /*290d0*/  SHF.R.S32.HI R5, RZ, 0x1f, R2 ;  /* 0x0000001fff057819 */ /* 0x000fe40000011402 */
[----:B------:R-:W1:Y:S02]  /*290e0*/  @P1 LDC R0, c[0x0][0x450] ;  /* 0x00011400ff001b82 */ /* 0x000e640000000800 */
[----:B------:R-:W-:Y:S01]  /*290f0*/  LEA.HI R5, R5, R2, RZ, 0x6 ;  /* 0x0000000205057211 */ /* 0x000fe200078f30ff */
[----:B------:R-:W-:Y:S02]  /*29100*/  IMAD.MOV.U32 R2, RZ, RZ, R25 ;  /* 0x000000ffff027224 */ /* 0x000fe400078e0019 */
        /* <DEDUP_REMOVED lines=17> */
.L_x_1921:
[----:B------:R-:W-:-:S13]  /*29220*/  ISETP.NE.AND P0, PT, R3, 0x1, PT ;  /* 0x000000010300780c */ /* 0x000fda0003f05270 */
[----:B------:R-:W0:Y:S02]  /*29230*/  @P0 LDC.64 R4, c[0x0][0x9e8] ;  /* 0x00027a00ff040b82 */ /* 0x000e240000000a00 */
[----:B0-----:R-:W-:-:S05]  /*29240*/  @P0 IMAD.HI.U32 R4, R2, R4, RZ ;  /* 0x0000000402040227 */ /* 0x001fca00078e00ff */
[----:B------:R-:W-:-:S07]  /*29250*/  @P0 SHF.R.U32.HI R2, RZ, R5, R4 ;  /* 0x00000005ff020219 */ /* 0x000fce0000011604 */
.L_x_1922:
[----:B------:R-:W-:Y:S05]  /*29260*/  BSYNC B0 ;  /* 0x0000000000007941 */ /* 0x000fea0003800000 */
.L_x_1920:
[----:B------:R-:W-:-:S05]  /*29270*/  IMAD R3, R2, R3, RZ ;  /* 0x0000000302037224 */ /* 0x000fca00078e02ff */
[----:B------:R-:W-:-:S07]  /*29280*/  VIMNMX R0, R0, R3, !PT ;  /* 0x0000000300007248 */ /* 0x000fce0007fe0100 */
.L_x_1919:
[----:B------:R-:W-:Y:S01]  /*29290*/  ISETP.NE.AND P1, PT, R6, RZ, PT ;  /* 0x000000ff0600720c */ /* 0x000fe20003f25270 */
[----:B------:R-:W-:Y:S01]  /*292a0*/  BSSY B0, `(.L_x_1923) ;  /* 0x0000024000007945 */ /* 0x000fe20003800000 */
[----:B------:R-:W-:-:S04]  /*292b0*/  SHF.R.S32.HI R3, RZ, 0x1f, R0 ;  /* 0x0000001fff037819 */ /* 0x000fc80000011400 */
[----:B------:R-:W-:-:S04]  /*292c0*/  LEA.HI R3, R3, R0, RZ, 0x6 ;  /* 0x0000000003037211 */ /* 0x000fc800078f30ff */
[----:B------:R-:W-:Y:S01]  /*292d0*/  SHF.R.S32.HI R0, RZ, 0x6, R3 ;  /* 0x00000006ff007819 */ /* 0x000fe20000011403 */
[----:B------:R-:W-:Y:S02]  /*292e0*/  IMAD.MOV.U32 R3, RZ, RZ, RZ ;  /* 0x000000ffff037224 */ /* 0x000fe400078e00ff */
[----:B------:R-:W0:Y:S01]  /*292f0*/  @!P1 LDC R6, c[0x0][0x9f0] ;  /* 0x00027c00ff069b82 */ /* 0x000e220000000800 */
[----:B------:R-:W-:-:S04]  /*29300*/  VIMNMX R0, RZ, R0, !PT ;  /* 0x00000000ff007248 */ /* 0x000fc80007fe0100 */
[----:B------:R-:W-:-:S13]  /*29310*/  ISETP.GT.AND P0, PT, R19, R0, PT ;  /* 0x000000001300720c */ /* 0x000fda0003f04270 */
[----:B------:R-:W-:Y:S05]  /*29320*/  @!P0 BRA `(.L_x_1924) ;  /* 0x00000000006c8947 */ /* 0x000fea0003800000 */
[-C--:B0-----:R-:W-:Y:S01]  /*29330*/  IABS R4, R6.reuse ;  /* 0x0000000600047213 */ /* 0x081fe20000000000 */
[----:B------:R-:W-:Y:S01]  /*29340*/  IMAD.MOV.U32 R2, RZ, RZ, RZ ;  /* 0x000000ffff027224 */ /* 0x000fe200078e00ff */
[----:B------:R-:W-:Y:S02]  /*29350*/  IABS R8, R6 ;  /* 0x0000000600087213 */ /* 0x000fe40000000000 */
[----:B------:R-:W0:Y:S08]  /*29360*/  I2F.RP R5, R4 ;  /* 0x0000000400057306 */ /* 0x000e300000209400 */
[----:B0-----:R-:W0:Y:S02]  /*29370*/  MUFU.RCP R5, R5 ;  /* 0x0000000500057308 */ /* 0x001e240000001000 */
[----:B0-----:R-:W-:-:S06]  /*29380*/  VIADD R7, R5, 0xffffffe ;  /* 0x0ffffffe05077836 */ /* 0x001fcc0000000000 */
[----:B------:R0:W1:Y:S02]  /*29390*/  F2I.FTZ.U32.TRUNC.NTZ R3, R7 ;  /* 0x0000000700037305 */ /* 0x000064000021f000 */
[----:B0-----:R-:W-:Y:S02]  /*293a0*/  IMAD.MOV R7, RZ, RZ, -R8 ;  /* 0x000000ffff077224 */ /* 0x001fe400078e0a08 */
[----:B-1----:R-:W-:-:S04]  /*293b0*/  IMAD.MOV R9, RZ, RZ, -R3 ;  /* 0x000000ffff097224 */ /* 0x002fc800078e0a03 */
[----:B------:R-:W-:-:S04]  /*293c0*/  IMAD R9, R9, R4, RZ ;  /* 0x0000000409097224 */ /* 0x000fc800078e02ff */
[----:B------:R-:W-:Y:S01]  /*293d0*/  IMAD.HI.U32 R2, R3, R9, R2 ;  /* 0x0000000903027227 */ /* 0x000fe200078e0002 */
[----:B------:R-:W-:-:S05]  /*293e0*/  IADD3 R3, R6, -0x1, R19 ;  /* 0xffffffff06037810 */ /* 0x000fca0007ffe013 */
[----:B------:R-:W-:-:S05]  /*293f0*/  IMAD.IADD R3, R3, 0x1, -R0 ;  /* 0x0000000103037824 */ /* 0x000fca00078e0a00 */
        /* <DEDUP_REMOVED lines=14> */
.L_x_1924:
[----:B------:R-:W-:Y:S05]  /*294e0*/  BSYNC B0 ;  /* 0x0000000000007941 */ /* 0x000fea0003800000 */
.L_x_1923:
[-C--:B------:R-:W-:Y:S01]  /*294f0*/  IMAD R0, R10, R3.reuse, R0 ;  /* 0x000000030a007224 */ /* 0x080fe200078e0200 */
        /* <DEDUP_REMOVED lines=13> */
[----:B------:R-:W1:Y:S02]  /*295d0*/  FLO.U32 R0, UR4 ;  /* 0x0000000400007d00 */ /* 0x000e6400080e0000 */
        /* <DEDUP_REMOVED lines=9> */
.L_x_1926:
        /* <DEDUP_REMOVED lines=20> */
.L_x_1929:
[----:B------:R-:W-:Y:S05]  /*297b0*/  BSYNC B6 ;  /* 0x0000000000067941 */ /* 0x000fea0003800000 */
.L_x_1928:
        /* <DEDUP_REMOVED lines=11> */
[----:B0-----:R-:W-:Y:S02]  /*29870*/  IMAD.U32 R6, RZ, RZ, UR8 ;  /* 0x00000008ff067e24 */ /* 0x001fe4000f8e00ff */
[----:B------:R-:W-:-:S02]  /*29880*/  IMAD.U32 R7, RZ, RZ, UR9 ;  /* 0x00000009ff077e24 */ /* 0x000fc4000f8e00ff */
[----:B------:R-:W-:Y:S02]  /*29890*/  IMAD.U32 R10, RZ, RZ, UR4 ;  /* 0x00000004ff0a7e24 */ /* 0x000fe4000f8e00ff */
[----:B------:R-:W-:Y:S02]  /*298a0*/  IMAD.U32 R11, RZ, RZ, UR5 ;  /* 0x00000005ff0b7e24 */ /* 0x000fe4000f8e00ff */
[----:B------:R-:W-:Y:S02]  /*298b0*/  IMAD.MOV.U32 R8, RZ, RZ, 0x70 ;  /* 0x00000070ff087424 */ /* 0x000fe400078e00ff */
[----:B------:R-:W-:Y:S02]  /*298c0*/  IMAD.MOV.U32 R12, RZ, RZ, 0x1 ;  /* 0x00000001ff0c7424 */ /* 0x000fe400078e00ff */
[----:B-1----:R-:W-:-:S07]  /*298d0*/  IMAD.MOV.U32 R13, RZ, RZ, RZ ;  /* 0x000000ffff0d7224 */ /* 0x002fce00078e00ff */
[----:B------:R-:W-:-:S07]  /*298e0*/  LEPC R20, `(.L_x_1932) ;  /* 0x000000001014794e */ /* 0x000fce0000000000 */
[----:B--2---:R-:W-:Y:S05]  /*298f0*/  CALL.ABS.NOINC R2 ;  /* 0x0000000002007343 */ /* 0x004fea0003c00000 */
.L_x_1932:
        /* <DEDUP_REMOVED lines=15> */
.L_x_1931:
[----:B------:R-:W-:Y:S05]  /*299f0*/  BSYNC B6 ;  /* 0x0000000000067941 */ /* 0x000fea0003800000 */
.L_x_1930:
[----:B------:R-:W-:Y:S01]  /*29a00*/  ULDC.64 UR4, c[0x0][0x9f8] ;  /* 0x00027e0000047ab9 */ /* 0x000fe20000000a00 */
[----:B------:R-:W2:Y:S01]  /*29a10*/  LDL R20, [R1+0x8] ;  /* 0x0000080001147983 */ /* 0x000ea20000100800 */
[----:B------:R-:W-:-:S03]  /*29a20*/  ISETP.NE.U32.AND P0, PT, RZ, UR4, PT ;  /* 0x00000004ff007c0c */ /* 0x000fc6000bf05070 */
[----:B------:R-:W3:Y:S01]  /*29a30*/  LDL R19, [R1+0x10] ;  /* 0x0000100001137983 */ /* 0x000ee20000100800 */
[----:B------:R-:W-:Y:S01]  /*29a40*/  ISETP.NE.AND.EX P0, PT, RZ, UR5, PT, P0 ;  /* 0x00000005ff007c0c */ /* 0x000fe2000bf05300 */
[----:B------:R-:W-:Y:S01]  /*29a50*/  IMAD.MOV.U32 R32, RZ, RZ, R27 ;  /* 0x000000ffff207224 */ /* 0x000fe200078e001b */
[----:B------:R-:W1:Y:S01]  /*29a60*/  LDC R5, c[0x0][0x430] ;  /* 0x00010c00ff057b82 */ /* 0x000e620000000800 */
[----:B------:R-:W4:Y:S01]  /*29a70*/  S2R R18, SR_TID.X ;  /* 0x0000000000127919 */ /* 0x000f220000002100 */
[----:B------:R-:W-:Y:S01]  /*29a80*/  VIADD R7, R23, 0xffffffff ;  /* 0xffffffff17077836 */ /* 0x000fe20000000000 */
[----:B------:R-:W-:Y:S01]  /*29a90*/  LOP3.LUT R16, R16, 0xfffffffe, RZ, 0xc0, !PT ;  /* 0xfffffffe10107812 */ /* 0x000fe200078ec0ff */
[----:B------:R-:W-:-:S07]  /*29aa0*/  ULDC UR4, c[0x0][0x2f4] ;  /* 0x0000bd0000047ab9 */ /* 0x000fce0000000800 */
[----:B------:R-:W0:Y:S01]  /*29ab0*/  @P0 LDC.64 R2, c[0x0][0x9f8] ;  /* 0x00027e00ff020b82 */ /* 0x000e220000000a00 */
[----:B----4-:R-:W-:Y:S01]  /*29ac0*/  LOP3.LUT R18, R18, 0x7f, RZ, 0xc0, !PT ;  /* 0x0000007f12127812 */ /* 0x010fe200078ec0ff */
[----:B0-----:R-:W-:-:S05]  /*29ad0*/  @P0 IMAD.WIDE R2, R27, 0x4, R2 ;  /* 0x000000041b020825 */ /* 0x001fca00078e0202 */
[----:B------:R0:W4:Y:S01]  /*29ae0*/  @P0 LDG.E R32, desc[UR60][R2.64] ;  /* 0x0000003c02200981 */ /* 0x000122000c1e1900 */
[----:B------:R-:W-:Y:S02]  /*29af0*/  SHF.R.U32.HI R21, RZ, 0x3, R18 ;  /* 0x00000003ff157819 */ /* 0x000fe40000011612 */
[----:B-1----:R-:W-:Y:S01]  /*29b00*/  ISETP.NE.AND P1, PT, R5, 0x1, PT ;  /* 0x000000010500780c */ /* 0x002fe20003f25270 */
[----:B------:R-:W1:-:S12]  /*29b10*/  S2R R18, SR_TID.X ;  /* 0x0000000000127919 */ /* 0x000e580000002100 */
[----:B------:R-:W0:Y:S08]  /*29b20*/  @P1 LDC R9, c[0x0][0x434] ;  /* 0x00010d00ff091b82 */ /* 0x000e300000000800 */
[----:B------:R-:W0:Y:S01]  /*29b30*/  @P1 LDC R6, c[0x0][0x438] ;  /* 0x00010e00ff061b82 */ /* 0x000e220000000800 */
[----:B-1----:R-:W-:-:S05]  /*29b40*/  IMAD.SHL.U32 R18, R18, 0x10, RZ ;  /* 0x0000001012127824 */ /* 0x002fca00078e00ff */
[----:B------:R-:W-:-:S05]  /*29b50*/  LOP3.LUT R18, R21, 0x70, R18, 0xf8, !PT ;  /* 0x0000007015127812 */ /* 0x000fca00078ef812 */
[----:B------:R-:W-:Y:S01]  /*29b60*/  IMAD R0, R7, 0x40, R18 ;  /* 0x0000004007007824 */ /* 0x000fe200078e0212 */
[----:B------:R-:W-:-:S04]  /*29b70*/  LOP3.LUT R10, R36, 0x40, RZ, 0xfc, !PT ;  /* 0x00000040240a7812 */ /* 0x000fc800078efcff */
[----:B------:R-:W-:Y:S01]  /*29b80*/  ISETP.GE.AND P3, PT, R10, UR4, PT ;  /* 0x000000040a007c0c */ /* 0x000fe2000bf66270 */
[----:B------:R-:W-:Y:S01]  /*29b90*/  UMOV UR5, 0xffffffff ;  /* 0xffffffff00057882 */ /* 0x000fe20000000000 */
[----:B--2---:R-:W-:-:S04]  /*29ba0*/  ISETP.GE.AND P0, PT, R0, R20, PT ;  /* 0x000000140000720c */ /* 0x004fc80003f06270 */
[----:B------:R-:W-:Y:S01]  /*29bb0*/  ISETP.GT.U32.OR P0, PT, R18, 0x3f, P0 ;  /* 0x0000003f1200780c */ /* 0x000fe20000704470 */
[----:B---3--:R-:W-:-:S04]  /*29bc0*/  IMAD.IADD R0, R0, 0x1, R19 ;  /* 0x0000000100007824 */ /* 0x008fc800078e0213 */
[----:B0-----:R-:W-:-:S04]  /*29bd0*/  @P1 IMAD.HI.U32 R9, R0, R9, RZ ;  /* 0x0000000900091227 */ /* 0x001fc800078e00ff */
[----:B------:R-:W-:Y:S01]  /*29be0*/  IMAD.MOV.U32 R4, RZ, RZ, R0 ;  /* 0x000000ffff047224 */ /* 0x000fe200078e0000 */
[----:B------:R-:W-:-:S03]  /*29bf0*/  @P1 SHF.R.U32.HI R4, RZ, R6, R9 ;  /* 0x00000006ff041219 */ /* 0x000fc60000011609 */
[----:B------:R-:W0:Y:S02]  /*29c00*/  @!P0 LDC.64 R2, c[0x0][0x428] ;  /* 0x00010a00ff028b82 */ /* 0x000e240000000a00 */
[----:B------:R-:W-:-:S04]  /*29c10*/  IMAD.MOV R6, RZ, RZ, -R4 ;  /* 0x000000ffff067224 */ /* 0x000fc800078e0a04 */
[----:B------:R-:W-:Y:S01]  /*29c20*/  IMAD R0, R5, R6, R0 ;  /* 0x0000000605007224 */ /* 0x000fe200078e0200 */
[----:B------:R-:W-:Y:S02]  /*29c30*/  @!P0 SHF.R.S32.HI R5, RZ, 0x1f, R4 ;  /* 0x0000001fff058819 */ /* 0x000fe40000011404 */
[----:B----4-:R-:W-:Y:S01]  /*29c40*/  SHF.R.S32.HI R8, RZ, 0x1f, R32 ;  /* 0x0000001fff087819 */ /* 0x010fe20000011420 */
[----:B0-----:R-:W-:-:S04]  /*29c50*/  @!P0 IMAD.WIDE.U32 R4, R32, R2, R4 ;  /* 0x0000000220048225 */ /* 0x001fc800078e0004 */
[----:B------:R-:W-:Y:S01]  /*29c60*/  @!P0 IMAD R6, R8, R2, RZ ;  /* 0x0000000208068224 */ /* 0x000fe200078e02ff */
[----:B------:R0:W-:Y:S03]  /*29c70*/  STL [R1+0x14], R8 ;  /* 0x0000140801007387 */ /* 0x0001e60000100800 */
[----:B------:R-:W-:Y:S02]  /*29c80*/  @!P0 IMAD R6, R32, R3, R6 ;  /* 0x0000000320068224 */ /* 0x000fe400078e0206 */
[----:B------:R-:W1:Y:S02]  /*29c90*/  @!P0 LDC.64 R2, c[0x0][0x418] ;  /* 0x00010600ff028b82 */ /* 0x000e640000000a00 */
[----:B------:R-:W-:Y:S02]  /*29ca0*/  @!P0 IMAD.IADD R6, R5, 0x1, R6 ;  /* 0x0000000105068824 */ /* 0x000fe400078e0206 */
[----:B------:R-:W-:Y:S01]  /*29cb0*/  IMAD.MOV.U32 R5, RZ, RZ, RZ ;  /* 0x000000ffff057224 */ /* 0x000fe200078e00ff */
[----:B-1----:R-:W-:-:S04]  /*29cc0*/  @!P0 LEA R2, P1, R4, R2, 0x2 ;  /* 0x0000000204028211 */ /* 0x002fc800078210ff */
[----:B------:R-:W-:Y:S01]  /*29cd0*/  @!P0 LEA.HI.X R3, R4, R3, R6, 0x2, P1 ;  /* 0x0000000304038211 */ /* 0x000fe200008f1406 */
[----:B------:R-:W-:-:S04]  /*29ce0*/  IMAD.U32 R4, RZ, RZ, UR39 ;  /* 0x00000027ff047e24 */ /* 0x000fc8000f8e00ff */
[----:B------:R1:W5:Y:S01]  /*29cf0*/  @!P0 LDG.E R5, desc[UR60][R2.64] ;  /* 0x0000003c02058981 */ /* 0x000362000c1e1900 */
[----:B------:R-:W-:Y:S02]  /*29d00*/  ISETP.GT.U32.AND P0, PT, R18, 0x3f, PT ;  /* 0x0000003f1200780c */ /* 0x000fe40003f04070 */
[----:B------:R-:W-:Y:S02]  /*29d10*/  ISETP.NE.AND P2, PT, R4, 0x3, PT ;  /* 0x000000030400780c */ /* 0x000fe40003f45270 */
[----:B0-----:R-:W-:-:S04]  /*29d20*/  LOP3.LUT R8, R36, 0x80, RZ, 0xfc, !PT ;  /* 0x0000008024087812 */ /* 0x001fc800078efcff */
[----:B------:R-:W-:-:S05]  /*29d30*/  ISETP.GE.AND P1, PT, R8, UR4, PT ;  /* 0x0000000408007c0c */ /* 0x000fca000bf26270 */
[----:B------:R-:W-:Y:S02]  /*29d40*/  @P0 LOP3.LUT R16, R16, 0x1, RZ, 0xfc, !PT ;  /* 0x0000000110100812 */ /* 0x000fe400078efcff */
[----:B------:R-:W-:Y:S02]  /*29d50*/  ISETP.GE.AND P0, PT, R36, UR4, PT ;  /* 0x0000000424007c0c */ /* 0x000fe4000bf06270 */
[----:B------:R-:W-:-:S04]  /*29d60*/  LOP3.LUT R16, R16, 0xffffffdf, RZ, 0xc0, !PT ;  /* 0xffffffdf10107812 */ /* 0x000fc800078ec0ff */
[----:B------:R-:W-:-:S04]  /*29d70*/  @P2 LOP3.LUT R16, R16, 0x20, RZ, 0xfc, !PT ;  /* 0x0000002010102812 */ /* 0x000fc800078efcff */
[----:B------:R-:W-:-:S04]  /*29d80*/  LOP3.LUT R16, R16, 0xffffffef, RZ, 0xc0, !PT ;  /* 0xffffffef10107812 */ /* 0x000fc800078ec0ff */
        /* <DEDUP_REMOVED lines=8> */
[----:B-1----:R-:W-:Y:S06]  /*29e10*/  BRA.DIV UR5, `(.L_x_1933) ;  /* 0x0000005e05207947 */ /* 0x002fec000b800000 */
.L_x_2086:
[----:B------:R-:W-:Y:S01]  /*29e20*/  IMAD.MOV.U32 R23, RZ, RZ, R7 ;  /* 0x000000ffff177224 */ /* 0x000fe200078e0007 */
[----:B------:R-:W-:Y:S06]  /*29e30*/  @!P2 BRA `(.L_x_1934) ;  /* 0x000000000004a947 */ /* 0x000fec0003800000 */
[----:B------:R-:W-:Y:S01]  /*29e40*/  BPT.TRAP 0x1 ;  /* 0x000000040000795c */ /* 0x000fe20000300000 */
.L_x_1934:
[----:B------:R-:W-:Y:S01]  /*29e50*/  SHF.R.S32.HI R6, RZ, 0x1f, R0 ;  /* 0x0000001fff067819 */ /* 0x000fe20000011400 */
[----:B------:R-:W-:Y:S01]  /*29e60*/  ULDC.64 UR4, c[0x0][0x328] ;  /* 0x0000ca0000047ab9 */ /* 0x000fe20000000a00 */
[----:B-----5:R-:W-:Y:S01]  /*29e70*/  SHF.R.S32.HI R8, RZ, 0x1f, R5 ;  /* 0x0000001fff087819 */ /* 0x020fe20000011405 */
[----:B------:R-:W-:Y:S01]  /*29e80*/  ULDC.64 UR6, c[0x0][0x318] ;  /* 0x0000c60000067ab9 */ /* 0x000fe20000000a00 */
[----:B------:R-:W-:Y:S01]  /*29e90*/  BSSY B0, `(.L_x_1935) ;  /* 0x0000013000007945 */ /* 0x000fe20003800000 */
        /* <DEDUP_REMOVED lines=18> */
.L_x_2087:
[----:B------:R-:W-:Y:S05]  /*29fc0*/  BSYNC B0 ;  /* 0x0000000000007941 */ /* 0x000fea0003800000 */
.L_x_1935:
[----:B------:R-:W2:Y:S01]  /*29fd0*/  LDL R10, [R1+0x8] ;  /* 0x00000800010a7983 */ /* 0x000ea20000100800 */
[----:B------:R-:W-:Y:S01]  /*29fe0*/  ULDC.64 UR4, c[0x0][0x300] ;  /* 0x0000c00000047ab9 */ /* 0x000fe20000000a00 */
[----:B------:R-:W-:Y:S01]  /*29ff0*/  ULDC.64 UR6, c[0x0][0x2e8] ;  /* 0x0000ba0000067ab9 */ /* 0x000fe20000000a00 */
[----:B------:R-:W-:Y:S01]  /*2a000*/  IMAD R6, R6, UR4, RZ ;  /* 0x0000000406067c24 */ /* 0x000fe2000f8e02ff */
[----:B------:R-:W1:Y:S01]  /*2a010*/  S2R R9, SR_TID.X ;  /* 0x0000000000097919 */ /* 0x000e620000002100 */
[----:B0-----:R-:W-:Y:S01]  /*2a020*/  IMAD.WIDE.U32 R2, R0, UR4, RZ ;  /* 0x0000000400027c25 */ /* 0x001fe2000f8e00ff */
[C---:B------:R-:W-:Y:S02]  /*2a030*/  LOP3.LUT P5, RZ, R16.reuse, 0x10, RZ, 0xc0, !PT ;  /* 0x0000001010ff7812 */ /* 0x040fe400078ac0ff */
[----:B------:R-:W-:Y:S01]  /*2a040*/  LOP3.LUT P4, RZ, R16, 0x8, RZ, 0xc0, !PT ;  /* 0x0000000810ff7812 */ /* 0x000fe2000788c0ff */
        /* <DEDUP_REMOVED lines=14> */
[----:B------:R-:W-:Y:S02]  /*2a130*/  LEA.HI.X R6, R2, UR7, R6, 0x1, P0 ;  /* 0x0000000702067c11 */ /* 0x000fe400080f0c06 */
[----:B-1----:R-:W-:-:S04]  /*2a140*/  LOP3.LUT R9, R9, 0x7f, RZ, 0xc0, !PT ;  /* 0x0000007f09097812 */ /* 0x002fc800078ec0ff */
[----:B------:R-:W-:Y:S01]  /*2a150*/  SHF.R.U32.HI R9, RZ, 0x3, R9 ;  /* 0x00000003ff097819 */ /* 0x000fe20000011609 */
[----:B--2---:R-:W-:Y:S02]  /*2a160*/  IMAD R5, R7, -0x40, R10 ;  /* 0xffffffc007057824 */ /* 0x004fe400078e020a */
[----:B------:R-:W-:Y:S02]  /*2a170*/  IMAD R7, R22, 0x4000, R33 ;  /* 0x0000400016077824 */ /* 0x000fe400078e0221 */
        /* <DEDUP_REMOVED lines=37> */
.L_x_2097:
        /* <DEDUP_REMOVED lines=13> */
.L_x_1938:
        /* <DEDUP_REMOVED lines=10> */
.L_x_1939:
[----:B------:R1:W-:Y:S02]  /*2a540*/  SYNCS.ARRIVE.TRANS64.A1T0 RZ, [R4+URZ+0x30830], RZ ;  /* 0x030830ff04ff79a7 */ /* 0x0003e4000810003f */
[----:B------:R-:W-:Y:S05]  /*2a550*/  WARPSYNC.ALL ;  /* 0x0000000000007948 */ /* 0x000fea0003800000 */
[----:B------:R-:W-:Y:S01]  /*2a560*/  ULDC.64 UR4, c[0x0][0xa00] ;  /* 0x0002800000047ab9 */ /* 0x000fe20000000a00 */
[----:B0-----:R-:W-:Y:S01]  /*2a570*/  VIADD R2, R17, 0x10400 ;  /* 0x0001040011027836 */ /* 0x001fe20000000000 */
[----:B------:R-:W-:Y:S01]  /*2a580*/  BAR.SYNC.DEFER_BLOCKING 0x8, 0x180 ;  /* 0x0206000000007b1d */ /* 0x000fe20000010000 */
[----:B------:R-:W-:Y:S02]  /*2a590*/  ISETP.NE.U32.AND P0, PT, RZ, UR4, PT ;  /* 0x00000004ff007c0c */ /* 0x000fe4000bf05070 */
[----:B------:R-:W-:-:S02]  /*2a5a0*/  SHF.R.S32.HI R0, RZ, 0x1f, R27 ;  /* 0x0000001fff007819 */ /* 0x000fc4000001141b */
[----:B------:R-:W-:Y:S01]  /*2a5b0*/  ISETP.NE.AND.EX P0, PT, RZ, UR5, PT, P0 ;  /* 0x00000005ff007c0c */ /* 0x000fe2000bf05300 */
[----:B------:R-:W-:Y:S01]  /*2a5c0*/  ULDC.64 UR4, c[0x0][0x298] ;  /* 0x0000a60000047ab9 */ /* 0x000fe20000000a00 */
[----:B------:R-:W-:Y:S01]  /*2a5d0*/  LOP3.LUT P1, RZ, R2, 0x3ff, RZ, 0xc0, !PT ;  /* 0x000003ff02ff7812 */ /* 0x000fe2000782c0ff */
[----:B------:R-:W-:Y:S01]  /*2a5e0*/  BSSY B6, `(.L_x_1940) ;  /* 0x000001c000067945 */ /* 0x000fe20003800000 */
[----:B------:R-:W-:Y:S02]  /*2a5f0*/  SEL R0, R0, RZ, !P0 ;  /* 0x000000ff00007207 */ /* 0x000fe40004000000 */
[----:B------:R-:W-:-:S03]  /*2a600*/  SEL R2, R27, RZ, !P0 ;  /* 0x000000ff1b027207 */ /* 0x000fc60004000000 */
[----:B------:R0:W-:Y:S04]  /*2a610*/  STL [R1+0x30], R0 ;  /* 0x0000300001007387 */ /* 0x0001e80000100800 */
[----:B------:R2:W-:Y:S01]  /*2a620*/  STL [R1+0x18], R2 ;  /* 0x0000180201007387 */ /* 0x0005e20000100800 */
[----:B0-----:R-:W-:Y:S01]  /*2a630*/  SHF.R.S32.HI R0, RZ, 0x1f, R35 ;  /* 0x0000001fff007819 */ /* 0x001fe20000011423 */
[----:B--2---:R-:W-:-:S04]  /*2a640*/  IMAD.WIDE.U32 R2, R35, UR4, RZ ;  /* 0x0000000423027c25 */ /* 0x004fc8000f8e00ff */
[----:B------:R-:W-:Y:S01]  /*2a650*/  IMAD R0, R0, UR4, RZ ;  /* 0x0000000400007c24 */ /* 0x000fe2000f8e02ff */
[----:B------:R0:W-:Y:S03]  /*2a660*/  STL.64 [R1+0x20], R2 ;  /* 0x0000200201007387 */ /* 0x0001e60000100a00 */
[----:B------:R-:W-:-:S04]  /*2a670*/  IMAD R0, R35, UR5, R0 ;  /* 0x0000000523007c24 */ /* 0x000fc8000f8e0200 */
[----:B------:R-:W-:Y:S01]  /*2a680*/  IMAD.IADD R35, R3, 0x1, R0 ;  /* 0x0000000103237824 */ /* 0x000fe200078e0200 */
[----:B------:R-:W-:Y:S06]  /*2a690*/  @!P1 BRA `(.L_x_1941) ;  /* 0x0000000000409947 */ /* 0x000fec0003800000 */
[----:B0-----:R-:W-:Y:S01]  /*2a6a0*/  MOV R2, 0x0 ;  /* 0x0000000000027802 */ /* 0x001fe20000000f00 */
[----:B------:R-:W-:Y:S01]  /*2a6b0*/  ULDC.64 UR4, c[0x4][0xa8] ;  /* 0x01002a0000047ab9 */ /* 0x000fe20000000a00 */
[----:B------:R-:W-:Y:S01]  /*2a6c0*/  ULDC.64 UR6, c[0x4][0xb0] ;  /* 0x01002c0000067ab9 */ /* 0x000fe20000000a00 */
[----:B------:R-:W-:Y:S01]  /*2a6d0*/  ULDC.64 UR8, c[0x4][0x20] ;  /* 0x0100080000087ab9 */ /* 0x000fe20000000a00 */
[----:B-1----:R-:W-:Y:S02]  /*2a6e0*/  IMAD.U32 R4, RZ, RZ, UR4 ;  /* 0x00000004ff047e24 */ /* 0x002fe4000f8e00ff */
        /* <DEDUP_REMOVED lines=11> */
.L_x_1941:
[----:B------:R-:W-:Y:S05]  /*2a7a0*/  BSYNC B6 ;  /* 0x0000000000067941 */ /* 0x000fea0003800000 */
.L_x_1940:
[----:B------:R-:W2:Y:S01]  /*2a7b0*/  LDL.LU R20, [R1+0x30] ;  /* 0x0000300001147983 */ /* 0x000ea20000300800 */
[----:B------:R-:W-:Y:S01]  /*2a7c0*/  ULDC.64 UR4, c[0x0][0x2d8] ;  /* 0x0000b60000047ab9 */ /* 0x000fe20000000a00 */
[----:B------:R-:W3:Y:S02]  /*2a7d0*/  LDC R7, c[0x0][0x448] ;  /* 0x00011200ff077b82 */ /* 0x000ee40000000800 */
[----:B------:R-:W4:Y:S04]  /*2a7e0*/  LDL.LU R21, [R1+0x18] ;  /* 0x0000180001157983 */ /* 0x000f280000300800 */
[----:B0-----:R-:W5:Y:S01]  /*2a7f0*/  LDL.LU.64 R2, [R1+0x20] ;  /* 0x0000200001027983 */ /* 0x001f620000300a00 */
[C---:B------:R-:W-:Y:S02]  /*2a800*/  LOP3.LUT R9, R36.reuse, 0x40, RZ, 0xfc, !PT ;  /* 0x0000004024097812 */ /* 0x040fe400078efcff */
[----:B------:R-:W-:-:S02]  /*2a810*/  LOP3.LUT R8, R36, 0x80, RZ, 0xfc, !PT ;  /* 0x0000008024087812 */ /* 0x000fc400078efcff */
[----:B---3--:R-:W-:-:S13]  /*2a820*/  ISETP.NE.AND P0, PT, R7, 0x1, PT ;  /* 0x000000010700780c */ /* 0x008fda0003f05270 */
[----:B------:R-:W0:Y:S01]  /*2a830*/  @P0 LDC R6, c[0x0][0x44c] ;  /* 0x00011300ff060b82 */ /* 0x000e220000000800 */
[----:B-----5:R-:W-:Y:S02]  /*2a840*/  IMAD.MOV.U32 R3, RZ, RZ, R35 ;  /* 0x000000ffff037224 */ /* 0x020fe400078e0023 */
[----:B------:R-:W-:-:S04]  /*2a850*/  IMAD.WIDE.U32 R2, R26, UR4, R2 ;  /* 0x000000041a027c25 */ /* 0x000fc8000f8e0002 */
[----:B------:R-:W-:Y:S01]  /*2a860*/  IMAD R3, R26, UR5, R3 ;  /* 0x000000051a037c24 */ /* 0x000fe2000f8e0203 */
[----:B------:R-:W-:Y:S02]  /*2a870*/  ULDC.64 UR4, c[0x0][0x2e0] ;  /* 0x0000b80000047ab9 */ /* 0x000fe40000000a00 */
[----:B--2---:R-:W-:Y:S02]  /*2a880*/  IMAD R0, R20, UR4, RZ ;  /* 0x0000000414007c24 */ /* 0x004fe4000f8e02ff */
[----:B------:R-:W2:Y:S01]  /*2a890*/  S2R R20, SR_TID.X ;  /* 0x0000000000147919 */ /* 0x000ea20000002100 */
[----:B----4-:R-:W-:-:S04]  /*2a8a0*/  IMAD.WIDE.U32 R2, R21, UR4, R2 ;  /* 0x0000000415027c25 */ /* 0x010fc8000f8e0002 */
[----:B------:R-:W-:Y:S01]  /*2a8b0*/  IMAD R0, R21, UR5, R0 ;  /* 0x0000000515007c24 */ /* 0x000fe2000f8e0200 */
[----:B------:R-:W-:-:S03]  /*2a8c0*/  ULDC.64 UR4, c[0x0][0x2d0] ;  /* 0x0000b40000047ab9 */ /* 0x000fc60000000a00 */
[----:B------:R-:W-:Y:S02]  /*2a8d0*/  IMAD.IADD R3, R3, 0x1, R0 ;  /* 0x0000000103037824 */ /* 0x000fe400078e0200 */
[----:B------:R-:W3:Y:S01]  /*2a8e0*/  @P0 LDC R0, c[0x0][0x450] ;  /* 0x00011400ff000b82 */ /* 0x000ee20000000800 */
[----:B--2---:R-:W-:-:S04]  /*2a8f0*/  LOP3.LUT R20, R20, 0x7f, RZ, 0xc0, !PT ;  /* 0x0000007f14147812 */ /* 0x004fc800078ec0ff */
[----:B------:R-:W-:Y:S02]  /*2a900*/  SHF.R.U32.HI R21, RZ, 0x3, R20 ;  /* 0x00000003ff157819 */ /* 0x000fe40000011614 */
[----:B------:R-:W2:Y:S02]  /*2a910*/  S2R R20, SR_TID.X ;  /* 0x0000000000147919 */ /* 0x000ea40000002100 */
[----:B--2---:R-:W-:-:S05]  /*2a920*/  IMAD.SHL.U32 R20, R20, 0x10, RZ ;  /* 0x0000001014147824 */ /* 0x004fca00078e00ff */
[----:B------:R-:W-:-:S05]  /*2a930*/  LOP3.LUT R20, R21, 0x70, R20, 0xf8, !PT ;  /* 0x0000007015147812 */ /* 0x000fca00078ef814 */
[----:B------:R-:W-:Y:S02]  /*2a940*/  IMAD.IADD R5, R20, 0x1, R25 ;  /* 0x0000000114057824 */ /* 0x000fe400078e0219 */
[----:B------:R-:W2:Y:S02]  /*2a950*/  S2R R20, SR_TID.X ;  /* 0x0000000000147919 */ /* 0x000ea40000002100 */
[----:B0-----:R-:W-:-:S04]  /*2a960*/  @P0 IMAD.HI.U32 R6, R5, R6, RZ ;  /* 0x0000000605060227 */ /* 0x001fc800078e00ff */
[----:B-1----:R-:W-:Y:S01]  /*2a970*/  IMAD.MOV.U32 R4, RZ, RZ, R5 ;  /* 0x000000ffff047224 */ /* 0x002fe200078e0005 */
[----:B---3--:R-:W-:-:S05]  /*2a980*/  @P0 SHF.R.U32.HI R4, RZ, R0, R6 ;  /* 0x00000000ff040219 */ /* 0x008fca0000011606 */
[----:B------:R-:W-:Y:S02]  /*2a990*/  IMAD.MOV R0, RZ, RZ, -R4 ;  /* 0x000000ffff007224 */ /* 0x000fe400078e0a04 */
[----:B------:R-:W-:-:S04]  /*2a9a0*/  IMAD.WIDE.U32 R2, R4, UR4, R2 ;  /* 0x0000000404027c25 */ /* 0x000fc8000f8e0002 */
[----:B------:R-:W-:Y:S01]  /*2a9b0*/  IMAD R0, R7, R0, R5 ;  /* 0x0000000007007224 */ /* 0x000fe200078e0205 */
[----:B------:R-:W-:-:S05]  /*2a9c0*/  SHF.R.S32.HI R5, RZ, 0x1f, R4 ;  /* 0x0000001fff057819 */ /* 0x000fca0000011404 */
[----:B------:R-:W-:-:S04]  /*2a9d0*/  IMAD R5, R5, UR4, RZ ;  /* 0x0000000405057c24 */ /* 0x000fc8000f8e02ff */
[----:B------:R-:W-:Y:S01]  /*2a9e0*/  IMAD R5, R4, UR5, R5 ;  /* 0x0000000504057c24 */ /* 0x000fe2000f8e0205 */
[----:B------:R-:W-:Y:S01]  /*2a9f0*/  SHF.R.S32.HI R4, RZ, 0x1f, R0 ;  /* 0x0000001fff047819 */ /* 0x000fe20000011400 */
[----:B------:R-:W-:Y:S02]  /*2aa00*/  ULDC.64 UR4, c[0x0][0x2c8] ;  /* 0x0000b20000047ab9 */ /* 0x000fe40000000a00 */
[----:B------:R-:W-:Y:S01]  /*2aa10*/  IMAD.IADD R3, R3, 0x1, R5 ;  /* 0x0000000103037824 */ /* 0x000fe200078e0205 */
[----:B--2---:R-:W-:Y:S01]  /*2aa20*/  LOP3.LUT R20, R20, 0x7f, RZ, 0xc0, !PT ;  /* 0x0000007f14147812 */ /* 0x004fe200078ec0ff */
[----:B------:R-:W-:Y:S02]  /*2aa30*/  IMAD R4, R4, UR4, RZ ;  /* 0x0000000404047c24 */ /* 0x000fe4000f8e02ff */
[----:B------:R-:W-:-:S04]  /*2aa40*/  IMAD.WIDE.U32 R2, R0, UR4, R2 ;  /* 0x0000000400027c25 */ /* 0x000fc8000f8e0002 */
[----:B------:R-:W-:Y:S01]  /*2aa50*/  IMAD R5, R0, UR5, R4 ;  /* 0x0000000500057c24 */ /* 0x000fe2000f8e0204 */
[----:B------:R-:W-:Y:S02]  /*2aa60*/  ULDC.64 UR4, c[0x0][0x280] ;  /* 0x0000a00000047ab9 */ /* 0x000fe40000000a00 */
[----:B------:R-:W-:Y:S01]  /*2aa70*/  LEA R4, P0, R2, UR4, 0x1 ;  /* 0x0000000402047c11 */ /* 0x000fe2000f8008ff */
[----:B------:R-:W-:Y:S01]  /*2aa80*/  IMAD.IADD R0, R3, 0x1, R5 ;  /* 0x0000000103007824 */ /* 0x000fe200078e0205 */
[----:B------:R-:W-:Y:S02]  /*2aa90*/  ULDC UR4, c[0x0][0x2b8] ;  /* 0x0000ae0000047ab9 */ /* 0x000fe40000000800 */
[----:B------:R-:W-:Y:S02]  /*2aaa0*/  ISETP.GE.AND P4, PT, R36, UR4, PT ;  /* 0x0000000424007c0c */ /* 0x000fe4000bf86270 */
[----:B------:R-:W-:Y:S01]  /*2aab0*/  LEA.HI.X R0, R2, UR5, R0, 0x1, P0 ;  /* 0x0000000502007c11 */ /* 0x000fe200080f0c00 */
[----:B------:R-:W-:Y:S01]  /*2aac0*/  UMOV UR5, 0xffffffff ;  /* 0xffffffff00057882 */ /* 0x000fe20000000000 */
[----:B------:R-:W-:-:S02]  /*2aad0*/  ISETP.GE.AND P3, PT, R9, UR4, PT ;  /* 0x0000000409007c0c */ /* 0x000fc4000bf66270 */
[----:B------:R-:W-:Y:S02]  /*2aae0*/  ISETP.GE.AND P2, PT, R8, UR4, PT ;  /* 0x0000000408007c0c */ /* 0x000fe4000bf46270 */
[----:B------:R-:W-:Y:S02]  /*2aaf0*/  ISETP.GE.AND P1, PT, R37, UR4, PT ;  /* 0x0000000425007c0c */ /* 0x000fe4000bf26270 */
[----:B------:R-:W-:Y:S01]  /*2ab00*/  SHF.R.U32.HI R8, RZ, 0x3, R20 ;  /* 0x00000003ff087819 */ /* 0x000fe20000011614 */
[----:B------:R-:W-:Y:S10]  /*2ab10*/  BRA.DIV UR5, `(.L_x_1942) ;  /* 0x0000005605847947 */ /* 0x000ff4000b800000 */
[----:B------:R-:W0:Y:S01]  /*2ab20*/  SHFL.IDX PT, R3, R4, RZ, 0x181f ;  /* 0x00181fff04037589 */ /* 0x000e2200000e0000 */
[----:B------:R-:W-:Y:S02]  /*2ab30*/  IMAD R5, R31, R7, RZ ;  /* 0x000000071f057224 */ /* 0x000fe400078e02ff */
        /* <DEDUP_REMOVED lines=84> */
.L_x_2114:
[----:B0-----:R-:W-:Y:S01]  /*2b080*/  VIADD R0, R25, 0x70 ;  /* 0x0000007019007836 */ /* 0x001fe20000000000 */
[----:B------:R-:W-:Y:S04]  /*2b090*/  BSSY B0, `(.L_x_1943) ;  /* 0x000000c000007945 */ /* 0x000fe80003800000 */
[----:B------:R-:W-:-:S13]  /*2b0a0*/  ISETP.GE.AND P0, PT, R0, R5, PT ;  /* 0x000000050000720c */ /* 0x000fda0003f06270 */
[----:B------:R-:W-:Y:S05]  /*2b0b0*/  @P0 BRA `(.L_x_1944) ;  /* 0x0000000000240947 */ /* 0x000fea0003800000 */
[----:B------:R-:W-:-:S05]  /*2b0c0*/  LEA R2, P0, R36, R14, 0x1 ;  /* 0x0000000e24027211 */ /* 0x000fca00078008ff */
        /* <DEDUP_REMOVED lines=8> */
.L_x_1944:
[----:B------:R-:W-:Y:S05]  /*2b150*/  BSYNC B0 ;  /* 0x0000000000007941 */ /* 0x000fea0003800000 */
.L_x_1943:
[----:B------:R-:W-:Y:S01]  /*2b160*/  NOP ;  /* 0x0000000000007918 */ /* 0x000fe20000000000 */
[----:B------:R-:W-:-:S13]  /*2b170*/  PLOP3.LUT P0, PT, PT, PT, PT, 0x80, 0x0 ;  /* 0x000000000000781c */ /* 0x000fda0003f0f070 */
.L_x_1945:
        /* <DEDUP_REMOVED lines=20> */
.L_x_2115:
[----:B------:R-:W-:Y:S05]  /*2b2c0*/  BSYNC B0 ;  /* 0x0000000000007941 */ /* 0x000fea0003800000 */
.L_x_1946:
        /* <DEDUP_REMOVED lines=14> */
.L_x_1962:
[----:B0-----:R-:W2:Y:S01]  /*2b3b0*/  LDL R0, [R1+0x10] ;  /* 0x0000100001007983 */ /* 0x001ea20000100800 */
[----:B------:R-:W0:Y:S03]  /*2b3c0*/  LDC R12, c[0x0][0x430] ;  /* 0x00010c00ff0c7b82 */ /* 0x000e260000000800 */
[----:B------:R-:W3:Y:S01]  /*2b3d0*/  LDL R8, [R1+0x14] ;  /* 0x0000140001087983 */ /* 0x000ee20000100800 */
[----:B------:R-:W1:Y:S01]  /*2b3e0*/  S2R R2, SR_TID.X ;  /* 0x0000000000027919 */ /* 0x000e620000002100 */
[----:B------:R-:W4:Y:S01]  /*2b3f0*/  S2R R4, SR_TID.X ;  /* 0x0000000000047919 */ /* 0x000f220000002100 */
[----:B0-----:R-:W-:-:S13]  /*2b400*/  ISETP.NE.AND P0, PT, R12, 0x1, PT ;  /* 0x000000010c00780c */ /* 0x001fda0003f05270 */
[----:B------:R-:W0:Y:S01]  /*2b410*/  @P0 LDC R3, c[0x0][0x434] ;  /* 0x00010d00ff030b82 */ /* 0x000e220000000800 */
[----:B-1----:R-:W-:Y:S01]  /*2b420*/  LOP3.LUT R2, R2, 0x7f, RZ, 0xc0, !PT ;  /* 0x0000007f02027812 */ /* 0x002fe200078ec0ff */
[----:B----4-:R-:W-:-:S03]  /*2b430*/  IMAD.SHL.U32 R4, R4, 0x10, RZ ;  /* 0x0000001004047824 */ /* 0x010fc600078e00ff */
[----:B------:R-:W-:-:S04]  /*2b440*/  SHF.R.U32.HI R2, RZ, 0x3, R2 ;  /* 0x00000003ff027819 */ /* 0x000fc80000011602 */
[----:B------:R-:W-:Y:S02]  /*2b450*/  LOP3.LUT R4, R2, 0x70, R4, 0xf8, !PT ;  /* 0x0000007002047812 */ /* 0x000fe400078ef804 */
[----:B------:R-:W1:Y:S02]  /*2b460*/  @P0 LDC R2, c[0x0][0x438] ;  /* 0x00010e00ff020b82 */ /* 0x000e640000000800 */
[----:B------:R-:W-:Y:S01]  /*2b470*/  ISETP.GT.U32.AND P6, PT, R4, 0x3f, PT ;  /* 0x0000003f0400780c */ /* 0x000fe20003fc4070 */
[----:B--2---:R-:W-:-:S04]  /*2b480*/  IMAD R0, R7, 0x40, R0 ;  /* 0x0000004007007824 */ /* 0x004fc800078e0200 */
[----:B------:R-:W-:-:S08]  /*2b490*/  IMAD.IADD R0, R4, 0x1, R0 ;  /* 0x0000000104007824 */ /* 0x000fd000078e0200 */
[----:B------:R-:W2:Y:S01]  /*2b4a0*/  @!P6 LDC.64 R4, c[0x0][0x428] ;  /* 0x00010a00ff04eb82 */ /* 0x000ea20000000a00 */
        /* <DEDUP_REMOVED lines=10> */
[----:B------:R-:W-:-:S04]  /*2b550*/  IMAD.MOV R5, RZ, RZ, -R11 ;  /* 0x000000ffff057224 */ /* 0x000fc800078e0a0b */
[----:B------:R-:W-:Y:S02]  /*2b560*/  IMAD R5, R12, R5, R0 ;  /* 0x000000050c057224 */ /* 0x000fe400078e0200 */
[----:B------:R-:W-:Y:S01]  /*2b570*/  IMAD.MOV.U32 R0, RZ, RZ, RZ ;  /* 0x000000ffff007224 */ /* 0x000fe200078e00ff */
[----:B0-----:R-:W-:-:S04]  /*2b580*/  @!P6 LEA R8, P0, R2, R8, 0x2 ;  /* 0x000000080208e211 */ /* 0x001fc800078010ff */
[----:B------:R-:W-:-:S05]  /*2b590*/  @!P6 LEA.HI.X R9, R2, R9, R3, 0x2, P0 ;  /* 0x000000090209e211 */ /* 0x000fca00000f1403 */
[----:B------:R0:W5:Y:S01]  /*2b5a0*/  @!P6 LDG.E R0, desc[UR60][R8.64] ;  /* 0x0000003c0800e981 */ /* 0x000162000c1e1900 */
[----:B------:R-:W-:Y:S01]  /*2b5b0*/  LOP3.LUT P5, RZ, R16, 0x20, RZ, 0xc0, !PT ;  /* 0x0000002010ff7812 */ /* 0x000fe200078ac0ff */
[----:B------:R-:W-:-:S05]  /*2b5c0*/  VIADD R22, R6, 0x1 ;  /* 0x0000000106167836 */ /* 0x000fca0000000000 */
[C---:B------:R-:W-:Y:S01]  /*2b5d0*/  ISETP.NE.AND P0, PT, R22.reuse, 0x2, PT ;  /* 0x000000021600780c */ /* 0x040fe20003f05270 */
[----:B------:R-:W-:Y:S05]  /*2b5e0*/  YIELD ;  /* 0x0000000000007946 */ /* 0x000fea0003800000 */
[----:B------:R-:W-:Y:S01]  /*2b5f0*/  SEL R29, RZ, 0x1, P0 ;  /* 0x00000001ff1d7807 */ /* 0x000fe20000000000 */
[----:B------:R-:W-:Y:S01]  /*2b600*/  IMAD.MOV.U32 R23, RZ, RZ, R7 ;  /* 0x000000ffff177224 */ /* 0x000fe200078e0007 */
[----:B------:R-:W-:Y:S02]  /*2b610*/  SEL R22, R22, RZ, P0 ;  /* 0x000000ff16167207 */ /* 0x000fe40000000000 */
[----:B------:R-:W-:Y:S01]  /*2b620*/  LOP3.LUT R29, R10, R29, RZ, 0x3c, !PT ;  /* 0x0000001d0a1d7212 */ /* 0x000fe200078e3cff */
[----:B0-----:R-:W-:Y:S06]  /*2b630*/  @!P5 BRA `(.L_x_1950) ;  /* 0x000000000004d947 */ /* 0x001fec0003800000 */
[----:B------:R-:W-:Y:S01]  /*2b640*/  BPT.TRAP 0x1 ;  /* 0x000000040000795c */ /* 0x000fe20000300000 */
.L_x_1950:
[----:B------:R-:W-:Y:S01]  /*2b650*/  IMAD R7, R22, 0x8, R17 ;  /* 0x0000000816077824 */ /* 0x000fe200078e0211 */
[----:B------:R-:W-:Y:S01]  /*2b660*/  SHF.L.U32 R2, R29, 0x1f, RZ ;  /* 0x0000001f1d027819 */ /* 0x000fe200000006ff */
[----:B------:R-:W-:Y:S03]  /*2b670*/  BSSY B1, `(.L_x_1951) ;  /* 0x0000003000017945 */ /* 0x000fe60003800000 */
[----:B------:R-:W0:Y:S02]  /*2b680*/  SYNCS.PHASECHK.TRANS64.TRYWAIT P0, [R7+URZ+0x30840], R2 ;  /* 0x03084002070075a7 */ /* 0x000e24000800017f */
[----:B0-----:R-:W-:Y:S05]  /*2b690*/  @!P0 BRA `(.L_x_1952) ;  /* 0x00000054008c8947 */ /* 0x001fea0003800000 */
.L_x_2116:
[----:B------:R-:W-:Y:S05]  /*2b6a0*/  BSYNC B1 ;  /* 0x0000000000017941 */ /* 0x000fea0003800000 */
.L_x_1951:
[----:B------:R-:W-:Y:S01]  /*2b6b0*/  SHF.R.S32.HI R20, RZ, 0x1f, R5 ;  /* 0x0000001fff147819 */ /* 0x000fe20000011405 */
[----:B------:R-:W-:Y:S01]  /*2b6c0*/  ULDC.64 UR4, c[0x0][0x300] ;  /* 0x0000c00000047ab9 */ /* 0x000fe20000000a00 */
[----:B-----5:R-:W-:Y:S01]  /*2b6d0*/  SHF.R.S32.HI R25, RZ, 0x1f, R0 ;  /* 0x0000001fff197819 */ /* 0x020fe20000011400 */
[C---:B0-----:R-:W-:Y:S01]  /*2b6e0*/  IMAD.WIDE.U32 R2, R5.reuse, UR4, RZ ;  /* 0x0000000405027c25 */ /* 0x041fe2000f8e00ff */
        /* <DEDUP_REMOVED lines=55> */
.L_x_2126:
        /* <DEDUP_REMOVED lines=17> */
.L_x_1954:
        /* <DEDUP_REMOVED lines=10> */
.L_x_1955:
[----:B------:R2:W-:Y:S01]  /*2bc10*/  SYNCS.ARRIVE.TRANS64.A1T0 RZ, [R7+URZ+0x30830], RZ ;  /* 0x030830ff07ff79a7 */ /* 0x0005e2000810003f */
[----:B------:R-:W-:Y:S05]  /*2bc20*/  @!P6 BRA `(.L_x_1956) ;  /* 0x000000000004e947 */ /* 0x000fea0003800000 */
[----:B------:R-:W-:Y:S01]  /*2bc30*/  BPT.TRAP 0x1 ;  /* 0x000000040000795c */ /* 0x000fe20000300000 */
.L_x_1956:
[----:B-1----:R-:W-:Y:S01]  /*2bc40*/  SHF.L.U32 R2, R10, 0x1f, RZ ;  /* 0x0000001f0a027819 */ /* 0x002fe200000006ff */
[----:B--2---:R-:W-:Y:S01]  /*2bc50*/  IMAD R7, R6, 0x8, R17 ;  /* 0x0000000806077824 */ /* 0x004fe200078e0211 */
[----:B------:R-:W-:Y:S03]  /*2bc60*/  BSSY B1, `(.L_x_1957) ;  /* 0x0000003000017945 */ /* 0x000fe60003800000 */
[----:B------:R-:W1:Y:S02]  /*2bc70*/  SYNCS.PHASECHK.TRANS64.TRYWAIT P0, [R7+URZ+0x30860], R2 ;  /* 0x03086002070075a7 */ /* 0x000e64000800017f */
[----:B-1----:R-:W-:Y:S05]  /*2bc80*/  @!P0 BRA `(.L_x_1958) ;  /* 0x0000005400988947 */ /* 0x002fea0003800000 */
.L_x_2127:
[----:B------:R-:W-:Y:S05]  /*2bc90*/  BSYNC B1 ;  /* 0x0000000000017941 */ /* 0x000fea0003800000 */
.L_x_1957:
        /* <DEDUP_REMOVED lines=49> */
.L_x_2137:
[----:B-1----:R-:W-:Y:S01]  /*2bfb0*/  IADD3 R2, P0, R2, R4, RZ ;  /* 0x0000000402027210 */ /* 0x002fe20007f1e0ff */
        /* <DEDUP_REMOVED lines=27> */
[----:B0-----:R-:W-:-:S04]  /*2c170*/  LEA R18, P0, R2, UR6, 0x1 ;  /* 0x0000000602127c11 */ /* 0x001fc8000f8008ff */
[----:B------:R-:W-:Y:S02]  /*2c180*/  LEA.HI.X R19, R2, UR7, R3, 0x1, P0 ;  /* 0x0000000702137c11 */ /* 0x000fe400080f0c03 */
[----:B------:R-:W-:-:S13]  /*2c190*/  PLOP3.LUT P0, PT, PT, PT, PT, 0x80, 0x0 ;  /* 0x000000000000781c */ /* 0x000fda0003f0f070 */
.L_x_1960:
        /* <DEDUP_REMOVED lines=10> */
.L_x_1961:
[----:B------:R-:W2:Y:S01]  /*2c240*/  LDL R0, [R1+0xc] ;  /* 0x00000c0001007983 */ /* 0x000ea20000100800 */
[----:B------:R0:W-:Y:S01]  /*2c250*/  SYNCS.ARRIVE.TRANS64.A1T0 RZ, [R7+URZ+0x30850], RZ ;  /* 0x030850ff07ff79a7 */ /* 0x0001e2000810003f */
[----:B------:R-:W-:Y:S02]  /*2c260*/  IMAD.MOV.U32 R6, RZ, RZ, R22 ;  /* 0x000000ffff067224 */ /* 0x000fe400078e0016 */
[----:B------:R-:W-:Y:S02]  /*2c270*/  IMAD.MOV.U32 R10, RZ, RZ, R29 ;  /* 0x000000ffff0a7224 */ /* 0x000fe400078e001d */
[----:B------:R-:W-:Y:S02]  /*2c280*/  IMAD.MOV.U32 R31, RZ, RZ, R23 ;  /* 0x000000ffff1f7224 */ /* 0x000fe400078e0017 */
[C---:B0-----:R-:W-:Y:S01]  /*2c290*/  VIADD R7, R23.reuse, 0xffffffff ;  /* 0xffffffff17077836 */ /* 0x041fe20000000000 */
[----:B--2---:R-:W-:-:S13]  /*2c2a0*/  ISETP.GT.AND P0, PT, R23, R0, PT ;  /* 0x000000001700720c */ /* 0x004fda0003f04270 */
[----:B------:R-:W-:Y:S05]  /*2c2b0*/  @P0 BRA `(.L_x_1962) ;  /* 0xfffffff0003c0947 */ /* 0x000fea000383ffff */
.L_x_1949:
[----:B------:R-:W-:Y:S05]  /*2c2c0*/  BSYNC B0 ;  /* 0x0000000000007941 */ /* 0x000fea0003800000 */
.L_x_1948:
        /* <DEDUP_REMOVED lines=17> */
.L_x_1964:
[----:B------:R-:W-:Y:S05]  /*2c3e0*/  BSYNC B0 ;  /* 0x0000000000007941 */ /* 0x000fea0003800000 */
.L_x_1963:
[----:B------:R-:W-:-:S13]  /*2c3f0*/  LOP3.LUT P0, RZ, R16, 0x20, RZ, 0xc0, !PT ;  /* 0x0000002010ff7812 */ /* 0x000fda000780c0ff */
[----:B------:R-:W-:Y:S05]  /*2c400*/  @!P0 BRA `(.L_x_1965) ;  /* 0x0000000000048947 */ /* 0x000fea0003800000 */
[----:B------:R-:W-:Y:S01]  /*2c410*/  BPT.TRAP 0x1 ;  /* 0x000000040000795c */ /* 0x000fe20000300000 */
.L_x_1965:
[----:B------:R-:W2:Y:S01]  /*2c420*/  LDL.LU R0, [R1+0x8] ;  /* 0x0000080001007983 */ /* 0x000ea20000300800 */
[----:B------:R-:W-:Y:S01]  /*2c430*/  IMAD R4, R22, 0x8, R17 ;  /* 0x0000000816047824 */ /* 0x000fe200078e0211 */
[----:B------:R-:W-:Y:S01]  /*2c440*/  SHF.L.U32 R3, R29, 0x1f, RZ ;  /* 0x0000001f1d037819 */ /* 0x000fe200000006ff */
[----:B------:R-:W-:Y:S03]  /*2c450*/  BSSY B0, `(.L_x_1966) ;  /* 0x0000004000007945 */ /* 0x000fe60003800000 */
[----:B------:R-:W0:Y:S01]  /*2c460*/  SYNCS.PHASECHK.TRANS64.TRYWAIT P0, [R4+URZ+0x30860], R3 ;  /* 0x03086003040075a7 */ /* 0x000e22000800017f */
[----:B--2---:R-:W-:Y:S01]  /*2c470*/  IMAD R5, R23, -0x40, R0 ;  /* 0xffffffc017057824 */ /* 0x004fe200078e0200 */
[----:B0-----:R-:W-:Y:S06]  /*2c480*/  @!P0 BRA `(.L_x_1967) ;  /* 0x0000005400288947 */ /* 0x001fec0003800000 */
.L_x_2138:
[----:B------:R-:W-:Y:S05]  /*2c490*/  BSYNC B0 ;  /* 0x0000000000007941 */ /* 0x000fea0003800000 */
.L_x_1966:
[----:B------:R-:W2:Y:S01]  /*2c4a0*/  S2R R0, SR_TID.X ;  /* 0x0000000000007919 */ /* 0x000ea20000002100 */
[----:B------:R-:W-:Y:S01]  /*2c4b0*/  UMOV UR4, 0xffffffff ;  /* 0xffffffff00047882 */ /* 0x000fe20000000000 */
[----:B--2---:R-:W-:-:S04]  /*2c4c0*/  LOP3.LUT R0, R0, 0x7f, RZ, 0xc0, !PT ;  /* 0x0000007f00007812 */ /* 0x004fc800078ec0ff */
[----:B------:R-:W-:-:S05]  /*2c4d0*/  SHF.R.U32.HI R0, RZ, 0x3, R0 ;  /* 0x00000003ff007819 */ /* 0x000fca0000011600 */
[----:B------:R-:W-:Y:S02]  /*2c4e0*/  IMAD.IADD R5, R5, 0x1, -R0 ;  /* 0x0000000105057824 */ /* 0x000fe400078e0a00 */
[----:B------:R-:W-:Y:S01]  /*2c4f0*/  IMAD R0, R22, 0x4000, R33 ;  /* 0x0000400016007824 */ /* 0x000fe200078e0221 */
        /* <DEDUP_REMOVED lines=8> */
[----:B------:R-:W-:Y:S02]  /*2c580*/  ISETP.LT.OR P4, PT, R5, 0x1, P3 ;  /* 0x000000010500780c */ /* 0x000fe40001f81670 */
        /* <DEDUP_REMOVED lines=28> */
[----:B-1----:R-:W-:Y:S02]  /*2c750*/  IADD3 R2, P4, R14, R8, RZ ;  /* 0x000000080e027210 */ /* 0x002fe40007f9e0ff */
[----:B------:R1:W3:Y:S03]  /*2c760*/  SHFL.IDX PT, R14, R18, 0x3, 0x181f ;  /* 0x00781f00120e7f89 */ /* 0x0002e600000e0000 */
        /* <DEDUP_REMOVED lines=9> */
.L_x_2148:
        /* <DEDUP_REMOVED lines=15> */
.L_x_1969:
        /* <DEDUP_REMOVED lines=10> */
.L_x_1970:
[----:B------:R1:W-:Y:S01]  /*2c990*/  SYNCS.ARRIVE.TRANS64.A1T0 RZ, [R4+URZ+0x30850], RZ ;  /* 0x030850ff04ff79a7 */ /* 0x0003e2000810003f */
[----:B------:R-:W-:-:S05]  /*2c9a0*/  VIADD R22, R22, 0x1 ;  /* 0x0000000116167836 */ /* 0x000fca0000000000 */
[----:B------:R-:W-:-:S04]  /*2c9b0*/  ISETP.NE.AND P0, PT, R22, 0x2, PT ;  /* 0x000000021600780c */ /* 0x000fc80003f05270 */
[----:B0-----:R-:W-:Y:S02]  /*2c9c0*/  SEL R0, RZ, 0x1, P0 ;  /* 0x00000001ff007807 */ /* 0x001fe40000000000 */
[----:B------:R-:W-:Y:S02]  /*2c9d0*/  SEL R22, R22, RZ, P0 ;  /* 0x000000ff16167207 */ /* 0x000fe40000000000 */
[----:B-1----:R-:W-:-:S07]  /*2c9e0*/  LOP3.LUT R29, R29, R0, RZ, 0x3c, !PT ;  /* 0x000000001d1d7212 */ /* 0x002fce00078e3cff */
.L_x_1927:
[----:B------:R-:W-:Y:S05]  /*2c9f0*/  BSYNC B7 ;  /* 0x0000000000077941 */ /* 0x000fea0003800000 */
.L_x_1925:
[----:B------:R-:W-:-:S13]  /*2ca00*/  LOP3.LUT P0, RZ, R16, 0x40, RZ, 0xc0, !PT ;  /* 0x0000004010ff7812 */ /* 0x000fda000780c0ff */
[----:B------:R-:W-:Y:S05]  /*2ca10*/  @!P0 BRA `(.L_x_1971) ;  /* 0x0000000000248947 */ /* 0x000fea0003800000 */
[----:B------:R-:W-:Y:S05]  /*2ca20*/  WARPSYNC.ALL ;  /* 0x0000000000007948 */ /* 0x000fea0003800000 */
[----:B------:R-:W1:Y:S08]  /*2ca30*/  S2UR UR5, SR_CgaCtaId ;  /* 0x00000000000579c3 */ /* 0x000e700000008800 */
[----:B------:R-:W-:Y:S06]  /*2ca40*/  BAR.SYNC.DEFER_BLOCKING 0x5, 0x180 ;  /* 0x0146000000007b1d */ /* 0x000fec0000010000 */
[----:B------:R-:W-:-:S02]  /*2ca50*/  UMOV UR4, 0x400 ;  /* 0x0000040000047882 */ /* 0x000fc40000000000 */
[----:B-1----:R-:W-:-:S06]  /*2ca60*/  ULEA UR4, UR5, UR4, 0x18 ;  /* 0x0000000405047291 */ /* 0x002fcc000f8ec03f */
[----:B------:R-:W-:-:S05]  /*2ca70*/  IMAD.U32 R17, RZ, RZ, UR4 ;  /* 0x00000004ff117e24 */ /* 0x000fca000f8e00ff */
[----:B------:R1:W2:Y:S01]  /*2ca80*/  LDS.128 R24, [R17+0x308d0] ;  /* 0x0308d00011187984 */ /* 0x0002a20000000c00 */
[----:B------:R-:W-:Y:S06]  /*2ca90*/  BAR.ARV 0x4, 0x180 ;  /* 0x0106000000007b1d */ /* 0x000fec0000002000 */
[----:B------:R-:W-:Y:S05]  /*2caa0*/  BRA `(.L_x_1972) ;  /* 0x0000000c00d47947 */ /* 0x000fea0003800000 */
.L_x_1971:
[----:B------:R-:W1:Y:S01]  /*2cab0*/  S2R R10, SR_TID.X ;  /* 0x00000000000a7919 */ /* 0x000e620000002100 */
[----:B------:R-:W-:Y:S01]  /*2cac0*/  UMOV UR4, 0xffffffff ;  /* 0xffffffff00047882 */ /* 0x000fe20000000000 */
[----:B-1----:R-:W-:-:S04]  /*2cad0*/  LOP3.LUT R10, R10, 0x1f, RZ, 0xc0, !PT ;  /* 0x0000001f0a0a7812 */ /* 0x002fc800078ec0ff */
[----:B------:R-:W-:Y:S01]  /*2cae0*/  ISETP.NE.AND P0, PT, R10, 0x1f, PT ;  /* 0x0000001f0a00780c */ /* 0x000fe20003f05270 */
[----:B------:R-:W-:-:S12]  /*2caf0*/  BRA.DIV UR4, `(.L_x_1973) ;  /* 0x0000005604447947 */ /* 0x000fd8000b800000 */
[----:B------:R-:W-:Y:S01]  /*2cb00*/  IMAD.IADD R9, R27, 0x1, R10 ;  /* 0x000000011b097824 */ /* 0x000fe200078e020a */
[----:B------:R-:W-:-:S04]  /*2cb10*/  ULDC UR4, c[0x0][0xc3c] ;  /* 0x00030f0000047ab9 */ /* 0x000fc80000000800 */
        /* <DEDUP_REMOVED lines=14> */
[----:B0-----:R0:W-:Y:S02]  /*2cc00*/  SHFL.IDX PT, R6, R24, 0x1, 0x1f ;  /* 0x00201f0018067f89 */ /* 0x0011e400000e0000 */
[----:B0-----:R-:W-:-:S02]  /*2cc10*/  IMAD.MOV.U32 R24, RZ, RZ, RZ ;  /* 0x000000ffff187224 */ /* 0x001fc400078e00ff */
[----:B---3--:R-:W-:Y:S02]  /*2cc20*/  @!P1 IMAD.MOV.U32 R25, RZ, RZ, R7 ;  /* 0x000000ffff199224 */ /* 0x008fe400078e0007 */
        /* <DEDUP_REMOVED lines=19> */
.L_x_2158:
[----:B------:R-:W-:Y:S02]  /*2cd60*/  ULDC UR4, c[0x0][0xc38] ;  /* 0x00030e0000047ab9 */ /* 0x000fe40000000800 */
[----:B------:R-:W-:-:S04]  /*2cd70*/  IMAD.U32 R4, RZ, RZ, UR4 ;  /* 0x00000004ff047e24 */ /* 0x000fc8000f8e00ff */
[----:B-1----:R-:W-:-:S04]  /*2cd80*/  IMAD R5, R14, R4, RZ ;  /* 0x000000040e057224 */ /* 0x002fc800078e02ff */
[----:B------:R-:W-:-:S05]  /*2cd90*/  IMAD.IADD R6, R6, 0x1, R5 ;  /* 0x0000000106067824 */ /* 0x000fca00078e0205 */
[----:B------:R-:W-:-:S13]  /*2cda0*/  ISETP.GT.AND P6, PT, R6, R0, PT ;  /* 0x000000000600720c */ /* 0x000fda0003fc4270 */
[----:B------:R-:W-:Y:S05]  /*2cdb0*/  @P6 BRA `(.L_x_1974) ;  /* 0x0000000000a46947 */ /* 0x000fea0003800000 */
.L_x_1977:
[----:B------:R-:W1:Y:S01]  /*2cdc0*/  LDC R2, c[0x0][0xc3c] ;  /* 0x00030f00ff027b82 */ /* 0x000e620000000800 */
[----:B------:R-:W-:-:S05]  /*2cdd0*/  VIADD R27, R27, 0x1f ;  /* 0x0000001f1b1b7836 */ /* 0x000fca0000000000 */
[----:B-1----:R-:W-:-:S13]  /*2cde0*/  ISETP.GE.AND P6, PT, R27, R2, PT ;  /* 0x000000021b00720c */ /* 0x002fda0003fc6270 */
[----:B------:R-:W-:Y:S05]  /*2cdf0*/  @P6 BRA `(.L_x_1975) ;  /* 0x0000000800bc6947 */ /* 0x000fea0003800000 */
[----:B0-----:R-:W0:Y:S01]  /*2ce00*/  S2R R3, SR_TID.X ;  /* 0x0000000000037919 */ /* 0x001e220000002100 */
[----:B------:R-:W-:Y:S01]  /*2ce10*/  IMAD.MOV.U32 R25, RZ, RZ, RZ ;  /* 0x000000ffff197224 */ /* 0x000fe200078e00ff */
[----:B0-----:R-:W-:-:S05]  /*2ce20*/  LOP3.LUT R3, R3, 0x1f, RZ, 0xc0, !PT ;  /* 0x0000001f03037812 */ /* 0x001fca00078ec0ff */
[----:B------:R-:W-:-:S05]  /*2ce30*/  IMAD.IADD R7, R27, 0x1, R3 ;  /* 0x000000011b077824 */ /* 0x000fca00078e0203 */
[----:B------:R-:W-:-:S13]  /*2ce40*/  ISETP.GE.OR P6, PT, R7, R2, !P0 ;  /* 0x000000020700720c */ /* 0x000fda00047c6670 */
[----:B------:R-:W0:Y:S08]  /*2ce50*/  @!P6 LDC.64 R2, c[0x0][0xc80] ;  /* 0x00032000ff02eb82 */ /* 0x000e300000000a00 */
[----:B------:R-:W1:Y:S01]  /*2ce60*/  @!P6 LDC.64 R4, c[0x0][0xc78] ;  /* 0x00031e00ff04eb82 */ /* 0x000e620000000a00 */
[----:B------:R-:W-:Y:S02]  /*2ce70*/  IMAD.MOV.U32 R8, RZ, RZ, RZ ;  /* 0x000000ffff087224 */ /* 0x000fe400078e00ff */
[----:B0-----:R-:W-:-:S05]  /*2ce80*/  @!P6 IMAD.WIDE R2, R7, 0x4, R2 ;  /* 0x000000040702e825 */ /* 0x001fca00078e0202 */
[----:B------:R1:W2:Y:S02]  /*2ce90*/  @!P6 LDG.E R25, desc[UR60][R2.64] ;  /* 0x0000003c0219e981 */ /* 0x0002a4000c1e1900 */
[----:B-1----:R-:W-:-:S05]  /*2cea0*/  @!P6 IMAD.WIDE R2, R7, 0x4, R4 ;  /* 0x000000040702e825 */ /* 0x002fca00078e0204 */
        /* <DEDUP_REMOVED lines=20> */
.L_x_2166:
[----:B------:R-:W-:Y:S02]  /*2cff0*/  ULDC UR4, c[0x0][0xc38] ;  /* 0x00030e0000047ab9 */ /* 0x000fe40000000800 */
[----:B------:R-:W-:-:S04]  /*2d000*/  IMAD.U32 R4, RZ, RZ, UR4 ;  /* 0x00000004ff047e24 */ /* 0x000fc8000f8e00ff */
[----:B-1----:R-:W-:-:S04]  /*2d010*/  IMAD R5, R14, R4, RZ ;  /* 0x000000040e057224 */ /* 0x002fc800078e02ff */
[----:B------:R-:W-:-:S05]  /*2d020*/  IMAD.IADD R6, R5, 0x1, R6 ;  /* 0x0000000105067824 */ /* 0x000fca00078e0206 */
[----:B------:R-:W-:-:S13]  /*2d030*/  ISETP.GT.AND P6, PT, R6, R0, PT ;  /* 0x000000000600720c */ /* 0x000fda0003fc4270 */
[----:B------:R-:W-:Y:S05]  /*2d040*/  @!P6 BRA `(.L_x_1977) ;  /* 0xfffffffc005ce947 */ /* 0x000fea000383ffff */
.L_x_1974:
        /* <DEDUP_REMOVED lines=10> */
.L_x_2171:
[----:B------:R-:W-:-:S13]  /*2d0f0*/  ISETP.NE.AND P0, PT, R2, RZ, PT ;  /* 0x000000ff0200720c */ /* 0x000fda0003f05270 */
[----:B------:R-:W-:Y:S05]  /*2d100*/  @!P0 BRA `(.L_x_1979) ;  /* 0x0000000000108947 */ /* 0x000fea0003800000 */
[----:B------:R-:W-:Y:S01]  /*2d110*/  UMOV UR4, 0xffffffff ;  /* 0xffffffff00047882 */ /* 0x000fe20000000000 */
[----:B-1----:R-:W-:Y:S02]  /*2d120*/  VIADD R12, R12, 0xffffffff ;  /* 0xffffffff0c0c7836 */ /* 0x002fe40000000000 */
[----:B------:R-:W-:Y:S05]  /*2d130*/  BRA.DIV UR4, `(.L_x_1980) ;  /* 0x0000005a04007947 */ /* 0x000fea000b800000 */
[----:B------:R4:W1:Y:S02]  /*2d140*/  SHFL.IDX PT, R24, R3, R12, 0x1f ;  /* 0x00001f0c03187589 */ /* 0x00086400000e0000 */
.L_x_1979:
[----:B---3--:R-:W-:Y:S01]  /*2d150*/  ISETP.NE.AND P0, PT, R8, 0x1, PT ;  /* 0x000000010800780c */ /* 0x008fe20003f05270 */
[----:B-1----:R-:W-:-:S04]  /*2d160*/  IMAD R24, R24, R4, R5 ;  /* 0x0000000418187224 */ /* 0x002fc800078e0205 */
[----:B------:R-:W-:-:S08]  /*2d170*/  IMAD.IADD R0, R0, 0x1, -R24 ;  /* 0x0000000100007824 */ /* 0x000fd000078e0a18 */
[----:B------:R-:W-:Y:S05]  /*2d180*/  @!P0 BRA `(.L_x_1981) ;  /* 0x0000000000dc8947 */ /* 0x000fea0003800000 */
[----:B--2---:R-:W-:Y:S02]  /*2d190*/  IABS R4, R25 ;  /* 0x0000001900047213 */ /* 0x004fe40000000000 */
[----:B------:R-:W-:Y:S02]  /*2d1a0*/  IABS R5, R8 ;  /* 0x0000000800057213 */ /* 0x000fe40000000000 */
[----:B------:R-:W1:Y:S08]  /*2d1b0*/  I2F.RP R6, R4 ;  /* 0x0000000400067306 */ /* 0x000e700000209400 */
[----:B------:R-:W2:Y:S08]  /*2d1c0*/  I2F.RP R9, R5 ;  /* 0x0000000500097306 */ /* 0x000eb00000209400 */
[----:B-1----:R-:W1:Y:S08]  /*2d1d0*/  MUFU.RCP R6, R6 ;  /* 0x0000000600067308 */ /* 0x002e700000001000 */
[----:B--2---:R-:W-:Y:S01]  /*2d1e0*/  MUFU.RCP R9, R9 ;  /* 0x0000000900097308 */ /* 0x004fe20000001000 */
[----:B-1----:R-:W-:-:S07]  /*2d1f0*/  VIADD R2, R6, 0xffffffe ;  /* 0x0ffffffe06027836 */ /* 0x002fce0000000000 */
[----:B0---4-:R0:W1:Y:S02]  /*2d200*/  F2I.FTZ.U32.TRUNC.NTZ R3, R2 ;  /* 0x0000000200037305 */ /* 0x011064000021f000 */
[----:B0-----:R-:W-:Y:S02]  /*2d210*/  IMAD.MOV.U32 R2, RZ, RZ, RZ ;  /* 0x000000ffff027224 */ /* 0x001fe400078e00ff */
[----:B-1----:R-:W-:-:S04]  /*2d220*/  IMAD.MOV R7, RZ, RZ, -R3 ;  /* 0x000000ffff077224 */ /* 0x002fc800078e0a03 */
[----:B------:R-:W-:-:S04]  /*2d230*/  IMAD R7, R7, R4, RZ ;  /* 0x0000000407077224 */ /* 0x000fc800078e02ff */
[----:B------:R-:W-:Y:S01]  /*2d240*/  IMAD.HI.U32 R3, R3, R7, R2 ;  /* 0x0000000703037227 */ /* 0x000fe200078e0002 */
[----:B------:R-:W-:Y:S02]  /*2d250*/  IABS R7, R0 ;  /* 0x0000000000077213 */ /* 0x000fe40000000000 */
[----:B------:R-:W-:-:S03]  /*2d260*/  IABS R2, R25 ;  /* 0x0000001900027213 */ /* 0x000fc60000000000 */
[----:B------:R-:W-:-:S04]  /*2d270*/  IMAD.HI.U32 R6, R3, R7, RZ ;  /* 0x0000000703067227 */ /* 0x000fc800078e00ff */
[----:B------:R-:W-:Y:S02]  /*2d280*/  IMAD.MOV R2, RZ, RZ, -R2 ;  /* 0x000000ffff027224 */ /* 0x000fe400078e0a02 */
        /* <DEDUP_REMOVED lines=39> */
.L_x_1981:
        /* <DEDUP_REMOVED lines=37> */
[----:B0-----:R-:W-:-:S06]  /*2d750*/  VIADD R3, R8, 0xffffffe ;  /* 0x0ffffffe08037836 */ /* 0x001fcc0000000000 */
[----:B------:R-:W0:Y:S02]  /*2d760*/  F2I.FTZ.U32.TRUNC.NTZ R3, R3 ;  /* 0x0000000300037305 */ /* 0x000e24000021f000 */
[----:B0-----:R-:W-:-:S04]  /*2d770*/  IMAD.MOV R0, RZ, RZ, -R3 ;  /* 0x000000ffff007224 */ /* 0x001fc800078e0a03 */
[----:B------:R-:W-:Y:S01]  /*2d780*/  IMAD R9, R0, R7, RZ ;  /* 0x0000000700097224 */ /* 0x000fe200078e02ff */
[----:B------:R-:W-:-:S03]  /*2d790*/  IABS R0, R4 ;  /* 0x0000000400007213 */ /* 0x000fc60000000000 */
        /* <DEDUP_REMOVED lines=10> */
[----:B------:R-:W-:Y:S02]  /*2d840*/  LOP3.LUT R0, R5, R4, RZ, 0x3c, !PT ;  /* 0x0000000405007212 */ /* 0x000fe400078e3cff */
[----:B------:R-:W-:Y:S02]  /*2d850*/  IADD3 R5, R6, 0x1000000, R5 ;  /* 0x0100000006057810 */ /* 0x000fe40007ffe005 */
[----:B------:R-:W-:-:S07]  /*2d860*/  ISETP.GE.AND P2, PT, R0, RZ, PT ;  /* 0x000000ff0000720c */ /* 0x000fce0003f46270 */
[----:B------:R-:W-:-:S06]  /*2d870*/  @P0 VIADD R2, R2, 0x1 ;  /* 0x0000000102020836 */ /* 0x000fcc0000000000 */
[----:B------:R-:W-:Y:S01]  /*2d880*/  @!P2 IMAD.MOV R2, RZ, RZ, -R2 ;  /* 0x000000ffff02a224 */ /* 0x000fe200078e0a02 */
[----:B------:R-:W-:Y:S01]  /*2d890*/  @!P1 LOP3.LUT R2, RZ, R4, RZ, 0x33, !PT ;  /* 0x00000004ff029212 */ /* 0x000fe200078e33ff */
[----:B------:R-:W-:-:S04]  /*2d8a0*/  IMAD.MOV R4, RZ, RZ, -R4 ;  /* 0x000000ffff047224 */ /* 0x000fc800078e0a04 */
[----:B------:R-:W-:-:S07]  /*2d8b0*/  IMAD R26, R2, R4, R5 ;  /* 0x00000004021a7224 */ /* 0x000fce00078e0205 */
.L_x_1982:
[----:B------:R-:W-:-:S05]  /*2d8c0*/  LOP3.LUT R2, RZ, R2, RZ, 0x33, !PT ;  /* 0x00000002ff027212 */ /* 0x000fca00078e33ff */
[----:B------:R-:W-:Y:S01]  /*2d8d0*/  IMAD.IADD R25, R25, 0x1, R2 ;  /* 0x0000000119197824 */ /* 0x000fe200078e0202 */
[----:B------:R-:W-:Y:S06]  /*2d8e0*/  BRA `(.L_x_1983) ;  /* 0x00000000001c7947 */ /* 0x000fec0003800000 */
.L_x_1975:
[----:B------:R-:W-:Y:S01]  /*2d8f0*/  UMOV UR4, URZ ;  /* 0x0000003f00047c82 */ /* 0x000fe20008000000 */
[----:B------:R-:W-:Y:S01]  /*2d900*/  UMOV UR5, URZ ;  /* 0x0000003f00057c82 */ /* 0x000fe20008000000 */
[----:B------:R-:W-:Y:S01]  /*2d910*/  ULDC UR6, c[0x0][0xc3c] ;  /* 0x00030f0000067ab9 */ /* 0x000fe20000000800 */
[----:B------:R-:W-:Y:S02]  /*2d920*/  IMAD.MOV.U32 R24, RZ, RZ, R0 ;  /* 0x000000ffff187224 */ /* 0x000fe400078e0000 */
[----:B------:R-:W-:Y:S02]  /*2d930*/  IMAD.U32 R25, RZ, RZ, UR4 ;  /* 0x00000004ff197e24 */ /* 0x000fe4000f8e00ff */
[----:B------:R-:W-:Y:S02]  /*2d940*/  IMAD.U32 R26, RZ, RZ, UR5 ;  /* 0x00000005ff1a7e24 */ /* 0x000fe4000f8e00ff */
[----:B------:R-:W-:-:S07]  /*2d950*/  IMAD.U32 R27, RZ, RZ, UR6 ;  /* 0x00000006ff1b7e24 */ /* 0x000fce000f8e00ff */
.L_x_1983:
[----:B------:R-:W1:Y:S01]  /*2d960*/  S2R R0, SR_TID.X ;  /* 0x0000000000007919 */ /* 0x000e620000002100 */
[----:B------:R-:W-:Y:S05]  /*2d970*/  WARPSYNC.ALL ;  /* 0x0000000000007948 */ /* 0x000fea0003800000 */
[----:B------:R-:W-:Y:S01]  /*2d980*/  BAR.SYNC.DEFER_BLOCKING 0x4, 0x180 ;  /* 0x0106000000007b1d */ /* 0x000fe20000010000 */
[----:B-1----:R-:W-:-:S04]  /*2d990*/  LOP3.LUT R0, R0, 0x1f, RZ, 0xc0, !PT ;  /* 0x0000001f00007812 */ /* 0x002fc800078ec0ff */
[----:B------:R-:W-:-:S13]  /*2d9a0*/  ISETP.NE.AND P0, PT, R0, RZ, PT ;  /* 0x000000ff0000720c */ /* 0x000fda0003f05270 */
[----:B0-----:R-:W0:Y:S01]  /*2d9b0*/  @!P0 S2R R3, SR_CgaCtaId ;  /* 0x0000000000038919 */ /* 0x001e220000008800 */
[----:B------:R-:W-:-:S04]  /*2d9c0*/  @!P0 MOV R0, 0x400 ;  /* 0x0000040000008802 */ /* 0x000fc80000000f00 */
[----:B0-----:R-:W-:-:S05]  /*2d9d0*/  @!P0 LEA R17, R3, R0, 0x18 ;  /* 0x0000000003118211 */ /* 0x001fca00078ec0ff */
[----:B------:R3:W-:Y:S01]  /*2d9e0*/  @!P0 STS.128 [R17+0x308d0], R24 ;  /* 0x0308d01811008388 */ /* 0x0007e20000000c00 */
[----:B------:R-:W-:Y:S06]  /*2d9f0*/  BAR.ARV 0x5, 0x180 ;  /* 0x0146000000007b1d */ /* 0x000fec0000002000 */
.L_x_1972:
[----:B------:R-:W-:Y:S02]  /*2da00*/  ULDC UR4, c[0x0][0xc3c] ;  /* 0x00030f0000047ab9 */ /* 0x000fe40000000800 */
[----:B--2---:R-:W-:-:S13]  /*2da10*/  ISETP.GE.AND P0, PT, R27, UR4, PT ;  /* 0x000000041b007c0c */ /* 0x004fda000bf06270 */
[----:B------:R-:W-:Y:S05]  /*2da20*/  @!P0 BRA `(.L_x_1984) ;  /* 0xffffff8c00fc8947 */ /* 0x000fea000383ffff */
[----:B------:R-:W-:Y:S05]  /*2da30*/  BSYNC B8 ;  /* 0x0000000000087941 */ /* 0x000fea0003800000 */
.L_x_1857:
[----:B------:R-:W2:Y:S01]  /*2da40*/  LDL.LU R0, [R1+0x2c] ;  /* 0x00002c0001007983 */ /* 0x000ea20000300800 */
[----:B------:R-:W-:Y:S01]  /*2da50*/  BSSY B0, `(.L_x_1985) ;  /* 0x000000b000007945 */ /* 0x000fe20003800000 */
[----:B------:R-:W4:Y:S01]  /*2da60*/  S2R R5, SR_CgaCtaId ;  /* 0x0000000000057919 */ /* 0x000f220000008800 */
[----:B--2---:R-:W-:-:S05]  /*2da70*/  VIADD R0, R0, 0x1 ;  /* 0x0000000100007836 */ /* 0x004fca0000000000 */
        /* <DEDUP_REMOVED lines=8> */
.L_x_2174:
[----:B------:R-:W-:Y:S05]  /*2db00*/  BSYNC B0 ;  /* 0x0000000000007941 */ /* 0x000fea0003800000 */
.L_x_1985:
[----:B------:R-:W-:-:S03]  /*2db10*/  UMOV UR4, 0xffffffff ;  /* 0xffffffff00047882 */ /* 0x000fc60000000000 */
[----:B------:R-:W-:Y:S05]  /*2db20*/  BRA.DIV UR4, `(.L_x_1987) ;  /* 0x0000004e04c07947 */ /* 0x000fea000b800000 */
[----:B-1----:R-:W1:Y:S02]  /*2db30*/  S2R R0, SR_TID.X ;  /* 0x0000000000007919 */ /* 0x002e640000002100 */
[----:B-1----:R-:W-:-:S04]  /*2db40*/  SHF.R.U32.HI R0, RZ, 0x5, R0 ;  /* 0x00000005ff007819 */ /* 0x002fc80000011600 */
[----:B------:R-:W-:-:S05]  /*2db50*/  LOP3.LUT R0, R0, 0x3, RZ, 0xc0, !PT ;  /* 0x0000000300007812 */ /* 0x000fca00078ec0ff */
[----:B------:R1:W2:Y:S02]  /*2db60*/  SHFL.IDX PT, R14, R0, RZ, 0x1f ;  /* 0x00001fff000e7589 */ /* 0x0002a400000e0000 */
.L_x_2177:
[----:B--2---:R-:W-:-:S13]  /*2db70*/  ISETP.NE.AND P0, PT, R14, RZ, PT ;  /* 0x000000ff0e00720c */ /* 0x004fda0003f05270 */
[----:B------:R-:W-:Y:S05]  /*2db80*/  @P0 BRA `(.L_x_1537) ;  /* 0x0000000000900947 */ /* 0x000fea0003800000 */
[----:B------:R-:W-:-:S03]  /*2db90*/  UMOV UR4, 0xffffffff ;  /* 0xffffffff00047882 */ /* 0x000fc60000000000 */
[----:B------:R-:W-:Y:S05]  /*2dba0*/  BRA.DIV UR4, `(.L_x_1988) ;  /* 0x0000004e04d47947 */ /* 0x000fea000b800000 */
[----:B------:R-:W-:-:S13]  /*2dbb0*/  ELECT P6, URZ, PT ;  /* 0x00000000003f782f */ /* 0x000fda00038c0000 */
.L_x_2180:
        /* <DEDUP_REMOVED lines=8> */
.L_x_1989:
[C---:B------:R-:W-:Y:S01]  /*2dc40*/  IMAD R3, R22.reuse, 0x8, R5 ;  /* 0x0000000816037824 */ /* 0x040fe200078e0205 */
[----:B------:R-:W-:Y:S01]  /*2dc50*/  SHF.L.U32 R2, R29, 0x1f, RZ ;  /* 0x0000001f1d027819 */ /* 0x000fe200000006ff */
[----:B------:R-:W-:-:S03]  /*2dc60*/  VIADD R22, R22, 0x1 ;  /* 0x0000000116167836 */ /* 0x000fc60000000000 */
[----:B------:R-:W1:Y:S02]  /*2dc70*/  SYNCS.PHASECHK.TRANS64.TRYWAIT P1, [R3+URZ+0x30840], R2 ;  /* 0x03084002030075a7 */ /* 0x000e64000802017f */
[----:B------:R-:W-:-:S04]  /*2dc80*/  ISETP.NE.AND P2, PT, R22, 0x2, PT ;  /* 0x000000021600780c */ /* 0x000fc80003f45270 */
[----:B------:R-:W-:Y:S01]  /*2dc90*/  SEL R0, RZ, 0x1, P2 ;  /* 0x00000001ff007807 */ /* 0x000fe20001000000 */
[----:B-1----:R-:W-:Y:S08]  /*2dca0*/  @!P1 BRA `(.L_x_1990) ;  /* 0x0000004c00b49947 */ /* 0x002ff00003800000 */
.L_x_2181:
[----:B------:R-:W-:Y:S02]  /*2dcb0*/  SEL R22, R22, RZ, P2 ;  /* 0x000000ff16167207 */ /* 0x000fe40001000000 */
[----:B------:R-:W-:Y:S01]  /*2dcc0*/  LOP3.LUT R0, R29, R0, RZ, 0x3c, !PT ;  /* 0x000000001d007212 */ /* 0x000fe200078e3cff */
[----:B------:R-:W-:Y:S06]  /*2dcd0*/  @!P0 BRA `(.L_x_1991) ;  /* 0x0000000000048947 */ /* 0x000fec0003800000 */
[----:B------:R-:W-:Y:S01]  /*2dce0*/  BPT.TRAP 0x1 ;  /* 0x000000040000795c */ /* 0x000fe20000300000 */
.L_x_1991:
[----:B------:R-:W-:Y:S01]  /*2dcf0*/  IMAD R5, R22, 0x8, R5 ;  /* 0x0000000816057824 */ /* 0x000fe200078e0205 */
[----:B------:R-:W-:-:S04]  /*2dd00*/  SHF.L.U32 R0, R0, 0x1f, RZ ;  /* 0x0000001f00007819 */ /* 0x000fc800000006ff */
[----:B------:R-:W2:Y:S02]  /*2dd10*/  SYNCS.PHASECHK.TRANS64.TRYWAIT P1, [R5+URZ+0x30840], R0 ;  /* 0x03084000050075a7 */ /* 0x000ea4000802017f */
[----:B--2---:R-:W-:Y:S05]  /*2dd20*/  @!P1 BRA `(.L_x_1992) ;  /* 0x0000004c00a89947 */ /* 0x004fea0003800000 */
.L_x_2182:
[----:B------:R-:W-:Y:S05]  /*2dd30*/  @!P0 BRA `(.L_x_1993) ;  /* 0x0000000000048947 */ /* 0x000fea0003800000 */
[----:B------:R-:W-:Y:S01]  /*2dd40*/  BPT.TRAP 0x1 ;  /* 0x000000040000795c */ /* 0x000fe20000300000 */
.L_x_1993:
[----:B------:R-:W4:Y:S02]  /*2dd50*/  SYNCS.PHASECHK.TRANS64.TRYWAIT P1, [R3+URZ+0x30860], R2 ;  /* 0x03086002030075a7 */ /* 0x000f24000802017f */
[----:B----4-:R-:W-:Y:S05]  /*2dd60*/  @!P1 BRA `(.L_x_1994) ;  /* 0x0000004c00ac9947 */ /* 0x010fea0003800000 */
.L_x_2183:
[----:B------:R-:W-:Y:S05]  /*2dd70*/  @!P0 BRA `(.L_x_1995) ;  /* 0x0000000000048947 */ /* 0x000fea0003800000 */
[----:B------:R-:W-:Y:S01]  /*2dd80*/  BPT.TRAP 0x1 ;  /* 0x000000040000795c */ /* 0x000fe20000300000 */
.L_x_1995:
[----:B------:R0:W0:Y:S02]  /*2dd90*/  SYNCS.PHASECHK.TRANS64.TRYWAIT P0, [R5+URZ+0x30860], R0 ;  /* 0x03086000050075a7 */ /* 0x000024000800017f */
[----:B0-----:R-:W-:Y:S05]  /*2dda0*/  @!P0 NANOSLEEP.SYNCS 0x989680 ;  /* 0x009896800000895d */ /* 0x001fea0003900000 */
[----:B------:R-:W0:Y:S02]  /*2ddb0*/  @!P0 SYNCS.PHASECHK.TRANS64 P0, [R5+URZ+0x30860], R0 ;  /* 0x03086000050085a7 */ /* 0x000e24000800007f */
[----:B0-----:R-:W-:Y:S05]  /*2ddc0*/  @!P0 BRA `(.L_x_1995) ;  /* 0xfffffffc00f08947 */ /* 0x001fea000383ffff */
.L_x_1537:
[----:B------:R-:W-:Y:S05]  /*2ddd0*/  BSYNC B9 ;  /* 0x0000000000097941 */ /* 0x000fea0003800000 */
.L_x_1534:
[----:B------:R-:W-:Y:S05]  /*2dde0*/  EXIT ;  /* 0x000000000000794d */ /* 0x000fea0003800000 */
.L_x_1565:
[----:B0-----:R0:W1:Y:S02]  /*2ddf0*/  SYNCS.PHASECHK.TRANS64.TRYWAIT P6, [R88+URZ+0x30890], R100 ;  /* 0x03089064580075a7 */ /* 0x00106400080c017f */
[----:B-1----:R-:W-:Y:S05]  /*2de00*/  @!P6 NANOSLEEP.SYNCS 0x989680 ;  /* 0x009896800000e95d */ /* 0x002fea0003900000 */
[----:B------:R-:W1:Y:S02]  /*2de10*/  @!P6 SYNCS.PHASECHK.TRANS64 P6, [R88+URZ+0x30890], R100 ;  /* 0x030890645800e5a7 */ /* 0x000e6400080c007f */
[----:B-1----:R-:W-:Y:S05]  /*2de20*/  @!P6 BRA `(.L_x_1565) ;  /* 0xfffffffc00f0e947 */ /* 0x002fea000383ffff */
[----:B------:R-:W-:Y:S05]  /*2de30*/  BRA `(.L_x_1996) ;  /* 0xfffffd5c00e07947 */ /* 0x000fea000383ffff */
.L_x_1566:
        /* <DEDUP_REMOVED lines=8> */
.L_x_1998:
[----:B------:R-:W-:Y:S05]  /*2dec0*/  BSYNC B1 ;  /* 0x0000000000017941 */ /* 0x000fea0003800000 */
.L_x_1997:
        /* <DEDUP_REMOVED lines=8> */
.L_x_1999:
[----:B------:R-:W-:Y:S01]  /*2df50*/  IMAD.MOV.U32 R11, RZ, RZ, R14 ;  /* 0x000000ffff0b7224 */ /* 0x000fe200078e000e */
[----:B------:R-:W-:Y:S06]  /*2df60*/  BRA `(.L_x_2000) ;  /* 0xfffffd5c00a87947 */ /* 0x000fec000383ffff */
.L_x_1583:
        /* <DEDUP_REMOVED lines=8> */
.L_x_2002:
[----:B------:R-:W-:Y:S05]  /*2dff0*/  BSYNC B1 ;  /* 0x0000000000017941 */ /* 0x000fea0003800000 */
.L_x_2001:
        /* <DEDUP_REMOVED lines=8> */
.L_x_2003:
[----:B------:R-:W-:Y:S01]  /*2e080*/  IMAD.MOV.U32 R104, RZ, RZ, R14 ;  /* 0x000000ffff687224 */ /* 0x000fe200078e000e */
[----:B------:R-:W-:Y:S06]  /*2e090*/  BRA `(.L_x_2004) ;  /* 0xfffffd6c000c7947 */ /* 0x000fec000383ffff */
.L_x_1605:
[----:B0-----:R0:W1:Y:S02]  /*2e0a0*/  SYNCS.PHASECHK.TRANS64.TRYWAIT P6, [R88+URZ+0x30890], R100 ;  /* 0x03089064580075a7 */ /* 0x00106400080c017f */
[----:B-1----:R-:W-:Y:S05]  /*2e0b0*/  @!P6 NANOSLEEP.SYNCS 0x989680 ;  /* 0x009896800000e95d */ /* 0x002fea0003900000 */
[----:B------:R-:W1:Y:S02]  /*2e0c0*/  @!P6 SYNCS.PHASECHK.TRANS64 P6, [R88+URZ+0x30890], R100 ;  /* 0x030890645800e5a7 */ /* 0x000e6400080c007f */
[----:B-1----:R-:W-:Y:S05]  /*2e0d0*/  @!P6 BRA `(.L_x_1605) ;  /* 0xfffffffc00f0e947 */ /* 0x002fea000383ffff */
[----:B------:R-:W-:Y:S05]  /*2e0e0*/  BRA `(.L_x_2005) ;  /* 0xfffffd8000c07947 */ /* 0x000fea000383ffff */
.L_x_1606:
        /* <DEDUP_REMOVED lines=8> */
.L_x_2007:
[----:B------:R-:W-:Y:S05]  /*2e170*/  BSYNC B1 ;  /* 0x0000000000017941 */ /* 0x000fea0003800000 */
.L_x_2006:
        /* <DEDUP_REMOVED lines=8> */
.L_x_2008:
[----:B------:R-:W-:Y:S01]  /*2e200*/  IMAD.MOV.U32 R11, RZ, RZ, R14 ;  /* 0x000000ffff0b7224 */ /* 0x000fe200078e000e */
[----:B------:R-:W-:Y:S06]  /*2e210*/  BRA `(.L_x_2009) ;  /* 0xfffffd80008c7947 */ /* 0x000fec000383ffff */
.L_x_1615:
        /* <DEDUP_REMOVED lines=8> */
.L_x_2011:
[----:B------:R-:W-:Y:S05]  /*2e2a0*/  BSYNC B1 ;  /* 0x0000000000017941 */ /* 0x000fea0003800000 */
.L_x_2010:
        /* <DEDUP_REMOVED lines=8> */
.L_x_2012:
[----:B------:R-:W-:Y:S01]  /*2e330*/  IMAD.MOV.U32 R104, RZ, RZ, R14 ;  /* 0x000000ffff687224 */ /* 0x000fe200078e000e */
[----:B------:R-:W-:Y:S06]  /*2e340*/  BRA `(.L_x_2013) ;  /* 0xfffffd90005c7947 */ /* 0x000fec000383ffff */
.L_x_1624:
[----:B0-----:R0:W1:Y:S02]  /*2e350*/  SYNCS.PHASECHK.TRANS64.TRYWAIT P0, [R88+URZ+0x30890], R100 ;  /* 0x03089064580075a7 */ /* 0x001064000800017f */
[----:B-1----:R-:W-:Y:S05]  /*2e360*/  @!P0 NANOSLEEP.SYNCS 0x989680 ;  /* 0x009896800000895d */ /* 0x002fea0003900000 */
[----:B------:R-:W1:Y:S02]  /*2e370*/  @!P0 SYNCS.PHASECHK.TRANS64 P0, [R88+URZ+0x30890], R100 ;  /* 0x03089064580085a7 */ /* 0x000e64000800007f */
[----:B-1----:R-:W-:Y:S05]  /*2e380*/  @!P0 BRA `(.L_x_1624) ;  /* 0xfffffffc00f08947 */ /* 0x002fea000383ffff */
[----:B------:R-:W-:Y:S05]  /*2e390*/  BRA `(.L_x_2014) ;  /* 0xfffffda000847947 */ /* 0x000fea000383ffff */
.L_x_1625:
        /* <DEDUP_REMOVED lines=8> */
.L_x_2016:
[----:B------:R-:W-:Y:S05]  /*2e420*/  BSYNC B1 ;  /* 0x0000000000017941 */ /* 0x000fea0003800000 */
.L_x_2015:
        /* <DEDUP_REMOVED lines=8> */
.L_x_2017:
[----:B------:R-:W-:Y:S01]  /*2e4b0*/  IMAD.MOV.U32 R39, RZ, RZ, R14 ;  /* 0x000000ffff277224 */ /* 0x000fe200078e000e */
[----:B------:R-:W-:Y:S06]  /*2e4c0*/  BRA `(.L_x_2018) ;  /* 0xfffffda000a47947 */ /* 0x000fec000383ffff */
.L_x_1628:
[----:B------:R-:W-:Y:S01]  /*2e4d0*/  BSSY B1, `(.L_x_2019) ;  /* 0x0000008000017945 */ /* 0x000fe20003800000 */
[----:B----4-:R-:W-:Y:S02]  /*2e4e0*/  IMAD.MOV.U32 R13, RZ, RZ, R41 ;  /* 0x000000ffff0d7224 */ /* 0x010fe400078e0029 */
[----:B------:R-:W-:Y:S02]  /*2e4f0*/  IMAD.MOV.U32 R12, RZ, RZ, 0x1 ;  /* 0x00000001ff0c7424 */ /* 0x000fe400078e00ff */
[----:B------:R-:W-:Y:S02]  /*2e500*/  IMAD.MOV.U32 R11, RZ, RZ, 0x181f ;  /* 0x0000181fff0b7424 */ /* 0x000fe400078e00ff */
[----:B------:R-:W-:-:S07]  /*2e510*/  IMAD.MOV.U32 R15, RZ, RZ, -0x1 ;  /* 0xffffffffff0f7424 */ /* 0x000fce00078e00ff */
[----:B0123--:R-:W-:Y:S05]  /*2e520*/  WARPSYNC.COLLECTIVE R15, `(.L_x_2020) ;  /* 0x000000000f087348 */ /* 0x00ffea0003c00000 */
[----:B------:R4:W0:Y:S02]  /*2e530*/  SHFL.IDX P6, R14, R13, R12, R11 ;  /* 0x0000000c0d0e7389 */ /* 0x00082400000c000b */
[----:B01234-:R-:W-:Y:S01]  /*2e540*/  ENDCOLLECTIVE ;  /* 0x000000000000791b */ /* 0x01ffe20003800000 */
.L_x_2020:
[----:B------:R-:W-:Y:S05]  /*2e550*/  BSYNC B1 ;  /* 0x0000000000017941 */ /* 0x000fea0003800000 */
.L_x_2019:
        /* <DEDUP_REMOVED lines=8> */
.L_x_2021:
[----:B------:R-:W-:Y:S01]  /*2e5e0*/  IMAD.MOV.U32 R39, RZ, RZ, R14 ;  /* 0x000000ffff277224 */ /* 0x000fe200078e000e */
[----:B------:R-:W-:Y:S06]  /*2e5f0*/  BRA `(.L_x_2022) ;  /* 0xfffffda000cc7947 */ /* 0x000fec000383ffff */
.L_x_1632:
[----:B------:R0:W0:Y:S02]  /*2e600*/  SYNCS.PHASECHK.TRANS64.TRYWAIT P4, [R88+URZ+0x308b0], R100 ;  /* 0x0308b064580075a7 */ /* 0x000024000808017f */
[----:B0-----:R-:W-:Y:S05]  /*2e610*/  @!P4 NANOSLEEP.SYNCS 0x989680 ;  /* 0x009896800000c95d */ /* 0x001fea0003900000 */
[----:B------:R-:W0:Y:S02]  /*2e620*/  @!P4 SYNCS.PHASECHK.TRANS64 P4, [R88+URZ+0x308b0], R100 ;  /* 0x0308b0645800c5a7 */ /* 0x000e24000808007f */
[----:B0-----:R-:W-:Y:S05]  /*2e630*/  @!P4 BRA `(.L_x_1632) ;  /* 0xfffffffc00f0c947 */ /* 0x001fea000383ffff */
[----:B------:R-:W-:Y:S05]  /*2e640*/  BRA `(.L_x_2023) ;  /* 0xfffffda400707947 */ /* 0x000fea000383ffff */
.L_x_1662:
        /* <DEDUP_REMOVED lines=8> */
.L_x_2025:
[----:B------:R-:W-:Y:S05]  /*2e6d0*/  BSYNC B1 ;  /* 0x0000000000017941 */ /* 0x000fea0003800000 */
.L_x_2024:
        /* <DEDUP_REMOVED lines=8> */
.L_x_2026:
[----:B------:R-:W-:Y:S02]  /*2e760*/  IMAD.MOV.U32 R13, RZ, RZ, R33 ;  /* 0x000000ffff0d7224 */ /* 0x000fe400078e0021 */
[----:B------:R-:W-:-:S07]  /*2e770*/  IMAD.MOV.U32 R8, RZ, RZ, R14 ;  /* 0x000000ffff087224 */ /* 0x000fce00078e000e */
[----:B------:R-:W-:Y:S05]  /*2e780*/  WARPSYNC.COLLECTIVE R15, `(.L_x_2027) ;  /* 0x000000000f087348 */ /* 0x000fea0003c00000 */
[----:B------:R0:W1:Y:S02]  /*2e790*/  SHFL.IDX P6, R14, R13, R12, R11 ;  /* 0x0000000c0d0e7389 */ /* 0x00006400000c000b */
[----:B01----:R-:W-:Y:S01]  /*2e7a0*/  ENDCOLLECTIVE ;  /* 0x000000000000791b */ /* 0x003fe20003800000 */
.L_x_2027:
[----:B------:R-:W-:Y:S02]  /*2e7b0*/  IMAD.MOV.U32 R13, RZ, RZ, R31 ;  /* 0x000000ffff0d7224 */ /* 0x000fe400078e001f */
[----:B------:R-:W-:-:S07]  /*2e7c0*/  IMAD.MOV.U32 R26, RZ, RZ, R14 ;  /* 0x000000ffff1a7224 */ /* 0x000fce00078e000e */
[----:B------:R-:W-:Y:S05]  /*2e7d0*/  WARPSYNC.COLLECTIVE R15, `(.L_x_2028) ;  /* 0x000000000f087348 */ /* 0x000fea0003c00000 */
[----:B------:R0:W1:Y:S02]  /*2e7e0*/  SHFL.IDX P6, R14, R13, R12, R11 ;  /* 0x0000000c0d0e7389 */ /* 0x00006400000c000b */
[----:B01----:R-:W-:Y:S01]  /*2e7f0*/  ENDCOLLECTIVE ;  /* 0x000000000000791b */ /* 0x003fe20003800000 */
.L_x_2028:
[----:B------:R-:W-:Y:S01]  /*2e800*/  IMAD.MOV.U32 R5, RZ, RZ, R14 ;  /* 0x000000ffff057224 */ /* 0x000fe200078e000e */
[----:B------:R-:W-:Y:S06]  /*2e810*/  BRA `(.L_x_2029) ;  /* 0xfffffdbc00387947 */ /* 0x000fec000383ffff */
.L_x_1665:
[----:B------:R-:W-:Y:S01]  /*2e820*/  BSSY B1, `(.L_x_2030) ;  /* 0x0000008000017945 */ /* 0x000fe20003800000 */
[----:B------:R-:W-:Y:S02]  /*2e830*/  IMAD.MOV.U32 R13, RZ, RZ, R32 ;  /* 0x000000ffff0d7224 */ /* 0x000fe400078e0020 */
[----:B------:R-:W-:Y:S02]  /*2e840*/  IMAD.MOV.U32 R12, RZ, RZ, 0x1 ;  /* 0x00000001ff0c7424 */ /* 0x000fe400078e00ff */
[----:B------:R-:W-:Y:S02]  /*2e850*/  IMAD.MOV.U32 R11, RZ, RZ, 0x181f ;  /* 0x0000181fff0b7424 */ /* 0x000fe400078e00ff */
[----:B------:R-:W-:-:S07]  /*2e860*/  IMAD.MOV.U32 R15, RZ, RZ, -0x1 ;  /* 0xffffffffff0f7424 */ /* 0x000fce00078e00ff */
[----:B0-23--:R-:W-:Y:S05]  /*2e870*/  WARPSYNC.COLLECTIVE R15, `(.L_x_2031) ;  /* 0x000000000f087348 */ /* 0x00dfea0003c00000 */
[----:B------:R1:W4:Y:S02]  /*2e880*/  SHFL.IDX P6, R14, R13, R12, R11 ;  /* 0x0000000c0d0e7389 */ /* 0x00032400000c000b */
[----:B01234-:R-:W-:Y:S01]  /*2e890*/  ENDCOLLECTIVE ;  /* 0x000000000000791b */ /* 0x01ffe20003800000 */
.L_x_2031:
[----:B------:R-:W-:Y:S05]  /*2e8a0*/  BSYNC B1 ;  /* 0x0000000000017941 */ /* 0x000fea0003800000 */
.L_x_2030:
        /* <DEDUP_REMOVED lines=8> */
.L_x_2032:
[----:B------:R-:W-:Y:S02]  /*2e930*/  IMAD.MOV.U32 R13, RZ, RZ, R33 ;  /* 0x000000ffff0d7224 */ /* 0x000fe400078e0021 */
[----:B------:R-:W-:-:S07]  /*2e940*/  IMAD.MOV.U32 R8, RZ, RZ, R14 ;  /* 0x000000ffff087224 */ /* 0x000fce00078e000e */
[----:B------:R-:W-:Y:S05]  /*2e950*/  WARPSYNC.COLLECTIVE R15, `(.L_x_2033) ;  /* 0x000000000f087348 */ /* 0x000fea0003c00000 */
[----:B------:R0:W1:Y:S02]  /*2e960*/  SHFL.IDX P6, R14, R13, R12, R11 ;  /* 0x0000000c0d0e7389 */ /* 0x00006400000c000b */
[----:B01----:R-:W-:Y:S01]  /*2e970*/  ENDCOLLECTIVE ;  /* 0x000000000000791b */ /* 0x003fe20003800000 */
.L_x_2033:
[----:B------:R-:W-:Y:S02]  /*2e980*/  IMAD.MOV.U32 R13, RZ, RZ, R31 ;  /* 0x000000ffff0d7224 */ /* 0x000fe400078e001f */
[----:B------:R-:W-:-:S07]  /*2e990*/  IMAD.MOV.U32 R26, RZ, RZ, R14 ;  /* 0x000000ffff1a7224 */ /* 0x000fce00078e000e */
[----:B------:R-:W-:Y:S05]  /*2e9a0*/  WARPSYNC.COLLECTIVE R15, `(.L_x_2034) ;  /* 0x000000000f087348 */ /* 0x000fea0003c00000 */
[----:B------:R0:W1:Y:S02]  /*2e9b0*/  SHFL.IDX P6, R14, R13, R12, R11 ;  /* 0x0000000c0d0e7389 */ /* 0x00006400000c000b */
[----:B01----:R-:W-:Y:S01]  /*2e9c0*/  ENDCOLLECTIVE ;  /* 0x000000000000791b */ /* 0x003fe20003800000 */
.L_x_2034:
[----:B------:R-:W-:Y:S01]  /*2e9d0*/  IMAD.MOV.U32 R5, RZ, RZ, R14 ;  /* 0x000000ffff057224 */ /* 0x000fe200078e000e */
[----:B------:R-:W-:Y:S06]  /*2e9e0*/  BRA `(.L_x_2035) ;  /* 0xfffffdc000507947 */ /* 0x000fec000383ffff */
.L_x_1668:
[----:B------:R-:W-:Y:S01]  /*2e9f0*/  BSSY B1, `(.L_x_2036) ;  /* 0x0000008000017945 */ /* 0x000fe20003800000 */
[----:B------:R-:W-:Y:S02]  /*2ea00*/  IMAD.MOV.U32 R13, RZ, RZ, R32 ;  /* 0x000000ffff0d7224 */ /* 0x000fe400078e0020 */
[----:B------:R-:W-:Y:S02]  /*2ea10*/  IMAD.MOV.U32 R12, RZ, RZ, 0x2 ;  /* 0x00000002ff0c7424 */ /* 0x000fe400078e00ff */
[----:B------:R-:W-:Y:S02]  /*2ea20*/  IMAD.MOV.U32 R11, RZ, RZ, 0x181f ;  /* 0x0000181fff0b7424 */ /* 0x000fe400078e00ff */
[----:B------:R-:W-:-:S07]  /*2ea30*/  IMAD.MOV.U32 R15, RZ, RZ, -0x1 ;  /* 0xffffffffff0f7424 */ /* 0x000fce00078e00ff */
[----:B-1-34-:R-:W-:Y:S05]  /*2ea40*/  WARPSYNC.COLLECTIVE R15, `(.L_x_2037) ;  /* 0x000000000f087348 */ /* 0x01afea0003c00000 */
[----:B------:R0:W2:Y:S02]  /*2ea50*/  SHFL.IDX P6, R14, R13, R12, R11 ;  /* 0x0000000c0d0e7389 */ /* 0x0000a400000c000b */
[----:B01234-:R-:W-:Y:S01]  /*2ea60*/  ENDCOLLECTIVE ;  /* 0x000000000000791b */ /* 0x01ffe20003800000 */
.L_x_2037:
[----:B------:R-:W-:Y:S05]  /*2ea70*/  BSYNC B1 ;  /* 0x0000000000017941 */ /* 0x000fea0003800000 */
.L_x_2036:
        /* <DEDUP_REMOVED lines=8> */
.L_x_2038:
[----:B------:R-:W-:Y:S02]  /*2eb00*/  IMAD.MOV.U32 R13, RZ, RZ, R33 ;  /* 0x000000ffff0d7224 */ /* 0x000fe400078e0021 */
[----:B------:R-:W-:-:S07]  /*2eb10*/  IMAD.MOV.U32 R8, RZ, RZ, R14 ;  /* 0x000000ffff087224 */ /* 0x000fce00078e000e */
[----:B------:R-:W-:Y:S05]  /*2eb20*/  WARPSYNC.COLLECTIVE R15, `(.L_x_2039) ;  /* 0x000000000f087348 */ /* 0x000fea0003c00000 */
[----:B------:R0:W1:Y:S02]  /*2eb30*/  SHFL.IDX P6, R14, R13, R12, R11 ;  /* 0x0000000c0d0e7389 */ /* 0x00006400000c000b */
[----:B01----:R-:W-:Y:S01]  /*2eb40*/  ENDCOLLECTIVE ;  /* 0x000000000000791b */ /* 0x003fe20003800000 */
.L_x_2039:
[----:B------:R-:W-:Y:S02]  /*2eb50*/  IMAD.MOV.U32 R13, RZ, RZ, R31 ;  /* 0x000000ffff0d7224 */ /* 0x000fe400078e001f */
[----:B------:R-:W-:-:S07]  /*2eb60*/  IMAD.MOV.U32 R78, RZ, RZ, R14 ;  /* 0x000000ffff4e7224 */ /* 0x000fce00078e000e */
[----:B------:R-:W-:Y:S05]  /*2eb70*/  WARPSYNC.COLLECTIVE R15, `(.L_x_2040) ;  /* 0x000000000f087348 */ /* 0x000fea0003c00000 */
[----:B------:R0:W1:Y:S02]  /*2eb80*/  SHFL.IDX P6, R14, R13, R12, R11 ;  /* 0x0000000c0d0e7389 */ /* 0x00006400000c000b */
[----:B01----:R-:W-:Y:S01]  /*2eb90*/  ENDCOLLECTIVE ;  /* 0x000000000000791b */ /* 0x003fe20003800000 */
.L_x_2040:
[----:B------:R-:W-:Y:S01]  /*2eba0*/  IMAD.MOV.U32 R5, RZ, RZ, R14 ;  /* 0x000000ffff057224 */ /* 0x000fe200078e000e */
[----:B------:R-:W-:Y:S06]  /*2ebb0*/  BRA `(.L_x_2041) ;  /* 0xfffffdc400487947 */ /* 0x000fec000383ffff */
.L_x_1671:
[----:B------:R-:W-:Y:S01]  /*2ebc0*/  BSSY B1, `(.L_x_2042) ;  /* 0x0000008000017945 */ /* 0x000fe20003800000 */
[----:B------:R-:W-:Y:S02]  /*2ebd0*/  IMAD.MOV.U32 R13, RZ, RZ, R32 ;  /* 0x000000ffff0d7224 */ /* 0x000fe400078e0020 */
[----:B------:R-:W-:Y:S02]  /*2ebe0*/  IMAD.MOV.U32 R12, RZ, RZ, 0x3 ;  /* 0x00000003ff0c7424 */ /* 0x000fe400078e00ff */
[----:B------:R-:W-:Y:S02]  /*2ebf0*/  IMAD.MOV.U32 R11, RZ, RZ, 0x181f ;  /* 0x0000181fff0b7424 */ /* 0x000fe400078e00ff */
[----:B------:R-:W-:-:S07]  /*2ec00*/  IMAD.MOV.U32 R15, RZ, RZ, -0x1 ;  /* 0xffffffffff0f7424 */ /* 0x000fce00078e00ff */
[----:B-1--4-:R-:W-:Y:S05]  /*2ec10*/  WARPSYNC.COLLECTIVE R15, `(.L_x_2043) ;  /* 0x000000000f087348 */ /* 0x012fea0003c00000 */
[----:B------:R0:W2:Y:S02]  /*2ec20*/  SHFL.IDX P6, R14, R13, R12, R11 ;  /* 0x0000000c0d0e7389 */ /* 0x0000a400000c000b */
[----:B012-4-:R-:W-:Y:S01]  /*2ec30*/  ENDCOLLECTIVE ;  /* 0x000000000000791b */ /* 0x017fe20003800000 */
.L_x_2043:
[----:B------:R-:W-:Y:S05]  /*2ec40*/  BSYNC B1 ;  /* 0x0000000000017941 */ /* 0x000fea0003800000 */
.L_x_2042:
        /* <DEDUP_REMOVED lines=8> */
.L_x_2044:
[----:B------:R-:W-:Y:S02]  /*2ecd0*/  IMAD.MOV.U32 R13, RZ, RZ, R33 ;  /* 0x000000ffff0d7224 */ /* 0x000fe400078e0021 */
[----:B------:R-:W-:-:S07]  /*2ece0*/  IMAD.MOV.U32 R80, RZ, RZ, R14 ;  /* 0x000000ffff507224 */ /* 0x000fce00078e000e */
[----:B------:R-:W-:Y:S05]  /*2ecf0*/  WARPSYNC.COLLECTIVE R15, `(.L_x_2045) ;  /* 0x000000000f087348 */ /* 0x000fea0003c00000 */
[----:B------:R0:W1:Y:S02]  /*2ed00*/  SHFL.IDX P6, R14, R13, R12, R11 ;  /* 0x0000000c0d0e7389 */ /* 0x00006400000c000b */
[----:B01----:R-:W-:Y:S01]  /*2ed10*/  ENDCOLLECTIVE ;  /* 0x000000000000791b */ /* 0x003fe20003800000 */
.L_x_2045:
[----:B------:R-:W-:Y:S02]  /*2ed20*/  IMAD.MOV.U32 R13, RZ, RZ, R31 ;  /* 0x000000ffff0d7224 */ /* 0x000fe400078e001f */
[----:B------:R-:W-:-:S07]  /*2ed30*/  IMAD.MOV.U32 R79, RZ, RZ, R14 ;  /* 0x000000ffff4f7224 */ /* 0x000fce00078e000e */
[----:B------:R-:W-:Y:S05]  /*2ed40*/  WARPSYNC.COLLECTIVE R15, `(.L_x_2046) ;  /* 0x000000000f087348 */ /* 0x000fea0003c00000 */
[----:B------:R0:W1:Y:S02]  /*2ed50*/  SHFL.IDX P6, R14, R13, R12, R11 ;  /* 0x0000000c0d0e7389 */ /* 0x00006400000c000b */
[----:B01----:R-:W-:Y:S01]  /*2ed60*/  ENDCOLLECTIVE ;  /* 0x000000000000791b */ /* 0x003fe20003800000 */
.L_x_2046:
[----:B------:R-:W-:Y:S01]  /*2ed70*/  IMAD.MOV.U32 R12, RZ, RZ, R14 ;  /* 0x000000ffff0c7224 */ /* 0x000fe200078e000e */
[----:B------:R-:W-:Y:S06]  /*2ed80*/  BRA `(.L_x_2047) ;  /* 0xfffffdc800487947 */ /* 0x000fec000383ffff */
.L_x_1675:
[----:B0-----:R0:W1:Y:S02]  /*2ed90*/  SYNCS.PHASECHK.TRANS64.TRYWAIT P0, [R17+URZ+0x30800], R0 ;  /* 0x03080000110075a7 */ /* 0x001064000800017f */
[----:B-1----:R-:W-:Y:S05]  /*2eda0*/  @!P0 NANOSLEEP.SYNCS 0x989680 ;  /* 0x009896800000895d */ /* 0x002fea0003900000 */
[----:B------:R-:W1:Y:S02]  /*2edb0*/  @!P0 SYNCS.PHASECHK.TRANS64 P0, [R17+URZ+0x30800], R0 ;  /* 0x03080000110085a7 */ /* 0x000e64000800007f */
[----:B-1----:R-:W-:Y:S05]  /*2edc0*/  @!P0 BRA `(.L_x_1675) ;  /* 0xfffffffc00f08947 */ /* 0x002fea000383ffff */
[----:B------:R-:W-:Y:S05]  /*2edd0*/  BRA `(.L_x_2048) ;  /* 0xfffffdcc00507947 */ /* 0x000fea000383ffff */
.L_x_1707:
        /* <DEDUP_REMOVED lines=8> */
.L_x_2050:
[----:B------:R-:W-:Y:S05]  /*2ee60*/  BSYNC B1 ;  /* 0x0000000000017941 */ /* 0x000fea0003800000 */
.L_x_2049:
        /* <DEDUP_REMOVED lines=8> */
.L_x_2051:
[----:B------:R-:W-:Y:S02]  /*2eef0*/  IMAD.MOV.U32 R13, RZ, RZ, R72 ;  /* 0x000000ffff0d7224 */ /* 0x000fe400078e0048 */
[----:B------:R-:W-:-:S07]  /*2ef00*/  IMAD.MOV.U32 R6, RZ, RZ, R14 ;  /* 0x000000ffff067224 */ /* 0x000fce00078e000e */
[----:B------:R-:W-:Y:S05]  /*2ef10*/  WARPSYNC.COLLECTIVE R15, `(.L_x_2052) ;  /* 0x000000000f087348 */ /* 0x000fea0003c00000 */
[----:B------:R0:W1:Y:S02]  /*2ef20*/  SHFL.IDX P6, R14, R13, R12, R11 ;  /* 0x0000000c0d0e7389 */ /* 0x00006400000c000b */
[----:B01----:R-:W-:Y:S01]  /*2ef30*/  ENDCOLLECTIVE ;  /* 0x000000000000791b */ /* 0x003fe20003800000 */
.L_x_2052:
[----:B------:R-:W-:Y:S02]  /*2ef40*/  IMAD.MOV.U32 R13, RZ, RZ, R3 ;  /* 0x000000ffff0d7224 */ /* 0x000fe400078e0003 */
[----:B------:R-:W-:-:S07]  /*2ef50*/  IMAD.MOV.U32 R9, RZ, RZ, R14 ;  /* 0x000000ffff097224 */ /* 0x000fce00078e000e */
[----:B------:R-:W-:Y:S05]  /*2ef60*/  WARPSYNC.COLLECTIVE R15, `(.L_x_2053) ;  /* 0x000000000f087348 */ /* 0x000fea0003c00000 */
[----:B------:R0:W1:Y:S02]  /*2ef70*/  SHFL.IDX P6, R14, R13, R12, R11 ;  /* 0x0000000c0d0e7389 */ /* 0x00006400000c000b */
[----:B01----:R-:W-:Y:S01]  /*2ef80*/  ENDCOLLECTIVE ;  /* 0x000000000000791b */ /* 0x003fe20003800000 */
.L_x_2053:
[----:B------:R-:W-:Y:S05]  /*2ef90*/  BRA `(.L_x_2054) ;  /* 0xfffffe0000c47947 */ /* 0x000fea000383ffff */
.L_x_1710:
[----:B------:R-:W-:Y:S01]  /*2efa0*/  BSSY B1, `(.L_x_2055) ;  /* 0x0000008000017945 */ /* 0x000fe20003800000 */
[----:B------:R-:W-:Y:S02]  /*2efb0*/  IMAD.MOV.U32 R13, RZ, RZ, R21 ;  /* 0x000000ffff0d7224 */ /* 0x000fe400078e0015 */
[----:B------:R-:W-:Y:S02]  /*2efc0*/  IMAD.MOV.U32 R12, RZ, RZ, 0x1 ;  /* 0x00000001ff0c7424 */ /* 0x000fe400078e00ff */
[----:B------:R-:W-:Y:S02]  /*2efd0*/  IMAD.MOV.U32 R11, RZ, RZ, 0x181f ;  /* 0x0000181fff0b7424 */ /* 0x000fe400078e00ff */
[----:B------:R-:W-:-:S07]  /*2efe0*/  IMAD.MOV.U32 R15, RZ, RZ, -0x1 ;  /* 0xffffffffff0f7424 */ /* 0x000fce00078e00ff */
[----:B0--34-:R-:W-:Y:S05]  /*2eff0*/  WARPSYNC.COLLECTIVE R15, `(.L_x_2056) ;  /* 0x000000000f087348 */ /* 0x019fea0003c00000 */
[----:B----4-:R1:W2:Y:S02]  /*2f000*/  SHFL.IDX P6, R14, R13, R12, R11 ;  /* 0x0000000c0d0e7389 */ /* 0x0102a400000c000b */
[----:B0123--:R-:W-:Y:S01]  /*2f010*/  ENDCOLLECTIVE ;  /* 0x000000000000791b */ /* 0x00ffe20003800000 */
.L_x_2056:
[----:B------:R-:W-:Y:S05]  /*2f020*/  BSYNC B1 ;  /* 0x0000000000017941 */ /* 0x000fea0003800000 */
.L_x_2055:
        /* <DEDUP_REMOVED lines=8> */
.L_x_2057:
[----:B------:R-:W-:Y:S02]  /*2f0b0*/  IMAD.MOV.U32 R13, RZ, RZ, R72 ;  /* 0x000000ffff0d7224 */ /* 0x000fe400078e0048 */
[----:B------:R-:W-:-:S07]  /*2f0c0*/  IMAD.MOV.U32 R6, RZ, RZ, R14 ;  /* 0x000000ffff067224 */ /* 0x000fce00078e000e */
[----:B------:R-:W-:Y:S05]  /*2f0d0*/  WARPSYNC.COLLECTIVE R15, `(.L_x_2058) ;  /* 0x000000000f087348 */ /* 0x000fea0003c00000 */
[----:B------:R0:W1:Y:S02]  /*2f0e0*/  SHFL.IDX P6, R14, R13, R12, R11 ;  /* 0x0000000c0d0e7389 */ /* 0x00006400000c000b */
[----:B01----:R-:W-:Y:S01]  /*2f0f0*/  ENDCOLLECTIVE ;  /* 0x000000000000791b */ /* 0x003fe20003800000 */
.L_x_2058:
[----:B------:R-:W-:Y:S02]  /*2f100*/  IMAD.MOV.U32 R13, RZ, RZ, R3 ;  /* 0x000000ffff0d7224 */ /* 0x000fe400078e0003 */
[----:B------:R-:W-:-:S07]  /*2f110*/  IMAD.MOV.U32 R9, RZ, RZ, R14 ;  /* 0x000000ffff097224 */ /* 0x000fce00078e000e */
[----:B------:R-:W-:Y:S05]  /*2f120*/  WARPSYNC.COLLECTIVE R15, `(.L_x_2059) ;  /* 0x000000000f087348 */ /* 0x000fea0003c00000 */
[----:B------:R0:W1:Y:S02]  /*2f130*/  SHFL.IDX P6, R14, R13, R12, R11 ;  /* 0x0000000c0d0e7389 */ /* 0x00006400000c000b */
[----:B01----:R-:W-:Y:S01]  /*2f140*/  ENDCOLLECTIVE ;  /* 0x000000000000791b */ /* 0x003fe20003800000 */
.L_x_2059:
[----:B------:R-:W-:Y:S05]  /*2f150*/  BRA `(.L_x_2060) ;  /* 0xfffffe04008c7947 */ /* 0x000fea000383ffff */
.L_x_1713:
[----:B------:R-:W-:Y:S01]  /*2f160*/  BSSY B1, `(.L_x_2061) ;  /* 0x0000008000017945 */ /* 0x000fe20003800000 */
[----:B------:R-:W-:Y:S02]  /*2f170*/  IMAD.MOV.U32 R13, RZ, RZ, R21 ;  /* 0x000000ffff0d7224 */ /* 0x000fe400078e0015 */
[----:B------:R-:W-:Y:S02]  /*2f180*/  IMAD.MOV.U32 R12, RZ, RZ, 0x2 ;  /* 0x00000002ff0c7424 */ /* 0x000fe400078e00ff */
[----:B------:R-:W-:Y:S02]  /*2f190*/  IMAD.MOV.U32 R11, RZ, RZ, 0x181f ;  /* 0x0000181fff0b7424 */ /* 0x000fe400078e00ff */
[----:B------:R-:W-:-:S07]  /*2f1a0*/  IMAD.MOV.U32 R15, RZ, RZ, -0x1 ;  /* 0xffffffffff0f7424 */ /* 0x000fce00078e00ff */
[----:B-1-34-:R-:W-:Y:S05]  /*2f1b0*/  WARPSYNC.COLLECTIVE R15, `(.L_x_2062) ;  /* 0x000000000f087348 */ /* 0x01afea0003c00000 */
[----:B----4-:R0:W2:Y:S02]  /*2f1c0*/  SHFL.IDX P6, R14, R13, R12, R11 ;  /* 0x0000000c0d0e7389 */ /* 0x0100a400000c000b */
[----:B0123--:R-:W-:Y:S01]  /*2f1d0*/  ENDCOLLECTIVE ;  /* 0x000000000000791b */ /* 0x00ffe20003800000 */
.L_x_2062:
[----:B------:R-:W-:Y:S05]  /*2f1e0*/  BSYNC B1 ;  /* 0x0000000000017941 */ /* 0x000fea0003800000 */
.L_x_2061:
        /* <DEDUP_REMOVED lines=8> */
.L_x_2063:
[----:B------:R-:W-:Y:S02]  /*2f270*/  IMAD.MOV.U32 R13, RZ, RZ, R72 ;  /* 0x000000ffff0d7224 */ /* 0x000fe400078e0048 */
[----:B------:R-:W-:-:S07]  /*2f280*/  IMAD.MOV.U32 R6, RZ, RZ, R14 ;  /* 0x000000ffff067224 */ /* 0x000fce00078e000e */
[----:B------:R-:W-:Y:S05]  /*2f290*/  WARPSYNC.COLLECTIVE R15, `(.L_x_2064) ;  /* 0x000000000f087348 */ /* 0x000fea0003c00000 */
[----:B------:R0:W1:Y:S02]  /*2f2a0*/  SHFL.IDX P6, R14, R13, R12, R11 ;  /* 0x0000000c0d0e7389 */ /* 0x00006400000c000b */
[----:B01----:R-:W-:Y:S01]  /*2f2b0*/  ENDCOLLECTIVE ;  /* 0x000000000000791b */ /* 0x003fe20003800000 */
.L_x_2064:
[----:B------:R-:W-:Y:S02]  /*2f2c0*/  IMAD.MOV.U32 R13, RZ, RZ, R3 ;  /* 0x000000ffff0d7224 */ /* 0x000fe400078e0003 */
[----:B------:R-:W-:-:S07]  /*2f2d0*/  IMAD.MOV.U32 R9, RZ, RZ, R14 ;  /* 0x000000ffff097224 */ /* 0x000fce00078e000e */
[----:B------:R-:W-:Y:S05]  /*2f2e0*/  WARPSYNC.COLLECTIVE R15, `(.L_x_2065) ;  /* 0x000000000f087348 */ /* 0x000fea0003c00000 */
[----:B------:R0:W1:Y:S02]  /*2f2f0*/  SHFL.IDX P6, R14, R13, R12, R11 ;  /* 0x0000000c0d0e7389 */ /* 0x00006400000c000b */
[----:B01----:R-:W-:Y:S01]  /*2f300*/  ENDCOLLECTIVE ;  /* 0x000000000000791b */ /* 0x003fe20003800000 */
.L_x_2065:
[----:B------:R-:W-:Y:S05]  /*2f310*/  BRA `(.L_x_2066) ;  /* 0xfffffe0800307947 */ /* 0x000fea000383ffff */
.L_x_1716:
        /* <DEDUP_REMOVED lines=8> */
.L_x_2068:
[----:B------:R-:W-:Y:S05]  /*2f3a0*/  BSYNC B1 ;  /* 0x0000000000017941 */ /* 0x000fea0003800000 */
.L_x_2067:
        /* <DEDUP_REMOVED lines=8> */
.L_x_2069:
[----:B------:R-:W-:Y:S02]  /*2f430*/  IMAD.MOV.U32 R13, RZ, RZ, R72 ;  /* 0x000000ffff0d7224 */ /* 0x000fe400078e0048 */
[----:B------:R-:W-:-:S07]  /*2f440*/  IMAD.MOV.U32 R20, RZ, RZ, R14 ;  /* 0x000000ffff147224 */ /* 0x000fce00078e000e */
[----:B------:R-:W-:Y:S05]  /*2f450*/  WARPSYNC.COLLECTIVE R15, `(.L_x_2070) ;  /* 0x000000000f087348 */ /* 0x000fea0003c00000 */
[----:B------:R0:W1:Y:S02]  /*2f460*/  SHFL.IDX P6, R14, R13, R12, R11 ;  /* 0x0000000c0d0e7389 */ /* 0x00006400000c000b */
[----:B01----:R-:W-:Y:S01]  /*2f470*/  ENDCOLLECTIVE ;  /* 0x000000000000791b */ /* 0x003fe20003800000 */
.L_x_2070:
[----:B------:R-:W-:Y:S02]  /*2f480*/  IMAD.MOV.U32 R13, RZ, RZ, R3 ;  /* 0x000000ffff0d7224 */ /* 0x000fe400078e0003 */
[----:B------:R-:W-:-:S07]  /*2f490*/  IMAD.MOV.U32 R77, RZ, RZ, R14 ;  /* 0x000000ffff4d7224 */ /* 0x000fce00078e000e */
[----:B------:R-:W-:Y:S05]  /*2f4a0*/  WARPSYNC.COLLECTIVE R15, `(.L_x_2071) ;  /* 0x000000000f087348 */ /* 0x000fea0003c00000 */
[----:B------:R0:W1:Y:S02]  /*2f4b0*/  SHFL.IDX P6, R14, R13, R12, R11 ;  /* 0x0000000c0d0e7389 */ /* 0x00006400000c000b */
[----:B01----:R-:W-:Y:S01]  /*2f4c0*/  ENDCOLLECTIVE ;  /* 0x000000000000791b */ /* 0x003fe20003800000 */
.L_x_2071:
[----:B------:R-:W-:Y:S01]  /*2f4d0*/  IMAD.MOV.U32 R3, RZ, RZ, R14 ;  /* 0x000000ffff037224 */ /* 0x000fe200078e000e */
[----:B------:R-:W-:Y:S06]  /*2f4e0*/  BRA `(.L_x_2072) ;  /* 0xfffffe0800d87947 */ /* 0x000fec000383ffff */
.L_x_1720:
[----:B---3--:R3:W4:Y:S02]  /*2f4f0*/  SYNCS.PHASECHK.TRANS64.TRYWAIT P0, [R17+URZ+0x30800], R0 ;  /* 0x03080000110075a7 */ /* 0x008724000800017f */
[----:B----4-:R-:W-:Y:S05]  /*2f500*/  @!P0 NANOSLEEP.SYNCS 0x989680 ;  /* 0x009896800000895d */ /* 0x010fea0003900000 */
[----:B------:R-:W4:Y:S02]  /*2f510*/  @!P0 SYNCS.PHASECHK.TRANS64 P0, [R17+URZ+0x30800], R0 ;  /* 0x03080000110085a7 */ /* 0x000f24000800007f */
[----:B----4-:R-:W-:Y:S05]  /*2f520*/  @!P0 BRA `(.L_x_1720) ;  /* 0xfffffffc00f08947 */ /* 0x010fea000383ffff */
[----:B------:R-:W-:Y:S05]  /*2f530*/  BRA `(.L_x_2073) ;  /* 0xfffffe0c00807947 */ /* 0x000fea000383ffff */
.L_x_1738:
[----:B-1----:R1:W3:Y:S02]  /*2f540*/  SYNCS.PHASECHK.TRANS64.TRYWAIT P1, [R0+URZ+0x30830], R5 ;  /* 0x03083005000075a7 */ /* 0x0022e4000802017f */
[----:B---3--:R-:W-:Y:S05]  /*2f550*/  @!P1 NANOSLEEP.SYNCS 0x989680 ;  /* 0x009896800000995d */ /* 0x008fea0003900000 */
[----:B------:R-:W3:Y:S02]  /*2f560*/  @!P1 SYNCS.PHASECHK.TRANS64 P1, [R0+URZ+0x30830], R5 ;  /* 0x03083005000095a7 */ /* 0x000ee4000802007f */
[----:B---3--:R-:W-:Y:S05]  /*2f570*/  @!P1 BRA `(.L_x_1738) ;  /* 0xfffffffc00f09947 */ /* 0x008fea000383ffff */
[----:B------:R-:W-:Y:S05]  /*2f580*/  BRA `(.L_x_1737) ;  /* 0xfffffe4800907947 */ /* 0x000fea000383ffff */
.L_x_1759:
[----:B-1----:R1:W2:Y:S02]  /*2f590*/  SYNCS.PHASECHK.TRANS64.TRYWAIT P1, [R2+URZ+0x30830], R152 ;  /* 0x03083098020075a7 */ /* 0x0022a4000802017f */
[----:B--2---:R-:W-:Y:S05]  /*2f5a0*/  @!P1 NANOSLEEP.SYNCS 0x989680 ;  /* 0x009896800000995d */ /* 0x004fea0003900000 */
[----:B------:R-:W2:Y:S02]  /*2f5b0*/  @!P1 SYNCS.PHASECHK.TRANS64 P1, [R2+URZ+0x30830], R152 ;  /* 0x03083098020095a7 */ /* 0x000ea4000802007f */
[----:B--2---:R-:W-:Y:S05]  /*2f5c0*/  @!P1 BRA `(.L_x_1759) ;  /* 0xfffffffc00f09947 */ /* 0x004fea000383ffff */
[----:B------:R-:W-:Y:S05]  /*2f5d0*/  BRA `(.L_x_1758) ;  /* 0xfffffe7800207947 */ /* 0x000fea000383ffff */
.L_x_1764:
[----:B-1----:R1:W2:Y:S02]  /*2f5e0*/  SYNCS.PHASECHK.TRANS64.TRYWAIT P1, [R218+URZ+0x30850], R0 ;  /* 0x03085000da0075a7 */ /* 0x0022a4000802017f */
[----:B--2---:R-:W-:Y:S05]  /*2f5f0*/  @!P1 NANOSLEEP.SYNCS 0x989680 ;  /* 0x009896800000995d */ /* 0x004fea0003900000 */
[----:B------:R-:W2:Y:S02]  /*2f600*/  @!P1 SYNCS.PHASECHK.TRANS64 P1, [R218+URZ+0x30850], R0 ;  /* 0x03085000da0095a7 */ /* 0x000ea4000802007f */
[----:B--2---:R-:W-:Y:S05]  /*2f610*/  @!P1 BRA `(.L_x_1764) ;  /* 0xfffffffc00f09947 */ /* 0x004fea000383ffff */
[----:B------:R-:W-:Y:S05]  /*2f620*/  BRA `(.L_x_1763) ;  /* 0xfffffe8800a47947 */ /* 0x000fea000383ffff */
.L_x_1787:
[----:B-1----:R1:W2:Y:S02]  /*2f630*/  SYNCS.PHASECHK.TRANS64.TRYWAIT P1, [R222+URZ+0x30830], R2 ;  /* 0x03083002de0075a7 */ /* 0x0022a4000802017f */
[----:B--2---:R-:W-:Y:S05]  /*2f640*/  @!P1 NANOSLEEP.SYNCS 0x989680 ;  /* 0x009896800000995d */ /* 0x004fea0003900000 */
[----:B------:R-:W2:Y:S02]  /*2f650*/  @!P1 SYNCS.PHASECHK.TRANS64 P1, [R222+URZ+0x30830], R2 ;  /* 0x03083002de0095a7 */ /* 0x000ea4000802007f */
[----:B--2---:R-:W-:Y:S05]  /*2f660*/  @!P1 BRA `(.L_x_1787) ;  /* 0xfffffffc00f09947 */ /* 0x004fea000383ffff */
[----:B------:R-:W-:Y:S05]  /*2f670*/  BRA `(.L_x_1786) ;  /* 0xfffffeac00507947 */ /* 0x000fea000383ffff */
.L_x_1792:
[----:B-1----:R1:W2:Y:S02]  /*2f680*/  SYNCS.PHASECHK.TRANS64.TRYWAIT P1, [R11+URZ+0x30850], R0 ;  /* 0x030850000b0075a7 */ /* 0x0022a4000802017f */
[----:B--2---:R-:W-:Y:S05]  /*2f690*/  @!P1 NANOSLEEP.SYNCS 0x989680 ;  /* 0x009896800000995d */ /* 0x004fea0003900000 */
[----:B------:R-:W2:Y:S02]  /*2f6a0*/  @!P1 SYNCS.PHASECHK.TRANS64 P1, [R11+URZ+0x30850], R0 ;  /* 0x030850000b0095a7 */ /* 0x000ea4000802007f */
[----:B--2---:R-:W-:Y:S05]  /*2f6b0*/  @!P1 BRA `(.L_x_1792) ;  /* 0xfffffffc00f09947 */ /* 0x004fea000383ffff */
[----:B------:R-:W-:Y:S05]  /*2f6c0*/  BRA `(.L_x_1791) ;  /* 0xfffffebc00d87947 */ /* 0x000fea000383ffff */
.L_x_1802:
[----:B--2---:R2:W3:Y:S02]  /*2f6d0*/  SYNCS.PHASECHK.TRANS64.TRYWAIT P1, [R4+URZ+0x30830], R2 ;  /* 0x03083002040075a7 */ /* 0x0044e4000802017f */
[----:B---3--:R-:W-:Y:S05]  /*2f6e0*/  @!P1 NANOSLEEP.SYNCS 0x989680 ;  /* 0x009896800000995d */ /* 0x008fea0003900000 */
[----:B------:R-:W3:Y:S02]  /*2f6f0*/  @!P1 SYNCS.PHASECHK.TRANS64 P1, [R4+URZ+0x30830], R2 ;  /* 0x03083002040095a7 */ /* 0x000ee4000802007f */
[----:B---3--:R-:W-:Y:S05]  /*2f700*/  @!P1 BRA `(.L_x_1802) ;  /* 0xfffffffc00f09947 */ /* 0x008fea000383ffff */
[----:B------:R-:W-:Y:S05]  /*2f710*/  BRA `(.L_x_1801) ;  /* 0xfffffed000b47947 */ /* 0x000fea000383ffff */
.L_x_1807:
[----:B-1----:R1:W2:Y:S02]  /*2f720*/  SYNCS.PHASECHK.TRANS64.TRYWAIT P1, [R222+URZ+0x30850], R0 ;  /* 0x03085000de0075a7 */ /* 0x0022a4000802017f */
[----:B--2---:R-:W-:Y:S05]  /*2f730*/  @!P1 NANOSLEEP.SYNCS 0x989680 ;  /* 0x009896800000995d */ /* 0x004fea0003900000 */
[----:B------:R-:W2:Y:S02]  /*2f740*/  @!P1 SYNCS.PHASECHK.TRANS64 P1, [R222+URZ+0x30850], R0 ;  /* 0x03085000de0095a7 */ /* 0x000ea4000802007f */
[----:B--2---:R-:W-:Y:S05]  /*2f750*/  @!P1 BRA `(.L_x_1807) ;  /* 0xfffffffc00f09947 */ /* 0x004fea000383ffff */
[----:B------:R-:W-:Y:S05]  /*2f760*/  BRA `(.L_x_1806) ;  /* 0xfffffee400407947 */ /* 0x000fea000383ffff */
.L_x_1823:
[----:B--2---:R2:W3:Y:S02]  /*2f770*/  SYNCS.PHASECHK.TRANS64.TRYWAIT P1, [R5+URZ+0x30850], R0 ;  /* 0x03085000050075a7 */ /* 0x0044e4000802017f */
[----:B---3--:R-:W-:Y:S05]  /*2f780*/  @!P1 NANOSLEEP.SYNCS 0x989680 ;  /* 0x009896800000995d */ /* 0x008fea0003900000 */
[----:B------:R-:W3:Y:S02]  /*2f790*/  @!P1 SYNCS.PHASECHK.TRANS64 P1, [R5+URZ+0x30850], R0 ;  /* 0x03085000050095a7 */ /* 0x000ee4000802007f */
[----:B---3--:R-:W-:Y:S05]  /*2f7a0*/  @!P1 BRA `(.L_x_1823) ;  /* 0xfffffffc00f09947 */ /* 0x008fea000383ffff */
[----:B------:R-:W-:Y:S05]  /*2f7b0*/  BRA `(.L_x_1822) ;  /* 0xffffff0800e47947 */ /* 0x000fea000383ffff */
.L_x_1873:
[----:B------:R-:W0:Y:S01]  /*2f7c0*/  S2R R12, SR_TID.X ;  /* 0x00000000000c7919 */ /* 0x000e220000002100 */
[----:B------:R-:W-:Y:S01]  /*2f7d0*/  BSSY B1, `(.L_x_2074) ;  /* 0x000000a000017945 */ /* 0x000fe20003800000 */
[----:B------:R-:W-:Y:S02]  /*2f7e0*/  IMAD.MOV.U32 R11, RZ, RZ, 0x1f ;  /* 0x0000001fff0b7424 */ /* 0x000fe400078e00ff */
[----:B------:R-:W-:Y:S01]  /*2f7f0*/  IMAD.MOV.U32 R15, RZ, RZ, -0x1 ;  /* 0xffffffffff0f7424 */ /* 0x000fe200078e00ff */
[----:B0-----:R-:W-:-:S04]  /*2f800*/  SHF.R.U32.HI R12, RZ, 0x5, R12 ;  /* 0x00000005ff0c7819 */ /* 0x001fc8000001160c */
[----:B------:R-:W-:-:S05]  /*2f810*/  LOP3.LUT R12, R12, 0x3, RZ, 0xc0, !PT ;  /* 0x000000030c0c7812 */ /* 0x000fca00078ec0ff */
[----:B------:R-:W-:Y:S02]  /*2f820*/  IMAD.MOV.U32 R13, RZ, RZ, R12 ;  /* 0x000000ffff0d7224 */ /* 0x000fe400078e000c */
[----:B------:R-:W-:-:S07]  /*2f830*/  IMAD.MOV.U32 R12, RZ, RZ, RZ ;  /* 0x000000ffff0c7224 */ /* 0x000fce00078e00ff */
[----:B------:R-:W-:Y:S05]  /*2f840*/  WARPSYNC.COLLECTIVE R15, `(.L_x_2075) ;  /* 0x000000000f087348 */ /* 0x000fea0003c00000 */
[----:B------:R0:W1:Y:S02]  /*2f850*/  SHFL.IDX P6, R14, R13, R12, R11 ;  /* 0x0000000c0d0e7389 */ /* 0x00006400000c000b */
[----:B01----:R-:W-:Y:S01]  /*2f860*/  ENDCOLLECTIVE ;  /* 0x000000000000791b */ /* 0x003fe20003800000 */
.L_x_2075:
[----:B------:R-:W-:Y:S05]  /*2f870*/  BSYNC B1 ;  /* 0x0000000000017941 */ /* 0x000fea0003800000 */
.L_x_2074:
[----:B------:R-:W-:Y:S05]  /*2f880*/  BRA `(.L_x_2076) ;  /* 0xffffff7c009c7947 */ /* 0x000fea000383ffff */
.L_x_1875:
[----:B------:R-:W-:Y:S01]  /*2f890*/  BSSY B1, `(.L_x_2077) ;  /* 0x0000006000017945 */ /* 0x000fe20003800000 */
[----:B------:R-:W-:-:S07]  /*2f8a0*/  IMAD.MOV.U32 R15, RZ, RZ, -0x1 ;  /* 0xffffffffff0f7424 */ /* 0x000fce00078e00ff */
[----:B0-----:R-:W-:Y:S05]  /*2f8b0*/  WARPSYNC.COLLECTIVE R15, `(.L_x_2078) ;  /* 0x000000000f0c7348 */ /* 0x001fea0003c00000 */
[----:B------:R-:W-:Y:S02]  /*2f8c0*/  ELECT P6, UR62, PT ;  /* 0x00000000003e782f */ /* 0x000fe400038c0000 */
[----:B------:R-:W-:Y:S01]  /*2f8d0*/  MOV R14, UR62 ;  /* 0x0000003e000e7c02 */ /* 0x000fe20008000f00 */
[----:B0-----:R-:W-:Y:S10]  /*2f8e0*/  ENDCOLLECTIVE ;  /* 0x000000000000791b */ /* 0x001ff40003800000 */
.L_x_2078:
[----:B------:R-:W-:Y:S05]  /*2f8f0*/  BSYNC B1 ;  /* 0x0000000000017941 */ /* 0x000fea0003800000 */
.L_x_2077:
[----:B------:R-:W-:Y:S05]  /*2f900*/  BRA `(.L_x_1874) ;  /* 0xffffff7c00947947 */ /* 0x000fea000383ffff */
.L_x_1877:
[----:B0-----:R0:W1:Y:S02]  /*2f910*/  SYNCS.PHASECHK.TRANS64.TRYWAIT P0, [R17+URZ+0x30820], R8 ;  /* 0x03082008110075a7 */ /* 0x001064000800017f */
[----:B-1----:R-:W-:Y:S05]  /*2f920*/  @!P0 NANOSLEEP.SYNCS 0x989680 ;  /* 0x009896800000895d */ /* 0x002fea0003900000 */
[----:B------:R-:W1:Y:S02]  /*2f930*/  @!P0 SYNCS.PHASECHK.TRANS64 P0, [R17+URZ+0x30820], R8 ;  /* 0x03082008110085a7 */ /* 0x000e64000800007f */
[----:B-1----:R-:W-:Y:S05]  /*2f940*/  @!P0 BRA `(.L_x_1877) ;  /* 0xfffffffc00f08947 */ /* 0x002fea000383ffff */
[----:B------:R-:W-:Y:S05]  /*2f950*/  BRA `(.L_x_2079) ;  /* 0xffffff7c00a47947 */ /* 0x000fea000383ffff */
.L_x_1881:
[----:B-1----:R1:W2:Y:S02]  /*2f960*/  SYNCS.PHASECHK.TRANS64.TRYWAIT P0, [R12+URZ+0x308a0], R11 ;  /* 0x0308a00b0c0075a7 */ /* 0x0022a4000800017f */
[----:B--2---:R-:W-:Y:S05]  /*2f970*/  @!P0 NANOSLEEP.SYNCS 0x989680 ;  /* 0x009896800000895d */ /* 0x004fea0003900000 */
[----:B------:R-:W2:Y:S02]  /*2f980*/  @!P0 SYNCS.PHASECHK.TRANS64 P0, [R12+URZ+0x308a0], R11 ;  /* 0x0308a00b0c0085a7 */ /* 0x000ea4000800007f */
[----:B--2---:R-:W-:Y:S05]  /*2f990*/  @!P0 BRA `(.L_x_1881) ;  /* 0xfffffffc00f08947 */ /* 0x004fea000383ffff */
[----:B------:R-:W-:Y:S05]  /*2f9a0*/  BRA `(.L_x_2080) ;  /* 0xffffff7c00bc7947 */ /* 0x000fea000383ffff */
.L_x_1889:
[----:B0-----:R0:W2:Y:S02]  /*2f9b0*/  SYNCS.PHASECHK.TRANS64.TRYWAIT P0, [R12+URZ+0x308c0], R11 ;  /* 0x0308c00b0c0075a7 */ /* 0x0010a4000800017f */
[----:B--2---:R-:W-:Y:S05]  /*2f9c0*/  @!P0 NANOSLEEP.SYNCS 0x989680 ;  /* 0x009896800000895d */ /* 0x004fea0003900000 */
[----:B------:R-:W2:Y:S02]  /*2f9d0*/  @!P0 SYNCS.PHASECHK.TRANS64 P0, [R12+URZ+0x308c0], R11 ;  /* 0x0308c00b0c0085a7 */ /* 0x000ea4000800007f */
[----:B--2---:R-:W-:Y:S05]  /*2f9e0*/  @!P0 BRA `(.L_x_1889) ;  /* 0xfffffffc00f08947 */ /* 0x004fea000383ffff */
[----:B------:R-:W-:Y:S05]  /*2f9f0*/  BRA `(.L_x_2081) ;  /* 0xffffff8000fc7947 */ /* 0x000fea000383ffff */
.L_x_1899:
[----:B0-----:R0:W1:Y:S02]  /*2fa00*/  SYNCS.PHASECHK.TRANS64.TRYWAIT P1, [R7+URZ+0x308a0], R3 ;  /* 0x0308a003070075a7 */ /* 0x001064000802017f */
[----:B-1----:R-:W-:Y:S05]  /*2fa10*/  @!P1 NANOSLEEP.SYNCS 0x989680 ;  /* 0x009896800000995d */ /* 0x002fea0003900000 */
[----:B------:R-:W1:Y:S02]  /*2fa20*/  @!P1 SYNCS.PHASECHK.TRANS64 P1, [R7+URZ+0x308a0], R3 ;  /* 0x0308a003070095a7 */ /* 0x000e64000802007f */
[----:B-1----:R-:W-:Y:S05]  /*2fa30*/  @!P1 BRA `(.L_x_1899) ;  /* 0xfffffffc00f09947 */ /* 0x002fea000383ffff */
[----:B------:R-:W-:Y:S05]  /*2fa40*/  BRA `(.L_x_2082) ;  /* 0xffffff8800707947 */ /* 0x000fea000383ffff */
.L_x_1907:
[----:B-1----:R1:W2:Y:S02]  /*2fa50*/  SYNCS.PHASECHK.TRANS64.TRYWAIT P1, [R7+URZ+0x308c0], R3 ;  /* 0x0308c003070075a7 */ /* 0x0022a4000802017f */
[----:B--2---:R-:W-:Y:S05]  /*2fa60*/  @!P1 NANOSLEEP.SYNCS 0x989680 ;  /* 0x009896800000995d */ /* 0x004fea0003900000 */
[----:B------:R-:W2:Y:S02]  /*2fa70*/  @!P1 SYNCS.PHASECHK.TRANS64 P1, [R7+URZ+0x308c0], R3 ;  /* 0x0308c003070095a7 */ /* 0x000ea4000802007f */
[----:B--2---:R-:W-:Y:S05]  /*2fa80*/  @!P1 BRA `(.L_x_1907) ;  /* 0xfffffffc00f09947 */ /* 0x004fea000383ffff */
[----:B------:R-:W-:Y:S05]  /*2fa90*/  BRA `(.L_x_2083) ;  /* 0xffffff8c00a87947 */ /* 0x000fea000383ffff */
.L_x_1933:
        /* <DEDUP_REMOVED lines=11> */
.L_x_2085:
[----:B------:R-:W-:Y:S05]  /*2fb50*/  BSYNC B0 ;  /* 0x0000000000007941 */ /* 0x000fea0003800000 */
.L_x_2084:
[----:B------:R-:W-:Y:S05]  /*2fb60*/  BRA `(.L_x_2086) ;  /* 0xffffffa000ac7947 */ /* 0x000fea000383ffff */
.L_x_1936:
[----:B0-----:R0:W1:Y:S02]  /*2fb70*/  SYNCS.PHASECHK.TRANS64.TRYWAIT P0, [R4+URZ+0x30840], R2 ;  /* 0x03084002040075a7 */ /* 0x001064000800017f */
[----:B-1----:R-:W-:Y:S05]  /*2fb80*/  @!P0 NANOSLEEP.SYNCS 0x989680 ;  /* 0x009896800000895d */ /* 0x002fea0003900000 */
[----:B------:R-:W1:Y:S02]  /*2fb90*/  @!P0 SYNCS.PHASECHK.TRANS64 P0, [R4+URZ+0x30840], R2 ;  /* 0x03084002040085a7 */ /* 0x000e64000800007f */
[----:B-1----:R-:W-:Y:S05]  /*2fba0*/  @!P0 BRA `(.L_x_1936) ;  /* 0xfffffffc00f08947 */ /* 0x002fea000383ffff */
[----:B------:R-:W-:Y:S05]  /*2fbb0*/  BRA `(.L_x_2087) ;  /* 0xffffffa400007947 */ /* 0x000fea000383ffff */
.L_x_1937:
        /* <DEDUP_REMOVED lines=8> */
.L_x_2089:
[----:B------:R-:W-:Y:S05]  /*2fc40*/  BSYNC B0 ;  /* 0x0000000000007941 */ /* 0x000fea0003800000 */
.L_x_2088:
        /* <DEDUP_REMOVED lines=9> */
.L_x_2090:
[----:B------:R-:W-:Y:S02]  /*2fce0*/  IMAD.MOV.U32 R13, RZ, RZ, R6 ;  /* 0x000000ffff0d7224 */ /* 0x000fe400078e0006 */
[----:B------:R-:W-:Y:S02]  /*2fcf0*/  IMAD.MOV.U32 R12, RZ, RZ, 0x1 ;  /* 0x00000001ff0c7424 */ /* 0x000fe400078e00ff */
[----:B------:R-:W-:-:S07]  /*2fd00*/  IMAD.MOV.U32 R3, RZ, RZ, R14 ;  /* 0x000000ffff037224 */ /* 0x000fce00078e000e */
[----:B------:R-:W-:Y:S05]  /*2fd10*/  WARPSYNC.COLLECTIVE R15, `(.L_x_2091) ;  /* 0x000000000f087348 */ /* 0x000fea0003c00000 */
[----:B------:R0:W1:Y:S02]  /*2fd20*/  SHFL.IDX P6, R14, R13, R12, R11 ;  /* 0x0000000c0d0e7389 */ /* 0x00006400000c000b */
[----:B01----:R-:W-:Y:S01]  /*2fd30*/  ENDCOLLECTIVE ;  /* 0x000000000000791b */ /* 0x003fe20003800000 */
.L_x_2091:
        /* <DEDUP_REMOVED lines=10> */
.L_x_2092:
        /* <DEDUP_REMOVED lines=14> */
.L_x_2093:
        /* <DEDUP_REMOVED lines=16> */
.L_x_2094:
[----:B------:R-:W-:Y:S02]  /*2ffc0*/  @P0 IMAD R9, R7, 0x2, R17 ;  /* 0x0000000207090824 */ /* 0x000fe400078e0211 */
[----:B------:R-:W-:Y:S02]  /*2ffd0*/  IMAD.MOV.U32 R13, RZ, RZ, R6 ;  /* 0x000000ffff0d7224 */ /* 0x000fe400078e0006 */
[----:B------:R-:W-:Y:S02]  /*2ffe0*/  IMAD.MOV.U32 R12, RZ, RZ, 0x3 ;  /* 0x00000003ff0c7424 */ /* 0x000fe400078e00ff */
[----:B------:R-:W-:-:S07]  /*2fff0*/  IMAD.MOV.U32 R2, RZ, RZ, R14 ;  /* 0x000000ffff027224 */ /* 0x000fce00078e000e */
[----:B------:R-:W-:Y:S05]  /*30000*/  WARPSYNC.COLLECTIVE R15, `(.L_x_2095) ;  /* 0x000000000f087348 */ /* 0x000fea0003c00000 */
[----:B------:R0:W1:Y:S02]  /*30010*/  SHFL.IDX P6, R14, R13, R12, R11 ;  /* 0x0000000c0d0e7389 */ /* 0x00006400000c000b */
[----:B01----:R-:W-:Y:S01]  /*30020*/  ENDCOLLECTIVE ;  /* 0x000000000000791b */ /* 0x003fe20003800000 */
.L_x_2095:
        /* <DEDUP_REMOVED lines=14> */
.L_x_2096:
[----:B------:R-:W-:Y:S01]  /*30110*/  IMAD.MOV.U32 R0, RZ, RZ, R14 ;  /* 0x000000ffff007224 */ /* 0x000fe200078e000e */
[----:B------:R-:W-:Y:S06]  /*30120*/  BRA `(.L_x_2097) ;  /* 0xffffffa000a87947 */ /* 0x000fec000383ffff */
.L_x_1942:
        /* <DEDUP_REMOVED lines=9> */
.L_x_2098:
[----:B------:R-:W-:Y:S01]  /*301c0*/  ISETP.GE.AND P0, PT, R25, R5, PT ;  /* 0x000000051900720c */ /* 0x000fe20003f06270 */
[----:B------:R-:W-:Y:S02]  /*301d0*/  IMAD.MOV.U32 R13, RZ, RZ, R4 ;  /* 0x000000ffff0d7224 */ /* 0x000fe400078e0004 */
[----:B------:R-:W-:-:S10]  /*301e0*/  IMAD.MOV.U32 R2, RZ, RZ, R14 ;  /* 0x000000ffff027224 */ /* 0x000fd400078e000e */
[----:B------:R-:W-:Y:S05]  /*301f0*/  WARPSYNC.COLLECTIVE R15, `(.L_x_2099) ;  /* 0x000000000f087348 */ /* 0x000fea0003c00000 */
[----:B------:R0:W1:Y:S02]  /*30200*/  SHFL.IDX P6, R14, R13, R12, R11 ;  /* 0x0000000c0d0e7389 */ /* 0x00006400000c000b */
[----:B01----:R-:W-:Y:S01]  /*30210*/  ENDCOLLECTIVE ;  /* 0x000000000000791b */ /* 0x003fe20003800000 */
.L_x_2099:
[----:B------:R-:W-:Y:S02]  /*30220*/  IMAD.MOV.U32 R13, RZ, RZ, R0 ;  /* 0x000000ffff0d7224 */ /* 0x000fe400078e0000 */
[----:B------:R-:W-:Y:S02]  /*30230*/  IMAD.MOV.U32 R12, RZ, RZ, 0x1 ;  /* 0x00000001ff0c7424 */ /* 0x000fe400078e00ff */
[----:B------:R-:W-:-:S07]  /*30240*/  IMAD.MOV.U32 R3, RZ, RZ, R14 ;  /* 0x000000ffff037224 */ /* 0x000fce00078e000e */
[----:B------:R-:W-:Y:S05]  /*30250*/  WARPSYNC.COLLECTIVE R15, `(.L_x_2100) ;  /* 0x000000000f087348 */ /* 0x000fea0003c00000 */
[----:B------:R0:W1:Y:S02]  /*30260*/  SHFL.IDX P6, R14, R13, R12, R11 ;  /* 0x0000000c0d0e7389 */ /* 0x00006400000c000b */
[----:B01----:R-:W-:Y:S01]  /*30270*/  ENDCOLLECTIVE ;  /* 0x000000000000791b */ /* 0x003fe20003800000 */
.L_x_2100:
[----:B------:R-:W-:-:S05]  /*30280*/  @!P0 LEA R6, P5, R36, R3, 0x1 ;  /* 0x0000000324068211 */ /* 0x000fca00078a08ff */
[----:B------:R-:W-:Y:S02]  /*30290*/  @!P0 IMAD.X R3, RZ, RZ, R2, P5 ;  /* 0x000000ffff038224 */ /* 0x000fe400028e0602 */
[----:B------:R-:W-:Y:S02]  /*302a0*/  @!P0 IMAD.MOV.U32 R2, RZ, RZ, R6 ;  /* 0x000000ffff028224 */ /* 0x000fe400078e0006 */
[----:B------:R-:W-:Y:S02]  /*302b0*/  VIADD R6, R25, 0x10 ;  /* 0x0000001019067836 */ /* 0x000fe40000000000 */
[----:B------:R-:W-:Y:S01]  /*302c0*/  IMAD.MOV.U32 R13, RZ, RZ, R4 ;  /* 0x000000ffff0d7224 */ /* 0x000fe200078e0004 */
[----:B------:R-:W-:Y:S01]  /*302d0*/  @!PT LDS RZ, [RZ] ;  /* 0x00000000fffff984 */ /* 0x000fe20000000800 */
[----:B------:R-:W-:Y:S01]  /*302e0*/  @!PT LDS RZ, [RZ] ;  /* 0x00000000fffff984 */ /* 0x000fe20000000800 */
[----:B------:R-:W-:Y:S01]  /*302f0*/  @!PT LDS RZ, [RZ] ;  /* 0x00000000fffff984 */ /* 0x000fe20000000800 */
[----:B------:R-:W-:Y:S04]  /*30300*/  @!P0 LDGSTS.E.BYPASS.LTC128B.128 [R34+0x10400], desc[UR60][R2.64], !P4 ;  /* 0x1040000002228fae */ /* 0x000fe8000e101d7c */
[----:B------:R-:W-:Y:S04]  /*30310*/  @!P0 LDGSTS.E.BYPASS.LTC128B.128 [R34+0x14400], desc[UR60][R2.64+0x80], !P3 ;  /* 0x1440008002228fae */ /* 0x000fe8000d901d7c */
[----:B------:R-:W-:Y:S04]  /*30320*/  @!P0 LDGSTS.E.BYPASS.LTC128B.128 [R34+0x18400], desc[UR60][R2.64+0x100], !P2 ;  /* 0x1840010002228fae */ /* 0x000fe8000d101d7c */
[----:B------:R0:W-:Y:S01]  /*30330*/  @!P0 LDGSTS.E.BYPASS.LTC128B.128 [R34+0x1c400], desc[UR60][R2.64+0x180], !P1 ;  /* 0x1c40018002228fae */ /* 0x0001e2000c901d7c */
[----:B------:R-:W-:Y:S01]  /*30340*/  ISETP.GE.AND P0, PT, R6, R5, PT ;  /* 0x000000050600720c */ /* 0x000fe20003f06270 */
[----:B0-----:R-:W-:-:S12]  /*30350*/  IMAD.MOV.U32 R2, RZ, RZ, R14 ;  /* 0x000000ffff027224 */ /* 0x001fd800078e000e */
[----:B------:R-:W-:Y:S05]  /*30360*/  WARPSYNC.COLLECTIVE R15, `(.L_x_2101) ;  /* 0x000000000f087348 */ /* 0x000fea0003c00000 */
[----:B------:R0:W1:Y:S02]  /*30370*/  SHFL.IDX P6, R14, R13, R12, R11 ;  /* 0x0000000c0d0e7389 */ /* 0x00006400000c000b */
[----:B01----:R-:W-:Y:S01]  /*30380*/  ENDCOLLECTIVE ;  /* 0x000000000000791b */ /* 0x003fe20003800000 */
.L_x_2101:
[----:B------:R-:W-:Y:S02]  /*30390*/  IMAD.MOV.U32 R13, RZ, RZ, R0 ;  /* 0x000000ffff0d7224 */ /* 0x000fe400078e0000 */
[----:B------:R-:W-:Y:S02]  /*303a0*/  IMAD.MOV.U32 R12, RZ, RZ, 0x2 ;  /* 0x00000002ff0c7424 */ /* 0x000fe400078e00ff */
[----:B------:R-:W-:-:S07]  /*303b0*/  IMAD.MOV.U32 R3, RZ, RZ, R14 ;  /* 0x000000ffff037224 */ /* 0x000fce00078e000e */
[----:B------:R-:W-:Y:S05]  /*303c0*/  WARPSYNC.COLLECTIVE R15, `(.L_x_2102) ;  /* 0x000000000f087348 */ /* 0x000fea0003c00000 */
[----:B------:R0:W1:Y:S02]  /*303d0*/  SHFL.IDX P6, R14, R13, R12, R11 ;  /* 0x0000000c0d0e7389 */ /* 0x00006400000c000b */
[----:B01----:R-:W-:Y:S01]  /*303e0*/  ENDCOLLECTIVE ;  /* 0x000000000000791b */ /* 0x003fe20003800000 */
.L_x_2102:
[----:B------:R-:W-:-:S05]  /*303f0*/  @!P0 LEA R6, P5, R36, R3, 0x1 ;  /* 0x0000000324068211 */ /* 0x000fca00078a08ff */
[----:B------:R-:W-:Y:S02]  /*30400*/  @!P0 IMAD.X R7, RZ, RZ, R2, P5 ;  /* 0x000000ffff078224 */ /* 0x000fe400028e0602 */
[----:B------:R-:W-:Y:S02]  /*30410*/  @!P0 IMAD.MOV.U32 R2, RZ, RZ, R6 ;  /* 0x000000ffff028224 */ /* 0x000fe400078e0006 */
[----:B------:R-:W-:Y:S02]  /*30420*/  @!P0 IMAD.MOV.U32 R3, RZ, RZ, R7 ;  /* 0x000000ffff038224 */ /* 0x000fe400078e0007 */
[----:B------:R-:W-:Y:S02]  /*30430*/  IMAD.MOV.U32 R13, RZ, RZ, R4 ;  /* 0x000000ffff0d7224 */ /* 0x000fe400078e0004 */
[----:B------:R-:W-:Y:S01]  /*30440*/  VIADD R6, R25, 0x20 ;  /* 0x0000002019067836 */ /* 0x000fe20000000000 */
        /* <DEDUP_REMOVED lines=12> */
.L_x_2103:
[----:B------:R-:W-:Y:S02]  /*30510*/  IMAD.MOV.U32 R13, RZ, RZ, R0 ;  /* 0x000000ffff0d7224 */ /* 0x000fe400078e0000 */
[----:B------:R-:W-:Y:S02]  /*30520*/  IMAD.MOV.U32 R12, RZ, RZ, 0x3 ;  /* 0x00000003ff0c7424 */ /* 0x000fe400078e00ff */
[----:B------:R-:W-:-:S07]  /*30530*/  IMAD.MOV.U32 R3, RZ, RZ, R14 ;  /* 0x000000ffff037224 */ /* 0x000fce00078e000e */
[----:B------:R-:W-:Y:S05]  /*30540*/  WARPSYNC.COLLECTIVE R15, `(.L_x_2104) ;  /* 0x000000000f087348 */ /* 0x000fea0003c00000 */
[----:B------:R0:W1:Y:S02]  /*30550*/  SHFL.IDX P6, R14, R13, R12, R11 ;  /* 0x0000000c0d0e7389 */ /* 0x00006400000c000b */
[----:B01----:R-:W-:Y:S01]  /*30560*/  ENDCOLLECTIVE ;  /* 0x000000000000791b */ /* 0x003fe20003800000 */
.L_x_2104:
        /* <DEDUP_REMOVED lines=18> */
.L_x_2105:
[----:B------:R-:W-:Y:S02]  /*30690*/  IMAD.MOV.U32 R13, RZ, RZ, R0 ;  /* 0x000000ffff0d7224 */ /* 0x000fe400078e0000 */
[----:B------:R-:W-:Y:S02]  /*306a0*/  IMAD.MOV.U32 R12, RZ, RZ, 0x4 ;  /* 0x00000004ff0c7424 */ /* 0x000fe400078e00ff */
[----:B------:R-:W-:-:S07]  /*306b0*/  IMAD.MOV.U32 R3, RZ, RZ, R14 ;  /* 0x000000ffff037224 */ /* 0x000fce00078e000e */
[----:B------:R-:W-:Y:S05]  /*306c0*/  WARPSYNC.COLLECTIVE R15, `(.L_x_2106) ;  /* 0x000000000f087348 */ /* 0x000fea0003c00000 */
[----:B------:R0:W1:Y:S02]  /*306d0*/  SHFL.IDX P6, R14, R13, R12, R11 ;  /* 0x0000000c0d0e7389 */ /* 0x00006400000c000b */
[----:B01----:R-:W-:Y:S01]  /*306e0*/  ENDCOLLECTIVE ;  /* 0x000000000000791b */ /* 0x003fe20003800000 */
.L_x_2106:
        /* <DEDUP_REMOVED lines=18> */
.L_x_2107:
[----:B------:R-:W-:Y:S02]  /*30810*/  IMAD.MOV.U32 R13, RZ, RZ, R0 ;  /* 0x000000ffff0d7224 */ /* 0x000fe400078e0000 */
[----:B------:R-:W-:Y:S02]  /*30820*/  IMAD.MOV.U32 R12, RZ, RZ, 0x5 ;  /* 0x00000005ff0c7424 */ /* 0x000fe400078e00ff */
[----:B------:R-:W-:-:S07]  /*30830*/  IMAD.MOV.U32 R3, RZ, RZ, R14 ;  /* 0x000000ffff037224 */ /* 0x000fce00078e000e */
[----:B------:R-:W-:Y:S05]  /*30840*/  WARPSYNC.COLLECTIVE R15, `(.L_x_2108) ;  /* 0x000000000f087348 */ /* 0x000fea0003c00000 */
[----:B------:R0:W1:Y:S02]  /*30850*/  SHFL.IDX P6, R14, R13, R12, R11 ;  /* 0x0000000c0d0e7389 */ /* 0x00006400000c000b */
[----:B01----:R-:W-:Y:S01]  /*30860*/  ENDCOLLECTIVE ;  /* 0x000000000000791b */ /* 0x003fe20003800000 */
.L_x_2108:
        /* <DEDUP_REMOVED lines=18> */
.L_x_2109:
[----:B------:R-:W-:Y:S02]  /*30990*/  IMAD.MOV.U32 R13, RZ, RZ, R0 ;  /* 0x000000ffff0d7224 */ /* 0x000fe400078e0000 */
[----:B------:R-:W-:Y:S02]  /*309a0*/  IMAD.MOV.U32 R12, RZ, RZ, 0x6 ;  /* 0x00000006ff0c7424 */ /* 0x000fe400078e00ff */
[----:B------:R-:W-:-:S07]  /*309b0*/  IMAD.MOV.U32 R3, RZ, RZ, R14 ;  /* 0x000000ffff037224 */ /* 0x000fce00078e000e */
[----:B------:R-:W-:Y:S05]  /*309c0*/  WARPSYNC.COLLECTIVE R15, `(.L_x_2110) ;  /* 0x000000000f087348 */ /* 0x000fea0003c00000 */
[----:B------:R0:W1:Y:S02]  /*309d0*/  SHFL.IDX P6, R14, R13, R12, R11 ;  /* 0x0000000c0d0e7389 */ /* 0x00006400000c000b */
[----:B01----:R-:W-:Y:S01]  /*309e0*/  ENDCOLLECTIVE ;  /* 0x000000000000791b */ /* 0x003fe20003800000 */
.L_x_2110:
        /* <DEDUP_REMOVED lines=18> */
.L_x_2111:
[----:B------:R-:W-:Y:S02]  /*30b10*/  IMAD.MOV.U32 R13, RZ, RZ, R0 ;  /* 0x000000ffff0d7224 */ /* 0x000fe400078e0000 */
[----:B------:R-:W-:Y:S02]  /*30b20*/  IMAD.MOV.U32 R12, RZ, RZ, 0x7 ;  /* 0x00000007ff0c7424 */ /* 0x000fe400078e00ff */
[----:B------:R-:W-:-:S07]  /*30b30*/  IMAD.MOV.U32 R3, RZ, RZ, R14 ;  /* 0x000000ffff037224 */ /* 0x000fce00078e000e */
[----:B------:R-:W-:Y:S05]  /*30b40*/  WARPSYNC.COLLECTIVE R15, `(.L_x_2112) ;  /* 0x000000000f087348 */ /* 0x000fea0003c00000 */
[----:B------:R0:W1:Y:S02]  /*30b50*/  SHFL.IDX P6, R14, R13, R12, R11 ;  /* 0x0000000c0d0e7389 */ /* 0x00006400000c000b */
[----:B01----:R-:W-:Y:S01]  /*30b60*/  ENDCOLLECTIVE ;  /* 0x000000000000791b */ /* 0x003fe20003800000 */
.L_x_2112:
[----:B------:R-:W-:-:S05]  /*30b70*/  @!P0 LEA R6, P5, R36, R3, 0x1 ;  /* 0x0000000324068211 */ /* 0x000fca00078a08ff */
[----:B------:R-:W-:Y:S02]  /*30b80*/  @!P0 IMAD.X R7, RZ, RZ, R2, P5 ;  /* 0x000000ffff078224 */ /* 0x000fe400028e0602 */
[----:B------:R-:W-:Y:S02]  /*30b90*/  @!P0 IMAD.MOV.U32 R2, RZ, RZ, R6 ;  /* 0x000000ffff028224 */ /* 0x000fe400078e0006 */
[----:B------:R-:W-:Y:S02]  /*30ba0*/  @!P0 IMAD.MOV.U32 R3, RZ, RZ, R7 ;  /* 0x000000ffff038224 */ /* 0x000fe400078e0007 */
[----:B------:R-:W-:-:S03]  /*30bb0*/  IMAD.MOV.U32 R13, RZ, RZ, R4 ;  /* 0x000000ffff0d7224 */ /* 0x000fc600078e0004 */
[----:B------:R-:W-:Y:S01]  /*30bc0*/  @!PT LDS RZ, [RZ] ;  /* 0x00000000fffff984 */ /* 0x000fe20000000800 */
[----:B------:R-:W-:Y:S01]  /*30bd0*/  @!PT LDS RZ, [RZ] ;  /* 0x00000000fffff984 */ /* 0x000fe20000000800 */
[----:B------:R-:W-:Y:S01]  /*30be0*/  @!PT LDS RZ, [RZ] ;  /* 0x00000000fffff984 */ /* 0x000fe20000000800 */
[----:B------:R0:W-:Y:S04]  /*30bf0*/  @!P0 LDGSTS.E.BYPASS.LTC128B.128 [R34+0x13400], desc[UR60][R2.64], !P4 ;  /* 0x1340000002228fae */ /* 0x0001e8000e101d7c */
[----:B------:R0:W-:Y:S01]  /*30c00*/  @!P0 LDGSTS.E.BYPASS.LTC128B.128 [R34+0x17400], desc[UR60][R2.64+0x80], !P3 ;  /* 0x1740008002228fae */ /* 0x0001e2000d901d7c */
[----:B------:R-:W-:-:S03]  /*30c10*/  IMAD.MOV.U32 R6, RZ, RZ, R14 ;  /* 0x000000ffff067224 */ /* 0x000fc600078e000e */
[----:B------:R0:W-:Y:S04]  /*30c20*/  @!P0 LDGSTS.E.BYPASS.LTC128B.128 [R34+0x1b400], desc[UR60][R2.64+0x100], !P2 ;  /* 0x1b40010002228fae */ /* 0x0001e8000d101d7c */
[----:B------:R0:W-:Y:S02]  /*30c30*/  @!P0 LDGSTS.E.BYPASS.LTC128B.128 [R34+0x1f400], desc[UR60][R2.64+0x180], !P1 ;  /* 0x1f40018002228fae */ /* 0x0001e4000c901d7c */
[----:B0-----:R-:W-:Y:S05]  /*30c40*/  WARPSYNC.COLLECTIVE R15, `(.L_x_2113) ;  /* 0x000000000f087348 */ /* 0x001fea0003c00000 */
[----:B------:R1:W2:Y:S02]  /*30c50*/  SHFL.IDX P6, R14, R13, R12, R11 ;  /* 0x0000000c0d0e7389 */ /* 0x0002a400000c000b */
[----:B012---:R-:W-:Y:S01]  /*30c60*/  ENDCOLLECTIVE ;  /* 0x000000000000791b */ /* 0x007fe20003800000 */
.L_x_2113:
[----:B------:R-:W-:Y:S05]  /*30c70*/  BRA `(.L_x_2114) ;  /* 0xffffffa400007947 */ /* 0x000fea000383ffff */
.L_x_1947:
[----:B0-----:R0:W2:Y:S02]  /*30c80*/  SYNCS.PHASECHK.TRANS64.TRYWAIT P0, [R17+URZ+0x30820], R0 ;  /* 0x03082000110075a7 */ /* 0x0010a4000800017f */
[----:B--2---:R-:W-:Y:S05]  /*30c90*/  @!P0 NANOSLEEP.SYNCS 0x989680 ;  /* 0x009896800000895d */ /* 0x004fea0003900000 */
[----:B------:R-:W2:Y:S02]  /*30ca0*/  @!P0 SYNCS.PHASECHK.TRANS64 P0, [R17+URZ+0x30820], R0 ;  /* 0x03082000110085a7 */ /* 0x000ea4000800007f */
[----:B--2---:R-:W-:Y:S05]  /*30cb0*/  @!P0 BRA `(.L_x_1947) ;  /* 0xfffffffc00f08947 */ /* 0x004fea000383ffff */
[----:B------:R-:W-:Y:S05]  /*30cc0*/  BRA `(.L_x_2115) ;  /* 0xffffffa4007c7947 */ /* 0x000fea000383ffff */
.L_x_1952:
[----:B0-----:R0:W1:Y:S02]  /*30cd0*/  SYNCS.PHASECHK.TRANS64.TRYWAIT P0, [R7+URZ+0x30840], R2 ;  /* 0x03084002070075a7 */ /* 0x001064000800017f */
[----:B-1----:R-:W-:Y:S05]  /*30ce0*/  @!P0 NANOSLEEP.SYNCS 0x989680 ;  /* 0x009896800000895d */ /* 0x002fea0003900000 */
[----:B------:R-:W1:Y:S02]  /*30cf0*/  @!P0 SYNCS.PHASECHK.TRANS64 P0, [R7+URZ+0x30840], R2 ;  /* 0x03084002070085a7 */ /* 0x000e64000800007f */
[----:B-1----:R-:W-:Y:S05]  /*30d00*/  @!P0 BRA `(.L_x_1952) ;  /* 0xfffffffc00f08947 */ /* 0x002fea000383ffff */
[----:B------:R-:W-:Y:S05]  /*30d10*/  BRA `(.L_x_2116) ;  /* 0xffffffa800607947 */ /* 0x000fea000383ffff */
.L_x_1953:
        /* <DEDUP_REMOVED lines=8> */
.L_x_2118:
[----:B------:R-:W-:Y:S05]  /*30da0*/  BSYNC B1 ;  /* 0x0000000000017941 */ /* 0x000fea0003800000 */
.L_x_2117:
        /* <DEDUP_REMOVED lines=12> */
.L_x_2119:
        /* <DEDUP_REMOVED lines=13> */
.L_x_2120:
        /* <DEDUP_REMOVED lines=14> */
.L_x_2121:
[----:B------:R-:W-:Y:S02]  /*31020*/  IMAD.MOV.U32 R13, RZ, RZ, R21 ;  /* 0x000000ffff0d7224 */ /* 0x000fe400078e0015 */
[----:B------:R-:W-:Y:S02]  /*31030*/  IMAD.MOV.U32 R12, RZ, RZ, 0x2 ;  /* 0x00000002ff0c7424 */ /* 0x000fe400078e00ff */
[----:B------:R-:W-:-:S07]  /*31040*/  IMAD.MOV.U32 R2, RZ, RZ, R14 ;  /* 0x000000ffff027224 */ /* 0x000fce00078e000e */
[----:B------:R-:W-:Y:S05]  /*31050*/  WARPSYNC.COLLECTIVE R15, `(.L_x_2122) ;  /* 0x000000000f087348 */ /* 0x000fea0003c00000 */
[----:B------:R0:W1:Y:S02]  /*31060*/  SHFL.IDX P6, R14, R13, R12, R11 ;  /* 0x0000000c0d0e7389 */ /* 0x00006400000c000b */
[----:B01----:R-:W-:Y:S01]  /*31070*/  ENDCOLLECTIVE ;  /* 0x000000000000791b */ /* 0x003fe20003800000 */
.L_x_2122:
        /* <DEDUP_REMOVED lines=14> */
.L_x_2123:
[----:B------:R-:W-:Y:S02]  /*31160*/  IMAD.MOV.U32 R13, RZ, RZ, R21 ;  /* 0x000000ffff0d7224 */ /* 0x000fe400078e0015 */
[----:B------:R-:W-:Y:S02]  /*31170*/  IMAD.MOV.U32 R12, RZ, RZ, 0x3 ;  /* 0x00000003ff0c7424 */ /* 0x000fe400078e00ff */
[----:B------:R-:W-:-:S07]  /*31180*/  IMAD.MOV.U32 R2, RZ, RZ, R14 ;  /* 0x000000ffff027224 */ /* 0x000fce00078e000e */
[----:B------:R-:W-:Y:S05]  /*31190*/  WARPSYNC.COLLECTIVE R15, `(.L_x_2124) ;  /* 0x000000000f087348 */ /* 0x000fea0003c00000 */
[----:B------:R0:W1:Y:S02]  /*311a0*/  SHFL.IDX P6, R14, R13, R12, R11 ;  /* 0x0000000c0d0e7389 */ /* 0x00006400000c000b */
[----:B01----:R-:W-:Y:S01]  /*311b0*/  ENDCOLLECTIVE ;  /* 0x000000000000791b */ /* 0x003fe20003800000 */
.L_x_2124:
        /* <DEDUP_REMOVED lines=17> */
.L_x_2125:
[----:B------:R-:W-:Y:S01]  /*312d0*/  IMAD.MOV.U32 R2, RZ, RZ, R14 ;  /* 0x000000ffff027224 */ /* 0x000fe200078e000e */
[----:B------:R-:W-:Y:S06]  /*312e0*/  BRA `(.L_x_2126) ;  /* 0xffffffa400dc7947 */ /* 0x000fec000383ffff */
.L_x_1958:
[----:B-1----:R1:W2:Y:S02]  /*312f0*/  SYNCS.PHASECHK.TRANS64.TRYWAIT P0, [R7+URZ+0x30860], R2 ;  /* 0x03086002070075a7 */ /* 0x0022a4000800017f */
[----:B--2---:R-:W-:Y:S05]  /*31300*/  @!P0 NANOSLEEP.SYNCS 0x989680 ;  /* 0x009896800000895d */ /* 0x004fea0003900000 */
[----:B------:R-:W2:Y:S02]  /*31310*/  @!P0 SYNCS.PHASECHK.TRANS64 P0, [R7+URZ+0x30860], R2 ;  /* 0x03086002070085a7 */ /* 0x000ea4000800007f */
[----:B--2---:R-:W-:Y:S05]  /*31320*/  @!P0 BRA `(.L_x_1958) ;  /* 0xfffffffc00f08947 */ /* 0x004fea000383ffff */
[----:B------:R-:W-:Y:S05]  /*31330*/  BRA `(.L_x_2127) ;  /* 0xffffffa800547947 */ /* 0x000fea000383ffff */
.L_x_1959:
        /* <DEDUP_REMOVED lines=8> */
.L_x_2129:
[----:B------:R-:W-:Y:S05]  /*313c0*/  BSYNC B1 ;  /* 0x0000000000017941 */ /* 0x000fea0003800000 */
.L_x_2128:
        /* <DEDUP_REMOVED lines=9> */
.L_x_2130:
[----:B------:R-:W-:Y:S02]  /*31460*/  IMAD.MOV.U32 R13, RZ, RZ, R19 ;  /* 0x000000ffff0d7224 */ /* 0x000fe400078e0013 */
[----:B------:R-:W-:Y:S02]  /*31470*/  IMAD.MOV.U32 R12, RZ, RZ, 0x1 ;  /* 0x00000001ff0c7424 */ /* 0x000fe400078e00ff */
[----:B------:R-:W-:-:S07]  /*31480*/  IMAD.MOV.U32 R2, RZ, RZ, R14 ;  /* 0x000000ffff027224 */ /* 0x000fce00078e000e */
[----:B------:R-:W-:Y:S05]  /*31490*/  WARPSYNC.COLLECTIVE R15, `(.L_x_2131) ;  /* 0x000000000f087348 */ /* 0x000fea0003c00000 */
[----:B------:R0:W1:Y:S02]  /*314a0*/  SHFL.IDX P6, R14, R13, R12, R11 ;  /* 0x0000000c0d0e7389 */ /* 0x00006400000c000b */
[----:B01----:R-:W-:Y:S01]  /*314b0*/  ENDCOLLECTIVE ;  /* 0x000000000000791b */ /* 0x003fe20003800000 */
.L_x_2131:
        /* <DEDUP_REMOVED lines=18> */
.L_x_2132:
[----:B------:R-:W-:Y:S02]  /*315e0*/  IMAD.MOV.U32 R13, RZ, RZ, R19 ;  /* 0x000000ffff0d7224 */ /* 0x000fe400078e0013 */
[----:B------:R-:W-:Y:S02]  /*315f0*/  IMAD.MOV.U32 R12, RZ, RZ, 0x2 ;  /* 0x00000002ff0c7424 */ /* 0x000fe400078e00ff */
[----:B------:R-:W-:-:S07]  /*31600*/  IMAD.MOV.U32 R2, RZ, RZ, R14 ;  /* 0x000000ffff027224 */ /* 0x000fce00078e000e */
[----:B------:R-:W-:Y:S05]  /*31610*/  WARPSYNC.COLLECTIVE R15, `(.L_x_2133) ;  /* 0x000000000f087348 */ /* 0x000fea0003c00000 */
[----:B------:R0:W1:Y:S02]  /*31620*/  SHFL.IDX P6, R14, R13, R12, R11 ;  /* 0x0000000c0d0e7389 */ /* 0x00006400000c000b */
[----:B01----:R-:W-:Y:S01]  /*31630*/  ENDCOLLECTIVE ;  /* 0x000000000000791b */ /* 0x003fe20003800000 */
.L_x_2133:
        /* <DEDUP_REMOVED lines=18> */
.L_x_2134:
[----:B------:R-:W-:Y:S02]  /*31760*/  IMAD.MOV.U32 R13, RZ, RZ, R19 ;  /* 0x000000ffff0d7224 */ /* 0x000fe400078e0013 */
[----:B------:R-:W-:Y:S02]  /*31770*/  IMAD.MOV.U32 R12, RZ, RZ, 0x3 ;  /* 0x00000003ff0c7424 */ /* 0x000fe400078e00ff */
[----:B------:R-:W-:-:S07]  /*31780*/  IMAD.MOV.U32 R2, RZ, RZ, R14 ;  /* 0x000000ffff027224 */ /* 0x000fce00078e000e */
[----:B------:R-:W-:Y:S05]  /*31790*/  WARPSYNC.COLLECTIVE R15, `(.L_x_2135) ;  /* 0x000000000f087348 */ /* 0x000fea0003c00000 */
[----:B------:R0:W1:Y:S02]  /*317a0*/  SHFL.IDX P6, R14, R13, R12, R11 ;  /* 0x0000000c0d0e7389 */ /* 0x00006400000c000b */
[----:B01----:R-:W-:Y:S01]  /*317b0*/  ENDCOLLECTIVE ;  /* 0x000000000000791b */ /* 0x003fe20003800000 */
.L_x_2135:
        /* <DEDUP_REMOVED lines=13> */
.L_x_2136:
[----:B------:R-:W-:Y:S01]  /*31890*/  @!PT LDS RZ, [RZ] ;  /* 0x00000000fffff984 */ /* 0x000fe20000000800 */
[----:B------:R-:W-:Y:S01]  /*318a0*/  @!PT LDS RZ, [RZ] ;  /* 0x00000000fffff984 */ /* 0x000fe20000000800 */
[----:B------:R-:W-:Y:S01]  /*318b0*/  @!PT LDS RZ, [RZ] ;  /* 0x00000000fffff984 */ /* 0x000fe20000000800 */
[----:B------:R-:W-:Y:S01]  /*318c0*/  LDGSTS.E.BYPASS.LTC128B.128 [R6+0x3400], desc[UR60][R2.64+0x80], !P0 ;  /* 0x0340008002067fae */ /* 0x000fe2000c101d7c */
[----:B------:R-:W-:-:S13]  /*318d0*/  ISETP.LT.OR P0, PT, R8, 0x21, P2 ;  /* 0x000000210800780c */ /* 0x000fda0001701670 */
[----:B------:R-:W-:Y:S01]  /*318e0*/  LDGSTS.E.BYPASS.LTC128B.128 [R6+0x5400], desc[UR60][R2.64+0x100], !P0 ;  /* 0x0540010002067fae */ /* 0x000fe2000c101d7c */
[----:B------:R-:W-:-:S13]  /*318f0*/  ISETP.LT.OR P0, PT, R8, 0x21, P1 ;  /* 0x000000210800780c */ /* 0x000fda0000f01670 */
[----:B------:R0:W-:Y:S02]  /*31900*/  LDGSTS.E.BYPASS.LTC128B.128 [R6+0x7400], desc[UR60][R2.64+0x180], !P0 ;  /* 0x0740018002067fae */ /* 0x0001e4000c101d7c */
[----:B0-----:R-:W-:Y:S01]  /*31910*/  IMAD.MOV.U32 R2, RZ, RZ, R14 ;  /* 0x000000ffff027224 */ /* 0x001fe200078e000e */
[----:B------:R-:W-:Y:S06]  /*31920*/  BRA `(.L_x_2137) ;  /* 0xffffffa400a07947 */ /* 0x000fec000383ffff */
.L_x_1967:
[----:B0-----:R0:W2:Y:S02]  /*31930*/  SYNCS.PHASECHK.TRANS64.TRYWAIT P0, [R4+URZ+0x30860], R3 ;  /* 0x03086003040075a7 */ /* 0x0010a4000800017f */
[----:B--2---:R-:W-:Y:S05]  /*31940*/  @!P0 NANOSLEEP.SYNCS 0x989680 ;  /* 0x009896800000895d */ /* 0x004fea0003900000 */
[----:B------:R-:W2:Y:S02]  /*31950*/  @!P0 SYNCS.PHASECHK.TRANS64 P0, [R4+URZ+0x30860], R3 ;  /* 0x03086003040085a7 */ /* 0x000ea4000800007f */
[----:B--2---:R-:W-:Y:S05]  /*31960*/  @!P0 BRA `(.L_x_1967) ;  /* 0xfffffffc00f08947 */ /* 0x004fea000383ffff */
[----:B------:R-:W-:Y:S05]  /*31970*/  BRA `(.L_x_2138) ;  /* 0xffffffa800c47947 */ /* 0x000fea000383ffff */
.L_x_1968:
[----:B------:R-:W-:Y:S01]  /*31980*/  BSSY B0, `(.L_x_2139) ;  /* 0x0000008000007945 */ /* 0x000fe20003800000 */
[----:B------:R-:W-:Y:S02]  /*31990*/  IMAD.MOV.U32 R13, RZ, RZ, R19 ;  /* 0x000000ffff0d7224 */ /* 0x000fe400078e0013 */
[----:B------:R-:W-:Y:S02]  /*319a0*/  IMAD.MOV.U32 R12, RZ, RZ, RZ ;  /* 0x000000ffff0c7224 */ /* 0x000fe400078e00ff */
[----:B------:R-:W-:Y:S02]  /*319b0*/  IMAD.MOV.U32 R11, RZ, RZ, 0x181f ;  /* 0x0000181fff0b7424 */ /* 0x000fe400078e00ff */
[----:B------:R-:W-:-:S07]  /*319c0*/  IMAD.MOV.U32 R15, RZ, RZ, -0x1 ;  /* 0xffffffffff0f7424 */ /* 0x000fce00078e00ff */
[----:B01----:R-:W-:Y:S05]  /*319d0*/  WARPSYNC.COLLECTIVE R15, `(.L_x_2140) ;  /* 0x000000000f087348 */ /* 0x003fea0003c00000 */
[----:B------:R2:W3:Y:S02]  /*319e0*/  SHFL.IDX P6, R14, R13, R12, R11 ;  /* 0x0000000c0d0e7389 */ /* 0x0004e400000c000b */
[----:B0123--:R-:W-:Y:S01]  /*319f0*/  ENDCOLLECTIVE ;  /* 0x000000000000791b */ /* 0x00ffe20003800000 */
.L_x_2140:
[----:B------:R-:W-:Y:S05]  /*31a00*/  BSYNC B0 ;  /* 0x0000000000007941 */ /* 0x000fea0003800000 */
.L_x_2139:
[----:B------:R-:W-:Y:S01]  /*31a10*/  IMAD.MOV.U32 R13, RZ, RZ, R18 ;  /* 0x000000ffff0d7224 */ /* 0x000fe200078e0012 */
[C---:B------:R-:W-:Y:S01]  /*31a20*/  LOP3.LUT R7, R36.reuse, 0x40, RZ, 0xfc, !PT ;  /* 0x0000004024077812 */ /* 0x040fe200078efcff */
[----:B------:R-:W-:Y:S01]  /*31a30*/  IMAD.MOV.U32 R12, RZ, RZ, RZ ;  /* 0x000000ffff0c7224 */ /* 0x000fe200078e00ff */
[C---:B------:R-:W-:Y:S01]  /*31a40*/  LOP3.LUT R6, R36.reuse, 0x80, RZ, 0xfc, !PT ;  /* 0x0000008024067812 */ /* 0x040fe200078efcff */
[----:B------:R-:W-:Y:S02]  /*31a50*/  IMAD.MOV.U32 R11, RZ, RZ, 0x181f ;  /* 0x0000181fff0b7424 */ /* 0x000fe400078e00ff */
[----:B------:R-:W-:Y:S02]  /*31a60*/  IMAD.MOV.U32 R15, RZ, RZ, -0x1 ;  /* 0xffffffffff0f7424 */ /* 0x000fe400078e00ff */
[----:B------:R-:W-:Y:S02]  /*31a70*/  IMAD.MOV.U32 R3, RZ, RZ, R14 ;  /* 0x000000ffff037224 */ /* 0x000fe400078e000e */
[----:B------:R-:W-:-:S07]  /*31a80*/  IMAD.SHL.U32 R8, R36, 0x2, RZ ;  /* 0x0000000224087824 */ /* 0x000fce00078e00ff */
[----:B------:R-:W-:Y:S05]  /*31a90*/  WARPSYNC.COLLECTIVE R15, `(.L_x_2141) ;  /* 0x000000000f087348 */ /* 0x000fea0003c00000 */
[----:B------:R0:W1:Y:S02]  /*31aa0*/  SHFL.IDX P6, R14, R13, R12, R11 ;  /* 0x0000000c0d0e7389 */ /* 0x00006400000c000b */
[----:B01----:R-:W-:Y:S01]  /*31ab0*/  ENDCOLLECTIVE ;  /* 0x000000000000791b */ /* 0x003fe20003800000 */
.L_x_2141:
        /* <DEDUP_REMOVED lines=21> */
.L_x_2142:
[----:B------:R-:W-:Y:S01]  /*31c10*/  @!PT LDS RZ, [RZ] ;  /* 0x00000000fffff984 */ /* 0x000fe20000000800 */
[----:B------:R-:W-:Y:S01]  /*31c20*/  @!PT LDS RZ, [RZ] ;  /* 0x00000000fffff984 */ /* 0x000fe20000000800 */
[----:B------:R-:W-:Y:S01]  /*31c30*/  @!PT LDS RZ, [RZ] ;  /* 0x00000000fffff984 */ /* 0x000fe20000000800 */
[----:B------:R-:W-:Y:S01]  /*31c40*/  LDGSTS.E.BYPASS.LTC128B.128 [R0+0x4400], desc[UR60][R2.64+0x100], !P4 ;  /* 0x0440010002007fae */ /* 0x000fe2000e101d7c */
[----:B------:R-:W-:Y:S01]  /*31c50*/  ISETP.LT.OR P4, PT, R5, 0x1, P0 ;  /* 0x000000010500780c */ /* 0x000fe20000781670 */
[----:B------:R-:W-:-:S12]  /*31c60*/  IMAD.MOV.U32 R13, RZ, RZ, R18 ;  /* 0x000000ffff0d7224 */ /* 0x000fd800078e0012 */
[----:B------:R0:W-:Y:S02]  /*31c70*/  LDGSTS.E.BYPASS.LTC128B.128 [R0+0x6400], desc[UR60][R2.64+0x180], !P4 ;  /* 0x0640018002007fae */ /* 0x0001e4000e101d7c */
[----:B0-----:R-:W-:-:S07]  /*31c80*/  IMAD.MOV.U32 R3, RZ, RZ, R14 ;  /* 0x000000ffff037224 */ /* 0x001fce00078e000e */
[----:B------:R-:W-:Y:S05]  /*31c90*/  WARPSYNC.COLLECTIVE R15, `(.L_x_2143) ;  /* 0x000000000f087348 */ /* 0x000fea0003c00000 */
[----:B------:R0:W1:Y:S02]  /*31ca0*/  SHFL.IDX P6, R14, R13, R12, R11 ;  /* 0x0000000c0d0e7389 */ /* 0x00006400000c000b */
[----:B01----:R-:W-:Y:S01]  /*31cb0*/  ENDCOLLECTIVE ;  /* 0x000000000000791b */ /* 0x003fe20003800000 */
.L_x_2143:
[----:B------:R-:W-:Y:S02]  /*31cc0*/  IMAD.MOV.U32 R13, RZ, RZ, R19 ;  /* 0x000000ffff0d7224 */ /* 0x000fe400078e0013 */
[----:B------:R-:W-:Y:S01]  /*31cd0*/  IMAD.MOV.U32 R12, RZ, RZ, 0x2 ;  /* 0x00000002ff0c7424 */ /* 0x000fe200078e00ff */
[----:B------:R-:W-:-:S13]  /*31ce0*/  IADD3 R2, P4, R14, R8, RZ ;  /* 0x000000080e027210 */ /* 0x000fda0007f9e0ff */
[----:B------:R-:W-:Y:S05]  /*31cf0*/  WARPSYNC.COLLECTIVE R15, `(.L_x_2144) ;  /* 0x000000000f087348 */ /* 0x000fea0003c00000 */
[----:B------:R0:W1:Y:S02]  /*31d00*/  SHFL.IDX P6, R14, R13, R12, R11 ;  /* 0x0000000c0d0e7389 */ /* 0x00006400000c000b */
[----:B01----:R-:W-:Y:S01]  /*31d10*/  ENDCOLLECTIVE ;  /* 0x000000000000791b */ /* 0x003fe20003800000 */
.L_x_2144:
        /* <DEDUP_REMOVED lines=12> */
.L_x_2145:
        /* <DEDUP_REMOVED lines=14> */
.L_x_2146:
        /* <DEDUP_REMOVED lines=12> */
.L_x_2147:
        /* <DEDUP_REMOVED lines=9> */
.L_x_1973:
        /* <DEDUP_REMOVED lines=8> */
.L_x_2150:
[----:B------:R-:W-:Y:S05]  /*32090*/  BSYNC B0 ;  /* 0x0000000000007941 */ /* 0x000fea0003800000 */
.L_x_2149:
        /* <DEDUP_REMOVED lines=9> */
.L_x_2151:
[----:B------:R-:W-:Y:S02]  /*32130*/  ULDC UR4, c[0x0][0xc3c] ;  /* 0x00030f0000047ab9 */ /* 0x000fe40000000800 */
[----:B------:R-:W-:-:S13]  /*32140*/  ISETP.GE.OR P1, PT, R9, UR4, !P0 ;  /* 0x0000000409007c0c */ /* 0x000fda000c726670 */
[----:B------:R-:W0:Y:S08]  /*32150*/  @!P1 LDC.64 R2, c[0x0][0xc80] ;  /* 0x00032000ff029b82 */ /* 0x000e300000000a00 */
[----:B------:R-:W1:Y:S01]  /*32160*/  @!P1 LDC.64 R4, c[0x0][0xc78] ;  /* 0x00031e00ff049b82 */ /* 0x000e620000000a00 */
[----:B------:R-:W-:Y:S01]  /*32170*/  CS2R R24, SRZ ;  /* 0x0000000000187805 */ /* 0x000fe2000001ff00 */
[----:B------:R-:W-:-:S02]  /*32180*/  IMAD.MOV.U32 R8, RZ, RZ, RZ ;  /* 0x000000ffff087224 */ /* 0x000fc400078e00ff */
[----:B------:R-:W-:Y:S02]  /*32190*/  IMAD.MOV.U32 R11, RZ, RZ, RZ ;  /* 0x000000ffff0b7224 */ /* 0x000fe400078e00ff */
[----:B------:R-:W-:Y:S02]  /*321a0*/  IMAD.MOV.U32 R6, RZ, RZ, R14 ;  /* 0x000000ffff067224 */ /* 0x000fe400078e000e */
[----:B0-----:R-:W-:-:S05]  /*321b0*/  @!P1 IMAD.WIDE R2, R9, 0x4, R2 ;  /* 0x0000000409029825 */ /* 0x001fca00078e0202 */
[----:B------:R1:W2:Y:S02]  /*321c0*/  @!P1 LDG.E R7, desc[UR60][R2.64] ;  /* 0x0000003c02079981 */ /* 0x0002a4000c1e1900 */
[----:B-1----:R-:W-:-:S05]  /*321d0*/  @!P1 IMAD.WIDE R2, R9, 0x4, R4 ;  /* 0x0000000409029825 */ /* 0x002fca00078e0204 */
[----:B------:R-:W3:Y:S01]  /*321e0*/  @!P1 LDG.E R4, desc[UR60][R2.64] ;  /* 0x0000003c02049981 */ /* 0x000ee2000c1e1900 */
[C---:B------:R-:W-:Y:S02]  /*321f0*/  ISETP.GE.U32.AND P2, PT, R10.reuse, 0x2, PT ;  /* 0x000000020a00780c */ /* 0x040fe40003f46070 */
[C---:B------:R-:W-:Y:S02]  /*32200*/  ISETP.GE.U32.AND P3, PT, R10.reuse, 0x4, PT ;  /* 0x000000040a00780c */ /* 0x040fe40003f66070 */
[C---:B------:R-:W-:Y:S02]  /*32210*/  ISETP.GE.U32.AND P4, PT, R10.reuse, 0x8, PT ;  /* 0x000000080a00780c */ /* 0x040fe40003f86070 */
[C---:B------:R-:W-:Y:S01]  /*32220*/  ISETP.GE.U32.AND P5, PT, R10.reuse, 0x10, PT ;  /* 0x000000100a00780c */ /* 0x040fe20003fa6070 */
[----:B--2---:R-:W-:Y:S02]  /*32230*/  @!P1 IMAD.MOV.U32 R25, RZ, RZ, R7 ;  /* 0x000000ffff199224 */ /* 0x004fe400078e0007 */
[----:B---3--:R-:W-:Y:S01]  /*32240*/  @!P1 IMAD.MOV.U32 R8, RZ, RZ, R4 ;  /* 0x000000ffff089224 */ /* 0x008fe200078e0004 */
[----:B------:R-:W-:-:S03]  /*32250*/  ISETP.NE.AND P1, PT, R10, RZ, PT ;  /* 0x000000ff0a00720c */ /* 0x000fc60003f25270 */
[----:B------:R-:W-:-:S10]  /*32260*/  IMAD R13, R8, R25, RZ ;  /* 0x00000019080d7224 */ /* 0x000fd400078e02ff */
[----:B------:R-:W-:Y:S05]  /*32270*/  WARPSYNC.COLLECTIVE R15, `(.L_x_2152) ;  /* 0x000000000f087348 */ /* 0x000fea0003c00000 */
[----:B------:R0:W1:Y:S02]  /*32280*/  SHFL.UP P6, R14, R13, R12, R11 ;  /* 0x0400000c0d0e7389 */ /* 0x00006400000c000b */
[----:B01----:R-:W-:Y:S01]  /*32290*/  ENDCOLLECTIVE ;  /* 0x000000000000791b */ /* 0x003fe20003800000 */
.L_x_2152:
[----:B------:R-:W-:Y:S01]  /*322a0*/  IMAD.MOV.U32 R12, RZ, RZ, 0x2 ;  /* 0x00000002ff0c7424 */ /* 0x000fe200078e00ff */
[----:B------:R-:W-:-:S05]  /*322b0*/  SEL R4, R14, RZ, P1 ;  /* 0x000000ff0e047207 */ /* 0x000fca0000800000 */
[----:B------:R-:W-:-:S04]  /*322c0*/  IMAD.IADD R4, R13, 0x1, R4 ;  /* 0x000000010d047824 */ /* 0x000fc800078e0204 */
[----:B------:R-:W-:-:S07]  /*322d0*/  IMAD.MOV.U32 R13, RZ, RZ, R4 ;  /* 0x000000ffff0d7224 */ /* 0x000fce00078e0004 */
[----:B------:R-:W-:Y:S05]  /*322e0*/  WARPSYNC.COLLECTIVE R15, `(.L_x_2153) ;  /* 0x000000000f087348 */ /* 0x000fea0003c00000 */
[----:B------:R0:W1:Y:S02]  /*322f0*/  SHFL.UP P6, R14, R13, R12, R11 ;  /* 0x0400000c0d0e7389 */ /* 0x00006400000c000b */
[----:B01----:R-:W-:Y:S01]  /*32300*/  ENDCOLLECTIVE ;  /* 0x000000000000791b */ /* 0x003fe20003800000 */
.L_x_2153:
[----:B------:R-:W-:Y:S01]  /*32310*/  IMAD.MOV.U32 R12, RZ, RZ, 0x4 ;  /* 0x00000004ff0c7424 */ /* 0x000fe200078e00ff */
[----:B------:R-:W-:-:S05]  /*32320*/  SEL R3, R14, RZ, P2 ;  /* 0x000000ff0e037207 */ /* 0x000fca0001000000 */
[----:B------:R-:W-:-:S04]  /*32330*/  IMAD.IADD R2, R4, 0x1, R3 ;  /* 0x0000000104027824 */ /* 0x000fc800078e0203 */
[----:B------:R-:W-:-:S07]  /*32340*/  IMAD.MOV.U32 R13, RZ, RZ, R2 ;  /* 0x000000ffff0d7224 */ /* 0x000fce00078e0002 */
[----:B------:R-:W-:Y:S05]  /*32350*/  WARPSYNC.COLLECTIVE R15, `(.L_x_2154) ;  /* 0x000000000f087348 */ /* 0x000fea0003c00000 */
[----:B------:R0:W1:Y:S02]  /*32360*/  SHFL.UP P6, R14, R13, R12, R11 ;  /* 0x0400000c0d0e7389 */ /* 0x00006400000c000b */
[----:B01----:R-:W-:Y:S01]  /*32370*/  ENDCOLLECTIVE ;  /* 0x000000000000791b */ /* 0x003fe20003800000 */
.L_x_2154:
[----:B------:R-:W-:Y:S01]  /*32380*/  IMAD.MOV.U32 R12, RZ, RZ, 0x8 ;  /* 0x00000008ff0c7424 */ /* 0x000fe200078e00ff */
[----:B------:R-:W-:-:S05]  /*32390*/  SEL R3, R14, RZ, P3 ;  /* 0x000000ff0e037207 */ /* 0x000fca0001800000 */
[----:B------:R-:W-:-:S04]  /*323a0*/  IMAD.IADD R3, R2, 0x1, R3 ;  /* 0x0000000102037824 */ /* 0x000fc800078e0203 */
[----:B------:R-:W-:-:S07]  /*323b0*/  IMAD.MOV.U32 R13, RZ, RZ, R3 ;  /* 0x000000ffff0d7224 */ /* 0x000fce00078e0003 */
[----:B------:R-:W-:Y:S05]  /*323c0*/  WARPSYNC.COLLECTIVE R15, `(.L_x_2155) ;  /* 0x000000000f087348 */ /* 0x000fea0003c00000 */
[----:B------:R0:W1:Y:S02]  /*323d0*/  SHFL.UP P6, R14, R13, R12, R11 ;  /* 0x0400000c0d0e7389 */ /* 0x00006400000c000b */
[----:B01----:R-:W-:Y:S01]  /*323e0*/  ENDCOLLECTIVE ;  /* 0x000000000000791b */ /* 0x003fe20003800000 */
.L_x_2155:
[----:B------:R-:W-:Y:S01]  /*323f0*/  IMAD.MOV.U32 R12, RZ, RZ, 0x10 ;  /* 0x00000010ff0c7424 */ /* 0x000fe200078e00ff */
[----:B------:R-:W-:-:S05]  /*32400*/  SEL R4, R14, RZ, P4 ;  /* 0x000000ff0e047207 */ /* 0x000fca0002000000 */
[----:B------:R-:W-:-:S04]  /*32410*/  IMAD.IADD R4, R3, 0x1, R4 ;  /* 0x0000000103047824 */ /* 0x000fc800078e0204 */
[----:B------:R-:W-:-:S07]  /*32420*/  IMAD.MOV.U32 R13, RZ, RZ, R4 ;  /* 0x000000ffff0d7224 */ /* 0x000fce00078e0004 */
[----:B------:R-:W-:Y:S05]  /*32430*/  WARPSYNC.COLLECTIVE R15, `(.L_x_2156) ;  /* 0x000000000f087348 */ /* 0x000fea0003c00000 */
[----:B------:R0:W1:Y:S02]  /*32440*/  SHFL.UP P6, R14, R13, R12, R11 ;  /* 0x0400000c0d0e7389 */ /* 0x00006400000c000b */
[----:B01----:R-:W-:Y:S01]  /*32450*/  ENDCOLLECTIVE ;  /* 0x000000000000791b */ /* 0x003fe20003800000 */
.L_x_2156:
        /* <DEDUP_REMOVED lines=8> */
.L_x_2157:
[----:B------:R-:W-:Y:S05]  /*324e0*/  BRA `(.L_x_2158) ;  /* 0xffffffa8001c7947 */ /* 0x000fea000383ffff */
.L_x_1976:
[----:B------:R-:W-:Y:S01]  /*324f0*/  BSSY B0, `(.L_x_2159) ;  /* 0x0000007000007945 */ /* 0x000fe20003800000 */
[----:B------:R-:W-:Y:S02]  /*32500*/  IMAD.MOV.U32 R12, RZ, RZ, 0x1 ;  /* 0x00000001ff0c7424 */ /* 0x000fe400078e00ff */
[----:B------:R-:W-:Y:S02]  /*32510*/  IMAD.MOV.U32 R11, RZ, RZ, RZ ;  /* 0x000000ffff0b7224 */ /* 0x000fe400078e00ff */
[----:B------:R-:W-:-:S07]  /*32520*/  IMAD.MOV.U32 R15, RZ, RZ, -0x1 ;  /* 0xffffffffff0f7424 */ /* 0x000fce00078e00ff */
[----:B------:R-:W-:Y:S05]  /*32530*/  WARPSYNC.COLLECTIVE R15, `(.L_x_2160) ;  /* 0x000000000f087348 */ /* 0x000fea0003c00000 */
[----:B------:R0:W1:Y:S02]  /*32540*/  SHFL.UP P6, R14, R13, R12, R11 ;  /* 0x0400000c0d0e7389 */ /* 0x00006400000c000b */
[----:B01----:R-:W-:Y:S01]  /*32550*/  ENDCOLLECTIVE ;  /* 0x000000000000791b */ /* 0x003fe20003800000 */
.L_x_2160:
[----:B------:R-:W-:Y:S05]  /*32560*/  BSYNC B0 ;  /* 0x0000000000007941 */ /* 0x000fea0003800000 */
.L_x_2159:
        /* <DEDUP_REMOVED lines=8> */
.L_x_2161:
[----:B------:R-:W-:Y:S01]  /*325f0*/  IMAD.MOV.U32 R12, RZ, RZ, 0x4 ;  /* 0x00000004ff0c7424 */ /* 0x000fe200078e00ff */
[----:B------:R-:W-:-:S05]  /*32600*/  SEL R2, R14, RZ, P2 ;  /* 0x000000ff0e027207 */ /* 0x000fca0001000000 */
[----:B------:R-:W-:-:S04]  /*32610*/  IMAD.IADD R2, R13, 0x1, R2 ;  /* 0x000000010d027824 */ /* 0x000fc800078e0202 */
[----:B------:R-:W-:-:S07]  /*32620*/  IMAD.MOV.U32 R13, RZ, RZ, R2 ;  /* 0x000000ffff0d7224 */ /* 0x000fce00078e0002 */
[----:B------:R-:W-:Y:S05]  /*32630*/  WARPSYNC.COLLECTIVE R15, `(.L_x_2162) ;  /* 0x000000000f087348 */ /* 0x000fea0003c00000 */
[----:B------:R0:W1:Y:S02]  /*32640*/  SHFL.UP P6, R14, R13, R12, R11 ;  /* 0x0400000c0d0e7389 */ /* 0x00006400000c000b */
[----:B01----:R-:W-:Y:S01]  /*32650*/  ENDCOLLECTIVE ;  /* 0x000000000000791b */ /* 0x003fe20003800000 */
.L_x_2162:
[----:B------:R-:W-:Y:S01]  /*32660*/  IMAD.MOV.U32 R12, RZ, RZ, 0x8 ;  /* 0x00000008ff0c7424 */ /* 0x000fe200078e00ff */
[----:B------:R-:W-:-:S05]  /*32670*/  SEL R3, R14, RZ, P3 ;  /* 0x000000ff0e037207 */ /* 0x000fca0001800000 */
[----:B------:R-:W-:-:S04]  /*32680*/  IMAD.IADD R3, R2, 0x1, R3 ;  /* 0x0000000102037824 */ /* 0x000fc800078e0203 */
[----:B------:R-:W-:-:S07]  /*32690*/  IMAD.MOV.U32 R13, RZ, RZ, R3 ;  /* 0x000000ffff0d7224 */ /* 0x000fce00078e0003 */
[----:B------:R-:W-:Y:S05]  /*326a0*/  WARPSYNC.COLLECTIVE R15, `(.L_x_2163) ;  /* 0x000000000f087348 */ /* 0x000fea0003c00000 */
[----:B------:R0:W1:Y:S02]  /*326b0*/  SHFL.UP P6, R14, R13, R12, R11 ;  /* 0x0400000c0d0e7389 */ /* 0x00006400000c000b */
[----:B01----:R-:W-:Y:S01]  /*326c0*/  ENDCOLLECTIVE ;  /* 0x000000000000791b */ /* 0x003fe20003800000 */
.L_x_2163:
[----:B------:R-:W-:Y:S01]  /*326d0*/  IMAD.MOV.U32 R12, RZ, RZ, 0x10 ;  /* 0x00000010ff0c7424 */ /* 0x000fe200078e00ff */
[----:B------:R-:W-:-:S05]  /*326e0*/  SEL R4, R14, RZ, P4 ;  /* 0x000000ff0e047207 */ /* 0x000fca0002000000 */
[----:B------:R-:W-:-:S04]  /*326f0*/  IMAD.IADD R4, R3, 0x1, R4 ;  /* 0x0000000103047824 */ /* 0x000fc800078e0204 */
[----:B------:R-:W-:-:S07]  /*32700*/  IMAD.MOV.U32 R13, RZ, RZ, R4 ;  /* 0x000000ffff0d7224 */ /* 0x000fce00078e0004 */
[----:B------:R-:W-:Y:S05]  /*32710*/  WARPSYNC.COLLECTIVE R15, `(.L_x_2164) ;  /* 0x000000000f087348 */ /* 0x000fea0003c00000 */
[----:B------:R0:W1:Y:S02]  /*32720*/  SHFL.UP P6, R14, R13, R12, R11 ;  /* 0x0400000c0d0e7389 */ /* 0x00006400000c000b */
[----:B01----:R-:W-:Y:S01]  /*32730*/  ENDCOLLECTIVE ;  /* 0x000000000000791b */ /* 0x003fe20003800000 */
.L_x_2164:
        /* <DEDUP_REMOVED lines=8> */
.L_x_2165:
[----:B------:R-:W-:Y:S05]  /*327c0*/  BRA `(.L_x_2166) ;  /* 0xffffffa800087947 */ /* 0x000fea000383ffff */
.L_x_1978:
[----:B------:R-:W-:Y:S01]  /*327d0*/  BSSY B0, `(.L_x_2167) ;  /* 0x0000006000007945 */ /* 0x000fe20003800000 */
[----:B------:R-:W-:Y:S01]  /*327e0*/  PLOP3.LUT P6, PT, P6, PT, PT, 0x8, 0x0 ;  /* 0x000000000000781c */ /* 0x000fe200037ce170 */
[----:B------:R-:W-:-:S12]  /*327f0*/  IMAD.MOV.U32 R15, RZ, RZ, -0x1 ;  /* 0xffffffffff0f7424 */ /* 0x000fd800078e00ff */
[----:B0-----:R-:W-:Y:S05]  /*32800*/  WARPSYNC.COLLECTIVE R15, `(.L_x_2168) ;  /* 0x000000000f087348 */ /* 0x001fea0003c00000 */
[----:B------:R-:W-:Y:S01]  /*32810*/  VOTE.ANY R14, PT, P6 ;  /* 0x00000000000e7806 */ /* 0x000fe200030e0100 */
[----:B0-----:R-:W-:Y:S06]  /*32820*/  ENDCOLLECTIVE ;  /* 0x000000000000791b */ /* 0x001fec0003800000 */
.L_x_2168:
[----:B------:R-:W-:Y:S05]  /*32830*/  BSYNC B0 ;  /* 0x0000000000007941 */ /* 0x000fea0003800000 */
.L_x_2167:
        /* <DEDUP_REMOVED lines=8> */
.L_x_2169:
[----:B------:R-:W-:Y:S02]  /*328c0*/  IMAD.IADD R27, R12, 0x1, R27 ;  /* 0x000000010c1b7824 */ /* 0x000fe400078e021b */
[----:B------:R-:W-:Y:S02]  /*328d0*/  IMAD.MOV.U32 R13, RZ, RZ, R8 ;  /* 0x000000ffff0d7224 */ /* 0x000fe400078e0008 */
[----:B------:R-:W-:-:S07]  /*328e0*/  IMAD.MOV.U32 R25, RZ, RZ, R14 ;  /* 0x000000ffff197224 */ /* 0x000fce00078e000e */
[----:B------:R-:W-:Y:S05]  /*328f0*/  WARPSYNC.COLLECTIVE R15, `(.L_x_2170) ;  /* 0x000000000f087348 */ /* 0x000fea0003c00000 */
[----:B------:R0:W1:Y:S02]  /*32900*/  SHFL.IDX P6, R14, R13, R12, R11 ;  /* 0x0000000c0d0e7389 */ /* 0x00006400000c000b */
[----:B01----:R-:W-:Y:S01]  /*32910*/  ENDCOLLECTIVE ;  /* 0x000000000000791b */ /* 0x003fe20003800000 */
.L_x_2170:
[----:B------:R-:W-:Y:S01]  /*32920*/  IMAD.MOV.U32 R8, RZ, RZ, R14 ;  /* 0x000000ffff087224 */ /* 0x000fe200078e000e */
[----:B------:R-:W-:Y:S06]  /*32930*/  BRA `(.L_x_2171) ;  /* 0xffffffa400ec7947 */ /* 0x000fec000383ffff */
.L_x_1980:
[----:B------:R-:W-:Y:S01]  /*32940*/  BSSY B0, `(.L_x_2172) ;  /* 0x0000007000007945 */ /* 0x000fe20003800000 */
[----:B------:R-:W-:Y:S02]  /*32950*/  IMAD.MOV.U32 R13, RZ, RZ, R3 ;  /* 0x000000ffff0d7224 */ /* 0x000fe400078e0003 */
[----:B------:R-:W-:Y:S02]  /*32960*/  IMAD.MOV.U32 R11, RZ, RZ, 0x1f ;  /* 0x0000001fff0b7424 */ /* 0x000fe400078e00ff */
[----:B------:R-:W-:-:S07]  /*32970*/  IMAD.MOV.U32 R15, RZ, RZ, -0x1 ;  /* 0xffffffffff0f7424 */ /* 0x000fce00078e00ff */
[----:B0-23--:R-:W-:Y:S05]  /*32980*/  WARPSYNC.COLLECTIVE R15, `(.L_x_2173) ;  /* 0x000000000f087348 */ /* 0x00dfea0003c00000 */
[----:B------:R1:W4:Y:S02]  /*32990*/  SHFL.IDX P6, R14, R13, R12, R11 ;  /* 0x0000000c0d0e7389 */ /* 0x00032400000c000b */
[----:B01234-:R-:W-:Y:S01]  /*329a0*/  ENDCOLLECTIVE ;  /* 0x000000000000791b */ /* 0x01ffe20003800000 */
.L_x_2173:
[----:B------:R-:W-:Y:S05]  /*329b0*/  BSYNC B0 ;  /* 0x0000000000007941 */ /* 0x000fea0003800000 */
.L_x_2172:
[----:B------:R-:W-:Y:S01]  /*329c0*/  IMAD.MOV.U32 R24, RZ, RZ, R14 ;  /* 0x000000ffff187224 */ /* 0x000fe200078e000e */
[----:B------:R-:W-:Y:S06]  /*329d0*/  BRA `(.L_x_1979) ;  /* 0xffffffa400dc7947 */ /* 0x000fec000383ffff */
.L_x_1986:
[----:B-1----:R1:W2:Y:S02]  /*329e0*/  SYNCS.PHASECHK.TRANS64.TRYWAIT P0, [R5+URZ+0x30820], R0 ;  /* 0x03082000050075a7 */ /* 0x0022a4000800017f */
[----:B--2---:R-:W-:Y:S05]  /*329f0*/  @!P0 NANOSLEEP.SYNCS 0x989680 ;  /* 0x009896800000895d */ /* 0x004fea0003900000 */
[----:B------:R-:W2:Y:S02]  /*32a00*/  @!P0 SYNCS.PHASECHK.TRANS64 P0, [R5+URZ+0x30820], R0 ;  /* 0x03082000050085a7 */ /* 0x000ea4000800007f */
[----:B--2---:R-:W-:Y:S05]  /*32a10*/  @!P0 BRA `(.L_x_1986) ;  /* 0xfffffffc00f08947 */ /* 0x004fea000383ffff */
[----:B------:R-:W-:Y:S05]  /*32a20*/  BRA `(.L_x_2174) ;  /* 0xffffffb000347947 */ /* 0x000fea000383ffff */
.L_x_1987:
[----:B------:R-:W2:Y:S01]  /*32a30*/  S2R R2, SR_TID.X ;  /* 0x0000000000027919 */ /* 0x000ea20000002100 */
[----:B------:R-:W-:Y:S01]  /*32a40*/  BSSY B0, `(.L_x_2175) ;  /* 0x000000a000007945 */ /* 0x000fe20003800000 */
[----:B------:R-:W-:Y:S02]  /*32a50*/  IMAD.MOV.U32 R12, RZ, RZ, RZ ;  /* 0x000000ffff0c7224 */ /* 0x000fe400078e00ff */
[----:B------:R-:W-:Y:S02]  /*32a60*/  IMAD.MOV.U32 R11, RZ, RZ, 0x1f ;  /* 0x0000001fff0b7424 */ /* 0x000fe400078e00ff */
[----:B------:R-:W-:Y:S01]  /*32a70*/  IMAD.MOV.U32 R15, RZ, RZ, -0x1 ;  /* 0xffffffffff0f7424 */ /* 0x000fe200078e00ff */
[----:B--2---:R-:W-:-:S04]  /*32a80*/  SHF.R.U32.HI R2, RZ, 0x5, R2 ;  /* 0x00000005ff027819 */ /* 0x004fc80000011602 */
[----:B------:R-:W-:-:S05]  /*32a90*/  LOP3.LUT R2, R2, 0x3, RZ, 0xc0, !PT ;  /* 0x0000000302027812 */ /* 0x000fca00078ec0ff */
[----:B------:R-:W-:-:S07]  /*32aa0*/  IMAD.MOV.U32 R13, RZ, RZ, R2 ;  /* 0x000000ffff0d7224 */ /* 0x000fce00078e0002 */
[----:B01-3--:R-:W-:Y:S05]  /*32ab0*/  WARPSYNC.COLLECTIVE R15, `(.L_x_2176) ;  /* 0x000000000f087348 */ /* 0x00bfea0003c00000 */
[----:B------:R2:W4:Y:S02]  /*32ac0*/  SHFL.IDX P6, R14, R13, R12, R11 ;  /* 0x0000000c0d0e7389 */ /* 0x00052400000c000b */
[----:B01234-:R-:W-:Y:S01]  /*32ad0*/  ENDCOLLECTIVE ;  /* 0x000000000000791b */ /* 0x01ffe20003800000 */
.L_x_2176:
[----:B------:R-:W-:Y:S05]  /*32ae0*/  BSYNC B0 ;  /* 0x0000000000007941 */ /* 0x000fea0003800000 */
.L_x_2175:
[----:B------:R-:W-:Y:S05]  /*32af0*/  BRA `(.L_x_2177) ;  /* 0xffffffb0001c7947 */ /* 0x000fea000383ffff */
.L_x_1988:
[----:B------:R-:W-:Y:S01]  /*32b00*/  BSSY B0, `(.L_x_2178) ;  /* 0x0000006000007945 */ /* 0x000fe20003800000 */
[----:B------:R-:W-:-:S07]  /*32b10*/  IMAD.MOV.U32 R15, RZ, RZ, -0x1 ;  /* 0xffffffffff0f7424 */ /* 0x000fce00078e00ff */
[----:B01-3--:R-:W-:Y:S05]  /*32b20*/  WARPSYNC.COLLECTIVE R15, `(.L_x_2179) ;  /* 0x000000000f0c7348 */ /* 0x00bfea0003c00000 */
[----:B------:R-:W-:Y:S02]  /*32b30*/  ELECT P6, UR62, PT ;  /* 0x00000000003e782f */ /* 0x000fe400038c0000 */
[----:B------:R-:W-:Y:S01]  /*32b40*/  MOV R14, UR62 ;  /* 0x0000003e000e7c02 */ /* 0x000fe20008000f00 */
[----:B01-3--:R-:W-:Y:S10]  /*32b50*/  ENDCOLLECTIVE ;  /* 0x000000000000791b */ /* 0x00bff40003800000 */
.L_x_2179:
[----:B------:R-:W-:Y:S05]  /*32b60*/  BSYNC B0 ;  /* 0x0000000000007941 */ /* 0x000fea0003800000 */
.L_x_2178:
[----:B------:R-:W-:Y:S05]  /*32b70*/  BRA `(.L_x_2180) ;  /* 0xffffffb000107947 */ /* 0x000fea000383ffff */
.L_x_1990:
[----:B-1----:R1:W2:Y:S02]  /*32b80*/  SYNCS.PHASECHK.TRANS64.TRYWAIT P1, [R3+URZ+0x30840], R2 ;  /* 0x03084002030075a7 */ /* 0x0022a4000802017f */
[----:B--2---:R-:W-:Y:S05]  /*32b90*/  @!P1 NANOSLEEP.SYNCS 0x989680 ;  /* 0x009896800000995d */ /* 0x004fea0003900000 */
[----:B------:R-:W2:Y:S02]  /*32ba0*/  @!P1 SYNCS.PHASECHK.TRANS64 P1, [R3+URZ+0x30840], R2 ;  /* 0x03084002030095a7 */ /* 0x000ea4000802007f */
[----:B--2---:R-:W-:Y:S05]  /*32bb0*/  @!P1 BRA `(.L_x_1990) ;  /* 0xfffffffc00f09947 */ /* 0x004fea000383ffff */
[----:B------:R-:W-:Y:S05]  /*32bc0*/  BRA `(.L_x_2181) ;  /* 0xffffffb000387947 */ /* 0x000fea000383ffff */
.L_x_1992:
[----:B--2---:R2:W4:Y:S02]  /*32bd0*/  SYNCS.PHASECHK.TRANS64.TRYWAIT P1, [R5+URZ+0x30840], R0 ;  /* 0x03084000050075a7 */ /* 0x004524000802017f */
[----:B----4-:R-:W-:Y:S05]  /*32be0*/  @!P1 NANOSLEEP.SYNCS 0x989680 ;  /* 0x009896800000995d */ /* 0x010fea0003900000 */
[----:B------:R-:W4:Y:S02]  /*32bf0*/  @!P1 SYNCS.PHASECHK.TRANS64 P1, [R5+URZ+0x30840], R0 ;  /* 0x03084000050095a7 */ /* 0x000f24000802007f */
[----:B----4-:R-:W-:Y:S05]  /*32c00*/  @!P1 BRA `(.L_x_1992) ;  /* 0xfffffffc00f09947 */ /* 0x010fea000383ffff */
[----:B------:R-:W-:Y:S05]  /*32c10*/  BRA `(.L_x_2182) ;  /* 0xffffffb000447947 */ /* 0x000fea000383ffff */
.L_x_1994:
[----:B----4-:R4:W0:Y:S02]  /*32c20*/  SYNCS.PHASECHK.TRANS64.TRYWAIT P1, [R3+URZ+0x30860], R2 ;  /* 0x03086002030075a7 */ /* 0x010824000802017f */
[----:B0-----:R-:W-:Y:S05]  /*32c30*/  @!P1 NANOSLEEP.SYNCS 0x989680 ;  /* 0x009896800000995d */ /* 0x001fea0003900000 */
[----:B------:R-:W0:Y:S02]  /*32c40*/  @!P1 SYNCS.PHASECHK.TRANS64 P1, [R3+URZ+0x30860], R2 ;  /* 0x03086002030095a7 */ /* 0x000e24000802007f */
[----:B0-----:R-:W-:Y:S05]  /*32c50*/  @!P1 BRA `(.L_x_1994) ;  /* 0xfffffffc00f09947 */ /* 0x001fea000383ffff */
[----:B------:R-:W-:Y:S05]  /*32c60*/  BRA `(.L_x_2183) ;  /* 0xffffffb000407947 */ /* 0x000fea000383ffff */
.L_x_2184:
        /* <DEDUP_REMOVED lines=9> */
.L_x_3276:


//--------------------- .text._ZN7cutlass13device_kernelIN5flash11enable_sm90INS1_16FlashAttnFwdSm90INS1_25CollectiveMainloopFwdSm90ILi2EN4cute5tupleIJNS5_1CILi1EEES8_S8_EEENS6_IJNS7_ILi128EEENS7_ILi80EEENS7_ILi256EEEEEELi256ENS_10bfloat16_tEfNS_4arch4Sm90ELb1ELb0ELb1ELb0ELb1ELb0ELb0ELb1ELb1ELb1ELb1ELb0EEENS1_21CollectiveEpilogueFwdINS6_IJSA_SC_SB_EEES9_SE_SG_Li256ELb0ELb1ELb1ELb0EEENS1_19SingleTileSchedulerILb0ELb1ELb1ELi128EEEEEEEEEvNT_6ParamsE --------------------------
	.section	.text._ZN7cutlass13device_kernelIN5flash11enable_sm90INS1_16FlashAttnFwdSm90INS1_25CollectiveMainloopFwdSm90ILi2EN4cute5tupleIJNS5_1CILi1EEES8_S8_EEENS6_IJNS7_ILi128EEENS7_ILi80EEENS7_ILi256EEEEEELi256ENS_10bfloat16_tEfNS_4arch4Sm90ELb1ELb0ELb1ELb0ELb1ELb0ELb0ELb1ELb1ELb1ELb1ELb0EEENS1_21CollectiveEpilogueFwdINS6_IJSA_SC_SB_EEES9_SE_SG_Li256ELb0ELb1ELb1ELb0EEENS1_19SingleTileSchedulerILb0ELb1ELb1ELi128EEEEEEEEEvNT_6ParamsE,"ax",@progbits
	.align	128
.text._ZN7cutlass13device_kernelIN5flash11enable_sm90INS1_16FlashAttnFwdSm90INS1_25CollectiveMainloopFwdSm90ILi2EN4cute5tupleIJNS5_1CILi1EEES8_S8_EEENS6_IJNS7_ILi128EEENS7_ILi80EEENS7_ILi256EEEEEELi256ENS_10bfloat16_tEfNS_4arch4Sm90ELb1ELb0ELb1ELb0ELb1ELb0ELb0ELb1ELb1ELb1ELb1ELb0EEENS1_21CollectiveEpilogueFwdINS6_IJSA_SC_SB_EEES9_SE_SG_Li256ELb0ELb1ELb1ELb0EEENS1_19SingleTileSchedulerILb0ELb1ELb1ELi128EEEEEEEEEvNT_6ParamsE:
        .type           _ZN7cutlass13device_kernelIN5flash11enable_sm90INS1_16FlashAttnFwdSm90INS1_25CollectiveMainloopFwdSm90ILi2EN4cute5tupleIJNS5_1CILi1EEES8_S8_EEENS6_IJNS7_ILi128EEENS7_ILi80EEENS7_ILi256EEEEEELi256ENS_10bfloat16_tEfNS_4arch4Sm90ELb1ELb0ELb1ELb0ELb1ELb0ELb0ELb1ELb1ELb1ELb1ELb0EEENS1_21CollectiveEpilogueFwdINS6_IJSA_SC_SB_EEES9_SE_SG_Li256ELb0ELb1ELb1ELb0EEENS1_19SingleTileSchedulerILb0ELb1ELb1ELi128EEEEEEEEEvNT_6ParamsE,@function
        .size           _ZN7cutlass13device_kernelIN5flash11enable_sm90INS1_16FlashAttnFwdSm90INS1_25CollectiveMainloopFwdSm90ILi2EN4cute5tupleIJNS5_1CILi1EEES8_S8_EEENS6_IJNS7_ILi128EEENS7_ILi80EEENS7_ILi256EEEEEELi256ENS_10bfloat16_tEfNS_4arch4Sm90ELb1ELb0ELb1ELb0ELb1ELb0ELb0ELb1ELb1ELb1ELb1ELb0EEENS1_21CollectiveEpilogueFwdINS6_IJSA_SC_SB_EEES9_SE_SG_Li256ELb0ELb1ELb1ELb0EEENS1_19SingleTileSchedulerILb0ELb1ELb1ELi128EEEEEEEEEvNT_6ParamsE,(.L_x_3277 - _ZN7cutlass13device_kernelIN5flash11enable_sm90INS1_16FlashAttnFwdSm90INS1_25CollectiveMainloopFwdSm90ILi2EN4cute5tupleIJNS5_1CILi1EEES8_S8_EEENS6_IJNS7_ILi128EEENS7_ILi80EEENS7_ILi256EEEEEELi256ENS_10bfloat16_tEfNS_4arch4Sm90ELb1ELb0ELb1ELb0ELb1ELb0ELb0ELb1ELb1ELb1ELb1ELb0EEENS1_21CollectiveEpilogueFwdINS6_IJSA_SC_SB_EEES9_SE_SG_Li256ELb0ELb1ELb1ELb0EEENS1_19SingleTileSchedulerILb0ELb1ELb1ELi128EEEEEEEEEvNT_6ParamsE)
        .other          _ZN7cutlass13device_kernelIN5flash11enable_sm90INS1_16FlashAttnFwdSm90INS1_25CollectiveMainloopFwdSm90ILi2EN4cute5tupleIJNS5_1CILi1EEES8_S8_EEENS6_IJNS7_ILi128EEENS7_ILi80EEENS7_ILi256EEEEEELi256ENS_10bfloat16_tEfNS_4arch4Sm90ELb1ELb0ELb1ELb0ELb1ELb0ELb0ELb1ELb1ELb1ELb1ELb0EEENS1_21CollectiveEpilogueFwdINS6_IJSA_SC_SB_EEES9_SE_SG_Li256ELb0ELb1ELb1ELb0EEENS1_19SingleTileSchedulerILb0ELb1ELb1ELi128EEEEEEEEEvNT_6ParamsE,@"STO_CUDA_ENTRY STV_DEFAULT"
_ZN7cutlass13device_kernelIN5flash11enable_sm90INS1_16FlashAttnFwdSm90INS1_25CollectiveMainloopFwdSm90ILi2EN4cute5tupleIJNS5_1CILi1EEES8_S8_EEENS6_IJNS7_ILi128EEENS7_ILi80EEENS7_ILi256EEEEEELi256ENS_10bfloat16_tEfNS_4arch4Sm90ELb1ELb0ELb1ELb0ELb1ELb0ELb0ELb1ELb1ELb1ELb1ELb0EEENS1_21CollectiveEpilogueFwdINS6_IJSA_SC_SB_EEES9_SE_SG_Li256ELb0ELb1ELb1ELb0EEENS1_19SingleTileSchedulerILb0ELb1ELb1ELi128EEEEEEEEEvNT_6ParamsE:
        /* <DEDUP_REMOVED lines=45> */
.L_x_2185:
        /* <DEDUP_REMOVED lines=22> */
.L_x_2186:
        /* <DEDUP_REMOVED lines=18> */
.L_x_2187:
        /* <DEDUP_REMOVED lines=22> */
.L_x_2188:
        /* <DEDUP_REMOVED lines=23> */
.L_x_2189:
        /* <DEDUP_REMOVED lines=10> */
.L_x_2192:
        /* <DEDUP_REMOVED lines=19> */
[----:B------:R-:W1:Y:S01]  /*09f0*/  S2UR UR60, SR_CTAID.X ;  /* 0x00000000003c79c3 */ /* 0x000e620000002500 */
[----:B------:R-:W-:Y:S01]  /*0a00*/  ULDC UR4, c[0x0][0x448] ;  /* 0x0001120000047ab9 */ /* 0x000fe20000000800 */
[----:B------:R-:W-:Y:S01]  /*0a10*/  ULDC UR6, c[0x0][0x424] ;  /* 0x0001090000067ab9 */ /* 0x000fe20000000800 */
[----:B------:R-:W-:Y:S01]  /*0a20*/  UISETP.NE.AND UP1, UPT, UR4, 0x1, UPT ;  /* 0x000000010400788c */ /* 0x000fe2000bf25270 */
[----:B------:R-:W-:Y:S02]  /*0a30*/  ULDC UR7, c[0x0][0x288] ;  /* 0x0000a20000077ab9 */ /* 0x000fe40000000800 */
[----:B------:R-:W-:Y:S01]  /*0a40*/  ULDC.64 UR4, c[0x0][0x418] ;  /* 0x0001060000047ab9 */ /* 0x000fe20000000a00 */
[----:B------:R-:W-:Y:S02]  /*0a50*/  UIADD3 UR7, -UR7, 0x50, URZ ;  /* 0x0000005007077890 */ /* 0x000fe4000fffe13f */
[----:B------:R-:W-:Y:S02]  /*0a60*/  UISETP.NE.U32.AND UP0, UPT, UR4, URZ, UPT ;  /* 0x0000003f0400728c */ /* 0x000fe4000bf05070 */
[----:B------:R-:W-:-:S02]  /*0a70*/  UP2UR UR4, UPR, URZ, 0x2 ;  /* 0x000000023f047883 */ /* 0x000fc40008000000 */
[----:B------:R-:W-:Y:S01]  /*0a80*/  UISETP.NE.AND.EX UP0, UPT, UR5, URZ, UPT, UP0 ;  /* 0x0000003f0500728c */ /* 0x000fe2000bf05300 */
[----:B------:R-:W-:Y:S02]  /*0a90*/  ULDC UR8, c[0x0][0x2f0] ;  /* 0x0000bc0000087ab9 */ /* 0x000fe40000000800 */
[----:B------:R-:W-:Y:S01]  /*0aa0*/  @UP1 ULDC UR5, c[0x0][0x44c] ;  /* 0x0001130000051ab9 */ /* 0x000fe20000000800 */
[----:B------:R-:W-:Y:S01]  /*0ab0*/  MOV R19, UR4 ;  /* 0x0000000400137c02 */ /* 0x000fe20008000f00 */
[----:B------:R-:W-:Y:S01]  /*0ac0*/  USEL UR11, UR6, 0x1, UP0 ;  /* 0x00000001060b7887 */ /* 0x000fe20008000000 */
[----:B------:R-:W-:Y:S01]  /*0ad0*/  @UP1 ULDC UR10, c[0x0][0x450] ;  /* 0x00011400000a1ab9 */ /* 0x000fe20000000800 */
[----:B------:R-:W-:Y:S02]  /*0ae0*/  USHF.R.U32.HI UR12, URZ, 0x10, UR9 ;  /* 0x000000103f0c7899 */ /* 0x000fe40008011609 */
[----:B------:R-:W-:Y:S02]  /*0af0*/  UIMAD UR7, UR11, UR8, UR7 ;  /* 0x000000080b0772a4 */ /* 0x000fe4000f8e0207 */
[----:B------:R-:W-:Y:S01]  /*0b00*/  IMAD.U32 R17, RZ, RZ, UR11 ;  /* 0x0000000bff117e24 */ /* 0x000fe2000f8e00ff */
[----:B-1----:R-:W-:-:S04]  /*0b10*/  USHF.L.U32 UR60, UR60, 0x7, URZ ;  /* 0x000000073c3c7899 */ /* 0x002fc8000800063f */
[----:B------:R-:W-:Y:S02]  /*0b20*/  @UP1 UIADD3 UR4, UR60, 0x7f, URZ ;  /* 0x0000007f3c041890 */ /* 0x000fe4000fffe03f */
[----:B------:R-:W-:Y:S02]  /*0b30*/  UIADD3 UR6, UR60, 0x7f, URZ ;  /* 0x0000007f3c067890 */ /* 0x000fe4000fffe03f */
[----:B------:R-:W-:Y:S02]  /*0b40*/  UIMAD.WIDE.U32 UR4, UR4, UR5, URZ ;  /* 0x00000005040472a5 */ /* 0x000fe4000f8e003f */
[----:B------:R-:W-:Y:S02]  /*0b50*/  UIMAD UR4, UR11, UR8, 0x4f ;  /* 0x0000004f0b0474a4 */ /* 0x000fe4000f8e0208 */
[----:B------:R-:W-:Y:S02]  /*0b60*/  @UP1 USHF.R.U32.HI UR6, URZ, UR10, UR5 ;  /* 0x0000000a3f061299 */ /* 0x000fe40008011605 */
[----:B------:R-:W-:-:S02]  /*0b70*/  UIMAD.WIDE UR4, UR4, 0x66666667, URZ ;  /* 0x66666667040478a5 */ /* 0x000fc4000f8e023f */
[----:B------:R-:W-:Y:S02]  /*0b80*/  UIADD3 UR6, UR7, UR6, URZ ;  /* 0x0000000607067290 */ /* 0x000fe4000fffe03f */
[----:B------:R-:W-:Y:S02]  /*0b90*/  USHF.R.U32.HI UR4, URZ, 0x1f, UR5 ;  /* 0x0000001f3f047899 */ /* 0x000fe40008011605 */
[----:B------:R-:W-:Y:S02]  /*0ba0*/  UIMAD.WIDE UR6, UR6, 0x66666667, URZ ;  /* 0x66666667060678a5 */ /* 0x000fe4000f8e023f */
[----:B------:R-:W-:Y:S02]  /*0bb0*/  ULEA.HI.SX32 UR4, UR5, UR4, 0x1b ;  /* 0x0000000405047291 */ /* 0x000fe4000f8fda3f */
[----:B------:R-:W-:-:S04]  /*0bc0*/  USHF.R.U32.HI UR6, URZ, 0x1f, UR7 ;  /* 0x0000001f3f067899 */ /* 0x000fc80008011607 */
[----:B------:R-:W-:Y:S02]  /*0bd0*/  ULEA.HI.SX32 UR6, UR7, UR6, 0x1b ;  /* 0x0000000607067291 */ /* 0x000fe4000f8fda3f */
[----:B------:R-:W-:Y:S02]  /*0be0*/  ULOP3.LUT UR7, UR9, 0xffff, URZ, 0xc0, !UPT ;  /* 0x0000ffff09077892 */ /* 0x000fe4000f8ec03f */
[----:B------:R-:W-:-:S04]  /*0bf0*/  UISETP.LT.AND UP0, UPT, UR4, UR6, UPT ;  /* 0x000000060400728c */ /* 0x000fc8000bf01270 */
[----:B------:R-:W-:Y:S02]  /*0c00*/  USEL UR11, UR4, UR6, UP0 ;  /* 0x00000006040b7287 */ /* 0x000fe40008000000 */
[----:B------:R-:W-:Y:S02]  /*0c10*/  UISETP.NE.AND UP0, UPT, UR12, URZ, UPT ;  /* 0x0000003f0c00728c */ /* 0x000fe4000bf05270 */
[----:B------:R-:W-:Y:S01]  /*0c20*/  UISETP.GE.AND UP1, UPT, UR11, 0x1, UPT ;  /* 0x000000010b00788c */ /* 0x000fe2000bf26270 */
[----:B------:R-:W-:-:S05]  /*0c30*/  UMOV UR4, URZ ;  /* 0x0000003f00047c82 */ /* 0x000fca0008000000 */
[----:B------:R-:W-:-:S03]  /*0c40*/  PLOP3.LUT P0, PT, PT, PT, UP1, 0x80, 0x0 ;  /* 0x000000000000781c */ /* 0x000fc60003f0f018 */
[----:B------:R-:W-:-:S10]  /*0c50*/  @!UP0 ULDC UR12, c[0x0][0x9f0] ;  /* 0x00027c00000c8ab9 */ /* 0x000fd40000000800 */
[----:B------:R-:W-:Y:S05]  /*0c60*/  @!P0 BRA `(.L_x_2194) ;  /* 0x0000000000848947 */ /* 0x000fea0003800000 */
[----:B------:R-:W-:Y:S01]  /*0c70*/  IMAD.U32 R3, RZ, RZ, UR12 ;  /* 0x0000000cff037e24 */ /* 0x000fe2000f8e00ff */
[----:B------:R-:W-:Y:S01]  /*0c80*/  UIADD3 UR6, UR12, -0x1, UR11 ;  /* 0xffffffff0c067890 */ /* 0x000fe2000fffe00b */
[----:B------:R-:W-:-:S03]  /*0c90*/  UMOV UR4, URZ ;  /* 0x0000003f00047c82 */ /* 0x000fc60008000000 */
[-C--:B------:R-:W-:Y:S02]  /*0ca0*/  IABS R0, R3.reuse ;  /* 0x0000000300007213 */ /* 0x080fe40000000000 */
[----:B------:R-:W-:Y:S01]  /*0cb0*/  MOV R4, UR6 ;  /* 0x0000000600047c02 */ /* 0x000fe20008000f00 */
[----:B------:R-:W-:Y:S01]  /*0cc0*/  ULOP3.LUT UR6, UR6, UR12, URZ, 0x3c, !UPT ;  /* 0x0000000c06067292 */ /* 0x000fe2000f8e3c3f */
[----:B------:R-:W-:Y:S02]  /*0cd0*/  R2UR UR13, R0 ;  /* 0x00000000000d72ca */ /* 0x000fe400000e0000 */
[----:B------:R-:W-:Y:S02]  /*0ce0*/  IABS R4, R4 ;  /* 0x0000000400047213 */ /* 0x000fe40000000000 */
[----:B------:R-:W-:-:S03]  /*0cf0*/  IABS R5, R3 ;  /* 0x0000000300057213 */ /* 0x000fc60000000000 */
        /* <DEDUP_REMOVED lines=24> */
.L_x_2194:
[----:B------:R-:W-:Y:S01]  /*0e80*/  UIMAD UR6, UR7, UR4, URZ ;  /* 0x00000004070672a4 */ /* 0x000fe2000f8e023f */
[----:B------:R-:W-:Y:S01]  /*0e90*/  IMAD.U32 R0, RZ, RZ, UR11 ;  /* 0x0000000bff007e24 */ /* 0x000fe2000f8e00ff */
[----:B------:R-:W-:Y:S01]  /*0ea0*/  MOV R3, UR4 ;  /* 0x0000000400037c02 */ /* 0x000fe20008000f00 */
[----:B------:R-:W-:Y:S01]  /*0eb0*/  VIADD R18, R25, 0xffffff80 ;  /* 0xffffff8019127836 */ /* 0x000fe20000000000 */
[----:B------:R-:W-:Y:S01]  /*0ec0*/  R2UR UR5, R17 ;  /* 0x00000000110572ca */ /* 0x000fe200000e0000 */
[----:B0-----:R-:W-:Y:S01]  /*0ed0*/  IMAD.MOV.U32 R2, RZ, RZ, RZ ;  /* 0x000000ffff027224 */ /* 0x001fe200078e00ff */
[----:B------:R-:W-:Y:S01]  /*0ee0*/  VIADDMNMX R0, R3, UR6, R0, PT ;  /* 0x0000000603007c46 */ /* 0x000fe2000b800100 */
[----:B------:R-:W-:Y:S01]  /*0ef0*/  IMAD.U32 R22, RZ, RZ, UR6 ;  /* 0x00000006ff167e24 */ /* 0x000fe2000f8e00ff */
[----:B------:R-:W-:Y:S02]  /*0f00*/  PLOP3.LUT P0, PT, PT, PT, PT, 0x80, 0x0 ;  /* 0x000000000000781c */ /* 0x000fe40003f0f070 */
[----:B------:R-:W-:-:S02]  /*0f10*/  CS2R R150, SRZ ;  /* 0x0000000000967805 */ /* 0x000fc4000001ff00 */
[----:B------:R-:W-:Y:S02]  /*0f20*/  R2UR UR61, R0 ;  /* 0x00000000003d72ca */ /* 0x000fe400000e0000 */
[----:B------:R-:W-:Y:S02]  /*0f30*/  CS2R R148, SRZ ;  /* 0x0000000000947805 */ /* 0x000fe4000001ff00 */
[----:B------:R-:W-:Y:S02]  /*0f40*/  MOV R0, RZ ;  /* 0x000000ff00007202 */ /* 0x000fe40000000f00 */
[----:B------:R-:W-:Y:S02]  /*0f50*/  CS2R R146, SRZ ;  /* 0x0000000000927805 */ /* 0x000fe4000001ff00 */
[----:B------:R-:W-:Y:S02]  /*0f60*/  CS2R R144, SRZ ;  /* 0x0000000000907805 */ /* 0x000fe4000001ff00 */
[----:B------:R-:W-:-:S02]  /*0f70*/  CS2R R142, SRZ ;  /* 0x00000000008e7805 */ /* 0x000fc4000001ff00 */
[----:B------:R-:W-:Y:S01]  /*0f80*/  CS2R R140, SRZ ;  /* 0x00000000008c7805 */ /* 0x000fe2000001ff00 */
[----:B------:R-:W-:Y:S01]  /*0f90*/  UIMAD UR4, UR5, UR8, URZ ;  /* 0x00000008050472a4 */ /* 0x000fe2000f8e023f */
[----:B------:R-:W-:Y:S02]  /*0fa0*/  CS2R R138, SRZ ;  /* 0x00000000008a7805 */ /* 0x000fe4000001ff00 */
[----:B------:R-:W-:Y:S02]  /*0fb0*/  CS2R R136, SRZ ;  /* 0x0000000000887805 */ /* 0x000fe4000001ff00 */
[----:B------:R-:W-:Y:S02]  /*0fc0*/  CS2R R134, SRZ ;  /* 0x0000000000867805 */ /* 0x000fe4000001ff00 */
[----:B------:R-:W-:Y:S02]  /*0fd0*/  CS2R R132, SRZ ;  /* 0x0000000000847805 */ /* 0x000fe4000001ff00 */
[----:B------:R-:W-:Y:S01]  /*0fe0*/  CS2R R130, SRZ ;  /* 0x0000000000827805 */ /* 0x000fe2000001ff00 */
[----:B------:R-:W-:Y:S01]  /*0ff0*/  UISETP.GT.AND UP0, UPT, UR61, UR6, UPT ;  /* 0x000000063d00728c */ /* 0x000fe2000bf04270 */
[----:B------:R-:W-:Y:S01]  /*1000*/  IMAD.U32 R152, RZ, RZ, UR4 ;  /* 0x00000004ff987e24 */ /* 0x000fe2000f8e00ff */
[----:B------:R-:W-:-:S02]  /*1010*/  CS2R R128, SRZ ;  /* 0x0000000000807805 */ /* 0x000fc4000001ff00 */
[----:B------:R-:W-:Y:S02]  /*1020*/  CS2R R126, SRZ ;  /* 0x00000000007e7805 */ /* 0x000fe4000001ff00 */
[----:B------:R-:W-:Y:S02]  /*1030*/  CS2R R124, SRZ ;  /* 0x00000000007c7805 */ /* 0x000fe4000001ff00 */
[----:B------:R-:W-:Y:S02]  /*1040*/  CS2R R122, SRZ ;  /* 0x00000000007a7805 */ /* 0x000fe4000001ff00 */
[----:B------:R-:W-:Y:S02]  /*1050*/  PLOP3.LUT P1, PT, PT, PT, UP0, 0x80, 0x0 ;  /* 0x000000000000781c */ /* 0x000fe40003f2f008 */
        /* <DEDUP_REMOVED lines=85> */
.L_x_2196:
[----:B------:R-:W-:Y:S02]  /*15b0*/  R2UR UR4, R16 ;  /* 0x00000000100472ca */ /* 0x000fe400000e0000 */
[----:B------:R-:W-:-:S11]  /*15c0*/  SHF.L.U32 R0, RZ, 0x1f, RZ ;  /* 0x0000001fff007819 */ /* 0x000fd600000006ff */
[----:B------:R-:W0:Y:S02]  /*15d0*/  SYNCS.PHASECHK.TRANS64.TRYWAIT P0, [UR4+0x38800], R0 ;  /* 0x03880000ff0075a7 */ /* 0x000e240008000144 */
[----:B0-----:R-:W-:Y:S05]  /*15e0*/  @!P0 BRA `(.L_x_2197) ;  /* 0x0000014400308947 */ /* 0x001fea0003800000 */
.L_x_2284:
[----:B------:R-:W2:Y:S02]  /*15f0*/  LDL R2, [R1+0x4] ;  /* 0x0000040001027983 */ /* 0x000ea40000100800 */
[----:B--2---:R-:W-:-:S13]  /*1600*/  R2UR UR4, R2 ;  /* 0x00000000020472ca */ /* 0x004fda00000e0000 */
[----:B------:R-:W-:-:S06]  /*1610*/  ULOP3.LUT UR4, UR4, 0x1, URZ, 0xfc, !UPT ;  /* 0x0000000104047892 */ /* 0x000fcc000f8efc3f */
[----:B------:R-:W-:-:S04]  /*1620*/  MOV R2, UR4 ;  /* 0x0000000400027c02 */ /* 0x000fc80008000f00 */
[----:B------:R-:W-:-:S13]  /*1630*/  ISETP.NE.AND P0, PT, R2, 0x3, PT ;  /* 0x000000030200780c */ /* 0x000fda0003f05270 */
[----:B------:R-:W-:Y:S05]  /*1640*/  @!P0 BRA `(.L_x_2198) ;  /* 0x0000000000048947 */ /* 0x000fea0003800000 */
[----:B------:R-:W-:Y:S01]  /*1650*/  BPT.TRAP 0x1 ;  /* 0x000000040000795c */ /* 0x000fe20000300000 */
.L_x_2198:
[----:B------:R-:W-:-:S13]  /*1660*/  R2UR UR4, R16 ;  /* 0x00000000100472ca */ /* 0x000fda00000e0000 */
[----:B------:R1:W2:Y:S01]  /*1670*/  SYNCS.PHASECHK.TRANS64.TRYWAIT P1, [UR4+0x38830], R0 ;  /* 0x03883000ff0075a7 */ /* 0x0002a20008020144 */
[----:B------:R-:W-:Y:S05]  /*1680*/  @!P0 BRA `(.L_x_2199) ;  /* 0x0000000000048947 */ /* 0x000fea0003800000 */
[----:B------:R-:W-:Y:S01]  /*1690*/  BPT.TRAP 0x1 ;  /* 0x000000040000795c */ /* 0x000fe20000300000 */
.L_x_2199:
[----:B------:R-:W-:-:S05]  /*16a0*/  IMAD.U32 R4, RZ, RZ, UR36 ;  /* 0x00000024ff047e24 */ /* 0x000fca000f8e00ff */
[----:B------:R-:W-:Y:S01]  /*16b0*/  LOP3.LUT R4, R4, 0x10000, RZ, 0xfc, !PT ;  /* 0x0001000004047812 */ /* 0x000fe200078efcff */
[----:B--2---:R-:W-:Y:S06]  /*16c0*/  @P1 BRA `(.L_x_2200) ;  /* 0x00000000000c1947 */ /* 0x004fec0003800000 */
[----:B------:R-:W-:-:S13]  /*16d0*/  R2UR UR4, R16 ;  /* 0x00000000100472ca */ /* 0x000fda00000e0000 */
[----:B------:R-:W2:Y:S02]  /*16e0*/  SYNCS.PHASECHK.TRANS64.TRYWAIT P1, [UR4+0x38830], R0 ;  /* 0x03883000ff0075a7 */ /* 0x000ea40008020144 */
[----:B--2---:R-:W-:Y:S05]  /*16f0*/  @!P1 BRA `(.L_x_2201) ;  /* 0x0000014400089947 */ /* 0x004fea0003800000 */
.L_x_2200:
[----:B------:R-:W-:Y:S05]  /*1700*/  WARPSYNC.ALL ;  /* 0x0000000000007948 */ /* 0x000fea0003800000 */
[----:B------:R-:W-:Y:S01]  /*1710*/  IMAD.MOV.U32 R5, RZ, RZ, 0x40000040 ;  /* 0x40000040ff057424 */ /* 0x000fe200078e00ff */
[----:B------:R-:W-:Y:S01]  /*1720*/  R2UR UR4, R16 ;  /* 0x00000000100472ca */ /* 0x000fe200000e0000 */
[----:B------:R-:W-:-:S03]  /*1730*/  WARPGROUP.ARRIVE ;  /* 0x00000000000079c5 */ /* 0x000fc60000000000 */
        /* <DEDUP_REMOVED lines=16> */
[----:B------:R-:W-:Y:S01]  /*1840*/  R2UR UR21, R5 ;  /* 0x00000000051572ca */ /* 0x000fe200000e0000 */
[----:B------:R-:W-:Y:S01]  /*1850*/  IMAD.U32 R11, RZ, RZ, UR27 ;  /* 0x0000001bff0b7e24 */ /* 0x000fe2000f8e00ff */
[----:B------:R-:W-:Y:S01]  /*1860*/  R2UR UR4, R4 ;  /* 0x00000000040472ca */ /* 0x000fe200000e0000 */
[----:B------:R-:W-:Y:S01]  /*1870*/  ULOP3.LUT UR6, UR6, 0x3fff, URZ, 0xc0, !UPT ;  /* 0x00003fff06067892 */ /* 0x000fe2000f8ec03f */
[----:B------:R-:W-:Y:S01]  /*1880*/  UMOV UR31, 0x40000040 ;  /* 0x40000040001f7882 */ /* 0x000fe20000000000 */
[----:B------:R-:W-:-:S02]  /*1890*/  UMOV UR35, 0x40000040 ;  /* 0x4000004000237882 */ /* 0x000fc40000000000 */
[----:B------:R-:W-:Y:S01]  /*18a0*/  ULOP3.LUT UR24, UR6, 0x10000, URZ, 0xfc, !UPT ;  /* 0x0001000006187892 */ /* 0x000fe2000f8efc3f */
[----:B------:R-:W-:Y:S01]  /*18b0*/  UMOV UR39, 0x40000040 ;  /* 0x4000004000277882 */ /* 0x000fe20000000000 */
[----:B------:R-:W-:Y:S02]  /*18c0*/  UMOV UR43, 0x40000040 ;  /* 0x40000040002b7882 */ /* 0x000fe40000000000 */
[----:B------:R-:W-:Y:S02]  /*18d0*/  UIADD3 UR10, UR24, 0x80, URZ ;  /* 0x00000080180a7890 */ /* 0x000fe4000fffe03f */
[----:B------:R-:W-:Y:S02]  /*18e0*/  UIADD3 UR14, UR24, 0x100, URZ ;  /* 0x00000100180e7890 */ /* 0x000fe4000fffe03f */
[----:B------:R-:W-:Y:S01]  /*18f0*/  IMAD.U32 R15, RZ, RZ, UR24 ;  /* 0x00000018ff0f7e24 */ /* 0x000fe2000f8e00ff */
[----:B------:R-:W-:Y:S01]  /*1900*/  UMOV UR6, UR24 ;  /* 0x0000001800067c82 */ /* 0x000fe20008000000 */
[----:B------:R-:W-:Y:S01]  /*1910*/  UIADD3 UR18, UR24, 0x180, URZ ;  /* 0x0000018018127890 */ /* 0x000fe2000fffe03f */
[----:B------:R-:W-:Y:S01]  /*1920*/  HGMMA.64x16x16.F32.BF16 R56, gdesc[UR4], RZ, !UPT, gsb0 ;  /* 0x00200000043879f0 */ /* 0x000fe2000c0018ff */
[----:B------:R-:W-:Y:S01]  /*1930*/  UIADD3 UR22, UR24, 0x200, URZ ;  /* 0x0000020018167890 */ /* 0x000fe2000fffe03f */
[----:B------:R-:W-:Y:S01]  /*1940*/  R2UR UR6, R4 ;  /* 0x00000000040672ca */ /* 0x000fe200000e0000 */
[----:B------:R-:W-:Y:S01]  /*1950*/  UMOV UR5, 0x40000040 ;  /* 0x4000004000057882 */ /* 0x000fe20000000000 */
[----:B------:R-:W-:Y:S01]  /*1960*/  UIADD3 UR7, UR24, 0x204, URZ ;  /* 0x0000020418077890 */ /* 0x000fe2000fffe03f */
[----:B------:R-:W-:Y:S01]  /*1970*/  UMOV UR47, 0x40000040 ;  /* 0x40000040002f7882 */ /* 0x000fe20000000000 */
[----:B------:R-:W-:Y:S01]  /*1980*/  UMOV UR51, 0x40000040 ;  /* 0x4000004000337882 */ /* 0x000fe20000000000 */
[----:B------:R-:W-:Y:S01]  /*1990*/  UMOV UR55, 0x40000040 ;  /* 0x4000004000377882 */ /* 0x000fe20000000000 */
[----:B------:R-:W-:-:S07]  /*19a0*/  UMOV UR59, 0x40000040 ;  /* 0x40000040003b7882 */ /* 0x000fce0000000000 */
[----:B------:R-:W-:-:S07]  /*19b0*/  UIADD3 UR4, UR6, 0x2, URZ ;  /* 0x0000000206047890 */ /* 0x000fce000fffe03f */
[----:B------:R-:W-:Y:S01]  /*19c0*/  UMOV UR26, UR4 ;  /* 0x00000004001a7c82 */ /* 0x000fe20008000000 */
[----:B------:R-:W-:Y:S01]  /*19d0*/  UIADD3 UR4, UR24, 0x202, URZ ;  /* 0x0000020218047890 */ /* 0x000fe2000fffe03f */
[----:B------:R-:W-:Y:S01]  /*19e0*/  MOV R10, UR26 ;  /* 0x0000001a000a7c02 */ /* 0x000fe20008000f00 */
        /* <DEDUP_REMOVED lines=52> */
[----:B------:R-:W-:-:S06]  /*1d30*/  UMOV UR27, 0x40000040 ;  /* 0x40000040001b7882 */ /* 0x000fcc0000000000 */
        /* <DEDUP_REMOVED lines=120> */
[----:B------:R-:W-:Y:S01]  /*24c0*/  IMAD.U32 R9, RZ, RZ, UR15 ;  /* 0x0000000fff097e24 */ /* 0x000fe2000f8e00ff */
        /* <DEDUP_REMOVED lines=345> */
.L_x_2202:
[----:B------:R-:W-:Y:S01]  /*3a60*/  LOP3.LUT R3, R64, 0xffffff80, RZ, 0xc0, !PT ;  /* 0xffffff8040037812 */ /* 0x000fe200078ec0ff */
[----:B------:R-:W-:Y:S01]  /*3a70*/  UMOV UR7, 0xffffffb0 ;  /* 0xffffffb000077882 */ /* 0x000fe20000000000 */
[----:B------:R-:W-:Y:S01]  /*3a80*/  R2UR UR6, R19 ;  /* 0x00000000130672ca */ /* 0x000fe200000e0000 */
[----:B------:R-:W-:Y:S01]  /*3a90*/  UIMAD UR7, UR61, UR7, 0x51 ;  /* 0x000000513d0774a4 */ /* 0x000fe2000f8e0207 */
[----:B------:R-:W-:Y:S01]  /*3aa0*/  IADD3 R3, R18, -R3, RZ ;  /* 0x8000000312037210 */ /* 0x000fe20007ffe0ff */
[----:B------:R-:W-:Y:S01]  /*3ab0*/  ULDC UR10, c[0x0][0x9d8] ;  /* 0x00027600000a7ab9 */ /* 0x000fe20000000800 */
[----:B------:R-:W-:Y:S01]  /*3ac0*/  LEA.HI R65, R65, R18, RZ, 0x2 ;  /* 0x0000001241417211 */ /* 0x000fe200078f10ff */
[----:B------:R-:W-:Y:S01]  /*3ad0*/  FMUL.FTZ R58, R58, UR10 ;  /* 0x0000000a3a3a7c20 */ /* 0x000fe20008410000 */
[----:B------:R-:W-:Y:S01]  /*3ae0*/  SHF.R.S32.HI R0, RZ, 0x1f, R3 ;  /* 0x0000001fff007819 */ /* 0x000fe20000011403 */
[----:B------:R-:W-:Y:S01]  /*3af0*/  FMUL.FTZ R59, R59, UR10 ;  /* 0x0000000a3b3b7c20 */ /* 0x000fe20008410000 */
[----:B------:R-:W-:Y:S01]  /*3b00*/  LOP3.LUT R65, R65, 0xfffffffc, RZ, 0xc0, !PT ;  /* 0xfffffffc41417812 */ /* 0x000fe200078ec0ff */
[----:B------:R-:W-:Y:S01]  /*3b10*/  FMUL.FTZ R62, R62, UR10 ;  /* 0x0000000a3e3e7c20 */ /* 0x000fe20008410000 */
[CC--:B------:R-:W-:Y:S01]  /*3b20*/  LEA.HI R2, R0.reuse, R3.reuse, RZ, 0x2 ;  /* 0x0000000300027211 */ /* 0x0c0fe200078f10ff */
[----:B------:R-:W0:Y:S01]  /*3b30*/  MUFU.TANH R58, R58 ;  /* 0x0000003a003a7308 */ /* 0x000e220000002400 */
[----:B------:R-:W-:Y:S01]  /*3b40*/  LEA.HI R6, R0, R3, RZ, 0x5 ;  /* 0x0000000300067211 */ /* 0x000fe200078f28ff */
[----:B------:R-:W-:Y:S01]  /*3b50*/  IMAD.IADD R65, R18, 0x1, -R65 ;  /* 0x0000000112417824 */ /* 0x000fe200078e0a41 */
[--C-:B------:R-:W-:Y:S01]  /*3b60*/  SHF.R.S32.HI R0, RZ, 0x2, R2.reuse ;  /* 0x00000002ff007819 */ /* 0x100fe20000011402 */
[----:B------:R-:W-:Y:S01]  /*3b70*/  UISETP.NE.AND UP0, UPT, UR6, URZ, UPT ;  /* 0x0000003f0600728c */ /* 0x000fe2000bf05270 */
[----:B------:R-:W-:Y:S01]  /*3b80*/  SHF.R.S32.HI R7, RZ, 0x1f, R2 ;  /* 0x0000001fff077819 */ /* 0x000fe20000011402 */
[----:B------:R-:W-:Y:S01]  /*3b90*/  FMUL.FTZ R63, R63, UR10 ;  /* 0x0000000a3f3f7c20 */ /* 0x000fe20008410000 */
[----:B------:R-:W-:Y:S01]  /*3ba0*/  LEA.HI R12, R66, R66, RZ, 0x1 ;  /* 0x00000042420c7211 */ /* 0x000fe200078f08ff */
[----:B------:R-:W1:Y:S01]  /*3bb0*/  MUFU.TANH R59, R59 ;  /* 0x0000003b003b7308 */ /* 0x000e620000002400 */
[----:B------:R-:W-:Y:S01]  /*3bc0*/  SHF.R.S32.HI R6, RZ, 0x5, R6 ;  /* 0x00000005ff067819 */ /* 0x000fe20000011406 */
[----:B------:R-:W-:Y:S01]  /*3bd0*/  ULDC UR14, c[0x0][0x288] ;  /* 0x0000a200000e7ab9 */ /* 0x000fe20000000800 */
[-C--:B------:R-:W-:Y:S01]  /*3be0*/  LEA.HI R7, R7, R0.reuse, RZ, 0x3 ;  /* 0x0000000007077211 */ /* 0x080fe200078f18ff */
[----:B------:R-:W-:Y:S01]  /*3bf0*/  FMUL.FTZ R50, R50, UR10 ;  /* 0x0000000a32327c20 */ /* 0x000fe20008410000 */
[----:B------:R-:W-:Y:S01]  /*3c00*/  LOP3.LUT R13, R12, 0x3fffffe, RZ, 0xc0, !PT ;  /* 0x03fffffe0c0d7812 */ /* 0x000fe200078ec0ff */
[----:B------:R-:W-:Y:S01]  /*3c10*/  FMUL.FTZ R49, R49, UR10 ;  /* 0x0000000a31317c20 */ /* 0x000fe20008410000 */
[----:B------:R-:W-:Y:S01]  /*3c20*/  LEA R12, R6, UR60, 0x4 ;  /* 0x0000003c060c7c11 */ /* 0x000fe2000f8e20ff */
[----:B------:R-:W-:Y:S01]  /*3c30*/  @UP0 ULDC UR6, c[0x0][0x44c] ;  /* 0x0001130000060ab9 */ /* 0x000fe20000000800 */
[----:B------:R-:W-:Y:S01]  /*3c40*/  LOP3.LUT R7, R7, 0xfffffff8, RZ, 0xc0, !PT ;  /* 0xfffffff807077812 */ /* 0x000fe200078ec0ff */
[----:B------:R-:W-:Y:S01]  /*3c50*/  IMAD.IADD R13, R66, 0x1, -R13 ;  /* 0x00000001420d7824 */ /* 0x000fe200078e0a0d */
[----:B------:R-:W-:Y:S01]  /*3c60*/  LEA.HI R6, R65, R65, RZ, 0x1 ;  /* 0x0000004141067211 */ /* 0x000fe200078f08ff */
[----:B------:R-:W2:Y:S01]  /*3c70*/  MUFU.TANH R62, R62 ;  /* 0x0000003e003e7308 */ /* 0x000ea20000002400 */
[----:B------:R-:W-:Y:S01]  /*3c80*/  IADD3 R12, R12, R0, -R7 ;  /* 0x000000000c0c7210 */ /* 0x000fe20007ffe807 */
[----:B------:R-:W-:Y:S01]  /*3c90*/  FMUL.FTZ R52, R52, UR10 ;  /* 0x0000000a34347c20 */ /* 0x000fe20008410000 */
[----:B------:R-:W-:Y:S01]  /*3ca0*/  LOP3.LUT R6, R6, 0x1ffffffe, RZ, 0xc0, !PT ;  /* 0x1ffffffe06067812 */ /* 0x000fe200078ec0ff */
[----:B------:R-:W-:Y:S01]  /*3cb0*/  FMUL.FTZ R51, R51, UR10 ;  /* 0x0000000a33337c20 */ /* 0x000fe20008410000 */
[----:B------:R-:W-:Y:S01]  /*3cc0*/  PLOP3.LUT P1, PT, PT, PT, UP0, 0x80, 0x0 ;  /* 0x000000000000781c */ /* 0x000fe20003f2f008 */
[----:B------:R-:W-:Y:S01]  /*3cd0*/  FMUL.FTZ R42, R42, UR10 ;  /* 0x0000000a2a2a7c20 */ /* 0x000fe20008410000 */
[----:B------:R-:W-:Y:S01]  /*3ce0*/  LEA R13, R13, R12, 0x6 ;  /* 0x0000000c0d0d7211 */ /* 0x000fe200078e30ff */
[----:B------:R-:W-:Y:S01]  /*3cf0*/  IMAD.IADD R6, R65, 0x1, -R6 ;  /* 0x0000000141067824 */ /* 0x000fe200078e0a06 */
[----:B------:R-:W-:Y:S01]  /*3d00*/  PLOP3.LUT P2, PT, PT, PT, UP0, 0x80, 0x0 ;  /* 0x000000000000781c */ /* 0x000fe20003f4f008 */
[----:B------:R-:W3:Y:S01]  /*3d10*/  MUFU.TANH R63, R63 ;  /* 0x0000003f003f7308 */ /* 0x000ee20000002400 */
[----:B------:R-:W-:Y:S01]  /*3d20*/  R2UR UR22, R152 ;  /* 0x00000000981672ca */ /* 0x000fe200000e0000 */
[----:B------:R-:W-:Y:S01]  /*3d30*/  IMAD R14, R6, 0x8, R13 ;  /* 0x00000008060e7824 */ /* 0x000fe200078e020d */
[----:B------:R-:W-:Y:S01]  /*3d40*/  LOP3.LUT R18, R2, 0x7ffffffc, RZ, 0xc0, !PT ;  /* 0x7ffffffc02127812 */ /* 0x000fe200078ec0ff */
[----:B------:R-:W-:Y:S01]  /*3d50*/  FMUL.FTZ R43, R43, UR10 ;  /* 0x0000000a2b2b7c20 */ /* 0x000fe20008410000 */
[----:B------:R-:W-:Y:S01]  /*3d60*/  FMUL.FTZ R54, R54, UR10 ;  /* 0x0000000a36367c20 */ /* 0x000fe20008410000 */
[----:B------:R-:W-:-:S02]  /*3d70*/  IMAD.MOV.U32 R0, RZ, RZ, R14 ;  /* 0x000000ffff007224 */ /* 0x000fc400078e000e */
[----:B------:R-:W-:Y:S01]  /*3d80*/  FMUL.FTZ R46, R46, UR10 ;  /* 0x0000000a2e2e7c20 */ /* 0x000fe20008410000 */
[----:B------:R-:W-:Y:S01]  /*3d90*/  @P1 IMAD.HI.U32 R6, R14, UR6, RZ ;  /* 0x000000060e061c27 */ /* 0x000fe2000f8e00ff */
[----:B------:R-:W-:Y:S01]  /*3da0*/  @UP0 ULDC UR6, c[0x0][0x450] ;  /* 0x0001140000060ab9 */ /* 0x000fe20000000800 */
[----:B------:R-:W-:Y:S02]  /*3db0*/  MUFU.TANH R50, R50 ;  /* 0x0000003200327308 */ /* 0x000fe40000002400 */
[----:B------:R-:W-:Y:S01]  /*3dc0*/  FMUL.FTZ R55, R55, UR10 ;  /* 0x0000000a37377c20 */ /* 0x000fe20008410000 */
[----:B------:R-:W-:Y:S01]  /*3dd0*/  IMAD.IADD R18, R3, 0x1, -R18 ;  /* 0x0000000103127824 */ /* 0x000fe200078e0a12 */
[----:B------:R-:W-:Y:S01]  /*3de0*/  @P2 SHF.R.U32.HI R0, RZ, UR6, R6 ;  /* 0x00000006ff002c19 */ /* 0x000fe20008011606 */
[----:B------:R-:W-:Y:S01]  /*3df0*/  UIMAD UR6, UR61, -0x50, UR22 ;  /* 0xffffffb03d0678a4 */ /* 0x000fe2000f8e0216 */
[----:B------:R-:W-:Y:S01]  /*3e00*/  MOV R3, UR7 ;  /* 0x0000000700037c02 */ /* 0x000fe20008000f00 */
[----:B------:R-:W-:-:S02]  /*3e10*/  IMAD.U32 R12, RZ, RZ, UR22 ;  /* 0x00000016ff0c7e24 */ /* 0x000fc4000f8e00ff */
[----:B------:R-:W-:Y:S01]  /*3e20*/  FMUL.FTZ R47, R47, UR10 ;  /* 0x0000000a2f2f7c20 */ /* 0x000fe20008410000 */
[----:B------:R-:W4:Y:S01]  /*3e30*/  SHFL.IDX PT, R6, R0, 0x1, 0x1c1f ;  /* 0x003c1f0000067f89 */ /* 0x000f2200000e0000 */
[----:B------:R-:W-:Y:S01]  /*3e40*/  UIADD3 UR6, UR6, 0x50, URZ ;  /* 0x0000005006067890 */ /* 0x000fe2000fffe03f */
[----:B------:R-:W-:Y:S01]  /*3e50*/  IMAD R3, R18, -0x2, R3 ;  /* 0xfffffffe12037824 */ /* 0x000fe200078e0203 */
[----:B------:R-:W-:Y:S01]  /*3e60*/  MUFU.TANH R64, R49 ;  /* 0x0000003100407308 */ /* 0x000fe20000002400 */
[----:B------:R-:W-:Y:S01]  /*3e70*/  FMUL.FTZ R48, R48, UR10 ;  /* 0x0000000a30307c20 */ /* 0x000fe20008410000 */
[----:B------:R-:W-:Y:S01]  /*3e80*/  FMUL.FTZ R57, R57, UR10 ;  /* 0x0000000a39397c20 */ /* 0x000fe20008410000 */
[----:B------:R-:W-:Y:S01]  /*3e90*/  FMUL.FTZ R34, R34, UR10 ;  /* 0x0000000a22227c20 */ /* 0x000fe20008410000 */
[----:B------:R-:W-:Y:S01]  /*3ea0*/  IMAD.U32 R7, RZ, RZ, UR6 ;  /* 0x00000006ff077e24 */ /* 0x000fe2000f8e00ff */
[----:B------:R-:W-:Y:S01]  /*3eb0*/  IADD3 R3, R3, -UR14, R12 ;  /* 0x8000000e03037c10 */ /* 0x000fe2000fffe00c */
[----:B------:R-:W-:Y:S01]  /*3ec0*/  FMUL.FTZ R38, R38, UR10 ;  /* 0x0000000a26267c20 */ /* 0x000fe20008410000 */
[----:B------:R-:W-:Y:S01]  /*3ed0*/  FMUL.FTZ R35, R35, UR10 ;  /* 0x0000000a23237c20 */ /* 0x000fe20008410000 */
[----:B------:R-:W-:Y:S01]  /*3ee0*/  IMAD R2, R18, -0x2, R7 ;  /* 0xfffffffe12027824 */ /* 0x000fe200078e0207 */
        /* <DEDUP_REMOVED lines=10> */
[----:B------:R-:W2:Y:S01]  /*3f90*/  SHFL.IDX PT, R0, R0, RZ, 0x1c1f ;  /* 0x001c1fff00007589 */ /* 0x000ea200000e0000 */
[----:B------:R-:W-:Y:S01]  /*3fa0*/  FMUL.FTZ R53, R53, UR10 ;  /* 0x0000000a35357c20 */ /* 0x000fe20008410000 */
[--C-:B----4-:R-:W-:Y:S01]  /*3fb0*/  VIADDMNMX R6, R6, R3, R2.reuse, PT ;  /* 0x0000000306067246 */ /* 0x110fe20003800102 */
[----:B------:R-:W-:Y:S01]  /*3fc0*/  FMUL.FTZ R40, R40, UR10 ;  /* 0x0000000a28287c20 */ /* 0x000fe20008410000 */
[----:B------:R-:W-:Y:S01]  /*3fd0*/  FMUL.FTZ R41, R41, UR10 ;  /* 0x0000000a29297c20 */ /* 0x000fe20008410000 */
[----:B------:R-:W-:Y:S01]  /*3fe0*/  FMUL.FTZ R44, R44, UR10 ;  /* 0x0000000a2c2c7c20 */ /* 0x000fe20008410000 */
[C---:B------:R-:W-:Y:S01]  /*3ff0*/  ISETP.GT.AND P1, PT, R6.reuse, RZ, PT ;  /* 0x000000ff0600720c */ /* 0x040fe20003f24270 */
[----:B------:R0:W-:Y:S01]  /*4000*/  MUFU.TANH R13, R42 ;  /* 0x0000002a000d7308 */ /* 0x0001e20000002400 */
[----:B------:R-:W-:Y:S01]  /*4010*/  ISETP.GT.AND P2, PT, R6, 0x1, PT ;  /* 0x000000010600780c */ /* 0x000fe20003f44270 */
[----:B------:R-:W-:Y:S01]  /*4020*/  FMUL.FTZ R24, R24, UR10 ;  /* 0x0000000a18187c20 */ /* 0x000fe20008410000 */
[----:B------:R-:W-:Y:S01]  /*4030*/  ISETP.GT.AND P3, PT, R6, 0x8, PT ;  /* 0x000000080600780c */ /* 0x000fe20003f64270 */
[----:B------:R-:W-:Y:S01]  /*4040*/  FMUL.FTZ R45, R45, UR10 ;  /* 0x0000000a2d2d7c20 */ /* 0x000fe20008410000 */
[----:B------:R-:W-:Y:S01]  /*4050*/  FMUL.FTZ R25, R25, UR10 ;  /* 0x0000000a19197c20 */ /* 0x000fe20008410000 */
[----:B------:R-:W-:Y:S01]  /*4060*/  FMUL.FTZ R32, R32, UR10 ;  /* 0x0000000a20207c20 */ /* 0x000fe20008410000 */
[----:B------:R-:W-:Y:S01]  /*4070*/  FMUL.FTZ R28, R28, UR10 ;  /* 0x0000000a1c1c7c20 */ /* 0x000fe20008410000 */
[----:B------:R1:W-:Y:S01]  /*4080*/  MUFU.TANH R52, R43 ;  /* 0x0000002b00347308 */ /* 0x0003e20000002400 */
[----:B0-----:R-:W-:Y:S01]  /*4090*/  FSEL R42, R58, -INF , P1 ;  /* 0xff8000003a2a7808 */ /* 0x001fe20000800000 */
[----:B------:R-:W-:Y:S01]  /*40a0*/  FMUL.FTZ R33, R33, UR10 ;  /* 0x0000000a21217c20 */ /* 0x000fe20008410000 */
[----:B------:R-:W-:Y:S01]  /*40b0*/  ISETP.GT.AND P1, PT, R6, 0x9, PT ;  /* 0x000000090600780c */ /* 0x000fe20003f24270 */
[----:B------:R-:W-:Y:S01]  /*40c0*/  ULDC UR6, c[0x0][0x988] ;  /* 0x0002620000067ab9 */ /* 0x000fe20000000800 */
[----:B------:R-:W-:Y:S01]  /*40d0*/  FMUL.FTZ R36, R36, UR10 ;  /* 0x0000000a24247c20 */ /* 0x000fe20008410000 */
[----:B------:R-:W-:Y:S01]  /*40e0*/  FMUL.FTZ R37, R37, UR10 ;  /* 0x0000000a25257c20 */ /* 0x000fe20008410000 */
[----:B------:R-:W-:Y:S01]  /*40f0*/  FMUL.FTZ R29, R29, UR10 ;  /* 0x0000000a1d1d7c20 */ /* 0x000fe20008410000 */
[----:B------:R-:W0:Y:S01]  /*4100*/  MUFU.TANH R54, R54 ;  /* 0x0000003600367308 */ /* 0x000e220000002400 */
[----:B-1----:R-:W-:Y:S01]  /*4110*/  FSEL R43, R59, -INF , P2 ;  /* 0xff8000003b2b7808 */ /* 0x002fe20001000000 */
[----:B------:R-:W-:Y:S01]  /*4120*/  @UP0 ULDC UR10, c[0x0][0x44c] ;  /* 0x00011300000a0ab9 */ /* 0x000fe20000000800 */
[----:B------:R-:W-:Y:S01]  /*4130*/  ISETP.GT.AND P2, PT, R6, 0x10, PT ;  /* 0x000000100600780c */ /* 0x000fe20003f44270 */
[----:B------:R-:W-:Y:S01]  /*4140*/  @UP0 ULDC UR15, c[0x0][0x450] ;  /* 0x00011400000f0ab9 */ /* 0x000fe20000000800 */
[----:B------:R-:W-:Y:S01]  /*4150*/  FMNMX.FTZ R7, R42, R43, !PT ;  /* 0x0000002b2a077209 */ /* 0x000fe20007810000 */
[----:B------:R-:W-:Y:S01]  /*4160*/  UIADD3 UR18, UR61, -0x2, URZ ;  /* 0xfffffffe3d127890 */ /* 0x000fe2000fffe03f */
[----:B--2---:R-:W-:Y:S01]  /*4170*/  VIADDMNMX R0, R0, R3, R2, PT ;  /* 0x0000000300007246 */ /* 0x004fe20003800102 */
[----:B------:R1:W-:Y:S01]  /*4180*/  MUFU.TANH R20, R46 ;  /* 0x0000002e00147308 */ /* 0x0003e20000002400 */
[----:B------:R-:W-:Y:S01]  /*4190*/  R2UR UR11, R16 ;  /* 0x00000000100b72ca */ /* 0x000fe200000e0000 */
[----:B------:R-:W-:Y:S01]  /*41a0*/  UMOV UR61, URZ ;  /* 0x0000003f003d7c82 */ /* 0x000fe20008000000 */
[----:B------:R-:W-:Y:S01]  /*41b0*/  R2UR UR19, R22 ;  /* 0x00000000161372ca */ /* 0x000fe200000e0000 */
[----:B------:R-:W-:Y:S01]  /*41c0*/  IMAD.U32 R212, RZ, RZ, UR18 ;  /* 0x00000012ffd47e24 */ /* 0x000fe2000f8e00ff */
[----:B------:R-:W-:-:S02]  /*41d0*/  CS2R R150, SRZ ;  /* 0x0000000000967805 */ /* 0x000fc4000001ff00 */
[----:B------:R-:W-:Y:S02]  /*41e0*/  CS2R R148, SRZ ;  /* 0x0000000000947805 */ /* 0x000fe4000001ff00 */
[----:B------:R-:W-:Y:S01]  /*41f0*/  CS2R R146, SRZ ;  /* 0x0000000000927805 */ /* 0x000fe2000001ff00 */
[----:B------:R-:W2:Y:S01]  /*4200*/  MUFU.TANH R51, R55 ;  /* 0x0000003700337308 */ /* 0x000ea20000002400 */
[----:B-1----:R-:W-:Y:S02]  /*4210*/  FSEL R46, R62, -INF , P3 ;  /* 0xff8000003e2e7808 */ /* 0x002fe40001800000 */
[----:B------:R-:W-:Y:S02]  /*4220*/  CS2R R144, SRZ ;  /* 0x0000000000907805 */ /* 0x000fe4000001ff00 */
[----:B------:R-:W-:Y:S02]  /*4230*/  ISETP.GT.AND P3, PT, R0, 0x8, PT ;  /* 0x000000080000780c */ /* 0x000fe40003f64270 */
[----:B------:R-:W-:-:S02]  /*4240*/  CS2R R142, SRZ ;  /* 0x00000000008e7805 */ /* 0x000fc4000001ff00 */
[----:B------:R-:W-:Y:S01]  /*4250*/  FMNMX.FTZ R12, R46, R7, !PT ;  /* 0x000000072e0c7209 */ /* 0x000fe20007810000 */
[----:B------:R-:W-:Y:S01]  /*4260*/  UIADD3 UR7, UR11, 0x38840, URZ ;  /* 0x000388400b077890 */ /* 0x000fe2000fffe03f */
[----:B------:R-:W-:Y:S01]  /*4270*/  CS2R R140, SRZ ;  /* 0x00000000008c7805 */ /* 0x000fe2000001ff00 */
[----:B------:R3:W1:Y:S01]  /*4280*/  MUFU.TANH R21, R47 ;  /* 0x0000002f00157308 */ /* 0x0006620000002400 */
[----:B------:R-:W-:Y:S01]  /*4290*/  UIMAD.WIDE.U32 UR10, UR60, UR10, URZ ;  /* 0x0000000a3c0a72a5 */ /* 0x000fe2000f8e003f */
[----:B------:R-:W-:Y:S02]  /*42a0*/  CS2R R138, SRZ ;  /* 0x00000000008a7805 */ /* 0x000fe4000001ff00 */
[----:B------:R-:W-:Y:S02]  /*42b0*/  CS2R R136, SRZ ;  /* 0x0000000000887805 */ /* 0x000fe4000001ff00 */
[----:B------:R-:W-:Y:S01]  /*42c0*/  CS2R R134, SRZ ;  /* 0x0000000000867805 */ /* 0x000fe2000001ff00 */
[----:B------:R-:W-:Y:S01]  /*42d0*/  @UP0 USHF.R.U32.HI UR60, URZ, UR15, UR11 ;  /* 0x0000000f3f3c0299 */ /* 0x000fe2000801160b */
[----:B------:R-:W-:-:S02]  /*42e0*/  CS2R R132, SRZ ;  /* 0x0000000000847805 */ /* 0x000fc4000001ff00 */
[----:B------:R-:W-:Y:S01]  /*42f0*/  CS2R R130, SRZ ;  /* 0x0000000000827805 */ /* 0x000fe2000001ff00 */
[----:B------:R4:W-:Y:S01]  /*4300*/  MUFU.TANH R71, R48 ;  /* 0x0000003000477308 */ /* 0x0009e20000002400 */
[----:B---3--:R-:W-:Y:S01]  /*4310*/  FSEL R47, R63, -INF , P1 ;  /* 0xff8000003f2f7808 */ /* 0x008fe20000800000 */
[----:B------:R-:W-:Y:S01]  /*4320*/  UIADD3 UR10, UR60, -UR14, UR22 ;  /* 0x8000000e3c0a7290 */ /* 0x000fe2000fffe016 */
[----:B------:R-:W-:Y:S01]  /*4330*/  ISETP.GT.AND P1, PT, R6, 0x11, PT ;  /* 0x000000110600780c */ /* 0x000fe20003f24270 */
[----:B------:R-:W3:Y:S01]  /*4340*/  S2UR UR22, SR_CgaCtaId ;  /* 0x00000000001679c3 */ /* 0x000ee20000008800 */
[----:B------:R-:W-:Y:S01]  /*4350*/  FMNMX.FTZ R7, R47, R12, !PT ;  /* 0x0000000c2f077209 */ /* 0x000fe20007810000 */
[----:B------:R-:W-:Y:S01]  /*4360*/  UIMAD.WIDE UR10, UR10, 0x66666667, URZ ;  /* 0x666666670a0a78a5 */ /* 0x000fe2000f8e023f */
[----:B-----5:R-:W-:Y:S01]  /*4370*/  FSEL R49, R49, -INF , P1 ;  /* 0xff80000031317808 */ /* 0x020fe20000800000 */
[----:B------:R-:W-:Y:S01]  /*4380*/  MUFU.TANH R68, R57 ;  /* 0x0000003900447308 */ /* 0x000fe20000002400 */
[----:B----4-:R-:W-:Y:S01]  /*4390*/  FSEL R48, R50, -INF , P2 ;  /* 0xff80000032307808 */ /* 0x010fe20001000000 */
[----:B------:R-:W-:Y:S01]  /*43a0*/  USHF.R.U32.HI UR10, URZ, 0x1f, UR11 ;  /* 0x0000001f3f0a7899 */ /* 0x000fe2000801160b */
[----:B------:R-:W-:-:S02]  /*43b0*/  ISETP.GT.AND P2, PT, R6, 0x18, PT ;  /* 0x000000180600780c */ /* 0x000fc40003f44270 */
[----:B------:R-:W-:Y:S02]  /*43c0*/  CS2R R128, SRZ ;  /* 0x0000000000807805 */ /* 0x000fe4000001ff00 */
[----:B------:R-:W-:Y:S01]  /*43d0*/  FMNMX.FTZ R12, R48, R7, !PT ;  /* 0x00000007300c7209 */ /* 0x000fe20007810000 */
[----:B------:R-:W-:Y:S01]  /*43e0*/  ULEA.HI.SX32 UR10, UR11, UR10, 0x1b ;  /* 0x0000000a0b0a7291 */ /* 0x000fe2000f8fda3f */
[----:B------:R-:W-:Y:S01]  /*43f0*/  ISETP.GT.AND P1, PT, R6, 0x19, PT ;  /* 0x000000190600780c */ /* 0x000fe20003f24270 */
[----:B------:R-:W4:Y:S01]  /*4400*/  MUFU.TANH R34, R34 ;  /* 0x0000002200227308 */ /* 0x000f220000002400 */
[----:B0-----:R-:W-:Y:S01]  /*4410*/  FSEL R50, R54, -INF , P2 ;  /* 0xff80000036327808 */ /* 0x001fe20001000000 */
[----:B------:R-:W-:Y:S01]  /*4420*/  UISETP.LT.AND UP0, UPT, UR19, UR10, UPT ;  /* 0x0000000a1300728c */ /* 0x000fe2000bf01270 */
[----:B------:R-:W-:Y:S02]  /*4430*/  FMNMX.FTZ R7, R49, R12, !PT ;  /* 0x0000000c31077209 */ /* 0x000fe40007810000 */
[----:B------:R-:W-:-:S02]  /*4440*/  CS2R R126, SRZ ;  /* 0x00000000007e7805 */ /* 0x000fc4000001ff00 */
[----:B------:R-:W-:Y:S01]  /*4450*/  ISETP.GT.AND P2, PT, R6, 0x20, PT ;  /* 0x000000200600780c */ /* 0x000fe20003f44270 */
[----:B------:R-:W-:Y:S01]  /*4460*/  USEL UR11, UR19, UR10, !UP0 ;  /* 0x0000000a130b7287 */ /* 0x000fe2000c000000 */
[----:B--2---:R-:W-:Y:S01]  /*4470*/  FSEL R51, R51, -INF , P1 ;  /* 0xff80000033337808 */ /* 0x004fe20000800000 */
[----:B------:R0:W2:Y:S01]  /*4480*/  MUFU.TANH R57, R38 ;  /* 0x0000002600397308 */ /* 0x0000a20000002400 */
[----:B------:R-:W-:Y:S01]  /*4490*/  FMNMX.FTZ R12, R50, R7, !PT ;  /* 0x00000007320c7209 */ /* 0x000fe20007810000 */
[----:B------:R-:W-:Y:S01]  /*44a0*/  UISETP.GE.AND UP0, UPT, UR18, UR11, UPT ;  /* 0x0000000b1200728c */ /* 0x000fe2000bf06270 */
[----:B------:R-:W-:Y:S01]  /*44b0*/  ISETP.GT.AND P1, PT, R6, 0x21, PT ;  /* 0x000000210600780c */ /* 0x000fe20003f24270 */
[----:B---3--:R-:W-:Y:S01]  /*44c0*/  UPRMT UR7, UR22, 0x654, UR7 ;  /* 0x0000065416077896 */ /* 0x008fe20008000007 */
[----:B------:R-:W-:Y:S01]  /*44d0*/  FMNMX.FTZ R7, R51, R12, !PT ;  /* 0x0000000c33077209 */ /* 0x000fe20007810000 */
[----:B------:R-:W-:Y:S01]  /*44e0*/  IMAD.U32 R213, RZ, RZ, UR11 ;  /* 0x0000000bffd57e24 */ /* 0x000fe2000f8e00ff */
[----:B------:R-:W-:Y:S01]  /*44f0*/  FSEL R52, R52, -INF , P1 ;  /* 0xff80000034347808 */ /* 0x000fe20000800000 */
[----:B------:R-:W3:Y:S01]  /*4500*/  MUFU.TANH R35, R35 ;  /* 0x0000002300237308 */ /* 0x000ee20000002400 */
[----:B0-----:R-:W-:-:S02]  /*4510*/  FSEL R38, R13, -INF , P2 ;  /* 0xff8000000d267808 */ /* 0x001fc40001000000 */
[----:B------:R-:W-:Y:S02]  /*4520*/  CS2R R124, SRZ ;  /* 0x00000000007c7805 */ /* 0x000fe4000001ff00 */
[----:B------:R-:W-:Y:S02]  /*4530*/  ISETP.GT.AND P2, PT, R6, 0x28, PT ;  /* 0x000000280600780c */ /* 0x000fe40003f44270 */
[----:B------:R-:W-:Y:S02]  /*4540*/  CS2R R122, SRZ ;  /* 0x00000000007a7805 */ /* 0x000fe4000001ff00 */
[----:B------:R-:W-:Y:S01]  /*4550*/  FMNMX.FTZ R7, R38, R7, !PT ;  /* 0x0000000726077209 */ /* 0x000fe20007810000 */
[----:B------:R-:W-:Y:S01]  /*4560*/  SYNCS.ARRIVE.TRANS64.RED.A1T0 RZ, [UR7], RZ ;  /* 0x000000ffffff79a7 */ /* 0x000fe20008100407 */
[----:B------:R-:W-:Y:S01]  /*4570*/  ISETP.GT.AND P1, PT, R6, 0x29, PT ;  /* 0x000000290600780c */ /* 0x000fe20003f24270 */
[----:B------:R0:W5:Y:S01]  /*4580*/  MUFU.TANH R58, R39 ;  /* 0x00000027003a7308 */ /* 0x0001620000002400 */
[----:B------:R-:W-:Y:S01]  /*4590*/  FMNMX.FTZ R12, R52, R7, !PT ;  /* 0x00000007340c7209 */ /* 0x000fe20007810000 */
[----:B------:R-:W-:Y:S01]  /*45a0*/  UMOV UR7, URZ ;  /* 0x0000003f00077c82 */ /* 0x000fe20008000000 */
[----:B-1----:R-:W-:-:S02]  /*45b0*/  FSEL R54, R21, -INF , P1 ;  /* 0xff80000015367808 */ /* 0x002fc40000800000 */
[----:B------:R-:W-:Y:S02]  /*45c0*/  CS2R R120, SRZ ;  /* 0x0000000000787805 */ /* 0x000fe4000001ff00 */
[----:B------:R-:W-:Y:S02]  /*45d0*/  ISETP.GT.AND P1, PT, R6, 0x31, PT ;  /* 0x000000310600780c */ /* 0x000fe40003f24270 */
[----:B------:R-:W-:Y:S02]  /*45e0*/  CS2R R118, SRZ ;  /* 0x0000000000767805 */ /* 0x000fe4000001ff00 */
[----:B------:R-:W-:Y:S01]  /*45f0*/  CS2R R116, SRZ ;  /* 0x0000000000747805 */ /* 0x000fe2000001ff00 */
[----:B------:R-:W1:Y:S01]  /*4600*/  MUFU.TANH R26, R26 ;  /* 0x0000001a001a7308 */ /* 0x000e620000002400 */
[----:B0-----:R-:W-:Y:S02]  /*4610*/  FSEL R39, R20, -INF , P2 ;  /* 0xff80000014277808 */ /* 0x001fe40001000000 */
[----:B------:R-:W-:-:S02]  /*4620*/  CS2R R114, SRZ ;  /* 0x0000000000727805 */ /* 0x000fc4000001ff00 */
[----:B------:R-:W-:Y:S02]  /*4630*/  ISETP.GT.AND P2, PT, R6, 0x30, PT ;  /* 0x000000300600780c */ /* 0x000fe40003f44270 */
[----:B------:R-:W-:Y:S02]  /*4640*/  CS2R R112, SRZ ;  /* 0x0000000000707805 */ /* 0x000fe4000001ff00 */
[----:B------:R-:W-:Y:S02]  /*4650*/  FMNMX.FTZ R7, R39, R12, !PT ;  /* 0x0000000c27077209 */ /* 0x000fe40007810000 */
[----:B------:R-:W-:Y:S02]  /*4660*/  CS2R R110, SRZ ;  /* 0x00000000006e7805 */ /* 0x000fe4000001ff00 */
[----:B----4-:R-:W-:Y:S01]  /*4670*/  FSEL R55, R34, -INF , P2 ;  /* 0xff80000022377808 */ /* 0x010fe20001000000 */
[----:B------:R3:W-:Y:S01]  /*4680*/  MUFU.TANH R67, R56 ;  /* 0x0000003800437308 */ /* 0x0007e20000002400 */
[----:B------:R-:W-:-:S02]  /*4690*/  FMNMX.FTZ R12, R54, R7, !PT ;  /* 0x00000007360c7209 */ /* 0x000fc40007810000 */
[----:B------:R-:W-:Y:S02]  /*46a0*/  CS2R R108, SRZ ;  /* 0x00000000006c7805 */ /* 0x000fe4000001ff00 */
[----:B------:R-:W-:Y:S02]  /*46b0*/  ISETP.GT.AND P2, PT, R6, 0x38, PT ;  /* 0x000000380600780c */ /* 0x000fe40003f44270 */
[----:B------:R-:W-:Y:S02]  /*46c0*/  CS2R R106, SRZ ;  /* 0x00000000006a7805 */ /* 0x000fe4000001ff00 */
[----:B------:R-:W-:Y:S02]  /*46d0*/  FMNMX.FTZ R7, R55, R12, !PT ;  /* 0x0000000c37077209 */ /* 0x000fe40007810000 */
[----:B------:R-:W-:Y:S02]  /*46e0*/  CS2R R104, SRZ ;  /* 0x0000000000687805 */ /* 0x000fe4000001ff00 */
[----:B--2---:R-:W-:Y:S01]  /*46f0*/  FSEL R57, R57, -INF , P2 ;  /* 0xff80000039397808 */ /* 0x004fe20001000000 */
[----:B------:R-:W0:Y:S01]  /*4700*/  MUFU.TANH R27, R27 ;  /* 0x0000001b001b7308 */ /* 0x000e220000002400 */
[----:B---3--:R-:W-:-:S02]  /*4710*/  FSEL R56, R35, -INF , P1 ;  /* 0xff80000023387808 */ /* 0x008fc40000800000 */
[----:B------:R-:W-:Y:S02]  /*4720*/  CS2R R102, SRZ ;  /* 0x0000000000667805 */ /* 0x000fe4000001ff00 */
[----:B------:R-:W-:Y:S02]  /*4730*/  ISETP.GT.AND P1, PT, R6, 0x39, PT ;  /* 0x000000390600780c */ /* 0x000fe40003f24270 */
[----:B------:R-:W-:Y:S02]  /*4740*/  CS2R R100, SRZ ;  /* 0x0000000000647805 */ /* 0x000fe4000001ff00 */
[----:B------:R-:W-:Y:S02]  /*4750*/  FMNMX.FTZ R12, R56, R7, !PT ;  /* 0x00000007380c7209 */ /* 0x000fe40007810000 */
[----:B------:R-:W-:Y:S02]  /*4760*/  CS2R R98, SRZ ;  /* 0x0000000000627805 */ /* 0x000fe4000001ff00 */
[----:B------:R-:W-:Y:S01]  /*4770*/  ISETP.GT.AND P2, PT, R6, 0x40, PT ;  /* 0x000000400600780c */ /* 0x000fe20003f44270 */
[----:B------:R-:W-:Y:S01]  /*4780*/  MUFU.TANH R30, R30 ;  /* 0x0000001e001e7308 */ /* 0x000fe20000002400 */
[----:B-----5:R-:W-:-:S02]  /*4790*/  FSEL R58, R58, -INF , P1 ;  /* 0xff8000003a3a7808 */ /* 0x020fc40000800000 */
[----:B------:R-:W-:Y:S02]  /*47a0*/  CS2R R96, SRZ ;  /* 0x0000000000607805 */ /* 0x000fe4000001ff00 */
[----:B------:R-:W-:Y:S02]  /*47b0*/  FMNMX.FTZ R7, R57, R12, !PT ;  /* 0x0000000c39077209 */ /* 0x000fe40007810000 */
[----:B------:R-:W-:Y:S02]  /*47c0*/  CS2R R94, SRZ ;  /* 0x00000000005e7805 */ /* 0x000fe4000001ff00 */
[----:B------:R-:W-:Y:S02]  /*47d0*/  ISETP.GT.AND P1, PT, R6, 0x41, PT ;  /* 0x000000410600780c */ /* 0x000fe40003f24270 */
[----:B------:R-:W-:Y:S02]  /*47e0*/  CS2R R92, SRZ ;  /* 0x00000000005c7805 */ /* 0x000fe4000001ff00 */
[----:B-1----:R-:W-:Y:S01]  /*47f0*/  FSEL R59, R26, -INF , P2 ;  /* 0xff8000001a3b7808 */ /* 0x002fe20001000000 */
[----:B------:R-:W1:Y:S01]  /*4800*/  MUFU.TANH R31, R31 ;  /* 0x0000001f001f7308 */ /* 0x000e620000002400 */
[----:B------:R-:W-:-:S02]  /*4810*/  FMNMX.FTZ R12, R58, R7, !PT ;  /* 0x000000073a0c7209 */ /* 0x000fc40007810000 */
[----:B------:R-:W-:Y:S02]  /*4820*/  CS2R R90, SRZ ;  /* 0x00000000005a7805 */ /* 0x000fe4000001ff00 */
[----:B------:R-:W-:Y:S02]  /*4830*/  ISETP.GT.AND P2, PT, R6, 0x48, PT ;  /* 0x000000480600780c */ /* 0x000fe40003f44270 */
[----:B------:R-:W-:Y:S02]  /*4840*/  CS2R R88, SRZ ;  /* 0x0000000000587805 */ /* 0x000fe4000001ff00 */
[----:B------:R-:W-:Y:S02]  /*4850*/  FMNMX.FTZ R7, R59, R12, !PT ;  /* 0x0000000c3b077209 */ /* 0x000fe40007810000 */
[----:B------:R-:W-:Y:S02]  /*4860*/  CS2R R86, SRZ ;  /* 0x0000000000567805 */ /* 0x000fe4000001ff00 */
[----:B------:R-:W-:Y:S01]  /*4870*/  CS2R R84, SRZ ;  /* 0x0000000000547805 */ /* 0x000fe2000001ff00 */
[----:B------:R0:W2:Y:S01]  /*4880*/  MUFU.TANH R69, R60 ;  /* 0x0000003c00457308 */ /* 0x0000a20000002400 */
[----:B------:R-:W-:-:S02]  /*4890*/  CS2R R82, SRZ ;  /* 0x0000000000527805 */ /* 0x000fc4000001ff00 */
[----:B------:R-:W-:Y:S02]  /*48a0*/  CS2R R80, SRZ ;  /* 0x0000000000507805 */ /* 0x000fe4000001ff00 */
[----:B------:R-:W-:Y:S02]  /*48b0*/  CS2R R78, SRZ ;  /* 0x00000000004e7805 */ /* 0x000fe4000001ff00 */
[----:B------:R-:W-:Y:S02]  /*48c0*/  CS2R R76, SRZ ;  /* 0x00000000004c7805 */ /* 0x000fe4000001ff00 */
[----:B------:R-:W-:Y:S02]  /*48d0*/  CS2R R74, SRZ ;  /* 0x00000000004a7805 */ /* 0x000fe4000001ff00 */
[----:B------:R-:W-:Y:S01]  /*48e0*/  CS2R R72, SRZ ;  /* 0x0000000000487805 */ /* 0x000fe2000001ff00 */
[----:B------:R3:W4:Y:S01]  /*48f0*/  MUFU.TANH R70, R61 ;  /* 0x0000003d00467308 */ /* 0x0007220000002400 */
[----:B0-----:R-:W-:-:S02]  /*4900*/  FSEL R60, R27, -INF , P1 ;  /* 0xff8000001b3c7808 */ /* 0x001fc40000800000 */
[----:B------:R-:W-:Y:S02]  /*4910*/  ISETP.GT.AND P1, PT, R6, 0x49, PT ;  /* 0x000000490600780c */ /* 0x000fe40003f24270 */
[----:B------:R-:W-:Y:S02]  /*4920*/  FMNMX.FTZ R6, R60, R7, !PT ;  /* 0x000000073c067209 */ /* 0x000fe40007810000 */
[----:B-1----:R-:W-:Y:S01]  /*4930*/  FSEL R62, R31, -INF , P1 ;  /* 0xff8000001f3e7808 */ /* 0x002fe20000800000 */
[----:B------:R-:W0:Y:S01]  /*4940*/  MUFU.TANH R53, R53 ;  /* 0x0000003500357308 */ /* 0x000e220000002400 */
[----:B---3--:R-:W-:Y:S02]  /*4950*/  FSEL R61, R30, -INF , P2 ;  /* 0xff8000001e3d7808 */ /* 0x008fe40001000000 */
[----:B------:R-:W-:Y:S02]  /*4960*/  ISETP.GT.AND P1, PT, R0, RZ, PT ;  /* 0x000000ff0000720c */ /* 0x000fe40003f24270 */
[----:B------:R-:W-:-:S02]  /*4970*/  FMNMX.FTZ R7, R61, R6, !PT ;  /* 0x000000063d077209 */ /* 0x000fc40007810000 */
[----:B------:R-:W-:Y:S01]  /*4980*/  ISETP.GT.AND P2, PT, R0, 0x1, PT ;  /* 0x000000010000780c */ /* 0x000fe20003f44270 */
[----:B------:R-:W1:Y:S01]  /*4990*/  MUFU.TANH R26, R40 ;  /* 0x00000028001a7308 */ /* 0x000e620000002400 */
[----:B------:R-:W-:Y:S02]  /*49a0*/  FMNMX.FTZ R7, R62, R7, !PT ;  /* 0x000000073e077209 */ /* 0x000fe40007810000 */
[----:B------:R-:W-:Y:S02]  /*49b0*/  FSEL R2, R67, -INF , P1 ;  /* 0xff80000043027808 */ /* 0x000fe40000800000 */
[----:B------:R-:W-:Y:S01]  /*49c0*/  ISETP.GT.AND P1, PT, R0, 0x9, PT ;  /* 0x000000090000780c */ /* 0x000fe20003f24270 */
[----:B------:R-:W3:Y:S01]  /*49d0*/  SHFL.BFLY PT, R6, R7, 0x2, 0x1f ;  /* 0x0c401f0007067f89 */ /* 0x000ee200000e0000 */
[----:B--2---:R-:W-:Y:S01]  /*49e0*/  FSEL R12, R69, -INF , P3 ;  /* 0xff800000450c7808 */ /* 0x004fe20001800000 */
[----:B------:R-:W2:Y:S01]  /*49f0*/  MUFU.TANH R41, R41 ;  /* 0x0000002900297308 */ /* 0x000ea20000002400 */
[----:B----4-:R-:W-:-:S02]  /*4a00*/  FSEL R13, R70, -INF , P1 ;  /* 0xff800000460d7808 */ /* 0x010fc40000800000 */
[C---:B------:R-:W-:Y:S02]  /*4a10*/  ISETP.GT.AND P1, PT, R0.reuse, 0x11, PT ;  /* 0x000000110000780c */ /* 0x040fe40003f24270 */
[----:B------:R-:W-:-:S03]  /*4a20*/  ISETP.GT.AND P3, PT, R0, 0x28, PT ;  /* 0x000000280000780c */ /* 0x000fc60003f64270 */
[----:B------:R-:W4:Y:S08]  /*4a30*/  MUFU.TANH R44, R44 ;  /* 0x0000002c002c7308 */ /* 0x000f300000002400 */
[----:B------:R-:W-:Y:S01]  /*4a40*/  MUFU.TANH R40, R24 ;  /* 0x0000001800287308 */ /* 0x000fe20000002400 */
[----:B---3--:R-:W-:Y:S02]  /*4a50*/  FMNMX.FTZ R20, R7, R6, !PT ;  /* 0x0000000607147209 */ /* 0x008fe40007810000 */
[----:B------:R-:W-:-:S05]  /*4a60*/  FSEL R7, R68, -INF , P2 ;  /* 0xff80000044077808 */ /* 0x000fca0001000000 */
[----:B------:R-:W3:Y:S01]  /*4a70*/  MUFU.TANH R45, R45 ;  /* 0x0000002d002d7308 */ /* 0x000ee20000002400 */
[----:B------:R-:W-:Y:S01]  /*4a80*/  ISETP.GT.AND P2, PT, R0, 0x10, PT ;  /* 0x000000100000780c */ /* 0x000fe20003f44270 */
[----:B------:R-:W5:Y:S01]  /*4a90*/  SHFL.BFLY PT, R21, R20, 0x1, 0x1f ;  /* 0x0c201f0014157f89 */ /* 0x000f6200000e0000 */
[----:B------:R-:W-:Y:S02]  /*4aa0*/  FMNMX.FTZ R3, R2, R7, !PT ;  /* 0x0000000702037209 */ /* 0x000fe40007810000 */
[----:B------:R-:W-:Y:S02]  /*4ab0*/  CS2R R68, SRZ ;  /* 0x0000000000447805 */ /* 0x000fe4000001ff00 */
[----:B------:R-:W-:Y:S01]  /*4ac0*/  FMNMX.FTZ R6, R12, R3, !PT ;  /* 0x000000030c067209 */ /* 0x000fe20007810000 */
[----:B------:R-:W-:Y:S03]  /*4ad0*/  MUFU.TANH R63, R25 ;  /* 0x00000019003f7308 */ /* 0x000fe60000002400 */
[----:B------:R-:W-:-:S05]  /*4ae0*/  FMNMX.FTZ R27, R13, R6, !PT ;  /* 0x000000060d1b7209 */ /* 0x000fca0007810000 */
[----:B------:R-:W3:Y:S08]  /*4af0*/  MUFU.TANH R30, R32 ;  /* 0x00000020001e7308 */ /* 0x000ef00000002400 */
[----:B------:R0:W-:Y:S01]  /*4b00*/  MUFU.TANH R65, R28 ;  /* 0x0000001c00417308 */ /* 0x0001e20000002400 */
[----:B-----5:R-:W-:Y:S02]  /*4b10*/  FMNMX.FTZ R3, R20, R21, !PT ;  /* 0x0000001514037209 */ /* 0x020fe40007810000 */
[----:B------:R-:W-:-:S02]  /*4b20*/  FSEL R20, R71, -INF , P2 ;  /* 0xff80000047147808 */ /* 0x000fc40001000000 */
[----:B------:R-:W-:Y:S02]  /*4b30*/  CS2R R70, SRZ ;  /* 0x0000000000467805 */ /* 0x000fe4000001ff00 */
[----:B------:R-:W-:Y:S02]  /*4b40*/  ISETP.GT.AND P2, PT, R0, 0x18, PT ;  /* 0x000000180000780c */ /* 0x000fe40003f44270 */
[----:B------:R-:W-:Y:S01]  /*4b50*/  FSEL R21, R64, -INF , P1 ;  /* 0xff80000040157808 */ /* 0x000fe20000800000 */
[----:B0-----:R-:W-:Y:S01]  /*4b60*/  FMUL.FTZ R28, R3, UR6 ;  /* 0x00000006031c7c20 */ /* 0x001fe20008410000 */
[----:B------:R-:W-:Y:S01]  /*4b70*/  FMNMX.FTZ R6, R20, R27, !PT ;  /* 0x0000001b14067209 */ /* 0x000fe20007810000 */
[----:B------:R-:W0:Y:S01]  /*4b80*/  MUFU.TANH R34, R33 ;  /* 0x0000002100227308 */ /* 0x000e220000002400 */
[----:B------:R-:W-:Y:S02]  /*4b90*/  ISETP.GT.AND P1, PT, R0, 0x19, PT ;  /* 0x000000190000780c */ /* 0x000fe40003f24270 */
[----:B------:R-:W-:-:S02]  /*4ba0*/  FSEL R24, R66, -INF , P2 ;  /* 0xff80000042187808 */ /* 0x000fc40001000000 */
[----:B------:R-:W-:Y:S02]  /*4bb0*/  CS2R R66, SRZ ;  /* 0x0000000000427805 */ /* 0x000fe4000001ff00 */
[----:B------:R-:W-:Y:S02]  /*4bc0*/  FMNMX.FTZ R27, R21, R6, !PT ;  /* 0x00000006151b7209 */ /* 0x000fe40007810000 */
[----:B------:R-:W-:Y:S01]  /*4bd0*/  ISETP.GT.AND P2, PT, R0, 0x20, PT ;  /* 0x000000200000780c */ /* 0x000fe20003f44270 */
[----:B------:R-:W5:Y:S01]  /*4be0*/  MUFU.TANH R36, R36 ;  /* 0x0000002400247308 */ /* 0x000f620000002400 */
[----:B------:R-:W-:Y:S02]  /*4bf0*/  FSEL R25, R53, -INF , P1 ;  /* 0xff80000035197808 */ /* 0x000fe40000800000 */
[----:B------:R-:W-:Y:S02]  /*4c00*/  FMNMX.FTZ R6, R24, R27, !PT ;  /* 0x0000001b18067209 */ /* 0x000fe40007810000 */
[----:B------:R-:W-:-:S02]  /*4c10*/  ISETP.GT.AND P1, PT, R0, 0x21, PT ;  /* 0x000000210000780c */ /* 0x000fc40003f24270 */
[----:B-1----:R-:W-:Y:S01]  /*4c20*/  FSEL R26, R26, -INF , P2 ;  /* 0xff8000001a1a7808 */ /* 0x002fe20001000000 */
[----:B------:R-:W1:Y:S01]  /*4c30*/  MUFU.TANH R37, R37 ;  /* 0x0000002500257308 */ /* 0x000e620000002400 */
[----:B------:R-:W-:Y:S02]  /*4c40*/  FMNMX.FTZ R31, R25, R6, !PT ;  /* 0x00000006191f7209 */ /* 0x000fe40007810000 */
[----:B------:R-:W-:Y:S02]  /*4c50*/  FSETP.NEU.FTZ.AND P2, PT, R3, -INF , PT ;  /* 0xff8000000300780b */ /* 0x000fe40003f5d000 */
[----:B--2---:R-:W-:Y:S02]  /*4c60*/  FSEL R27, R41, -INF , P1 ;  /* 0xff800000291b7808 */ /* 0x004fe40000800000 */
[----:B------:R-:W-:Y:S01]  /*4c70*/  FMNMX.FTZ R6, R26, R31, !PT ;  /* 0x0000001f1a067209 */ /* 0x000fe20007810000 */
[----:B------:R3:W2:Y:S01]  /*4c80*/  MUFU.TANH R64, R29 ;  /* 0x0000001d00407308 */ /* 0x0006a20000002400 */
[----:B------:R-:W-:-:S02]  /*4c90*/  FSEL R41, R28, RZ, P2 ;  /* 0x000000ff1c297208 */ /* 0x000fc40001000000 */
[----:B------:R-:W-:Y:S02]  /*4ca0*/  ISETP.GT.AND P1, PT, R0, 0x29, PT ;  /* 0x000000290000780c */ /* 0x000fe40003f24270 */
[----:B----4-:R-:W-:Y:S01]  /*4cb0*/  FSEL R28, R44, -INF , P3 ;  /* 0xff8000002c1c7808 */ /* 0x010fe20001800000 */
[--C-:B------:R-:W-:Y:S01]  /*4cc0*/  FFMA.FTZ R42, R42, UR6, -R41.reuse ;  /* 0x000000062a2a7c23 */ /* 0x100fe20008010829 */
[----:B------:R-:W-:Y:S01]  /*4cd0*/  FMNMX.FTZ R31, R27, R6, !PT ;  /* 0x000000061b1f7209 */ /* 0x000fe20007810000 */
[--C-:B------:R-:W-:Y:S01]  /*4ce0*/  FFMA.FTZ R43, R43, UR6, -R41.reuse ;  /* 0x000000062b2b7c23 */ /* 0x100fe20008010829 */
[----:B------:R-:W-:Y:S01]  /*4cf0*/  ISETP.GT.AND P2, PT, R0, 0x30, PT ;  /* 0x000000300000780c */ /* 0x000fe20003f44270 */
[--C-:B------:R-:W-:Y:S01]  /*4d00*/  FFMA.FTZ R46, R46, UR6, -R41.reuse ;  /* 0x000000062e2e7c23 */ /* 0x100fe20008010829 */
[----:B---3--:R-:W-:Y:S01]  /*4d10*/  FSEL R29, R45, -INF , P1 ;  /* 0xff8000002d1d7808 */ /* 0x008fe20000800000 */
[----:B------:R-:W-:Y:S01]  /*4d20*/  MUFU.EX2 R42, R42 ;  /* 0x0000002a002a7308 */ /* 0x000fe20000000800 */
[----:B------:R-:W-:Y:S01]  /*4d30*/  FMNMX.FTZ R6, R28, R31, !PT ;  /* 0x0000001f1c067209 */ /* 0x000fe20007810000 */
[--C-:B------:R-:W-:Y:S01]  /*4d40*/  FFMA.FTZ R47, R47, UR6, -R41.reuse ;  /* 0x000000062f2f7c23 */ /* 0x100fe20008010829 */
[----:B------:R-:W-:Y:S01]  /*4d50*/  ISETP.GT.AND P1, PT, R0, 0x31, PT ;  /* 0x000000310000780c */ /* 0x000fe20003f24270 */
[--C-:B------:R-:W-:Y:S01]  /*4d60*/  FFMA.FTZ R48, R48, UR6, -R41.reuse ;  /* 0x0000000630307c23 */ /* 0x100fe20008010829 */
[----:B------:R-:W-:Y:S01]  /*4d70*/  FSEL R30, R30, -INF , P2 ;  /* 0xff8000001e1e7808 */ /* 0x000fe20001000000 */
[--C-:B------:R-:W-:Y:S01]  /*4d80*/  FFMA.FTZ R49, R49, UR6, -R41.reuse ;  /* 0x0000000631317c23 */ /* 0x100fe20008010829 */
[----:B------:R-:W-:Y:S01]  /*4d90*/  FMNMX.FTZ R33, R29, R6, !PT ;  /* 0x000000061d217209 */ /* 0x000fe20007810000 */
[----:B------:R-:W3:Y:S01]  /*4da0*/  MUFU.EX2 R43, R43 ;  /* 0x0000002b002b7308 */ /* 0x000ee20000000800 */
[----:B------:R-:W-:Y:S01]  /*4db0*/  ISETP.GT.AND P2, PT, R0, 0x38, PT ;  /* 0x000000380000780c */ /* 0x000fe20003f44270 */
[--C-:B------:R-:W-:Y:S01]  /*4dc0*/  FFMA.FTZ R50, R50, UR6, -R41.reuse ;  /* 0x0000000632327c23 */ /* 0x100fe20008010829 */
[----:B0-----:R-:W-:Y:S01]  /*4dd0*/  FSEL R31, R34, -INF , P1 ;  /* 0xff800000221f7808 */ /* 0x001fe20000800000 */
[--C-:B------:R-:W-:Y:S01]  /*4de0*/  FFMA.FTZ R51, R51, UR6, -R41.reuse ;  /* 0x0000000633337c23 */ /* 0x100fe20008010829 */
[----:B------:R-:W-:Y:S01]  /*4df0*/  FMNMX.FTZ R6, R30, R33, !PT ;  /* 0x000000211e067209 */ /* 0x000fe20007810000 */
[--C-:B------:R-:W-:Y:S01]  /*4e00*/  FFMA.FTZ R52, R52, UR6, -R41.reuse ;  /* 0x0000000634347c23 */ /* 0x100fe20008010829 */
[----:B------:R-:W-:Y:S01]  /*4e10*/  ISETP.GT.AND P1, PT, R0, 0x39, PT ;  /* 0x000000390000780c */ /* 0x000fe20003f24270 */
[----:B------:R-:W-:Y:S01]  /*4e20*/  MUFU.EX2 R46, R46 ;  /* 0x0000002e002e7308 */ /* 0x000fe20000000800 */
[----:B-----5:R-:W-:Y:S01]  /*4e30*/  FSEL R32, R36, -INF , P2 ;  /* 0xff80000024207808 */ /* 0x020fe20001000000 */
[--C-:B------:R-:W-:Y:S01]  /*4e40*/  FFMA.FTZ R39, R39, UR6, -R41.reuse ;  /* 0x0000000627277c23 */ /* 0x100fe20008010829 */
[----:B------:R-:W-:Y:S01]  /*4e50*/  FMNMX.FTZ R35, R31, R6, !PT ;  /* 0x000000061f237209 */ /* 0x000fe20007810000 */
[--C-:B------:R-:W-:Y:S01]  /*4e60*/  FFMA.FTZ R54, R54, UR6, -R41.reuse ;  /* 0x0000000636367c23 */ /* 0x100fe20008010829 */
[----:B------:R-:W-:Y:S01]  /*4e70*/  ISETP.GT.AND P2, PT, R0, 0x40, PT ;  /* 0x000000400000780c */ /* 0x000fe20003f44270 */
[--C-:B------:R-:W-:Y:S01]  /*4e80*/  FFMA.FTZ R55, R55, UR6, -R41.reuse ;  /* 0x0000000637377c23 */ /* 0x100fe20008010829 */
[----:B-1----:R-:W-:Y:S01]  /*4e90*/  FSEL R33, R37, -INF , P1 ;  /* 0xff80000025217808 */ /* 0x002fe20000800000 */
[----:B------:R-:W0:Y:S01]  /*4ea0*/  MUFU.EX2 R47, R47 ;  /* 0x0000002f002f7308 */ /* 0x000e220000000800 */
[----:B------:R-:W-:Y:S01]  /*4eb0*/  FMNMX.FTZ R6, R32, R35, !PT ;  /* 0x0000002320067209 */ /* 0x000fe20007810000 */
[--C-:B------:R-:W-:Y:S01]  /*4ec0*/  FFMA.FTZ R56, R56, UR6, -R41.reuse ;  /* 0x0000000638387c23 */ /* 0x100fe20008010829 */
[----:B------:R-:W-:Y:S01]  /*4ed0*/  ISETP.GT.AND P1, PT, R0, 0x41, PT ;  /* 0x000000410000780c */ /* 0x000fe20003f24270 */
[--C-:B------:R-:W-:Y:S01]  /*4ee0*/  FFMA.FTZ R57, R57, UR6, -R41.reuse ;  /* 0x0000000639397c23 */ /* 0x100fe20008010829 */
[----:B------:R-:W-:Y:S01]  /*4ef0*/  FSEL R34, R40, -INF , P2 ;  /* 0xff80000028227808 */ /* 0x000fe20001000000 */
[--C-:B------:R-:W-:Y:S01]  /*4f00*/  FFMA.FTZ R40, R38, UR6, -R41.reuse ;  /* 0x0000000626287c23 */ /* 0x100fe20008010829 */
[----:B------:R-:W-:Y:S01]  /*4f10*/  FMNMX.FTZ R37, R33, R6, !PT ;  /* 0x0000000621257209 */ /* 0x000fe20007810000 */
[----:B------:R-:W-:Y:S01]  /*4f20*/  MUFU.EX2 R48, R48 ;  /* 0x0000003000307308 */ /* 0x000fe20000000800 */
[----:B------:R-:W-:Y:S01]  /*4f30*/  ISETP.GT.AND P2, PT, R0, 0x48, PT ;  /* 0x000000480000780c */ /* 0x000fe20003f44270 */
[--C-:B------:R-:W-:Y:S01]  /*4f40*/  FFMA.FTZ R58, R58, UR6, -R41.reuse ;  /* 0x000000063a3a7c23 */ /* 0x100fe20008010829 */
[----:B------:R-:W-:Y:S01]  /*4f50*/  FSEL R35, R63, -INF , P1 ;  /* 0xff8000003f237808 */ /* 0x000fe20000800000 */
[--C-:B------:R-:W-:Y:S01]  /*4f60*/  FFMA.FTZ R59, R59, UR6, -R41.reuse ;  /* 0x000000063b3b7c23 */ /* 0x100fe20008010829 */
[----:B------:R-:W-:Y:S01]  /*4f70*/  FMNMX.FTZ R6, R34, R37, !PT ;  /* 0x0000002522067209 */ /* 0x000fe20007810000 */
[--C-:B------:R-:W-:Y:S01]  /*4f80*/  FFMA.FTZ R60, R60, UR6, -R41.reuse ;  /* 0x000000063c3c7c23 */ /* 0x100fe20008010829 */
[----:B------:R-:W-:Y:S01]  /*4f90*/  ISETP.GT.AND P1, PT, R0, 0x49, PT ;  /* 0x000000490000780c */ /* 0x000fe20003f24270 */
[----:B------:R-:W1:Y:S01]  /*4fa0*/  MUFU.EX2 R49, R49 ;  /* 0x0000003100317308 */ /* 0x000e620000000800 */
[----:B------:R-:W-:Y:S01]  /*4fb0*/  FSEL R0, R65, -INF , P2 ;  /* 0xff80000041007808 */ /* 0x000fe20001000000 */
[--C-:B------:R-:W-:Y:S01]  /*4fc0*/  FFMA.FTZ R61, R61, UR6, -R41.reuse ;  /* 0x000000063d3d7c23 */ /* 0x100fe20008010829 */
[----:B------:R-:W-:Y:S01]  /*4fd0*/  FMNMX.FTZ R37, R35, R6, !PT ;  /* 0x0000000623257209 */ /* 0x000fe20007810000 */
[----:B------:R-:W-:Y:S01]  /*4fe0*/  FFMA.FTZ R41, R62, UR6, -R41 ;  /* 0x000000063e297c23 */ /* 0x000fe20008010829 */
[----:B--2---:R-:W-:-:S02]  /*4ff0*/  FSEL R36, R64, -INF , P1 ;  /* 0xff80000040247808 */ /* 0x004fc40000800000 */
[----:B------:R-:W-:Y:S02]  /*5000*/  CS2R R64, SRZ ;  /* 0x0000000000407805 */ /* 0x000fe4000001ff00 */
[----:B------:R-:W-:Y:S01]  /*5010*/  FMNMX.FTZ R37, R0, R37, !PT ;  /* 0x0000002500257209 */ /* 0x000fe20007810000 */
[----:B------:R-:W-:Y:S01]  /*5020*/  MUFU.EX2 R50, R50 ;  /* 0x0000003200327308 */ /* 0x000fe20000000800 */
[----:B---3--:R-:W-:Y:S02]  /*5030*/  F2FP.BF16.F32.PACK_AB R209, R43, R42 ;  /* 0x0000002a2bd1723e */ /* 0x008fe400000010ff */
[----:B------:R-:W-:Y:S02]  /*5040*/  CS2R R62, SRZ ;  /* 0x00000000003e7805 */ /* 0x000fe4000001ff00 */
[----:B------:R-:W-:Y:S02]  /*5050*/  FMNMX.FTZ R37, R36, R37, !PT ;  /* 0x0000002524257209 */ /* 0x000fe40007810000 */
[----:B0-----:R-:W-:-:S03]  /*5060*/  F2FP.BF16.F32.PACK_AB R211, R47, R46 ;  /* 0x0000002e2fd3723e */ /* 0x001fc600000010ff */
[----:B------:R-:W0:Y:S01]  /*5070*/  SHFL.BFLY PT, R6, R37, 0x2, 0x1f ;  /* 0x0c401f0025067f89 */ /* 0x000e2200000e0000 */
[----:B------:R-:W2:Y:S01]  /*5080*/  MUFU.EX2 R51, R51 ;  /* 0x0000003300337308 */ /* 0x000ea20000000800 */
[----:B-1----:R-:W-:-:S07]  /*5090*/  F2FP.BF16.F32.PACK_AB R205, R49, R48 ;  /* 0x0000003031cd723e */ /* 0x002fce00000010ff */
[----:B------:R-:W-:Y:S08]  /*50a0*/  MUFU.EX2 R40, R40 ;  /* 0x0000002800287308 */ /* 0x000ff00000000800 */
[----:B------:R-:W-:Y:S01]  /*50b0*/  MUFU.EX2 R201, R52 ;  /* 0x0000003400c97308 */ /* 0x000fe20000000800 */
[----:B--2---:R-:W-:Y:S02]  /*50c0*/  F2FP.BF16.F32.PACK_AB R207, R51, R50 ;  /* 0x0000003233cf723e */ /* 0x004fe400000010ff */
[----:B0-----:R-:W-:-:S05]  /*50d0*/  FMNMX.FTZ R38, R37, R6, !PT ;  /* 0x0000000625267209 */ /* 0x001fca0007810000 */
[----:B------:R-:W-:Y:S01]  /*50e0*/  MUFU.EX2 R39, R39 ;  /* 0x0000002700277308 */ /* 0x000fe20000000800 */
[----:B------:R-:W0:Y:S07]  /*50f0*/  SHFL.BFLY PT, R37, R38, 0x1, 0x1f ;  /* 0x0c201f0026257f89 */ /* 0x000e2e00000e0000 */
[----:B------:R-:W1:Y:S08]  /*5100*/  MUFU.EX2 R54, R54 ;  /* 0x0000003600367308 */ /* 0x000e700000000800 */
[----:B------:R-:W-:Y:S08]  /*5110*/  MUFU.EX2 R55, R55 ;  /* 0x0000003700377308 */ /* 0x000ff00000000800 */
[----:B------:R-:W2:Y:S01]  /*5120*/  MUFU.EX2 R56, R56 ;  /* 0x0000003800387308 */ /* 0x000ea20000000800 */
[----:B-1----:R-:W-:-:S02]  /*5130*/  F2FP.BF16.F32.PACK_AB R203, R54, R39 ;  /* 0x0000002736cb723e */ /* 0x002fc400000010ff */
[----:B0-----:R-:W-:-:S04]  /*5140*/  FMNMX.FTZ R6, R38, R37, !PT ;  /* 0x0000002526067209 */ /* 0x001fc80007810000 */
[C---:B------:R-:W-:Y:S01]  /*5150*/  FSETP.NEU.FTZ.AND P1, PT, R6.reuse, -INF , PT ;  /* 0xff8000000600780b */ /* 0x040fe20003f3d000 */
[----:B------:R-:W-:Y:S01]  /*5160*/  FMUL.FTZ R37, R6, UR6 ;  /* 0x0000000606257c20 */ /* 0x000fe20008410000 */
[----:B------:R-:W-:Y:S04]  /*5170*/  MUFU.EX2 R57, R57 ;  /* 0x0000003900397308 */ /* 0x000fe80000000800 */
[----:B------:R-:W-:Y:S02]  /*5180*/  FSEL R37, R37, RZ, P1 ;  /* 0x000000ff25257208 */ /* 0x000fe40000800000 */
[----:B------:R-:W-:Y:S02]  /*5190*/  PLOP3.LUT P1, PT, PT, PT, UP0, 0x80, 0x0 ;  /* 0x000000000000781c */ /* 0x000fe40003f2f008 */
        /* <DEDUP_REMOVED lines=23> */
[----:B--2---:R-:W-:Y:S01]  /*5310*/  F2FP.BF16.F32.PACK_AB R197, R56, R55 ;  /* 0x0000003738c5723e */ /* 0x004fe200000010ff */
[----:B------:R-:W2:Y:S01]  /*5320*/  MUFU.EX2 R12, R12 ;  /* 0x0000000c000c7308 */ /* 0x000ea20000000800 */
[----:B0-----:R-:W-:-:S07]  /*5330*/  F2FP.BF16.F32.PACK_AB R199, R58, R57 ;  /* 0x000000393ac7723e */ /* 0x001fce00000010ff */
[----:B------:R-:W0:Y:S01]  /*5340*/  MUFU.EX2 R13, R13 ;  /* 0x0000000d000d7308 */ /* 0x000e220000000800 */
[----:B-1----:R-:W-:Y:S01]  /*5350*/  FADD.FTZ R45, R2, R7 ;  /* 0x00000007022d7221 */ /* 0x002fe20000010000 */
[----:B------:R-:W-:-:S06]  /*5360*/  F2FP.BF16.F32.PACK_AB R208, R7, R2 ;  /* 0x0000000207d0723e */ /* 0x000fcc00000010ff */
[----:B------:R-:W1:Y:S01]  /*5370*/  MUFU.EX2 R20, R20 ;  /* 0x0000001400147308 */ /* 0x000e620000000800 */
[----:B--2---:R-:W-:Y:S01]  /*5380*/  FADD.FTZ R38, R12, R45 ;  /* 0x0000002d0c267221 */ /* 0x004fe20000010000 */
[----:B------:R-:W-:-:S06]  /*5390*/  FADD.FTZ R45, R42, R43 ;  /* 0x0000002b2a2d7221 */ /* 0x000fcc0000010000 */
[----:B------:R-:W2:Y:S01]  /*53a0*/  MUFU.EX2 R21, R21 ;  /* 0x0000001500157308 */ /* 0x000ea20000000800 */
[C---:B0-----:R-:W-:Y:S01]  /*53b0*/  FADD.FTZ R53, R13.reuse, R38 ;  /* 0x000000260d357221 */ /* 0x041fe20000010000 */
[----:B------:R-:W-:Y:S01]  /*53c0*/  FADD.FTZ R38, R46, R45 ;  /* 0x0000002d2e267221 */ /* 0x000fe20000010000 */
[----:B------:R-:W-:-:S03]  /*53d0*/  F2FP.BF16.F32.PACK_AB R210, R13, R12 ;  /* 0x0000000c0dd2723e */ /* 0x000fc600000010ff */
[----:B------:R-:W-:Y:S01]  /*53e0*/  FADD.FTZ R45, R47, R38 ;  /* 0x000000262f2d7221 */ /* 0x000fe20000010000 */
[----:B------:R-:W-:Y:S01]  /*53f0*/  CS2R R46, SRZ ;  /* 0x00000000002e7805 */ /* 0x000fe2000001ff00 */
[----:B------:R-:W0:Y:S01]  /*5400*/  MUFU.EX2 R24, R24 ;  /* 0x0000001800187308 */ /* 0x000e220000000800 */
[----:B-1----:R-:W-:Y:S01]  /*5410*/  FADD.FTZ R44, R20, R53 ;  /* 0x00000035142c7221 */ /* 0x002fe20000010000 */
[----:B------:R-:W-:-:S04]  /*5420*/  FADD.FTZ R38, R48, R45 ;  /* 0x0000002d30267221 */ /* 0x000fc80000010000 */
[----:B------:R-:W-:Y:S01]  /*5430*/  FADD.FTZ R45, R49, R38 ;  /* 0x00000026312d7221 */ /* 0x000fe20000010000 */
[----:B------:R-:W-:Y:S01]  /*5440*/  CS2R R48, SRZ ;  /* 0x0000000000307805 */ /* 0x000fe2000001ff00 */
[----:B------:R-:W1:Y:S01]  /*5450*/  MUFU.EX2 R25, R25 ;  /* 0x0000001900197308 */ /* 0x000e620000000800 */
[C---:B--2---:R-:W-:Y:S01]  /*5460*/  FADD.FTZ R53, R21.reuse, R44 ;  /* 0x0000002c15357221 */ /* 0x044fe20000010000 */
[----:B------:R-:W-:Y:S01]  /*5470*/  FADD.FTZ R38, R50, R45 ;  /* 0x0000002d32267221 */ /* 0x000fe20000010000 */
[----:B------:R-:W-:-:S03]  /*5480*/  F2FP.BF16.F32.PACK_AB R204, R21, R20 ;  /* 0x0000001415cc723e */ /* 0x000fc600000010ff */
[----:B------:R-:W-:Y:S01]  /*5490*/  FADD.FTZ R37, R51, R38 ;  /* 0x0000002633257221 */ /* 0x000fe20000010000 */
[----:B------:R-:W-:Y:S01]  /*54a0*/  CS2R R50, SRZ ;  /* 0x0000000000327805 */ /* 0x000fe2000001ff00 */
[----:B------:R-:W2:Y:S01]  /*54b0*/  MUFU.EX2 R26, R26 ;  /* 0x0000001a001a7308 */ /* 0x000ea20000000800 */
[----:B0-----:R-:W-:Y:S01]  /*54c0*/  FADD.FTZ R44, R24, R53 ;  /* 0x00000035182c7221 */ /* 0x001fe20000010000 */
[----:B------:R-:W-:-:S04]  /*54d0*/  FADD.FTZ R38, R40, R37 ;  /* 0x0000002528267221 */ /* 0x000fc80000010000 */
[C---:B------:R-:W-:Y:S01]  /*54e0*/  FADD.FTZ R38, R201.reuse, R38 ;  /* 0x00000026c9267221 */ /* 0x040fe20000010000 */
[----:B------:R-:W-:Y:S01]  /*54f0*/  F2FP.BF16.F32.PACK_AB R201, R201, R40 ;  /* 0x00000028c9c9723e */ /* 0x000fe200000010ff */
[----:B------:R-:W0:Y:S01]  /*5500*/  MUFU.EX2 R27, R27 ;  /* 0x0000001b001b7308 */ /* 0x000e220000000800 */
[----:B-1----:R-:W-:Y:S01]  /*5510*/  FADD.FTZ R53, R25, R44 ;  /* 0x0000002c19357221 */ /* 0x002fe20000010000 */
[----:B------:R-:W-:Y:S01]  /*5520*/  FADD.FTZ R7, R39, R38 ;  /* 0x0000002627077221 */ /* 0x000fe20000010000 */
[----:B------:R-:W-:Y:S02]  /*5530*/  F2FP.BF16.F32.PACK_AB R206, R25, R24 ;  /* 0x0000001819ce723e */ /* 0x000fe400000010ff */
[----:B------:R-:W-:Y:S02]  /*5540*/  CS2R R44, SRZ ;  /* 0x00000000002c7805 */ /* 0x000fe4000001ff00 */
[----:B------:R-:W-:Y:S01]  /*5550*/  CS2R R38, SRZ ;  /* 0x0000000000267805 */ /* 0x000fe2000001ff00 */
[----:B------:R-:W-:Y:S01]  /*5560*/  FADD.FTZ R2, R54, R7 ;  /* 0x0000000736027221 */ /* 0x000fe20000010000 */
[----:B------:R-:W-:Y:S01]  /*5570*/  CS2R R24, SRZ ;  /* 0x0000000000187805 */ /* 0x000fe2000001ff00 */
[----:B------:R-:W1:Y:S01]  /*5580*/  MUFU.EX2 R28, R28 ;  /* 0x0000001c001c7308 */ /* 0x000e620000000800 */
[----:B--2---:R-:W-:Y:S01]  /*5590*/  FADD.FTZ R42, R26, R53 ;  /* 0x000000351a2a7221 */ /* 0x004fe20000010000 */
[----:B------:R-:W-:Y:S01]  /*55a0*/  FADD.FTZ R13, R55, R2 ;  /* 0x00000002370d7221 */ /* 0x000fe20000010000 */
[----:B------:R-:W-:-:S02]  /*55b0*/  CS2R R54, SRZ ;  /* 0x0000000000367805 */ /* 0x000fc4000001ff00 */
[----:B------:R-:W-:Y:S01]  /*55c0*/  CS2R R52, SRZ ;  /* 0x0000000000347805 */ /* 0x000fe2000001ff00 */
[----:B------:R-:W-:Y:S02]  /*55d0*/  FADD.FTZ R2, R56, R13 ;  /* 0x0000000d38027221 */ /* 0x000fe40000010000 */
[----:B------:R-:W2:Y:S01]  /*55e0*/  MUFU.EX2 R29, R29 ;  /* 0x0000001d001d7308 */ /* 0x000ea20000000800 */
[----:B0-----:R-:W-:Y:S01]  /*55f0*/  FADD.FTZ R43, R27, R42 ;  /* 0x0000002a1b2b7221 */ /* 0x001fe20000010000 */
[----:B------:R-:W-:Y:S01]  /*5600*/  FADD.FTZ R13, R57, R2 ;  /* 0x00000002390d7221 */ /* 0x000fe20000010000 */
[----:B------:R-:W-:Y:S02]  /*5610*/  F2FP.BF16.F32.PACK_AB R200, R27, R26 ;  /* 0x0000001a1bc8723e */ /* 0x000fe400000010ff */
[----:B------:R-:W-:Y:S02]  /*5620*/  CS2R R56, SRZ ;  /* 0x0000000000387805 */ /* 0x000fe4000001ff00 */
[----:B------:R-:W-:Y:S01]  /*5630*/  CS2R R26, SRZ ;  /* 0x00000000001a7805 */ /* 0x000fe2000001ff00 */
[----:B------:R-:W0:Y:S01]  /*5640*/  MUFU.EX2 R30, R30 ;  /* 0x0000001e001e7308 */ /* 0x000e220000000800 */
[----:B-1----:R-:W-:-:S07]  /*5650*/  FADD.FTZ R42, R28, R43 ;  /* 0x0000002b1c2a7221 */ /* 0x002fce0000010000 */
[----:B------:R-:W1:Y:S01]  /*5660*/  MUFU.EX2 R31, R31 ;  /* 0x0000001f001f7308 */ /* 0x000e620000000800 */
[C---:B--2---:R-:W-:Y:S01]  /*5670*/  FADD.FTZ R37, R29.reuse, R42 ;  /* 0x0000002a1d257221 */ /* 0x044fe20000010000 */
[----:B------:R-:W-:Y:S02]  /*5680*/  F2FP.BF16.F32.PACK_AB R202, R29, R28 ;  /* 0x0000001c1dca723e */ /* 0x000fe400000010ff */
[----:B------:R-:W-:Y:S02]  /*5690*/  CS2R R42, SRZ ;  /* 0x00000000002a7805 */ /* 0x000fe4000001ff00 */
[----:B------:R-:W-:Y:S02]  /*56a0*/  CS2R R28, SRZ ;  /* 0x00000000001c7805 */ /* 0x000fe4000001ff00 */
[----:B------:R-:W2:Y:S01]  /*56b0*/  MUFU.EX2 R32, R32 ;  /* 0x0000002000207308 */ /* 0x000ea20000000800 */
[----:B0-----:R-:W-:-:S07]  /*56c0*/  FADD.FTZ R12, R30, R37 ;  /* 0x000000251e0c7221 */ /* 0x001fce0000010000 */
[----:B------:R-:W0:Y:S01]  /*56d0*/  MUFU.EX2 R33, R33 ;  /* 0x0000002100217308 */ /* 0x000e220000000800 */
[C---:B-1----:R-:W-:Y:S01]  /*56e0*/  FADD.FTZ R7, R31.reuse, R12 ;  /* 0x0000000c1f077221 */ /* 0x042fe20000010000 */
[----:B------:R-:W-:Y:S02]  /*56f0*/  F2FP.BF16.F32.PACK_AB R196, R31, R30 ;  /* 0x0000001e1fc4723e */ /* 0x000fe400000010ff */
[----:B------:R-:W-:-:S04]  /*5700*/  CS2R R30, SRZ ;  /* 0x00000000001e7805 */ /* 0x000fc8000001ff00 */
[----:B------:R-:W1:Y:S01]  /*5710*/  MUFU.EX2 R34, R34 ;  /* 0x0000002200227308 */ /* 0x000e620000000800 */
[----:B--2---:R-:W-:-:S07]  /*5720*/  FADD.FTZ R12, R32, R7 ;  /* 0x00000007200c7221 */ /* 0x004fce0000010000 */
[----:B------:R-:W2:Y:S01]  /*5730*/  MUFU.EX2 R35, R35 ;  /* 0x0000002300237308 */ /* 0x000ea20000000800 */
[C---:B0-----:R-:W-:Y:S01]  /*5740*/  FADD.FTZ R21, R33.reuse, R12 ;  /* 0x0000000c21157221 */ /* 0x041fe20000010000 */
[----:B------:R-:W-:Y:S01]  /*5750*/  FADD.FTZ R12, R58, R13 ;  /* 0x0000000d3a0c7221 */ /* 0x000fe20000010000 */
[----:B------:R-:W-:Y:S02]  /*5760*/  F2FP.BF16.F32.PACK_AB R198, R33, R32 ;  /* 0x0000002021c6723e */ /* 0x000fe400000010ff */
[----:B------:R-:W-:-:S03]  /*5770*/  CS2R R32, SRZ ;  /* 0x0000000000207805 */ /* 0x000fc6000001ff00 */
[----:B------:R-:W0:Y:S01]  /*5780*/  MUFU.EX2 R59, R59 ;  /* 0x0000003b003b7308 */ /* 0x000e220000000800 */
[----:B-1----:R-:W-:-:S07]  /*5790*/  FADD.FTZ R20, R34, R21 ;  /* 0x0000001522147221 */ /* 0x002fce0000010000 */
[----:B------:R-:W1:Y:S01]  /*57a0*/  MUFU.EX2 R0, R0 ;  /* 0x0000000000007308 */ /* 0x000e620000000800 */
[C---:B--2---:R-:W-:Y:S01]  /*57b0*/  FADD.FTZ R21, R35.reuse, R20 ;  /* 0x0000001423157221 */ /* 0x044fe20000010000 */
[----:B------:R-:W-:Y:S02]  /*57c0*/  F2FP.BF16.F32.PACK_AB R192, R35, R34 ;  /* 0x0000002223c0723e */ /* 0x000fe400000010ff */
[----:B------:R-:W-:-:S04]  /*57d0*/  CS2R R34, SRZ ;  /* 0x0000000000227805 */ /* 0x000fc8000001ff00 */
[----:B------:R-:W2:Y:S01]  /*57e0*/  MUFU.EX2 R60, R60 ;  /* 0x0000003c003c7308 */ /* 0x000ea20000000800 */
[----:B0-----:R-:W-:-:S07]  /*57f0*/  FADD.FTZ R13, R59, R12 ;  /* 0x0000000c3b0d7221 */ /* 0x001fce0000010000 */
[----:B------:R0:W3:Y:S01]  /*5800*/  MUFU.EX2 R7, R36 ;  /* 0x0000002400077308 */ /* 0x0000e20000000800 */
[----:B-1----:R-:W-:-:S07]  /*5810*/  FADD.FTZ R20, R0, R21 ;  /* 0x0000001500147221 */ /* 0x002fce0000010000 */
[----:B------:R-:W1:Y:S01]  /*5820*/  MUFU.EX2 R61, R61 ;  /* 0x0000003d003d7308 */ /* 0x000e620000000800 */
[C---:B--2---:R-:W-:Y:S01]  /*5830*/  FADD.FTZ R12, R60.reuse, R13 ;  /* 0x0000000d3c0c7221 */ /* 0x044fe20000010000 */
[----:B------:R-:W-:Y:S02]  /*5840*/  F2FP.BF16.F32.PACK_AB R193, R60, R59 ;  /* 0x0000003b3cc1723e */ /* 0x000fe400000010ff */
[----:B------:R-:W-:Y:S02]  /*5850*/  CS2R R58, SRZ ;  /* 0x00000000003a7805 */ /* 0x000fe4000001ff00 */
[----:B0-----:R-:W-:Y:S02]  /*5860*/  CS2R R36, SRZ ;  /* 0x0000000000247805 */ /* 0x001fe4000001ff00 */
[----:B------:R0:W2:Y:S01]  /*5870*/  MUFU.EX2 R2, R41 ;  /* 0x0000002900027308 */ /* 0x0000a20000000800 */
[C---:B---3--:R-:W-:Y:S01]  /*5880*/  FADD.FTZ R13, R7.reuse, R20 ;  /* 0x00000014070d7221 */ /* 0x048fe20000010000 */
[----:B------:R-:W-:Y:S01]  /*5890*/  F2FP.BF16.F32.PACK_AB R194, R7, R0 ;  /* 0x0000000007c2723e */ /* 0x000fe200000010ff */
[----:B------:R-:W-:-:S02]  /*58a0*/  IMAD.MOV.U32 R0, RZ, RZ, 0x3f800000 ;  /* 0x3f800000ff007424 */ /* 0x000fc400078e00ff */
[----:B-1----:R-:W-:Y:S01]  /*58b0*/  FADD.FTZ R7, R61, R12 ;  /* 0x0000000c3d077221 */ /* 0x002fe20000010000 */
[----:B0-----:R-:W-:-:S03]  /*58c0*/  CS2R R40, SRZ ;  /* 0x0000000000287805 */ /* 0x001fc6000001ff00 */
[C---:B--2---:R-:W-:Y:S01]  /*58d0*/  FADD.FTZ R12, R2.reuse, R7 ;  /* 0x00000007020c7221 */ /* 0x044fe20000010000 */
[----:B------:R-:W-:Y:S01]  /*58e0*/  IMAD.U32 R7, RZ, RZ, UR7 ;  /* 0x00000007ff077e24 */ /* 0x000fe2000f8e00ff */
[----:B------:R-:W-:Y:S02]  /*58f0*/  F2FP.BF16.F32.PACK_AB R195, R2, R61 ;  /* 0x0000003d02c3723e */ /* 0x000fe400000010ff */
[----:B------:R-:W-:Y:S02]  /*5900*/  CS2R R60, SRZ ;  /* 0x00000000003c7805 */ /* 0x000fe4000001ff00 */
[----:B------:R-:W-:Y:S01]  /*5910*/  MOV R2, 0x3f800000 ;  /* 0x3f80000000027802 */ /* 0x000fe20000000f00 */
[----:B------:R-:W-:Y:S06]  /*5920*/  @!P1 BRA `(.L_x_2203) ;  /* 0x0000004400bc9947 */ /* 0x000fec0003800000 */
[----:B------:R-:W-:Y:S01]  /*5930*/  R2UR UR7, R212 ;  /* 0x00000000d40772ca */ /* 0x000fe200000e0000 */
[----:B------:R-:W-:Y:S01]  /*5940*/  UMOV UR6, URZ ;  /* 0x0000003f00067c82 */ /* 0x000fe20008000000 */
[----:B------:R-:W-:Y:S01]  /*5950*/  MOV R21, R3 ;  /* 0x0000000300157202 */ /* 0x000fe20000000f00 */
[----:B------:R-:W-:Y:S02]  /*5960*/  IMAD.MOV.U32 R20, RZ, RZ, R6 ;  /* 0x000000ffff147224 */ /* 0x000fe400078e0006 */
[----:B------:R-:W-:Y:S02]  /*5970*/  IMAD.U32 R217, RZ, RZ, UR6 ;  /* 0x00000006ffd97e24 */ /* 0x000fe4000f8e00ff */
[----:B------:R-:W-:Y:S02]  /*5980*/  IMAD.MOV.U32 R2, RZ, RZ, 0x3f800000 ;  /* 0x3f800000ff027424 */ /* 0x000fe400078e00ff */
[----:B------:R-:W-:Y:S02]  /*5990*/  IMAD.MOV.U32 R151, RZ, RZ, RZ ;  /* 0x000000ffff977224 */ /* 0x000fe400078e00ff */
[----:B------:R-:W-:-:S02]  /*59a0*/  IMAD.U32 R218, RZ, RZ, UR6 ;  /* 0x00000006ffda7e24 */ /* 0x000fc4000f8e00ff */
[----:B------:R-:W-:-:S07]  /*59b0*/  MOV R212, UR7 ;  /* 0x0000000700d47c02 */ /* 0x000fce0008000f00 */
.L_x_2214:
        /* <DEDUP_REMOVED lines=8> */
.L_x_2204:
[----:B------:R-:W-:Y:S02]  /*5a40*/  R2UR UR10, R218 ;  /* 0x00000000da0a72ca */ /* 0x000fe400000e0000 */
[----:B------:R-:W-:Y:S02]  /*5a50*/  R2UR UR6, R16 ;  /* 0x00000000100672ca */ /* 0x000fe400000e0000 */
[----:B------:R-:W-:-:S09]  /*5a60*/  R2UR UR7, R7 ;  /* 0x00000000070772ca */ /* 0x000fd200000e0000 */
[----:B------:R-:W-:-:S04]  /*5a70*/  UIADD3 UR61, UR10, 0x1, URZ ;  /* 0x000000010a3d7890 */ /* 0x000fc8000fffe03f */
[----:B------:R-:W-:Y:S01]  /*5a80*/  UISETP.NE.AND UP0, UPT, UR61, 0x2, UPT ;  /* 0x000000023d00788c */ /* 0x000fe2000bf05270 */
[----:B------:R-:W-:-:S03]  /*5a90*/  MOV R3, UR7 ;  /* 0x0000000700037c02 */ /* 0x000fc60008000f00 */
[----:B------:R-:W-:Y:S01]  /*5aa0*/  USEL UR61, UR61, URZ, UP0 ;  /* 0x0000003f3d3d7287 */ /* 0x000fe20008000000 */
[----:B------:R-:W-:-:S03]  /*5ab0*/  SHF.L.U32 R3, R3, 0x1f, RZ ;  /* 0x0000001f03037819 */ /* 0x000fc600000006ff */
[----:B------:R-:W-:-:S06]  /*5ac0*/  ULEA UR6, UR61, UR6, 0x3 ;  /* 0x000000063d067291 */ /* 0x000fcc000f8e183f */
[----:B------:R-:W-:-:S03]  /*5ad0*/  IMAD.U32 R214, RZ, RZ, UR6 ;  /* 0x00000006ffd67e24 */ /* 0x000fc6000f8e00ff */
[----:B------:R0:W1:Y:S01]  /*5ae0*/  SYNCS.PHASECHK.TRANS64.TRYWAIT P1, [UR6+0x38830], R3 ;  /* 0x03883003ff0075a7 */ /* 0x0000620008020146 */
[----:B------:R-:W-:Y:S05]  /*5af0*/  @!P0 BRA `(.L_x_2205) ;  /* 0x0000000000048947 */ /* 0x000fea0003800000 */
[----:B------:R-:W-:Y:S01]  /*5b00*/  BPT.TRAP 0x1 ;  /* 0x000000040000795c */ /* 0x000fe20000300000 */
.L_x_2205:
[----:B-1----:R-:W-:Y:S05]  /*5b10*/  @P1 BRA `(.L_x_2206) ;  /* 0x00000000000c1947 */ /* 0x002fea0003800000 */
[----:B------:R-:W-:-:S13]  /*5b20*/  R2UR UR6, R214 ;  /* 0x00000000d60672ca */ /* 0x000fda00000e0000 */
[----:B------:R-:W1:Y:S02]  /*5b30*/  SYNCS.PHASECHK.TRANS64.TRYWAIT P1, [UR6+0x38830], R3 ;  /* 0x03883003ff0075a7 */ /* 0x000e640008020146 */
[----:B-1----:R-:W-:Y:S05]  /*5b40*/  @!P1 BRA `(.L_x_2207) ;  /* 0x0000010000109947 */ /* 0x002fea0003800000 */
.L_x_2206:
[----:B------:R-:W-:Y:S01]  /*5b50*/  R2UR UR6, R15 ;  /* 0x000000000f0672ca */ /* 0x000fe200000e0000 */
[----:B------:R-:W-:Y:S01]  /*5b60*/  WARPGROUP.ARRIVE ;  /* 0x00000000000079c5 */ /* 0x000fe20000000000 */
        /* <DEDUP_REMOVED lines=11> */
[----:B------:R-:W-:Y:S01]  /*5c20*/  UIMAD UR60, UR61, 0xa00, UR6 ;  /* 0x00000a003d3c78a4 */ /* 0x000fe2000f8e0206 */
[----:B------:R-:W-:Y:S01]  /*5c30*/  MOV R215, UR53 ;  /* 0x0000003500d77c02 */ /* 0x000fe20008000f00 */
[----:B------:R-:W-:Y:S01]  /*5c40*/  UMOV UR23, 0x40000040 ;  /* 0x4000004000177882 */ /* 0x000fe20000000000 */
[----:B------:R-:W-:Y:S01]  /*5c50*/  MOV R216, UR52 ;  /* 0x0000003400d87c02 */ /* 0x000fe20008000f00 */
[----:B------:R-:W-:Y:S01]  /*5c60*/  UIADD3 UR6, UR60, 0x80, URZ ;  /* 0x000000803c067890 */ /* 0x000fe2000fffe03f */
[----:B------:R-:W-:Y:S01]  /*5c70*/  R2UR UR52, R10 ;  /* 0x000000000a3472ca */ /* 0x000fe200000e0000 */
[----:B------:R-:W-:Y:S01]  /*5c80*/  UIADD3 UR7, UR60, 0x102, URZ ;  /* 0x000001023c077890 */ /* 0x000fe2000fffe03f */
[----:B------:R-:W-:Y:S01]  /*5c90*/  R2UR UR53, R11 ;  /* 0x000000000b3572ca */ /* 0x000fe200000e0000 */
[----:B------:R-:W-:Y:S01]  /*5ca0*/  UMOV UR58, UR60 ;  /* 0x0000003c003a7c82 */ /* 0x000fe20008000000 */
[----:B------:R-:W-:Y:S01]  /*5cb0*/  UIADD3 UR14, UR60, 0x280, URZ ;  /* 0x000002803c0e7890 */ /* 0x000fe2000fffe03f */
[----:B------:R-:W-:Y:S01]  /*5cc0*/  HGMMA.64x16x16.F32.BF16 R184, gdesc[UR56], RZ, !UPT, gsb0 ;  /* 0x0020000038b879f0 */ /* 0x000fe2000c0018ff */
[----:B------:R-:W-:Y:S01]  /*5cd0*/  UMOV UR50, UR6 ;  /* 0x0000000600327c82 */ /* 0x000fe20008000000 */
[----:B------:R-:W-:Y:S01]  /*5ce0*/  R2UR UR56, R4 ;  /* 0x00000000043872ca */ /* 0x000fe200000e0000 */
[----:B------:R-:W-:Y:S01]  /*5cf0*/  UIADD3 UR58, UR60, 0x100, URZ ;  /* 0x000001003c3a7890 */ /* 0x000fe2000fffe03f */
[----:B------:R-:W-:Y:S01]  /*5d00*/  R2UR UR57, R5 ;  /* 0x00000000053972ca */ /* 0x000fe200000e0000 */
[----:B------:R-:W-:Y:S01]  /*5d10*/  UMOV UR59, 0x40000040 ;  /* 0x40000040003b7882 */ /* 0x000fe20000000000 */
[----:B------:R-:W-:Y:S01]  /*5d20*/  UIADD3 UR6, UR60, 0x180, URZ ;  /* 0x000001803c067890 */ /* 0x000fe2000fffe03f */
[-C--:B------:R-:W-:Y:S01]  /*5d30*/  FMUL.FTZ R24, R24, R0.reuse ;  /* 0x0000000018187220 */ /* 0x080fe20000410000 */
[----:B------:R-:W-:Y:S01]  /*5d40*/  UMOV UR10, UR52 ;  /* 0x00000034000a7c82 */ /* 0x000fe20008000000 */
        /* <DEDUP_REMOVED lines=52> */
[----:B------:R-:W-:Y:S01]  /*6090*/  UMOV UR50, UR6 ;  /* 0x0000000600327c82 */ /* 0x000fe20008000000 */
[----:B------:R-:W-:Y:S01]  /*60a0*/  R2UR UR49, R5 ;  /* 0x00000000053172ca */ /* 0x000fe200000e0000 */
[----:B------:R-:W-:Y:S01]  /*60b0*/  UMOV UR51, 0x40000040 ;  /* 0x4000004000337882 */ /* 0x000fe20000000000 */
[----:B------:R-:W-:Y:S01]  /*60c0*/  UIADD3 UR6, UR60, 0x2, URZ ;  /* 0x000000023c067890 */ /* 0x000fe2000fffe03f */
[-C--:B------:R-:W-:Y:S01]  /*60d0*/  FMUL.FTZ R92, R92, R0.reuse ;  /* 0x000000005c5c7220 */ /* 0x080fe20000410000 */
[-C--:B------:R-:W-:Y:S01]  /*60e0*/  FMUL.FTZ R93, R93, R0.reuse ;  /* 0x000000005d5d7220 */ /* 0x080fe20000410000 */
[-C--:B------:R-:W-:Y:S01]  /*60f0*/  FMUL.FTZ R96, R96, R0.reuse ;  /* 0x0000000060607220 */ /* 0x080fe20000410000 */
[-C--:B------:R-:W-:Y:S01]  /*6100*/  FMUL.FTZ R97, R97, R0.reuse ;  /* 0x0000000061617220 */ /* 0x080fe20000410000 */
[-C--:B------:R-:W-:Y:S01]  /*6110*/  FMUL.FTZ R100, R100, R0.reuse ;  /* 0x0000000064647220 */ /* 0x080fe20000410000 */
[-C--:B------:R-:W-:Y:S01]  /*6120*/  FMUL.FTZ R101, R101, R0.reuse ;  /* 0x0000000065657220 */ /* 0x080fe20000410000 */
[----:B------:R-:W-:Y:S01]  /*6130*/  UMOV UR54, UR6 ;  /* 0x0000000600367c82 */ /* 0x000fe20008000000 */
        /* <DEDUP_REMOVED lines=99> */
[----:B------:R-:W-:Y:S01]  /*6770*/  R2UR UR49, R3 ;  /* 0x00000000033172ca */ /* 0x000fe200000e0000 */
[----:B------:R-:W-:Y:S01]  /*6780*/  UIADD3 UR50, UR60, 0x782, URZ ;  /* 0x000007823c327890 */ /* 0x000fe2000fffe03f */
[----:B------:R-:W-:Y:S01]  /*6790*/  R2UR UR48, R6 ;  /* 0x00000000063072ca */ /* 0x000fe200000e0000 */
[----:B------:R-:W-:Y:S01]  /*67a0*/  UMOV UR51, 0x40000040 ;  /* 0x4000004000337882 */ /* 0x000fe20000000000 */
[----:B------:R-:W-:Y:S02]  /*67b0*/  MOV R3, UR9 ;  /* 0x0000000900037c02 */ /* 0x000fe40008000f00 */
        /* <DEDUP_REMOVED lines=441> */
.L_x_2208:
        /* <DEDUP_REMOVED lines=9> */
.L_x_2209:
[----:B-1----:R-:W-:Y:S05]  /*83e0*/  @P1 BRA `(.L_x_2210) ;  /* 0x0000000000081947 */ /* 0x002fea0003800000 */
[----:B------:R-:W1:Y:S02]  /*83f0*/  SYNCS.PHASECHK.TRANS64.TRYWAIT P1, [UR10+0x38850], R0 ;  /* 0x03885000ff0075a7 */ /* 0x000e64000802014a */
[----:B-1----:R-:W-:Y:S05]  /*8400*/  @!P1 BRA `(.L_x_2211) ;  /* 0x000000d400fc9947 */ /* 0x002fea0003800000 */
.L_x_2210:
[----:B------:R-:W-:Y:S01]  /*8410*/  R2UR UR6, R16 ;  /* 0x00000000100672ca */ /* 0x000fe200000e0000 */
[----:B------:R-:W-:Y:S01]  /*8420*/  WARPGROUP.ARRIVE ;  /* 0x00000000000079c5 */ /* 0x000fe20000000000 */
[----:B------:R-:W-:-:S11]  /*8430*/  R2UR UR7, R218 ;  /* 0x00000000da0772ca */ /* 0x000fd600000e0000 */
[----:B------:R-:W-:-:S04]  /*8440*/  UIADD3 UR6, UR6, 0x400, URZ ;  /* 0x0000040006067890 */ /* 0x000fc8000fffe03f */
[----:B------:R-:W-:-:S04]  /*8450*/  USHF.R.U32.HI UR6, URZ, 0x4, UR6 ;  /* 0x000000043f067899 */ /* 0x000fc80008011606 */
[----:B------:R-:W-:-:S04]  /*8460*/  ULOP3.LUT UR6, UR6, 0x3fff, URZ, 0xc0, !UPT ;  /* 0x00003fff06067892 */ /* 0x000fc8000f8ec03f */
[----:B------:R-:W-:-:S04]  /*8470*/  ULOP3.LUT UR6, UR6, 0x2800000, URZ, 0xfc, !UPT ;  /* 0x0280000006067892 */ /* 0x000fc8000f8efc3f */
[----:B------:R-:W-:-:S03]  /*8480*/  UIMAD UR11, UR7, 0xa00, UR6 ;  /* 0x00000a00070b78a4 */ /* 0x000fc6000f8e0206 */
[----:B------:R-:W-:-:S04]  /*8490*/  UMOV UR7, 0x40000040 ;  /* 0x4000004000077882 */ /* 0x000fc80000000000 */
        /* <DEDUP_REMOVED lines=29> */
.L_x_2212:
[----:B------:R-:W-:Y:S01]  /*8670*/  R2UR UR6, R19 ;  /* 0x00000000130672ca */ /* 0x000fe200000e0000 */
[----:B------:R-:W-:Y:S01]  /*8680*/  ULDC UR7, c[0x0][0x9d8] ;  /* 0x0002760000077ab9 */ /* 0x000fe20000000800 */
[----:B------:R-:W-:Y:S01]  /*8690*/  R2UR UR15, R212 ;  /* 0x00000000d40f72ca */ /* 0x000fe200000e0000 */
[----:B------:R-:W-:Y:S01]  /*86a0*/  FMUL.FTZ R176, R176, UR7 ;  /* 0x00000007b0b07c20 */ /* 0x000fe20008410000 */
[----:B-1----:R-:W-:Y:S01]  /*86b0*/  FMUL.FTZ R3, R185, UR7 ;  /* 0x00000007b9037c20 */ /* 0x002fe20008410000 */
[----:B------:R-:W-:Y:S01]  /*86c0*/  FMUL.FTZ R185, R191, UR7 ;  /* 0x00000007bfb97c20 */ /* 0x000fe20008410000 */
[----:B0-----:R-:W-:Y:S01]  /*86d0*/  FMUL.FTZ R0, R180, UR7 ;  /* 0x00000007b4007c20 */ /* 0x001fe20008410000 */
[----:B------:R-:W-:Y:S01]  /*86e0*/  MUFU.TANH R191, R176 ;  /* 0x000000b000bf7308 */ /* 0x000fe20000002400 */
[----:B------:R-:W-:Y:S01]  /*86f0*/  IMAD.MOV.U32 R180, RZ, RZ, R14 ;  /* 0x000000ffffb47224 */ /* 0x000fe200078e000e */
[----:B------:R-:W-:Y:S01]  /*8700*/  R2UR UR14, R17 ;  /* 0x00000000110e72ca */ /* 0x000fe200000e0000 */
[----:B------:R-:W-:Y:S01]  /*8710*/  FMUL.FTZ R2, R184, UR7 ;  /* 0x00000007b8027c20 */ /* 0x000fe20008410000 */
[----:B------:R-:W-:Y:S01]  /*8720*/  FMUL.FTZ R192, R189, UR7 ;  /* 0x00000007bdc07c20 */ /* 0x000fe20008410000 */
[----:B------:R-:W-:Y:S01]  /*8730*/  MOV R189, 0xfffffffe ;  /* 0xfffffffe00bd7802 */ /* 0x000fe20000000f00 */
[----:B------:R-:W-:Y:S01]  /*8740*/  UISETP.NE.AND UP0, UPT, UR6, URZ, UPT ;  /* 0x0000003f0600728c */ /* 0x000fe2000bf05270 */
[----:B------:R-:W-:Y:S01]  /*8750*/  FMUL.FTZ R193, R188, UR7 ;  /* 0x00000007bcc17c20 */ /* 0x000fe20008410000 */
[----:B------:R-:W-:Y:S01]  /*8760*/  ULDC UR11, c[0x0][0x2f0] ;  /* 0x0000bc00000b7ab9 */ /* 0x000fe20000000800 */
[----:B------:R0:W-:Y:S01]  /*8770*/  MUFU.TANH R194, R0 ;  /* 0x0000000000c27308 */ /* 0x0001e20000002400 */
        /* <DEDUP_REMOVED lines=8> */
[----:B------:R-:W1:Y:S01]  /*8800*/  MUFU.TANH R2, R2 ;  /* 0x0000000200027308 */ /* 0x000e620000002400 */
[----:B0-----:R-:W-:Y:S01]  /*8810*/  IMAD.U32 R0, RZ, RZ, UR11 ;  /* 0x0000000bff007e24 */ /* 0x001fe2000f8e00ff */
[----:B------:R-:W-:Y:S01]  /*8820*/  ULDC UR11, c[0x0][0x288] ;  /* 0x0000a200000b7ab9 */ /* 0x000fe20000000800 */
[----:B------:R-:W-:Y:S01]  /*8830*/  FMUL.FTZ R184, R187, UR7 ;  /* 0x00000007bbb87c20 */ /* 0x000fe20008410000 */
[----:B------:R-:W-:Y:S01]  /*8840*/  FMUL.FTZ R187, R178, UR7 ;  /* 0x00000007b2bb7c20 */ /* 0x000fe20008410000 */
[----:B------:R-:W-:Y:S01]  /*8850*/  FMUL.FTZ R168, R168, UR7 ;  /* 0x00000007a8a87c20 */ /* 0x000fe20008410000 */
[----:B------:R-:W-:Y:S01]  /*8860*/  FMUL.FTZ R169, R169, UR7 ;  /* 0x00000007a9a97c20 */ /* 0x000fe20008410000 */
[----:B------:R-:W-:Y:S01]  /*8870*/  @P1 IMAD.HI.U32 R176, R14, UR6, RZ ;  /* 0x000000060eb01c27 */ /* 0x000fe2000f8e00ff */
[----:B------:R-:W-:Y:S01]  /*8880*/  @UP0 ULDC UR6, c[0x0][0x450] ;  /* 0x0001140000060ab9 */ /* 0x000fe20000000800 */
[----:B------:R-:W0:Y:S02]  /*8890*/  MUFU.TANH R3, R3 ;  /* 0x0000000300037308 */ /* 0x000e240000002400 */
[----:B------:R-:W-:Y:S01]  /*88a0*/  FMUL.FTZ R173, R173, UR7 ;  /* 0x00000007adad7c20 */ /* 0x000fe20008410000 */
[----:B------:R-:W-:Y:S01]  /*88b0*/  FMUL.FTZ R172, R172, UR7 ;  /* 0x00000007acac7c20 */ /* 0x000fe20008410000 */
[----:B------:R-:W-:Y:S01]  /*88c0*/  @P2 SHF.R.U32.HI R180, RZ, UR6, R176 ;  /* 0x00000006ffb42c19 */ /* 0x000fe200080116b0 */
[----:B------:R-:W-:Y:S01]  /*88d0*/  UMOV UR6, 0x1 ;  /* 0x0000000100067882 */ /* 0x000fe20000000000 */
[----:B------:R-:W-:Y:S01]  /*88e0*/  FMUL.FTZ R160, R160, UR7 ;  /* 0x00000007a0a07c20 */ /* 0x000fe20008410000 */
[----:B------:R-:W-:Y:S01]  /*88f0*/  UIMAD UR6, UR15, -0x50, UR6 ;  /* 0xffffffb00f0678a4 */ /* 0x000fe2000f8e0206 */
[----:B------:R-:W-:Y:S01]  /*8900*/  FMUL.FTZ R161, R161, UR7 ;  /* 0x00000007a1a17c20 */ /* 0x000fe20008410000 */
[----:B------:R-:W2:Y:S01]  /*8910*/  SHFL.IDX PT, R176, R180, RZ, 0x1c1f ;  /* 0x001c1fffb4b07589 */ /* 0x000ea200000e0000 */
[----:B------:R-:W3:Y:S01]  /*8920*/  MUFU.TANH R193, R193 ;  /* 0x000000c100c17308 */ /* 0x000ee20000002400 */
[----:B------:R-:W-:Y:S01]  /*8930*/  FMUL.FTZ R164, R164, UR7 ;  /* 0x00000007a4a47c20 */ /* 0x000fe20008410000 */
[----:B------:R-:W-:Y:S01]  /*8940*/  FMUL.FTZ R165, R165, UR7 ;  /* 0x00000007a5a57c20 */ /* 0x000fe20008410000 */
[----:B------:R-:W-:-:S02]  /*8950*/  IMAD R189, R18, R189, UR6 ;  /* 0x0000000612bd7e24 */ /* 0x000fc4000f8e02bd */
[----:B------:R-:W-:Y:S01]  /*8960*/  FMUL.FTZ R152, R152, UR7 ;  /* 0x0000000798987c20 */ /* 0x000fe20008410000 */
[----:B------:R-:W-:Y:S01]  /*8970*/  FMUL.FTZ R153, R153, UR7 ;  /* 0x0000000799997c20 */ /* 0x000fe20008410000 */
[----:B------:R-:W-:Y:S01]  /*8980*/  FMUL.FTZ R182, R182, UR7 ;  /* 0x00000007b6b67c20 */ /* 0x000fe20008410000 */
[----:B------:R-:W-:Y:S01]  /*8990*/  IMAD R189, R0, UR14, R189 ;  /* 0x0000000e00bd7c24 */ /* 0x000fe2000f8e02bd */
[----:B------:R-:W4:Y:S01]  /*89a0*/  MUFU.TANH R192, R192 ;  /* 0x000000c000c07308 */ /* 0x000f220000002400 */
[----:B------:R-:W-:Y:S01]  /*89b0*/  FMUL.FTZ R183, R183, UR7 ;  /* 0x00000007b7b77c20 */ /* 0x000fe20008410000 */
[----:B------:R-:W-:Y:S01]  /*89c0*/  FMUL.FTZ R170, R170, UR7 ;  /* 0x00000007aaaa7c20 */ /* 0x000fe20008410000 */
[----:B------:R-:W-:Y:S01]  /*89d0*/  FMUL.FTZ R171, R171, UR7 ;  /* 0x00000007abab7c20 */ /* 0x000fe20008410000 */
[----:B------:R-:W-:Y:S01]  /*89e0*/  FMUL.FTZ R174, R174, UR7 ;  /* 0x00000007aeae7c20 */ /* 0x000fe20008410000 */
[----:B------:R-:W-:Y:S01]  /*89f0*/  ULDC UR6, c[0x0][0x988] ;  /* 0x0002620000067ab9 */ /* 0x000fe20000000800 */
[----:B------:R-:W-:-:S02]  /*8a00*/  FMUL.FTZ R175, R175, UR7 ;  /* 0x00000007afaf7c20 */ /* 0x000fc40008410000 */
[----:B------:R1:W-:Y:S01]  /*8a10*/  MUFU.TANH R195, R181 ;  /* 0x000000b500c37308 */ /* 0x0003e20000002400 */
[----:B--2---:R-:W-:-:S07]  /*8a20*/  IADD3 R0, R176, -UR11, R189 ;  /* 0x8000000bb0007c10 */ /* 0x004fce000fffe0bd */
[----:B------:R-:W2:Y:S01]  /*8a30*/  MUFU.TANH R190, R190 ;  /* 0x000000be00be7308 */ /* 0x000ea20000002400 */
[C---:B------:R-:W-:Y:S02]  /*8a40*/  ISETP.GT.AND P1, PT, R0.reuse, RZ, PT ;  /* 0x000000ff0000720c */ /* 0x040fe40003f24270 */
[----:B------:R-:W-:Y:S02]  /*8a50*/  ISETP.GT.AND P2, PT, R0, 0x1, PT ;  /* 0x000000010000780c */ /* 0x000fe40003f44270 */
[----:B-1----:R-:W-:-:S03]  /*8a60*/  FSEL R181, R2, -INF , P1 ;  /* 0xff80000002b57808 */ /* 0x002fc60000800000 */
[----:B------:R-:W1:Y:S01]  /*8a70*/  MUFU.TANH R196, R168 ;  /* 0x000000a800c47308 */ /* 0x000e620000002400 */
[C---:B------:R-:W-:Y:S02]  /*8a80*/  ISETP.GT.AND P1, PT, R0.reuse, 0x8, PT ;  /* 0x000000080000780c */ /* 0x040fe40003f24270 */
[----:B0-----:R-:W-:Y:S02]  /*8a90*/  FSEL R179, R3, -INF , P2 ;  /* 0xff80000003b37808 */ /* 0x001fe40001000000 */
[----:B------:R-:W-:Y:S02]  /*8aa0*/  FMNMX.FTZ R2, R181, R20, !PT ;  /* 0x00000014b5027209 */ /* 0x000fe40007810000 */
[----:B------:R-:W-:Y:S01]  /*8ab0*/  ISETP.GT.AND P2, PT, R0, 0x9, PT ;  /* 0x000000090000780c */ /* 0x000fe20003f44270 */
[----:B------:R-:W0:Y:S01]  /*8ac0*/  MUFU.TANH R197, R169 ;  /* 0x000000a900c57308 */ /* 0x000e220000002400 */
[----:B---3--:R-:W-:Y:S02]  /*8ad0*/  FSEL R178, R193, -INF , P1 ;  /* 0xff800000c1b27808 */ /* 0x008fe40000800000 */
[----:B------:R-:W-:-:S02]  /*8ae0*/  FMNMX.FTZ R3, R179, R2, !PT ;  /* 0x00000002b3037209 */ /* 0x000fc40007810000 */
[----:B------:R-:W-:Y:S02]  /*8af0*/  ISETP.GT.AND P1, PT, R0, 0x10, PT ;  /* 0x000000100000780c */ /* 0x000fe40003f24270 */
[----:B----4-:R-:W-:Y:S01]  /*8b00*/  FSEL R177, R192, -INF , P2 ;  /* 0xff800000c0b17808 */ /* 0x010fe20001000000 */
[----:B------:R2:W3:Y:S01]  /*8b10*/  MUFU.TANH R199, R173 ;  /* 0x000000ad00c77308 */ /* 0x0004e20000002400 */
[----:B------:R-:W-:Y:S02]  /*8b20*/  FMNMX.FTZ R2, R178, R3, !PT ;  /* 0x00000003b2027209 */ /* 0x000fe40007810000 */
[C---:B------:R-:W-:Y:S02]  /*8b30*/  ISETP.GT.AND P2, PT, R0.reuse, 0x11, PT ;  /* 0x000000110000780c */ /* 0x040fe40003f44270 */
[----:B------:R-:W-:Y:S02]  /*8b40*/  FSEL R176, R191, -INF , P1 ;  /* 0xff800000bfb07808 */ /* 0x000fe40000800000 */
[----:B------:R-:W-:Y:S01]  /*8b50*/  FMNMX.FTZ R3, R177, R2, !PT ;  /* 0x00000002b1037209 */ /* 0x000fe20007810000 */
[----:B------:R4:W5:Y:S01]  /*8b60*/  MUFU.TANH R198, R172 ;  /* 0x000000ac00c67308 */ /* 0x0009620000002400 */
[----:B------:R-:W-:-:S02]  /*8b70*/  ISETP.GT.AND P1, PT, R0, 0x18, PT ;  /* 0x000000180000780c */ /* 0x000fc40003f24270 */
[----:B--2---:R-:W-:Y:S01]  /*8b80*/  FSEL R173, R190, -INF , P2 ;  /* 0xff800000bead7808 */ /* 0x004fe20001000000 */
[----:B------:R-:W-:Y:S01]  /*8b90*/  FMUL.FTZ R190, R157, UR7 ;  /* 0x000000079dbe7c20 */ /* 0x000fe20008410000 */
[----:B------:R-:W-:Y:S02]  /*8ba0*/  FMNMX.FTZ R2, R176, R3, !PT ;  /* 0x00000003b0027209 */ /* 0x000fe40007810000 */
[----:B------:R-:W-:Y:S01]  /*8bb0*/  ISETP.GT.AND P2, PT, R0, 0x19, PT ;  /* 0x000000190000780c */ /* 0x000fe20003f44270 */
[----:B------:R-:W2:Y:S01]  /*8bc0*/  MUFU.TANH R200, R160 ;  /* 0x000000a000c87308 */ /* 0x000ea20000002400 */
[----:B----4-:R-:W-:Y:S02]  /*8bd0*/  FSEL R172, R194, -INF , P1 ;  /* 0xff800000c2ac7808 */ /* 0x010fe40000800000 */
[----:B------:R-:W-:Y:S02]  /*8be0*/  FMNMX.FTZ R3, R173, R2, !PT ;  /* 0x00000002ad037209 */ /* 0x000fe40007810000 */
[----:B------:R-:W-:-:S02]  /*8bf0*/  ISETP.GT.AND P1, PT, R0, 0x20, PT ;  /* 0x000000200000780c */ /* 0x000fc40003f24270 */
[----:B------:R-:W-:Y:S01]  /*8c00*/  FSEL R168, R195, -INF , P2 ;  /* 0xff800000c3a87808 */ /* 0x000fe20001000000 */
[----:B------:R-:W4:Y:S01]  /*8c10*/  MUFU.TANH R193, R161 ;  /* 0x000000a100c17308 */ /* 0x000f220000002400 */
[----:B------:R-:W-:Y:S02]  /*8c20*/  FMNMX.FTZ R3, R172, R3, !PT ;  /* 0x00000003ac037209 */ /* 0x000fe40007810000 */
[----:B------:R-:W-:Y:S02]  /*8c30*/  ISETP.GT.AND P2, PT, R0, 0x21, PT ;  /* 0x000000210000780c */ /* 0x000fe40003f44270 */
[----:B-1----:R-:W-:Y:S02]  /*8c40*/  FSEL R169, R196, -INF , P1 ;  /* 0xff800000c4a97808 */ /* 0x002fe40000800000 */
[----:B------:R-:W-:Y:S01]  /*8c50*/  FMNMX.FTZ R2, R168, R3, !PT ;  /* 0x00000003a8027209 */ /* 0x000fe20007810000 */
[----:B------:R0:W1:Y:S01]  /*8c60*/  MUFU.TANH R191, R164 ;  /* 0x000000a400bf7308 */ /* 0x0000620000002400 */
[----:B------:R-:W-:-:S02]  /*8c70*/  ISETP.GT.AND P1, PT, R0, 0x28, PT ;  /* 0x000000280000780c */ /* 0x000fc40003f24270 */
[----:B------:R-:W-:-:S05]  /*8c80*/  FMNMX.FTZ R3, R169, R2, !PT ;  /* 0x00000002a9037209 */ /* 0x000fca0007810000 */
[----:B------:R5:W1:Y:S01]  /*8c90*/  MUFU.TANH R194, R165 ;  /* 0x000000a500c27308 */ /* 0x000a620000002400 */
[----:B0-----:R-:W-:Y:S02]  /*8ca0*/  FSEL R164, R197, -INF , P2 ;  /* 0xff800000c5a47808 */ /* 0x001fe40001000000 */
[----:B------:R-:W-:Y:S02]  /*8cb0*/  ISETP.GT.AND P2, PT, R0, 0x29, PT ;  /* 0x000000290000780c */ /* 0x000fe40003f44270 */
[----:B------:R-:W-:Y:S02]  /*8cc0*/  FMNMX.FTZ R2, R164, R3, !PT ;  /* 0x00000003a4027209 */ /* 0x000fe40007810000 */
[----:B---3--:R-:W-:Y:S01]  /*8cd0*/  FSEL R160, R199, -INF , P2 ;  /* 0xff800000c7a07808 */ /* 0x008fe20001000000 */
[----:B------:R0:W3:Y:S01]  /*8ce0*/  MUFU.TANH R195, R152 ;  /* 0x0000009800c37308 */ /* 0x0000e20000002400 */
[----:B-----5:R-:W-:Y:S02]  /*8cf0*/  FSEL R165, R198, -INF , P1 ;  /* 0xff800000c6a57808 */ /* 0x020fe40000800000 */
[----:B------:R-:W-:-:S02]  /*8d00*/  ISETP.GT.AND P1, PT, R0, 0x30, PT ;  /* 0x000000300000780c */ /* 0x000fc40003f24270 */
[----:B------:R-:W-:Y:S01]  /*8d10*/  FMNMX.FTZ R3, R165, R2, !PT ;  /* 0x00000002a5037209 */ /* 0x000fe20007810000 */
[----:B------:R-:W-:Y:S01]  /*8d20*/  FMUL.FTZ R2, R156, UR7 ;  /* 0x000000079c027c20 */ /* 0x000fe20008410000 */
[----:B------:R-:W-:Y:S01]  /*8d30*/  ISETP.GT.AND P2, PT, R0, 0x31, PT ;  /* 0x000000310000780c */ /* 0x000fe20003f44270 */
[----:B------:R3:W5:Y:S01]  /*8d40*/  MUFU.TANH R196, R153 ;  /* 0x0000009900c47308 */ /* 0x0007620000002400 */
[----:B--2---:R-:W-:Y:S02]  /*8d50*/  FSEL R161, R200, -INF , P1 ;  /* 0xff800000c8a17808 */ /* 0x004fe40000800000 */
[----:B0-----:R-:W-:Y:S02]  /*8d60*/  FMNMX.FTZ R152, R160, R3, !PT ;  /* 0x00000003a0987209 */ /* 0x001fe40007810000 */
[----:B------:R-:W-:Y:S02]  /*8d70*/  ISETP.GT.AND P1, PT, R0, 0x38, PT ;  /* 0x000000380000780c */ /* 0x000fe40003f24270 */
[----:B----4-:R-:W-:Y:S01]  /*8d80*/  FSEL R156, R193, -INF , P2 ;  /* 0xff800000c19c7808 */ /* 0x010fe20001000000 */
[----:B------:R0:W2:Y:S01]  /*8d90*/  MUFU.TANH R197, R2 ;  /* 0x0000000200c57308 */ /* 0x0000a20000002400 */
[----:B------:R-:W-:-:S02]  /*8da0*/  FMNMX.FTZ R3, R161, R152, !PT ;  /* 0x00000098a1037209 */ /* 0x000fc40007810000 */
[----:B------:R-:W-:Y:S02]  /*8db0*/  ISETP.GT.AND P2, PT, R0, 0x39, PT ;  /* 0x000000390000780c */ /* 0x000fe40003f44270 */
[----:B-1----:R-:W-:Y:S02]  /*8dc0*/  FSEL R157, R191, -INF , P1 ;  /* 0xff800000bf9d7808 */ /* 0x002fe40000800000 */
[----:B------:R-:W-:Y:S01]  /*8dd0*/  FMNMX.FTZ R192, R156, R3, !PT ;  /* 0x000000039cc07209 */ /* 0x000fe20007810000 */
[----:B------:R1:W4:Y:S01]  /*8de0*/  MUFU.TANH R193, R190 ;  /* 0x000000be00c17308 */ /* 0x0003220000002400 */
[----:B------:R-:W-:Y:S02]  /*8df0*/  ISETP.GT.AND P1, PT, R0, 0x40, PT ;  /* 0x000000400000780c */ /* 0x000fe40003f24270 */
[----:B------:R-:W-:Y:S01]  /*8e00*/  FSEL R152, R194, -INF , P2 ;  /* 0xff800000c2987808 */ /* 0x000fe20001000000 */
[----:B------:R-:W-:Y:S01]  /*8e10*/  FMUL.FTZ R194, R154, UR7 ;  /* 0x000000079ac27c20 */ /* 0x000fe20008410000 */
[----:B------:R-:W-:-:S02]  /*8e20*/  FMNMX.FTZ R3, R157, R192, !PT ;  /* 0x000000c09d037209 */ /* 0x000fc40007810000 */
[----:B------:R-:W-:Y:S01]  /*8e30*/  ISETP.GT.AND P2, PT, R0, 0x41, PT ;  /* 0x000000410000780c */ /* 0x000fe20003f44270 */
[----:B------:R-:W4:Y:S01]  /*8e40*/  MUFU.TANH R6, R6 ;  /* 0x0000000600067308 */ /* 0x000f220000002400 */
[----:B---3--:R-:W-:Y:S01]  /*8e50*/  FSEL R153, R195, -INF , P1 ;  /* 0xff800000c3997808 */ /* 0x008fe20000800000 */
[----:B------:R-:W-:Y:S01]  /*8e60*/  FMUL.FTZ R195, R155, UR7 ;  /* 0x000000079bc37c20 */ /* 0x000fe20008410000 */
[----:B0-----:R-:W-:Y:S02]  /*8e70*/  FMNMX.FTZ R2, R152, R3, !PT ;  /* 0x0000000398027209 */ /* 0x001fe40007810000 */
[----:B------:R-:W-:Y:S02]  /*8e80*/  ISETP.GT.AND P1, PT, R0, 0x48, PT ;  /* 0x000000480000780c */ /* 0x000fe40003f24270 */
[----:B-----5:R-:W-:Y:S01]  /*8e90*/  FSEL R3, R196, -INF , P2 ;  /* 0xff800000c4037808 */ /* 0x020fe20001000000 */
[----:B------:R-:W0:Y:S01]  /*8ea0*/  MUFU.TANH R184, R184 ;  /* 0x000000b800b87308 */ /* 0x000e220000002400 */
[----:B-1----:R-:W-:Y:S01]  /*8eb0*/  FMNMX.FTZ R190, R153, R2, !PT ;  /* 0x0000000299be7209 */ /* 0x002fe20007810000 */
[----:B------:R-:W-:Y:S01]  /*8ec0*/  FMUL.FTZ R196, R158, UR7 ;  /* 0x000000079ec47c20 */ /* 0x000fe20008410000 */
[----:B------:R-:W-:-:S02]  /*8ed0*/  ISETP.GT.AND P2, PT, R0, 0x49, PT ;  /* 0x000000490000780c */ /* 0x000fc40003f44270 */
[----:B--2---:R-:W-:Y:S01]  /*8ee0*/  FSEL R2, R197, -INF , P1 ;  /* 0xff800000c5027808 */ /* 0x004fe20000800000 */
[----:B------:R-:W-:Y:S01]  /*8ef0*/  FMUL.FTZ R197, R159, UR7 ;  /* 0x000000079fc57c20 */ /* 0x000fe20008410000 */
[----:B------:R-:W-:Y:S01]  /*8f00*/  FMNMX.FTZ R191, R3, R190, !PT ;  /* 0x000000be03bf7209 */ /* 0x000fe20007810000 */
[----:B------:R-:W-:Y:S01]  /*8f10*/  FMUL.FTZ R190, R162, UR7 ;  /* 0x00000007a2be7c20 */ /* 0x000fe20008410000 */
[----:B----4-:R-:W-:Y:S01]  /*8f20*/  FSEL R0, R193, -INF , P2 ;  /* 0xff800000c1007808 */ /* 0x010fe20001000000 */
[----:B------:R-:W1:Y:S01]  /*8f30*/  SHFL.IDX PT, R162, R180, 0x1, 0x1c1f ;  /* 0x003c1f00b4a27f89 */ /* 0x000e6200000e0000 */
[----:B------:R-:W-:Y:S01]  /*8f40*/  FMNMX.FTZ R191, R2, R191, !PT ;  /* 0x000000bf02bf7209 */ /* 0x000fe20007810000 */
[----:B------:R-:W2:Y:S03]  /*8f50*/  MUFU.TANH R186, R186 ;  /* 0x000000ba00ba7308 */ /* 0x000ea60000002400 */
[----:B------:R-:W-:Y:S01]  /*8f60*/  FMNMX.FTZ R192, R0, R191, !PT ;  /* 0x000000bf00c07209 */ /* 0x000fe20007810000 */
[----:B------:R-:W-:-:S04]  /*8f70*/  FMUL.FTZ R191, R163, UR7 ;  /* 0x00000007a3bf7c20 */ /* 0x000fc80008410000 */
[----:B------:R-:W3:Y:S01]  /*8f80*/  SHFL.BFLY PT, R193, R192, 0x2, 0x1f ;  /* 0x0c401f00c0c17f89 */ /* 0x000ee200000e0000 */
[----:B------:R-:W4:Y:S08]  /*8f90*/  MUFU.TANH R185, R185 ;  /* 0x000000b900b97308 */ /* 0x000f300000002400 */
[----:B------:R-:W5:Y:S01]  /*8fa0*/  MUFU.TANH R187, R187 ;  /* 0x000000bb00bb7308 */ /* 0x000f620000002400 */
[----:B-1----:R-:W-:Y:S01]  /*8fb0*/  IADD3 R189, R162, -UR11, R189 ;  /* 0x8000000ba2bd7c10 */ /* 0x002fe2000fffe0bd */
[----:B------:R-:W1:Y:S06]  /*8fc0*/  S2UR UR11, SR_CgaCtaId ;  /* 0x00000000000b79c3 */ /* 0x000e6c0000008800 */
[----:B------:R-:W1:Y:S01]  /*8fd0*/  MUFU.TANH R188, R188 ;  /* 0x000000bc00bc7308 */ /* 0x000e620000002400 */
[----:B------:R-:W-:-:S02]  /*8fe0*/  ISETP.GT.AND P1, PT, R189, RZ, PT ;  /* 0x000000ffbd00720c */ /* 0x000fc40003f24270 */
[C---:B------:R-:W-:Y:S02]  /*8ff0*/  ISETP.GT.AND P2, PT, R189.reuse, 0x1, PT ;  /* 0x00000001bd00780c */ /* 0x040fe40003f44270 */
[----:B------:R-:W-:Y:S02]  /*9000*/  FSEL R154, R6, -INF , P1 ;  /* 0xff800000069a7808 */ /* 0x000fe40000800000 */
[----:B---3--:R-:W-:Y:S01]  /*9010*/  FMNMX.FTZ R163, R192, R193, !PT ;  /* 0x000000c1c0a37209 */ /* 0x008fe20007810000 */
[----:B------:R-:W-:Y:S01]  /*9020*/  FMUL.FTZ R192, R166, UR7 ;  /* 0x00000007a6c07c20 */ /* 0x000fe20008410000 */
[----:B------:R-:W-:Y:S01]  /*9030*/  ISETP.GT.AND P1, PT, R189, 0x8, PT ;  /* 0x00000008bd00780c */ /* 0x000fe20003f24270 */
[----:B------:R-:W3:Y:S01]  /*9040*/  MUFU.TANH R182, R182 ;  /* 0x000000b600b67308 */ /* 0x000ee20000002400 */
[----:B0-----:R-:W-:Y:S01]  /*9050*/  FSEL R184, R184, -INF , P2 ;  /* 0xff800000b8b87808 */ /* 0x001fe20001000000 */
[----:B------:R-:W0:Y:S01]  /*9060*/  SHFL.BFLY PT, R166, R163, 0x1, 0x1f ;  /* 0x0c201f00a3a67f89 */ /* 0x000e2200000e0000 */
[----:B------:R-:W-:Y:S01]  /*9070*/  FMNMX.FTZ R155, R154, R21, !PT ;  /* 0x000000159a9b7209 */ /* 0x000fe20007810000 */
[----:B------:R-:W-:Y:S01]  /*9080*/  FMUL.FTZ R193, R167, UR7 ;  /* 0x00000007a7c17c20 */ /* 0x000fe20008410000 */
[----:B------:R-:W-:-:S02]  /*9090*/  ISETP.GT.AND P2, PT, R189, 0x9, PT ;  /* 0x00000009bd00780c */ /* 0x000fc40003f44270 */
[----:B--2---:R-:W-:Y:S01]  /*90a0*/  FSEL R186, R186, -INF , P1 ;  /* 0xff800000baba7808 */ /* 0x004fe20000800000 */
[----:B------:R-:W2:Y:S01]  /*90b0*/  MUFU.TANH R183, R183 ;  /* 0x000000b700b77308 */ /* 0x000ea20000002400 */
[----:B------:R-:W-:Y:S02]  /*90c0*/  FMNMX.FTZ R155, R184, R155, !PT ;  /* 0x0000009bb89b7209 */ /* 0x000fe40007810000 */
[----:B------:R-:W-:Y:S02]  /*90d0*/  ISETP.GT.AND P1, PT, R189, 0x10, PT ;  /* 0x00000010bd00780c */ /* 0x000fe40003f24270 */
[----:B----4-:R-:W-:Y:S02]  /*90e0*/  FSEL R185, R185, -INF , P2 ;  /* 0xff800000b9b97808 */ /* 0x010fe40001000000 */
[----:B------:R-:W-:Y:S01]  /*90f0*/  FMNMX.FTZ R158, R186, R155, !PT ;  /* 0x0000009bba9e7209 */ /* 0x000fe20007810000 */
[----:B------:R-:W4:Y:S01]  /*9100*/  MUFU.TANH R170, R170 ;  /* 0x000000aa00aa7308 */ /* 0x000f220000002400 */
[----:B------:R-:W-:-:S02]  /*9110*/  ISETP.GT.AND P2, PT, R189, 0x11, PT ;  /* 0x00000011bd00780c */ /* 0x000fc40003f44270 */
[----:B-----5:R-:W-:Y:S02]  /*9120*/  FSEL R155, R187, -INF , P1 ;  /* 0xff800000bb9b7808 */ /* 0x020fe40000800000 */
[----:B------:R-:W-:Y:S02]  /*9130*/  FMNMX.FTZ R162, R185, R158, !PT ;  /* 0x0000009eb9a27209 */ /* 0x000fe40007810000 */
[----:B------:R-:W-:Y:S01]  /*9140*/  ISETP.GT.AND P3, PT, R189, 0x18, PT ;  /* 0x00000018bd00780c */ /* 0x000fe20003f64270 */
[----:B------:R-:W5:Y:S01]  /*9150*/  MUFU.TANH R171, R171 ;  /* 0x000000ab00ab7308 */ /* 0x000f620000002400 */
[----:B-1----:R-:W-:Y:S02]  /*9160*/  FSEL R158, R188, -INF , P2 ;  /* 0xff800000bc9e7808 */ /* 0x002fe40001000000 */
[----:B0-----:R-:W-:Y:S02]  /*9170*/  FMNMX.FTZ R6, R163, R166, !PT ;  /* 0x000000a6a3067209 */ /* 0x001fe40007810000 */
[----:B------:R-:W-:-:S02]  /*9180*/  FMNMX.FTZ R163, R155, R162, !PT ;  /* 0x000000a29ba37209 */ /* 0x000fc40007810000 */
[C---:B------:R-:W-:Y:S01]  /*9190*/  FSETP.NEU.FTZ.AND P1, PT, R6.reuse, -INF , PT ;  /* 0xff8000000600780b */ /* 0x040fe20003f3d000 */
[----:B------:R-:W-:Y:S01]  /*91a0*/  FMUL.FTZ R187, R6, UR6 ;  /* 0x0000000606bb7c20 */ /* 0x000fe20008410000 */
[----:B------:R-:W0:Y:S01]  /*91b0*/  MUFU.TANH R174, R174 ;  /* 0x000000ae00ae7308 */ /* 0x000e220000002400 */
[----:B------:R-:W-:Y:S02]  /*91c0*/  ISETP.GT.AND P4, PT, R189, 0x19, PT ;  /* 0x00000019bd00780c */ /* 0x000fe40003f84270 */
[----:B---3--:R-:W-:Y:S02]  /*91d0*/  FSEL R159, R182, -INF , P3 ;  /* 0xff800000b69f7808 */ /* 0x008fe40001800000 */
[----:B------:R-:W-:Y:S02]  /*91e0*/  FMNMX.FTZ R166, R158, R163, !PT ;  /* 0x000000a39ea67209 */ /* 0x000fe40007810000 */
[----:B------:R-:W-:Y:S01]  /*91f0*/  FSEL R187, R187, RZ, P1 ;  /* 0x000000ffbbbb7208 */ /* 0x000fe20000800000 */
[----:B------:R-:W1:Y:S01]  /*9200*/  MUFU.TANH R175, R175 ;  /* 0x000000af00af7308 */ /* 0x000e620000002400 */
[----:B------:R-:W-:-:S02]  /*9210*/  ISETP.GT.AND P2, PT, R189, 0x20, PT ;  /* 0x00000020bd00780c */ /* 0x000fc40003f44270 */
[----:B--2---:R-:W-:Y:S01]  /*9220*/  FSEL R162, R183, -INF , P4 ;  /* 0xff800000b7a27808 */ /* 0x004fe20002000000 */
[--C-:B------:R-:W-:Y:S01]  /*9230*/  FFMA.FTZ R182, R181, UR6, -R187.reuse ;  /* 0x00000006b5b67c23 */ /* 0x100fe200080108bb */
[----:B------:R-:W-:Y:S01]  /*9240*/  FMNMX.FTZ R163, R159, R166, !PT ;  /* 0x000000a69fa37209 */ /* 0x000fe20007810000 */
[--C-:B------:R-:W-:Y:S01]  /*9250*/  FFMA.FTZ R208, R179, UR6, -R187.reuse ;  /* 0x00000006b3d07c23 */ /* 0x100fe200080108bb */
[C---:B------:R-:W-:Y:S01]  /*9260*/  ISETP.GT.AND P3, PT, R189.reuse, 0x21, PT ;  /* 0x00000021bd00780c */ /* 0x040fe20003f64270 */
[----:B------:R-:W2:Y:S01]  /*9270*/  MUFU.TANH R190, R190 ;  /* 0x000000be00be7308 */ /* 0x000ea20000002400 */
[----:B----4-:R-:W-:Y:S01]  /*9280*/  FSEL R166, R170, -INF , P2 ;  /* 0xff800000aaa67808 */ /* 0x010fe20001000000 */
[--C-:B------:R-:W-:Y:S01]  /*9290*/  FFMA.FTZ R210, R178, UR6, -R187.reuse ;  /* 0x00000006b2d27c23 */ /* 0x100fe200080108bb */
[----:B------:R-:W-:Y:S01]  /*92a0*/  FMNMX.FTZ R181, R162, R163, !PT ;  /* 0x000000a3a2b57209 */ /* 0x000fe20007810000 */
[--C-:B------:R-:W-:Y:S01]  /*92b0*/  FFMA.FTZ R204, R176, UR6, -R187.reuse ;  /* 0x00000006b0cc7c23 */ /* 0x100fe200080108bb */
[----:B------:R-:W-:Y:S01]  /*92c0*/  ISETP.GT.AND P2, PT, R189, 0x28, PT ;  /* 0x00000028bd00780c */ /* 0x000fe20003f44270 */
[--C-:B------:R-:W-:Y:S01]  /*92d0*/  FFMA.FTZ R206, R172, UR6, -R187.reuse ;  /* 0x00000006acce7c23 */ /* 0x100fe200080108bb */
[----:B-----5:R-:W-:Y:S01]  /*92e0*/  FSEL R167, R171, -INF , P3 ;  /* 0xff800000aba77808 */ /* 0x020fe20001800000 */
[----:B------:R-:W3:Y:S01]  /*92f0*/  MUFU.TANH R191, R191 ;  /* 0x000000bf00bf7308 */ /* 0x000ee20000002400 */
[----:B------:R-:W-:Y:S01]  /*9300*/  FMNMX.FTZ R180, R166, R181, !PT ;  /* 0x000000b5a6b47209 */ /* 0x000fe20007810000 */
[--C-:B------:R-:W-:Y:S01]  /*9310*/  FFMA.FTZ R202, R165, UR6, -R187.reuse ;  /* 0x00000006a5ca7c23 */ /* 0x100fe200080108bb */
[----:B------:R-:W-:Y:S01]  /*9320*/  ISETP.GT.AND P3, PT, R189, 0x29, PT ;  /* 0x00000029bd00780c */ /* 0x000fe20003f64270 */
[--C-:B------:R-:W-:Y:S01]  /*9330*/  FFMA.FTZ R165, R160, UR6, -R187.reuse ;  /* 0x00000006a0a57c23 */ /* 0x100fe200080108bb */
[----:B0-----:R-:W-:Y:S01]  /*9340*/  FSEL R170, R174, -INF , P2 ;  /* 0xff800000aeaa7808 */ /* 0x001fe20001000000 */
[--C-:B------:R-:W-:Y:S01]  /*9350*/  FFMA.FTZ R200, R169, UR6, -R187.reuse ;  /* 0x00000006a9c87c23 */ /* 0x100fe200080108bb */
[----:B------:R-:W-:Y:S01]  /*9360*/  FMNMX.FTZ R179, R167, R180, !PT ;  /* 0x000000b4a7b37209 */ /* 0x000fe20007810000 */
[----:B------:R-:W0:Y:S01]  /*9370*/  MUFU.TANH R192, R192 ;  /* 0x000000c000c07308 */ /* 0x000e220000002400 */
[----:B------:R-:W-:Y:S01]  /*9380*/  ISETP.GT.AND P2, PT, R189, 0x30, PT ;  /* 0x00000030bd00780c */ /* 0x000fe20003f44270 */
[--C-:B------:R-:W-:Y:S01]  /*9390*/  FFMA.FTZ R198, R157, UR6, -R187.reuse ;  /* 0x000000069dc67c23 */ /* 0x100fe200080108bb */
[----:B-1----:R-:W-:Y:S01]  /*93a0*/  FSEL R171, R175, -INF , P3 ;  /* 0xff800000afab7808 */ /* 0x002fe20001800000 */
[--C-:B------:R-:W-:Y:S01]  /*93b0*/  FFMA.FTZ R177, R177, UR6, -R187.reuse ;  /* 0x00000006b1b17c23 */ /* 0x100fe200080108bb */
[----:B------:R-:W-:Y:S01]  /*93c0*/  FMNMX.FTZ R180, R170, R179, !PT ;  /* 0x000000b3aab47209 */ /* 0x000fe20007810000 */
[--C-:B------:R-:W-:Y:S01]  /*93d0*/  FFMA.FTZ R169, R164, UR6, -R187.reuse ;  /* 0x00000006a4a97c23 */ /* 0x100fe200080108bb */
[----:B------:R-:W-:Y:S01]  /*93e0*/  ISETP.GT.AND P3, PT, R189, 0x31, PT ;  /* 0x00000031bd00780c */ /* 0x000fe20003f64270 */
[----:B------:R-:W1:Y:S01]  /*93f0*/  MUFU.TANH R193, R193 ;  /* 0x000000c100c17308 */ /* 0x000e620000002400 */
[----:B--2---:R-:W-:Y:S01]  /*9400*/  FSEL R174, R190, -INF , P2 ;  /* 0xff800000beae7808 */ /* 0x004fe20001000000 */
[----:B------:R-:W-:Y:S01]  /*9410*/  FFMA.FTZ R157, R152, UR6, -R187 ;  /* 0x00000006989d7c23 */ /* 0x000fe200080108bb */
[----:B------:R-:W-:-:S02]  /*9420*/  FMNMX.FTZ R179, R171, R180, !PT ;  /* 0x000000b4abb37209 */ /* 0x000fc40007810000 */
[----:B------:R-:W-:Y:S02]  /*9430*/  ISETP.GT.AND P2, PT, R189, 0x38, PT ;  /* 0x00000038bd00780c */ /* 0x000fe40003f44270 */
[----:B---3--:R-:W-:Y:S01]  /*9440*/  FSEL R175, R191, -INF , P3 ;  /* 0xff800000bfaf7808 */ /* 0x008fe20001800000 */
[----:B------:R-:W2:Y:S01]  /*9450*/  MUFU.TANH R194, R194 ;  /* 0x000000c200c27308 */ /* 0x000ea20000002400 */
[----:B------:R-:W-:Y:S02]  /*9460*/  FMNMX.FTZ R180, R174, R179, !PT ;  /* 0x000000b3aeb47209 */ /* 0x000fe40007810000 */
[----:B------:R-:W-:Y:S02]  /*9470*/  ISETP.GT.AND P3, PT, R189, 0x39, PT ;  /* 0x00000039bd00780c */ /* 0x000fe40003f64270 */
[----:B0-----:R-:W-:Y:S01]  /*9480*/  FSEL R178, R192, -INF , P2 ;  /* 0xff800000c0b27808 */ /* 0x001fe20001000000 */
[--C-:B------:R-:W-:Y:S01]  /*9490*/  FFMA.FTZ R192, R153, UR6, -R187.reuse ;  /* 0x0000000699c07c23 */ /* 0x100fe200080108bb */
[----:B------:R-:W-:Y:S01]  /*94a0*/  FMNMX.FTZ R181, R175, R180, !PT ;  /* 0x000000b4afb57209 */ /* 0x000fe20007810000 */
[----:B------:R-:W0:Y:S01]  /*94b0*/  MUFU.TANH R195, R195 ;  /* 0x000000c300c37308 */ /* 0x000e220000002400 */
[----:B------:R-:W-:Y:S01]  /*94c0*/  ISETP.GT.AND P2, PT, R189, 0x40, PT ;  /* 0x00000040bd00780c */ /* 0x000fe20003f44270 */
[----:B------:R-:W-:Y:S01]  /*94d0*/  FFMA.FTZ R153, R3, UR6, -R187 ;  /* 0x0000000603997c23 */ /* 0x000fe200080108bb */
[----:B-1----:R-:W-:-:S02]  /*94e0*/  FSEL R179, R193, -INF , P3 ;  /* 0xff800000c1b37808 */ /* 0x002fc40001800000 */
[C---:B------:R-:W-:Y:S02]  /*94f0*/  ISETP.GT.AND P3, PT, R189.reuse, 0x41, PT ;  /* 0x00000041bd00780c */ /* 0x040fe40003f64270 */
[----:B------:R-:W-:Y:S01]  /*9500*/  R2UR UR7, R214 ;  /* 0x00000000d60772ca */ /* 0x000fe200000e0000 */
[----:B------:R-:W-:Y:S01]  /*9510*/  MUFU.TANH R196, R196 ;  /* 0x000000c400c47308 */ /* 0x000fe20000002400 */
[----:B--2---:R-:W-:Y:S01]  /*9520*/  FSEL R180, R194, -INF , P2 ;  /* 0xff800000c2b47808 */ /* 0x004fe20001000000 */
[----:B------:R-:W-:Y:S01]  /*9530*/  FFMA.FTZ R194, R2, UR6, -R187 ;  /* 0x0000000602c27c23 */ /* 0x000fe200080108bb */
[----:B------:R-:W-:-:S05]  /*9540*/  ISETP.GT.AND P2, PT, R189, 0x48, PT ;  /* 0x00000048bd00780c */ /* 0x000fca0003f44270 */
[----:B------:R-:W1:Y:S01]  /*9550*/  MUFU.TANH R197, R197 ;  /* 0x000000c500c57308 */ /* 0x000e620000002400 */
[----:B0-----:R-:W-:Y:S02]  /*9560*/  FSEL R176, R195, -INF , P3 ;  /* 0xff800000c3b07808 */ /* 0x001fe40001800000 */
[----:B------:R-:W-:Y:S01]  /*9570*/  ISETP.GT.AND P3, PT, R189, 0x49, PT ;  /* 0x00000049bd00780c */ /* 0x000fe20003f64270 */
[----:B------:R-:W-:Y:S01]  /*9580*/  FFMA.FTZ R189, R173, UR6, -R187 ;  /* 0x00000006adbd7c23 */ /* 0x000fe200080108bb */
[----:B------:R-:W-:-:S03]  /*9590*/  UIADD3 UR7, UR7, 0x38840, URZ ;  /* 0x0003884007077890 */ /* 0x000fc6000fffe03f */
[----:B------:R0:W-:Y:S01]  /*95a0*/  MUFU.EX2 R163, R182 ;  /* 0x000000b600a37308 */ /* 0x0001e20000000800 */
[----:B------:R-:W-:-:S07]  /*95b0*/  UPRMT UR7, UR11, 0x654, UR7 ;  /* 0x000006540b077896 */ /* 0x000fce0008000007 */
[----:B------:R-:W-:Y:S01]  /*95c0*/  MUFU.EX2 R208, R208 ;  /* 0x000000d000d07308 */ /* 0x000fe20000000800 */
[----:B0-----:R-:W-:Y:S01]  /*95d0*/  FMNMX.FTZ R182, R178, R181, !PT ;  /* 0x000000b5b2b67209 */ /* 0x001fe20007810000 */
[----:B------:R-:W-:Y:S01]  /*95e0*/  SYNCS.ARRIVE.TRANS64.RED.A1T0 RZ, [UR7], RZ ;  /* 0x000000ffffff79a7 */ /* 0x000fe20008100407 */
[----:B-1----:R-:W-:Y:S02]  /*95f0*/  FSEL R188, R197, -INF , P3 ;  /* 0xff800000c5bc7808 */ /* 0x002fe40001800000 */
[----:B------:R-:W-:Y:S02]  /*9600*/  FMNMX.FTZ R181, R179, R182, !PT ;  /* 0x000000b6b3b57209 */ /* 0x000fe40007810000 */
[----:B------:R-:W-:Y:S01]  /*9610*/  FSEL R182, R196, -INF , P2 ;  /* 0xff800000c4b67808 */ /* 0x000fe20001000000 */
[--C-:B------:R-:W-:Y:S01]  /*9620*/  FFMA.FTZ R196, R161, UR6, -R187.reuse ;  /* 0x00000006a1c47c23 */ /* 0x100fe200080108bb */
[----:B------:R-:W-:Y:S01]  /*9630*/  FMNMX.FTZ R181, R180, R181, !PT ;  /* 0x000000b5b4b57209 */ /* 0x000fe20007810000 */
[----:B------:R-:W-:Y:S01]  /*9640*/  FFMA.FTZ R161, R156, UR6, -R187 ;  /* 0x000000069ca17c23 */ /* 0x000fe200080108bb */
[----:B------:R-:W-:Y:S02]  /*9650*/  MUFU.EX2 R210, R210 ;  /* 0x000000d200d27308 */ /* 0x000fe40000000800 */
[----:B------:R-:W-:-:S04]  /*9660*/  FMNMX.FTZ R173, R176, R181, !PT ;  /* 0x000000b5b0ad7209 */ /* 0x000fc80007810000 */
[----:B------:R-:W-:Y:S02]  /*9670*/  FMNMX.FTZ R173, R182, R173, !PT ;  /* 0x000000adb6ad7209 */ /* 0x000fe40007810000 */
[----:B------:R-:W-:Y:S02]  /*9680*/  MUFU.EX2 R177, R177 ;  /* 0x000000b100b17308 */ /* 0x000fe40000000800 */
[----:B------:R-:W-:Y:S01]  /*9690*/  FMNMX.FTZ R172, R188, R173, !PT ;  /* 0x000000adbcac7209 */ /* 0x000fe20007810000 */
[----:B------:R-:W-:-:S04]  /*96a0*/  FFMA.FTZ R173, R168, UR6, -R187 ;  /* 0x00000006a8ad7c23 */ /* 0x000fc800080108bb */
[----:B------:R-:W0:Y:S01]  /*96b0*/  SHFL.BFLY PT, R183, R172, 0x2, 0x1f ;  /* 0x0c401f00acb77f89 */ /* 0x000e2200000e0000 */
[----:B------:R-:W-:Y:S08]  /*96c0*/  MUFU.EX2 R204, R204 ;  /* 0x000000cc00cc7308 */ /* 0x000ff00000000800 */
        /* <DEDUP_REMOVED lines=8> */
[----:B0-----:R-:W-:Y:S01]  /*9750*/  FMNMX.FTZ R3, R183, R160, !PT ;  /* 0x000000a0b7037209 */ /* 0x001fe20007810000 */
[----:B------:R-:W-:-:S03]  /*9760*/  FFMA.FTZ R183, R0, UR6, -R187 ;  /* 0x0000000600b77c23 */ /* 0x000fc600080108bb */
[C---:B------:R-:W-:Y:S01]  /*9770*/  FSETP.NEU.FTZ.AND P2, PT, R3.reuse, -INF , PT ;  /* 0xff8000000300780b */ /* 0x040fe20003f5d000 */
[C---:B------:R-:W-:Y:S02]  /*9780*/  FMUL.FTZ R2, R3.reuse, UR6 ;  /* 0x0000000603027c20 */ /* 0x040fe40008410000 */
[----:B------:R-:W-:Y:S01]  /*9790*/  MUFU.EX2 R165, R165 ;  /* 0x000000a500a57308 */ /* 0x000fe20000000800 */
[----:B------:R-:W-:Y:S02]  /*97a0*/  FSEL R0, R3, RZ, P2 ;  /* 0x000000ff03007208 */ /* 0x000fe40001000000 */
[----:B------:R-:W-:-:S03]  /*97b0*/  FSEL R187, R2, RZ, P2 ;  /* 0x000000ff02bb7208 */ /* 0x000fc60001000000 */
[----:B------:R-:W-:Y:S02]  /*97c0*/  FADD.FTZ R2, -R0, R21 ;  /* 0x0000001500027221 */ /* 0x000fe40000010100 */
[----:B------:R-:W-:Y:S01]  /*97d0*/  MUFU.EX2 R196, R196 ;  /* 0x000000c400c47308 */ /* 0x000fe20000000800 */
[--C-:B------:R-:W-:Y:S01]  /*97e0*/  FFMA.FTZ R205, R155, UR6, -R187.reuse ;  /* 0x000000069bcd7c23 */ /* 0x100fe200080108bb */
[----:B------:R-:W-:Y:S01]  /*97f0*/  FSEL R155, R6, RZ, P1 ;  /* 0x000000ff069b7208 */ /* 0x000fe20000800000 */
[--C-:B------:R-:W-:Y:S01]  /*9800*/  FFMA.FTZ R209, R154, UR6, -R187.reuse ;  /* 0x000000069ad17c23 */ /* 0x100fe200080108bb */
[----:B------:R-:W-:Y:S01]  /*9810*/  FMUL.FTZ R2, R2, UR6 ;  /* 0x0000000602027c20 */ /* 0x000fe20008410000 */
[--C-:B------:R-:W-:Y:S01]  /*9820*/  FFMA.FTZ R152, R184, UR6, -R187.reuse ;  /* 0x00000006b8987c23 */ /* 0x100fe200080108bb */
[--C-:B------:R-:W-:Y:S01]  /*9830*/  FFMA.FTZ R211, R186, UR6, -R187.reuse ;  /* 0x00000006bad37c23 */ /* 0x100fe200080108bb */
[----:B------:R-:W-:Y:S01]  /*9840*/  FADD.FTZ R155, -R155, R20 ;  /* 0x000000149b9b7221 */ /* 0x000fe20000010100 */
[--C-:B------:R-:W-:Y:S01]  /*9850*/  FFMA.FTZ R154, R185, UR6, -R187.reuse ;  /* 0x00000006b99a7c23 */ /* 0x100fe200080108bb */
        /* <DEDUP_REMOVED lines=14> */
[----:B------:R-:W-:-:S02]  /*9940*/  FFMA.FTZ R182, R182, UR6, -R187 ;  /* 0x00000006b6b67c23 */ /* 0x000fc400080108bb */
[----:B------:R-:W1:Y:S08]  /*9950*/  MUFU.EX2 R2, R2 ;  /* 0x0000000200027308 */ /* 0x000e700000000800 */
[----:B------:R-:W2:Y:S01]  /*9960*/  MUFU.EX2 R152, R152 ;  /* 0x0000009800987308 */ /* 0x000ea20000000800 */
[----:B0-----:R-:W-:-:S04]  /*9970*/  FFMA.FTZ R13, R0, R13, R163 ;  /* 0x0000000d000d7223 */ /* 0x001fc800000100a3 */
[----:B------:R-:W-:-:S03]  /*9980*/  FADD.FTZ R13, R208, R13 ;  /* 0x0000000dd00d7221 */ /* 0x000fc60000010000 */
[----:B------:R-:W0:Y:S01]  /*9990*/  MUFU.EX2 R211, R211 ;  /* 0x000000d300d37308 */ /* 0x000e220000000800 */
[----:B-1----:R-:W-:Y:S01]  /*99a0*/  FFMA.FTZ R21, R2, R12, R209 ;  /* 0x0000000c02157223 */ /* 0x002fe200000100d1 */
[----:B------:R-:W-:-:S06]  /*99b0*/  FADD.FTZ R164, R210, R13 ;  /* 0x0000000dd2a47221 */ /* 0x000fcc0000010000 */
[----:B------:R-:W1:Y:S01]  /*99c0*/  MUFU.EX2 R154, R154 ;  /* 0x0000009a009a7308 */ /* 0x000e620000000800 */
[----:B--2---:R-:W-:Y:S01]  /*99d0*/  FADD.FTZ R12, R152, R21 ;  /* 0x00000015980c7221 */ /* 0x004fe20000010000 */
[----:B------:R-:W-:-:S04]  /*99e0*/  FADD.FTZ R21, R177, R164 ;  /* 0x000000a4b1157221 */ /* 0x000fc80000010000 */
[----:B------:R-:W-:Y:S02]  /*99f0*/  FADD.FTZ R164, R204, R21 ;  /* 0x00000015cca47221 */ /* 0x000fe40000010000 */
[----:B------:R-:W2:Y:S01]  /*9a00*/  MUFU.EX2 R205, R205 ;  /* 0x000000cd00cd7308 */ /* 0x000ea20000000800 */
[----:B0-----:R-:W-:Y:S01]  /*9a10*/  FADD.FTZ R13, R211, R12 ;  /* 0x0000000cd30d7221 */ /* 0x001fe20000010000 */
[----:B------:R-:W-:Y:S01]  /*9a20*/  FADD.FTZ R21, R181, R164 ;  /* 0x000000a4b5157221 */ /* 0x000fe20000010000 */
[----:B------:R-:W-:-:S03]  /*9a30*/  FFMA.FTZ R164, R179, UR6, -R187 ;  /* 0x00000006b3a47c23 */ /* 0x000fc600080108bb */
[----:B------:R-:W-:Y:S02]  /*9a40*/  FADD.FTZ R166, R206, R21 ;  /* 0x00000015cea67221 */ /* 0x000fe40000010000 */
[----:B------:R-:W0:Y:S01]  /*9a50*/  MUFU.EX2 R156, R156 ;  /* 0x0000009c009c7308 */ /* 0x000e220000000800 */
[----:B-1----:R-:W-:Y:S01]  /*9a60*/  FADD.FTZ R12, R154, R13 ;  /* 0x0000000d9a0c7221 */ /* 0x002fe20000010000 */
[----:B------:R-:W-:-:S04]  /*9a70*/  FADD.FTZ R21, R173, R166 ;  /* 0x000000a6ad157221 */ /* 0x000fc80000010000 */
[----:B------:R-:W-:Y:S02]  /*9a80*/  FADD.FTZ R166, R200, R21 ;  /* 0x00000015c8a67221 */ /* 0x000fe40000010000 */
[----:B------:R-:W1:Y:S01]  /*9a90*/  MUFU.EX2 R207, R207 ;  /* 0x000000cf00cf7308 */ /* 0x000e620000000800 */
[----:B--2---:R-:W-:Y:S01]  /*9aa0*/  FADD.FTZ R13, R205, R12 ;  /* 0x0000000ccd0d7221 */ /* 0x004fe20000010000 */
[----:B------:R-:W-:Y:S01]  /*9ab0*/  FADD.FTZ R21, R169, R166 ;  /* 0x000000a6a9157221 */ /* 0x000fe20000010000 */
[--C-:B------:R-:W-:Y:S01]  /*9ac0*/  FFMA.FTZ R166, R176, UR6, -R187.reuse ;  /* 0x00000006b0a67c23 */ /* 0x100fe200080108bb */
[----:B------:R-:W-:Y:S02]  /*9ad0*/  FFMA.FTZ R187, R188, UR6, -R187 ;  /* 0x00000006bcbb7c23 */ /* 0x000fe400080108bb */
        /* <DEDUP_REMOVED lines=47> */
.L_x_2213:
[----:B------:R-:W0:Y:S01]  /*9dd0*/  S2UR UR14, SR_CgaCtaId ;  /* 0x00000000000e79c3 */ /* 0x000e220000008800 */
[----:B------:R-:W-:Y:S01]  /*9de0*/  R2UR UR11, R213 ;  /* 0x00000000d50b72ca */ /* 0x000fe200000e0000 */
[----:B------:R-:W-:Y:S01]  /*9df0*/  UIADD3 UR10, UR10, 0x38860, URZ ;  /* 0x000388600a0a7890 */ /* 0x000fe2000fffe03f */
[----:B------:R-:W-:Y:S01]  /*9e00*/  R2UR UR7, R212 ;  /* 0x00000000d40772ca */ /* 0x000fe200000e0000 */
[----:B------:R-:W-:Y:S01]  /*9e10*/  IMAD.MOV.U32 R21, RZ, RZ, R3 ;  /* 0x000000ffff157224 */ /* 0x000fe200078e0003 */
[----:B------:R-:W-:Y:S01]  /*9e20*/  F2FP.BF16.F32.PACK_AB R201, R20, R201 ;  /* 0x000000c914c9723e */ /* 0x000fe200000010ff */
[----:B------:R-:W-:Y:S01]  /*9e30*/  IMAD.MOV.U32 R20, RZ, RZ, R6 ;  /* 0x000000ffff147224 */ /* 0x000fe200078e0006 */
[----:B------:R-:W-:Y:S01]  /*9e40*/  F2FP.BF16.F32.PACK_AB R208, R208, R163 ;  /* 0x000000a3d0d0723e */ /* 0x000fe200000010ff */
[----:B------:R-:W-:Y:S01]  /*9e50*/  IMAD.U32 R218, RZ, RZ, UR61 ;  /* 0x0000003dffda7e24 */ /* 0x000fe2000f8e00ff */
[----:B------:R-:W-:Y:S02]  /*9e60*/  F2FP.BF16.F32.PACK_AB R209, R152, R209 ;  /* 0x000000d198d1723e */ /* 0x000fe400000010ff */
[----:B------:R-:W-:-:S02]  /*9e70*/  F2FP.BF16.F32.PACK_AB R210, R177, R210 ;  /* 0x000000d2b1d2723e */ /* 0x000fc400000010ff */
[----:B------:R-:W-:Y:S02]  /*9e80*/  F2FP.BF16.F32.PACK_AB R211, R154, R211 ;  /* 0x000000d39ad3723e */ /* 0x000fe400000010ff */
[----:B------:R-:W-:Y:S01]  /*9e90*/  F2FP.BF16.F32.PACK_AB R204, R181, R204 ;  /* 0x000000ccb5cc723e */ /* 0x000fe200000010ff */
[----:B------:R-:W-:Y:S01]  /*9ea0*/  UISETP.GT.AND UP0, UPT, UR7, UR11, UPT ;  /* 0x0000000b0700728c */ /* 0x000fe2000bf04270 */
[----:B------:R-:W-:Y:S01]  /*9eb0*/  F2FP.BF16.F32.PACK_AB R205, R156, R205 ;  /* 0x000000cd9ccd723e */ /* 0x000fe200000010ff */
[----:B------:R-:W-:Y:S01]  /*9ec0*/  UIADD3 UR7, UR7, -0x1, URZ ;  /* 0xffffffff07077890 */ /* 0x000fe2000fffe03f */
[----:B------:R-:W-:Y:S02]  /*9ed0*/  F2FP.BF16.F32.PACK_AB R206, R173, R206 ;  /* 0x000000ceadce723e */ /* 0x000fe400000010ff */
[----:B------:R-:W-:Y:S02]  /*9ee0*/  F2FP.BF16.F32.PACK_AB R207, R158, R207 ;  /* 0x000000cf9ecf723e */ /* 0x000fe400000010ff */
[----:B------:R-:W-:Y:S01]  /*9ef0*/  PLOP3.LUT P1, PT, PT, PT, UP0, 0x80, 0x0 ;  /* 0x000000000000781c */ /* 0x000fe20003f2f008 */
[----:B0-----:R-:W-:Y:S01]  /*9f00*/  UPRMT UR10, UR14, 0x654, UR10 ;  /* 0x000006540e0a7896 */ /* 0x001fe2000800000a */
[----:B------:R-:W-:Y:S01]  /*9f10*/  IMAD.U32 R212, RZ, RZ, UR7 ;  /* 0x00000007ffd47e24 */ /* 0x000fe2000f8e00ff */
[----:B------:R-:W-:-:S02]  /*9f20*/  F2FP.BF16.F32.PACK_AB R200, R169, R200 ;  /* 0x000000c8a9c8723e */ /* 0x000fc400000010ff */
[----:B------:R-:W-:Y:S02]  /*9f30*/  F2FP.BF16.F32.PACK_AB R202, R165, R202 ;  /* 0x000000caa5ca723e */ /* 0x000fe400000010ff */
[----:B------:R-:W-:Y:S02]  /*9f40*/  F2FP.BF16.F32.PACK_AB R203, R160, R203 ;  /* 0x000000cba0cb723e */ /* 0x000fe400000010ff */
[----:B------:R-:W-:Y:S01]  /*9f50*/  F2FP.BF16.F32.PACK_AB R196, R161, R196 ;  /* 0x000000c4a1c4723e */ /* 0x000fe200000010ff */
        /* <DEDUP_REMOVED lines=8> */
[----:B------:R-:W-:Y:S02]  /*9fe0*/  MOV R217, UR10 ;  /* 0x0000000a00d97c02 */ /* 0x000fe40008000f00 */
[----:B------:R-:W-:Y:S01]  /*9ff0*/  F2FP.BF16.F32.PACK_AB R195, R187, R182 ;  /* 0x000000b6bbc3723e */ /* 0x000fe200000010ff */
[----:B------:R-:W-:Y:S06]  /*a000*/  @P1 BRA `(.L_x_2214) ;  /* 0xffffffb8006c1947 */ /* 0x000fec000383ffff */
[----:B------:R-:W-:-:S07]  /*a010*/  IMAD.U32 R212, RZ, RZ, UR7 ;  /* 0x00000007ffd47e24 */ /* 0x000fce000f8e00ff */
.L_x_2203:
[----:B------:R-:W-:Y:S02]  /*a020*/  R2UR UR10, R22 ;  /* 0x00000000160a72ca */ /* 0x000fe400000e0000 */
[----:B------:R-:W-:-:S13]  /*a030*/  R2UR UR7, R212 ;  /* 0x00000000d40772ca */ /* 0x000fda00000e0000 */
[----:B------:R-:W-:-:S06]  /*a040*/  UISETP.GE.AND UP0, UPT, UR7, UR10, UPT ;  /* 0x0000000a0700728c */ /* 0x000fcc000bf06270 */
[----:B------:R-:W-:-:S13]  /*a050*/  PLOP3.LUT P1, PT, PT, PT, UP0, 0x80, 0x0 ;  /* 0x000000000000781c */ /* 0x000fda0003f2f008 */
[----:B------:R-:W-:Y:S05]  /*a060*/  @!P1 BRA `(.L_x_2215) ;  /* 0x00000040000c9947 */ /* 0x000fea0003800000 */
[----:B------:R-:W-:Y:S01]  /*a070*/  R2UR UR6, R7 ;  /* 0x00000000070672ca */ /* 0x000fe200000e0000 */
[----:B------:R-:W-:Y:S01]  /*a080*/  IMAD.MOV.U32 R17, RZ, RZ, R6 ;  /* 0x000000ffff117224 */ /* 0x000fe200078e0006 */
[----:B------:R-:W-:Y:S01]  /*a090*/  MOV R14, R3 ;  /* 0x00000003000e7202 */ /* 0x000fe20000000f00 */
[----:B------:R-:W-:Y:S01]  /*a0a0*/  UMOV UR60, UR61 ;  /* 0x0000003d003c7c82 */ /* 0x000fe20008000000 */
[----:B------:R-:W-:-:S09]  /*a0b0*/  ULDC UR7, c[0x0][0x9d8] ;  /* 0x0002760000077ab9 */ /* 0x000fd20000000800 */
[----:B------:R-:W-:-:S07]  /*a0c0*/  IMAD.U32 R214, RZ, RZ, UR6 ;  /* 0x00000006ffd67e24 */ /* 0x000fce000f8e00ff */
.L_x_2226:
        /* <DEDUP_REMOVED lines=9> */
.L_x_2216:
[----:B------:R-:W-:Y:S02]  /*a160*/  R2UR UR6, R16 ;  /* 0x00000000100672ca */ /* 0x000fe400000e0000 */
[----:B------:R-:W-:-:S11]  /*a170*/  R2UR UR10, R7 ;  /* 0x00000000070a72ca */ /* 0x000fd600000e0000 */
[----:B------:R-:W-:Y:S02]  /*a180*/  ULEA UR6, UR61, UR6, 0x3 ;  /* 0x000000063d067291 */ /* 0x000fe4000f8e183f */
[----:B------:R-:W-:-:S04]  /*a190*/  MOV R3, UR10 ;  /* 0x0000000a00037c02 */ /* 0x000fc80008000f00 */
[----:B------:R-:W-:Y:S01]  /*a1a0*/  SHF.L.U32 R3, R3, 0x1f, RZ ;  /* 0x0000001f03037819 */ /* 0x000fe200000006ff */
[----:B------:R-:W-:-:S03]  /*a1b0*/  IMAD.U32 R213, RZ, RZ, UR6 ;  /* 0x00000006ffd57e24 */ /* 0x000fc6000f8e00ff */
[----:B------:R0:W1:Y:S01]  /*a1c0*/  SYNCS.PHASECHK.TRANS64.TRYWAIT P1, [UR6+0x38830], R3 ;  /* 0x03883003ff0075a7 */ /* 0x0000620008020146 */
[----:B------:R-:W-:Y:S05]  /*a1d0*/  @!P0 BRA `(.L_x_2217) ;  /* 0x0000000000048947 */ /* 0x000fea0003800000 */
[----:B------:R-:W-:Y:S01]  /*a1e0*/  BPT.TRAP 0x1 ;  /* 0x000000040000795c */ /* 0x000fe20000300000 */
.L_x_2217:
[----:B-1----:R-:W-:Y:S05]  /*a1f0*/  @P1 BRA `(.L_x_2218) ;  /* 0x00000000000c1947 */ /* 0x002fea0003800000 */
[----:B------:R-:W-:-:S13]  /*a200*/  R2UR UR6, R213 ;  /* 0x00000000d50672ca */ /* 0x000fda00000e0000 */
[----:B------:R-:W1:Y:S02]  /*a210*/  SYNCS.PHASECHK.TRANS64.TRYWAIT P1, [UR6+0x38830], R3 ;  /* 0x03883003ff0075a7 */ /* 0x000e640008020146 */
[----:B-1----:R-:W-:Y:S05]  /*a220*/  @!P1 BRA `(.L_x_2219) ;  /* 0x000000b8008c9947 */ /* 0x002fea0003800000 */
.L_x_2218:
        /* <DEDUP_REMOVED lines=35> */
[----:B------:R-:W-:Y:S01]  /*a460*/  R2UR UR14, R10 ;  /* 0x000000000a0e72ca */ /* 0x000fe200000e0000 */
[----:B------:R-:W-:Y:S01]  /*a470*/  UMOV UR54, UR10 ;  /* 0x0000000a00367c82 */ /* 0x000fe20008000000 */
[----:B------:R-:W-:Y:S01]  /*a480*/  R2UR UR15, R11 ;  /* 0x000000000b0f72ca */ /* 0x000fe200000e0000 */
        /* <DEDUP_REMOVED lines=303> */
[----:B------:R-:W-:Y:S02]  /*b780*/  R2UR UR14, R8 ;  /* 0x00000000080e72ca */ /* 0x000fe400000e0000 */
[----:B------:R-:W-:-:S11]  /*b790*/  R2UR UR15, R9 ;  /* 0x00000000090f72ca */ /* 0x000fd600000e0000 */
        /* <DEDUP_REMOVED lines=308> */
.L_x_2220:
        /* <DEDUP_REMOVED lines=8> */
.L_x_2221:
[----:B-1----:R-:W-:Y:S05]  /*cb60*/  @P1 BRA `(.L_x_2222) ;  /* 0x0000000000081947 */ /* 0x002fea0003800000 */
[----:B------:R-:W1:Y:S02]  /*cb70*/  SYNCS.PHASECHK.TRANS64.TRYWAIT P1, [UR14+0x38850], R0 ;  /* 0x03885000ff0075a7 */ /* 0x000e64000802014e */
[----:B-1----:R-:W-:Y:S05]  /*cb80*/  @!P1 BRA `(.L_x_2223) ;  /* 0x0000009000509947 */ /* 0x002fea0003800000 */
.L_x_2222:
        /* <DEDUP_REMOVED lines=37> */
.L_x_2224:
        /* <DEDUP_REMOVED lines=45> */
[----:B------:R-:W-:Y:S01]  /*d0b0*/  ULDC UR6, c[0x0][0x988] ;  /* 0x0002620000067ab9 */ /* 0x000fe20000000800 */
[----:B------:R-:W2:Y:S01]  /*d0c0*/  MUFU.TANH R20, R20 ;  /* 0x0000001400147308 */ /* 0x000ea20000002400 */
[----:B0-----:R-:W-:Y:S01]  /*d0d0*/  FMNMX.FTZ R3, R18, R3, !PT ;  /* 0x0000000312037209 */ /* 0x001fe20007810000 */
[----:B------:R-:W0:Y:S01]  /*d0e0*/  S2UR UR11, SR_CgaCtaId ;  /* 0x00000000000b79c3 */ /* 0x000e220000008800 */
[----:B------:R-:W-:-:S05]  /*d0f0*/  R2UR UR10, R213 ;  /* 0x00000000d50a72ca */ /* 0x000fca00000e0000 */
[----:B------:R-:W3:Y:S01]  /*d100*/  MUFU.TANH R187, R187 ;  /* 0x000000bb00bb7308 */ /* 0x000ee20000002400 */
[----:B-1----:R-:W-:Y:S01]  /*d110*/  FMNMX.FTZ R0, R186, R167, !PT ;  /* 0x000000a7ba007209 */ /* 0x002fe20007810000 */
[----:B------:R-:W-:-:S06]  /*d120*/  FMUL.FTZ R167, R153, UR7 ;  /* 0x0000000799a77c20 */ /* 0x000fcc0008410000 */
[----:B------:R-:W1:Y:S01]  /*d130*/  MUFU.TANH R21, R21 ;  /* 0x0000001500157308 */ /* 0x000e620000002400 */
[----:B--2---:R-:W-:Y:S01]  /*d140*/  FMNMX.FTZ R2, R20, R3, !PT ;  /* 0x0000000314027209 */ /* 0x004fe20007810000 */
[----:B------:R-:W-:-:S06]  /*d150*/  UIADD3 UR10, UR10, 0x38840, URZ ;  /* 0x000388400a0a7890 */ /* 0x000fcc000fffe03f */
[----:B------:R-:W2:Y:S01]  /*d160*/  MUFU.TANH R188, R188 ;  /* 0x000000bc00bc7308 */ /* 0x000ea20000002400 */
[----:B---3--:R-:W-:Y:S01]  /*d170*/  FMNMX.FTZ R3, R187, R0, !PT ;  /* 0x00000000bb037209 */ /* 0x008fe20007810000 */
[----:B0-----:R-:W-:-:S06]  /*d180*/  UPRMT UR10, UR11, 0x654, UR10 ;  /* 0x000006540b0a7896 */ /* 0x001fcc000800000a */
[----:B------:R-:W0:Y:S01]  /*d190*/  MUFU.TANH R176, R176 ;  /* 0x000000b000b07308 */ /* 0x000e220000002400 */
[----:B-1----:R-:W-:Y:S02]  /*d1a0*/  FMNMX.FTZ R153, R21, R2, !PT ;  /* 0x0000000215997209 */ /* 0x002fe40007810000 */
[----:B------:R-:W-:Y:S05]  /*d1b0*/  SYNCS.ARRIVE.TRANS64.RED.A1T0 RZ, [UR10], RZ ;  /* 0x000000ffffff79a7 */ /* 0x000fea000810040a */
[----:B------:R-:W1:Y:S01]  /*d1c0*/  MUFU.TANH R189, R189 ;  /* 0x000000bd00bd7308 */ /* 0x000e620000002400 */
[----:B--2---:R-:W-:-:S07]  /*d1d0*/  FMNMX.FTZ R0, R188, R3, !PT ;  /* 0x00000003bc007209 */ /* 0x004fce0007810000 */
[----:B------:R-:W2:Y:S01]  /*d1e0*/  MUFU.TANH R177, R177 ;  /* 0x000000b100b17308 */ /* 0x000ea20000002400 */
[----:B0-----:R-:W-:Y:S01]  /*d1f0*/  FMNMX.FTZ R2, R176, R153, !PT ;  /* 0x00000099b0027209 */ /* 0x001fe20007810000 */
[----:B------:R-:W-:-:S06]  /*d200*/  FMUL.FTZ R153, R155, UR7 ;  /* 0x000000079b997c20 */ /* 0x000fcc0008410000 */
        /* <DEDUP_REMOVED lines=31> */
[----:B-1----:R-:W-:Y:S01]  /*d400*/  FMNMX.FTZ R2, R160, R155, !PT ;  /* 0x0000009ba0027209 */ /* 0x002fe20007810000 */
[----:B------:R-:W-:-:S06]  /*d410*/  FMUL.FTZ R155, R159, UR7 ;  /* 0x000000079f9b7c20 */ /* 0x000fcc0008410000 */
        /* <DEDUP_REMOVED lines=23> */
[----:B-1----:R-:W-:Y:S02]  /*d590*/  FMNMX.FTZ R2, R154, R159, !PT ;  /* 0x0000009f9a027209 */ /* 0x002fe40007810000 */
[----:B--2---:R-:W-:-:S05]  /*d5a0*/  FMNMX.FTZ R0, R157, R0, !PT ;  /* 0x000000009d007209 */ /* 0x004fca0007810000 */
[----:B------:R-:W1:Y:S01]  /*d5b0*/  SHFL.BFLY PT, R3, R0, 0x2, 0x1f ;  /* 0x0c401f0000037f89 */ /* 0x000e6200000e0000 */
[----:B0-----:R-:W-:-:S05]  /*d5c0*/  FMNMX.FTZ R2, R155, R2, !PT ;  /* 0x000000029b027209 */ /* 0x001fca0007810000 */
[----:B------:R-:W0:Y:S01]  /*d5d0*/  SHFL.BFLY PT, R159, R2, 0x2, 0x1f ;  /* 0x0c401f00029f7f89 */ /* 0x000e2200000e0000 */
[----:B-1----:R-:W-:-:S05]  /*d5e0*/  FMNMX.FTZ R158, R0, R3, !PT ;  /* 0x00000003009e7209 */ /* 0x002fca0007810000 */
[----:B------:R-:W1:Y:S01]  /*d5f0*/  SHFL.BFLY PT, R3, R158, 0x1, 0x1f ;  /* 0x0c201f009e037f89 */ /* 0x000e6200000e0000 */
[----:B0-----:R-:W-:-:S05]  /*d600*/  FMNMX.FTZ R159, R2, R159, !PT ;  /* 0x0000009f029f7209 */ /* 0x001fca0007810000 */
[----:B------:R-:W0:Y:S01]  /*d610*/  SHFL.BFLY PT, R190, R159, 0x1, 0x1f ;  /* 0x0c201f009fbe7f89 */ /* 0x000e2200000e0000 */
[----:B-1----:R-:W-:-:S05]  /*d620*/  FMNMX.FTZ R6, R158, R3, !PT ;  /* 0x000000039e067209 */ /* 0x002fca0007810000 */
[C---:B------:R-:W-:Y:S01]  /*d630*/  FADD.FTZ R17, -R6.reuse, R17 ;  /* 0x0000001106117221 */ /* 0x040fe20000010100 */
[----:B------:R-:W-:Y:S01]  /*d640*/  FMUL.FTZ R191, R6, UR6 ;  /* 0x0000000606bf7c20 */ /* 0x000fe20008410000 */
[----:B0-----:R-:W-:Y:S02]  /*d650*/  FMNMX.FTZ R3, R159, R190, !PT ;  /* 0x000000be9f037209 */ /* 0x001fe40007810000 */
[----:B------:R-:W-:Y:S01]  /*d660*/  FMUL.FTZ R190, R17, UR6 ;  /* 0x0000000611be7c20 */ /* 0x000fe20008410000 */
[--C-:B------:R-:W-:Y:S01]  /*d670*/  FFMA.FTZ R17, R184, UR6, -R191.reuse ;  /* 0x00000006b8117c23 */ /* 0x100fe200080108bf */
[--C-:B------:R-:W-:Y:S01]  /*d680*/  FFMA.FTZ R208, R185, UR6, -R191.reuse ;  /* 0x00000006b9d07c23 */ /* 0x100fe200080108bf */
[--C-:B------:R-:W-:Y:S01]  /*d690*/  FFMA.FTZ R210, R186, UR6, -R191.reuse ;  /* 0x00000006bad27c23 */ /* 0x100fe200080108bf */
[----:B------:R-:W-:Y:S01]  /*d6a0*/  FADD.FTZ R14, -R3, R14 ;  /* 0x0000000e030e7221 */ /* 0x000fe20000010100 */
[----:B------:R-:W-:Y:S01]  /*d6b0*/  MUFU.EX2 R0, R190 ;  /* 0x000000be00007308 */ /* 0x000fe20000000800 */
[--C-:B------:R-:W-:Y:S01]  /*d6c0*/  FFMA.FTZ R159, R187, UR6, -R191.reuse ;  /* 0x00000006bb9f7c23 */ /* 0x100fe200080108bf */
[--C-:B------:R-:W-:Y:S01]  /*d6d0*/  FFMA.FTZ R204, R188, UR6, -R191.reuse ;  /* 0x00000006bccc7c23 */ /* 0x100fe200080108bf */
[----:B------:R-:W-:Y:S01]  /*d6e0*/  FMUL.FTZ R14, R14, UR6 ;  /* 0x000000060e0e7c20 */ /* 0x000fe20008410000 */
        /* <DEDUP_REMOVED lines=13> */
[----:B0-----:R-:W-:Y:S01]  /*d7c0*/  FMUL.FTZ R14, R3, UR6 ;  /* 0x00000006030e7c20 */ /* 0x001fe20008410000 */
[--C-:B------:R-:W-:Y:S01]  /*d7d0*/  FFMA.FTZ R175, R175, UR6, -R191.reuse ;  /* 0x00000006afaf7c23 */ /* 0x100fe200080108bf */
[--C-:B------:R-:W-:Y:S01]  /*d7e0*/  FFMA.FTZ R165, R165, UR6, -R191.reuse ;  /* 0x00000006a5a57c23 */ /* 0x100fe200080108bf */
[----:B------:R-:W-:Y:S01]  /*d7f0*/  FFMA.FTZ R167, R167, UR6, -R191 ;  /* 0x00000006a7a77c23 */ /* 0x000fe200080108bf */
        /* <DEDUP_REMOVED lines=12> */
[----:B-1----:R-:W-:Y:S01]  /*d8c0*/  FFMA.FTZ R13, R0, R13, R17 ;  /* 0x0000000d000d7223 */ /* 0x002fe20000010011 */
        /* <DEDUP_REMOVED lines=9> */
[----:B------:R-:W-:Y:S01]  /*d960*/  FFMA.FTZ R154, R154, UR6, -R14 ;  /* 0x000000069a9a7c23 */ /* 0x000fe2000801080e */
[----:B------:R-:W-:-:S04]  /*d970*/  FFMA.FTZ R157, R157, UR6, -R191 ;  /* 0x000000069d9d7c23 */ /* 0x000fc800080108bf */
[----:B------:R-:W0:Y:S01]  /*d980*/  MUFU.EX2 R210, R210 ;  /* 0x000000d200d27308 */ /* 0x000e220000000800 */
[----:B--2---:R-:W-:-:S07]  /*d990*/  FFMA.FTZ R19, R2, R12, R209 ;  /* 0x0000000c02137223 */ /* 0x004fce00000100d1 */
        /* <DEDUP_REMOVED lines=16> */
[--C-:B------:R-:W-:Y:S01]  /*daa0*/  FFMA.FTZ R162, R163, UR6, -R14.reuse ;  /* 0x00000006a3a27c23 */ /* 0x100fe2000801080e */
[----:B------:R-:W-:-:S05]  /*dab0*/  FFMA.FTZ R14, R155, UR6, -R14 ;  /* 0x000000069b0e7c23 */ /* 0x000fca000801080e */
        /* <DEDUP_REMOVED lines=58> */
.L_x_2225:
[----:B------:R-:W0:Y:S01]  /*de60*/  S2UR UR15, SR_CgaCtaId ;  /* 0x00000000000f79c3 */ /* 0x000e220000008800 */
[----:B------:R-:W-:Y:S01]  /*de70*/  R2UR UR11, R22 ;  /* 0x00000000160b72ca */ /* 0x000fe200000e0000 */
[----:B------:R-:W-:Y:S01]  /*de80*/  UIADD3 UR14, UR14, 0x38860, URZ ;  /* 0x000388600e0e7890 */ /* 0x000fe2000fffe03f */
[----:B------:R-:W-:Y:S01]  /*de90*/  R2UR UR10, R212 ;  /* 0x00000000d40a72ca */ /* 0x000fe200000e0000 */
[----:B------:R-:W-:Y:S01]  /*dea0*/  UMOV UR60, UR61 ;  /* 0x0000003d003c7c82 */ /* 0x000fe20008000000 */
[----:B------:R-:W-:Y:S02]  /*deb0*/  F2FP.BF16.F32.PACK_AB R208, R208, R17 ;  /* 0x00000011d0d0723e */ /* 0x000fe400000010ff */
[----:B------:R-:W-:Y:S01]  /*dec0*/  F2FP.BF16.F32.PACK_AB R195, R14, R195 ;  /* 0x000000c30ec3723e */ /* 0x000fe200000010ff */
[----:B------:R-:W-:Y:S01]  /*ded0*/  IMAD.MOV.U32 R14, RZ, RZ, R3 ;  /* 0x000000ffff0e7224 */ /* 0x000fe200078e0003 */
[----:B------:R-:W-:Y:S02]  /*dee0*/  F2FP.BF16.F32.PACK_AB R209, R18, R209 ;  /* 0x000000d112d1723e */ /* 0x000fe400000010ff */
[----:B------:R-:W-:-:S02]  /*def0*/  F2FP.BF16.F32.PACK_AB R210, R159, R210 ;  /* 0x000000d29fd2723e */ /* 0x000fc400000010ff */
[----:B------:R-:W-:Y:S02]  /*df00*/  F2FP.BF16.F32.PACK_AB R211, R20, R211 ;  /* 0x000000d314d3723e */ /* 0x000fe400000010ff */
[----:B------:R-:W-:Y:S01]  /*df10*/  F2FP.BF16.F32.PACK_AB R204, R185, R204 ;  /* 0x000000ccb9cc723e */ /* 0x000fe200000010ff */
[----:B------:R-:W-:Y:S01]  /*df20*/  UISETP.GT.AND UP0, UPT, UR10, UR11, UPT ;  /* 0x0000000b0a00728c */ /* 0x000fe2000bf04270 */
[----:B------:R-:W-:Y:S01]  /*df30*/  R2UR UR11, R7 ;  /* 0x00000000070b72ca */ /* 0x000fe200000e0000 */
        /* <DEDUP_REMOVED lines=8> */
[----:B------:R-:W-:Y:S01]  /*dfc0*/  IMAD.U32 R214, RZ, RZ, UR11 ;  /* 0x0000000bffd67e24 */ /* 0x000fe2000f8e00ff */
[----:B------:R-:W-:Y:S02]  /*dfd0*/  F2FP.BF16.F32.PACK_AB R201, R164, R201 ;  /* 0x000000c9a4c9723e */ /* 0x000fe400000010ff */
[----:B------:R-:W-:Y:S01]  /*dfe0*/  SYNCS.ARRIVE.TRANS64.RED.A1T0 RZ, [UR14], RZ ;  /* 0x000000ffffff79a7 */ /* 0x000fe2000810040e */
        /* <DEDUP_REMOVED lines=9> */
[----:B------:R-:W-:Y:S01]  /*e080*/  MOV R17, R6 ;  /* 0x0000000600117202 */ /* 0x000fe20000000f00 */
[----:B------:R-:W-:Y:S06]  /*e090*/  @P1 BRA `(.L_x_2226) ;  /* 0xffffffc0000c1947 */ /* 0x000fec000383ffff */
.L_x_2215:
        /* <DEDUP_REMOVED lines=131> */
.L_x_2227:
        /* <DEDUP_REMOVED lines=8> */
.L_x_2228:
[----:B-1----:R-:W-:Y:S05]  /*e950*/  @P1 BRA `(.L_x_2229) ;  /* 0x0000000000081947 */ /* 0x002fea0003800000 */
[----:B------:R-:W1:Y:S02]  /*e960*/  SYNCS.PHASECHK.TRANS64.TRYWAIT P1, [UR5+0x38850], R0 ;  /* 0x03885000ff0075a7 */ /* 0x000e640008020145 */
[----:B-1----:R-:W-:Y:S05]  /*e970*/  @!P1 BRA `(.L_x_2230) ;  /* 0x0000007000ec9947 */ /* 0x002fea0003800000 */
.L_x_2229:
[----:B------:R-:W-:Y:S01]  /*e980*/  R2UR UR4, R16 ;  /* 0x00000000100472ca */ /* 0x000fe200000e0000 */
[----:B------:R-:W-:Y:S01]  /*e990*/  WARPGROUP.ARRIVE ;  /* 0x00000000000079c5 */ /* 0x000fe20000000000 */
[----:B------:R-:W-:Y:S01]  /*e9a0*/  UMOV UR11, 0x40000040 ;  /* 0x40000040000b7882 */ /* 0x000fe20000000000 */
[----:B01----:R-:W0:Y:S04]  /*e9b0*/  SHFL.BFLY PT, R0, R13, 0x2, 0x1f ;  /* 0x0c401f000d007f89 */ /* 0x003e2800000e0000 */
[----:B------:R-:W1:Y:S06]  /*e9c0*/  SHFL.BFLY PT, R5, R12, 0x2, 0x1f ;  /* 0x0c401f000c057f89 */ /* 0x000e6c00000e0000 */
[----:B------:R-:W-:-:S04]  /*e9d0*/  UIADD3 UR4, UR4, 0x400, URZ ;  /* 0x0000040004047890 */ /* 0x000fc8000fffe03f */
[----:B------:R-:W-:-:S04]  /*e9e0*/  USHF.R.U32.HI UR4, URZ, 0x4, UR4 ;  /* 0x000000043f047899 */ /* 0x000fc80008011604 */
[----:B------:R-:W-:-:S04]  /*e9f0*/  ULOP3.LUT UR4, UR4, 0x3fff, URZ, 0xc0, !UPT ;  /* 0x00003fff04047892 */ /* 0x000fc8000f8ec03f */
[----:B------:R-:W-:Y:S01]  /*ea00*/  ULOP3.LUT UR4, UR4, 0x2800000, URZ, 0xfc, !UPT ;  /* 0x0280000004047892 */ /* 0x000fe2000f8efc3f */
[----:B0-----:R-:W-:Y:S01]  /*ea10*/  FADD.FTZ R0, R0, R13 ;  /* 0x0000000d00007221 */ /* 0x001fe20000010000 */
[----:B------:R-:W-:Y:S02]  /*ea20*/  IMAD.U32 R13, RZ, RZ, UR6 ;  /* 0x00000006ff0d7e24 */ /* 0x000fe4000f8e00ff */
[----:B------:R-:W-:Y:S01]  /*ea30*/  UIMAD UR4, UR61, 0xa00, UR4 ;  /* 0x00000a003d0478a4 */ /* 0x000fe2000f8e0204 */
[----:B-1----:R-:W-:-:S03]  /*ea40*/  FADD.FTZ R2, R5, R12 ;  /* 0x0000000c05027221 */ /* 0x002fc60000010000 */
[----:B------:R-:W-:Y:S01]  /*ea50*/  UIADD3 UR8, UR4, 0x80, URZ ;  /* 0x0000008004087890 */ /* 0x000fe2000fffe03f */
[----:B------:R-:W0:Y:S02]  /*ea60*/  SHFL.BFLY PT, R5, R0, 0x1, 0x1f ;  /* 0x0c201f0000057f89 */ /* 0x000e2400000e0000 */
[----:B------:R-:W-:-:S06]  /*ea70*/  UMOV UR10, UR4 ;  /* 0x00000004000a7c82 */ /* 0x000fcc0008000000 */
[----:B------:R-:W-:Y:S01]  /*ea80*/  HGMMA.64x256x16.F32.BF16 R24, R208, gdesc[UR8].tnspB, R24, gsb0 ;  /* 0x43e00008d0187df0 */ /* 0x000fe20008001818 */
[----:B------:R-:W-:Y:S01]  /*ea90*/  UMOV UR11, 0x40000040 ;  /* 0x40000040000b7882 */ /* 0x000fe20000000000 */
[----:B------:R-:W-:Y:S01]  /*eaa0*/  UMOV UR10, UR8 ;  /* 0x00000008000a7c82 */ /* 0x000fe20008000000 */
[----:B------:R-:W-:Y:S01]  /*eab0*/  UIADD3 UR8, UR4, 0x100, URZ ;  /* 0x0000010004087890 */ /* 0x000fe2000fffe03f */
[----:B------:R-:W1:Y:S01]  /*eac0*/  SHFL.BFLY PT, R7, R2, 0x1, 0x1f ;  /* 0x0c201f0002077f89 */ /* 0x000e6200000e0000 */
[----:B0-----:R-:W-:Y:S01]  /*ead0*/  FADD.FTZ R11, R0, R5 ;  /* 0x00000005000b7221 */ /* 0x001fe20000010000 */
[----:B------:R-:W-:Y:S01]  /*eae0*/  CS2R R4, SRZ ;  /* 0x0000000000047805 */ /* 0x000fe2000001ff00 */
[----:B------:R-:W-:-:S03]  /*eaf0*/  IMAD.MOV.U32 R0, RZ, RZ, -0x800000 ;  /* 0xff800000ff007424 */ /* 0x000fc600078e00ff */
[----:B------:R-:W-:Y:S01]  /*eb00*/  FSETP.NE.FTZ.AND P1, PT, R11, RZ, PT ;  /* 0x000000ff0b00720b */ /* 0x000fe20003f35000 */
[----:B-1----:R-:W-:Y:S01]  /*eb10*/  FADD.FTZ R14, R2, R7 ;  /* 0x00000007020e7221 */ /* 0x002fe20000010000 */
[----:B------:R-:W-:Y:S02]  /*eb20*/  MOV R7, UR6 ;  /* 0x0000000600077c02 */ /* 0x000fe40008000f00 */
[----:B------:R-:W-:Y:S02]  /*eb30*/  MOV R2, 0xff800000 ;  /* 0xff80000000027802 */ /* 0x000fe40000000f00 */
        /* <DEDUP_REMOVED lines=37> */
.L_x_2231:
        /* <DEDUP_REMOVED lines=133> */
.L_x_2195:
[----:B------:R-:W-:Y:S05]  /*f5e0*/  @P0 BRA `(.L_x_2232) ;  /* 0x0000002000600947 */ /* 0x000fea0003800000 */
[----:B------:R-:W0:Y:S01]  /*f5f0*/  S2R R3, SR_TID.X ;  /* 0x0000000000037919 */ /* 0x000e220000002100 */
[----:B------:R-:W-:Y:S01]  /*f600*/  R2UR UR13, R23 ;  /* 0x00000000170d72ca */ /* 0x000fe200000e0000 */
[----:B------:R-:W1:Y:S01]  /*f610*/  S2UR UR12, SR_CTAID.Z ;  /* 0x00000000000c79c3 */ /* 0x000e620000002700 */
[----:B------:R-:W-:Y:S01]  /*f620*/  ULDC.64 UR8, c[0x0][0xbd0] ;  /* 0x0002f40000087ab9 */ /* 0x000fe20000000a00 */
[----:B------:R-:W-:Y:S01]  /*f630*/  ULDC.64 UR14, c[0x0][0x208] ;  /* 0x00008200000e7ab9 */ /* 0x000fe20000000a00 */
[----:B------:R-:W-:Y:S05]  /*f640*/  BSSY B0, `(.L_x_2233) ;  /* 0x000014c000007945 */ /* 0x000fea0003800000 */
[----:B------:R-:W2:Y:S04]  /*f650*/  LDC.64 R18, c[0x0][0xbd8] ;  /* 0x0002f600ff127b82 */ /* 0x000ea80000000a00 */
[----:B------:R-:W-:-:S02]  /*f660*/  USHF.R.S32.HI UR7, URZ, 0x1f, UR13 ;  /* 0x0000001f3f077899 */ /* 0x000fc4000801140d */
[----:B------:R-:W-:Y:S02]  /*f670*/  UIMAD.WIDE.U32 UR4, UR13, UR8, URZ ;  /* 0x000000080d0472a5 */ /* 0x000fe4000f8e003f */
[----:B------:R-:W-:Y:S01]  /*f680*/  UIMAD UR6, UR7, UR8, URZ ;  /* 0x00000008070672a4 */ /* 0x000fe2000f8e023f */
[----:B------:R-:W3:Y:S03]  /*f690*/  S2UR UR11, SR_CTAID.Y ;  /* 0x00000000000b79c3 */ /* 0x000ee60000002600 */
[----:B------:R-:W-:-:S03]  /*f6a0*/  UIMAD UR6, UR13, UR9, UR6 ;  /* 0x000000090d0672a4 */ /* 0x000fc6000f8e0206 */
[----:B------:R-:W-:Y:S01]  /*f6b0*/  ULDC.64 UR8, c[0x0][0xb38] ;  /* 0x0002ce0000087ab9 */ /* 0x000fe20000000a00 */
[----:B------:R-:W-:Y:S01]  /*f6c0*/  UIADD3 UR6, UR5, UR6, URZ ;  /* 0x0000000605067290 */ /* 0x000fe2000fffe03f */
[----:B------:R-:W3:Y:S01]  /*f6d0*/  LDC R153, c[0x0][0xc50] ;  /* 0x00031400ff997b82 */ /* 0x000ee20000000800 */
[----:B------:R-:W-:Y:S02]  /*f6e0*/  UIMAD UR7, UR7, UR8, URZ ;  /* 0x00000008070772a4 */ /* 0x000fe4000f8e023f */
[----:B-1----:R-:W-:Y:S01]  /*f6f0*/  USHF.R.S32.HI UR10, URZ, 0x1f, UR12 ;  /* 0x0000001f3f0a7899 */ /* 0x002fe2000801140c */
[----:B0-----:R-:W-:-:S04]  /*f700*/  VIADD R5, R3, 0xffffff80 ;  /* 0xffffff8003057836 */ /* 0x001fc80000000000 */
[----:B------:R-:W0:Y:S01]  /*f710*/  LDC.64 R20, c[0x0][0xb40] ;  /* 0x0002d000ff147b82 */ /* 0x000e220000000a00 */
[----:B------:R-:W-:-:S04]  /*f720*/  SHF.R.S32.HI R4, RZ, 0x1f, R5 ;  /* 0x0000001fff047819 */ /* 0x000fc80000011405 */
[CC--:B------:R-:W-:Y:S02]  /*f730*/  LEA.HI R6, R4.reuse, R5.reuse, RZ, 0x7 ;  /* 0x0000000504067211 */ /* 0x0c0fe400078f38ff */
[----:B------:R-:W-:Y:S02]  /*f740*/  LEA.HI R11, R4, R5, RZ, 0x2 ;  /* 0x00000005040b7211 */ /* 0x000fe400078f10ff */
[----:B------:R-:W-:Y:S02]  /*f750*/  LOP3.LUT R8, R6, 0xffffff80, RZ, 0xc0, !PT ;  /* 0xffffff8006087812 */ /* 0x000fe400078ec0ff */
[----:B------:R-:W-:-:S03]  /*f760*/  SHF.R.S32.HI R7, RZ, 0x7, R6 ;  /* 0x00000007ff077819 */ /* 0x000fc60000011406 */
[----:B------:R-:W-:Y:S01]  /*f770*/  IMAD.IADD R3, R5, 0x1, -R8 ;  /* 0x0000000105037824 */ /* 0x000fe200078e0a08 */
[----:B------:R-:W-:Y:S01]  /*f780*/  LEA.HI R4, R6, R7, RZ, 0x1 ;  /* 0x0000000706047211 */ /* 0x000fe200078f08ff */
[----:B------:R-:W1:Y:S01]  /*f790*/  LDC R8, c[0x0][0xbe8] ;  /* 0x0002fa00ff087b82 */ /* 0x000e620000000800 */
[----:B------:R-:W-:Y:S02]  /*f7a0*/  LOP3.LUT R6, R11, 0xfffffffc, RZ, 0xc0, !PT ;  /* 0xfffffffc0b067812 */ /* 0x000fe400078ec0ff */
[----:B------:R-:W-:Y:S02]  /*f7b0*/  SHF.R.S32.HI R12, RZ, 0x1f, R3 ;  /* 0x0000001fff0c7819 */ /* 0x000fe40000011403 */
[----:B------:R-:W-:Y:S02]  /*f7c0*/  LOP3.LUT R4, R4, 0x3fffffe, RZ, 0xc0, !PT ;  /* 0x03fffffe04047812 */ /* 0x000fe400078ec0ff */
[----:B------:R-:W-:Y:S02]  /*f7d0*/  LEA.HI R10, R12, R3, RZ, 0x2 ;  /* 0x000000030c0a7211 */ /* 0x000fe400078f10ff */
[----:B------:R-:W-:Y:S01]  /*f7e0*/  IADD3 R5, R5, -R6, RZ ;  /* 0x8000000605057210 */ /* 0x000fe20007ffe0ff */
[----:B------:R-:W-:Y:S01]  /*f7f0*/  IMAD.IADD R6, R7, 0x1, -R4 ;  /* 0x0000000107067824 */ /* 0x000fe200078e0a04 */
[----:B------:R-:W-:-:S02]  /*f800*/  SHF.R.S32.HI R9, RZ, 0x2, R10 ;  /* 0x00000002ff097819 */ /* 0x000fc4000001140a */
[----:B------:R-:W-:Y:S02]  /*f810*/  SHF.R.S32.HI R14, RZ, 0x1f, R10 ;  /* 0x0000001fff0e7819 */ /* 0x000fe4000001140a */
[----:B------:R-:W-:Y:S02]  /*f820*/  LEA.HI R7, R5, R5, RZ, 0x1 ;  /* 0x0000000505077211 */ /* 0x000fe400078f08ff */
[----:B------:R-:W-:Y:S02]  /*f830*/  LEA.HI R14, R14, R9, RZ, 0x3 ;  /* 0x000000090e0e7211 */ /* 0x000fe400078f18ff */
[----:B------:R-:W-:Y:S02]  /*f840*/  LEA.HI R12, R12, R3, RZ, 0x5 ;  /* 0x000000030c0c7211 */ /* 0x000fe400078f28ff */
[----:B------:R-:W-:Y:S02]  /*f850*/  LOP3.LUT R14, R14, 0xfffffff8, RZ, 0xc0, !PT ;  /* 0xfffffff80e0e7812 */ /* 0x000fe400078ec0ff */
[----:B------:R-:W-:Y:S01]  /*f860*/  LOP3.LUT R10, R10, 0x7ffffffc, RZ, 0xc0, !PT ;  /* 0x7ffffffc0a0a7812 */ /* 0x000fe200078ec0ff */
[----:B------:R-:W-:Y:S01]  /*f870*/  BAR.SYNC.DEFER_BLOCKING 0x1, 0x100 ;  /* 0x0044000000007b1d */ /* 0x000fe20000010000 */
[----:B-1----:R-:W-:Y:S01]  /*f880*/  ISETP.NE.AND P0, PT, R8, 0x1, PT ;  /* 0x000000010800780c */ /* 0x002fe20003f05270 */
[----:B------:R-:W-:Y:S01]  /*f890*/  IMAD.IADD R4, R9, 0x1, -R14 ;  /* 0x0000000109047824 */ /* 0x000fe200078e0a0e */
[----:B------:R-:W-:-:S02]  /*f8a0*/  LOP3.LUT R14, R7, 0x1ffffffe, RZ, 0xc0, !PT ;  /* 0x1ffffffe070e7812 */ /* 0x000fc400078ec0ff */
[----:B------:R-:W-:Y:S01]  /*f8b0*/  SHF.R.S32.HI R7, RZ, 0x5, R12 ;  /* 0x00000005ff077819 */ /* 0x000fe2000001140c */
[----:B--2---:R-:W-:Y:S01]  /*f8c0*/  IMAD R12, R18, UR10, RZ ;  /* 0x0000000a120c7c24 */ /* 0x004fe2000f8e02ff */
[----:B------:R-:W-:Y:S01]  /*f8d0*/  IADD3 R11, R5, -R14, RZ ;  /* 0x8000000e050b7210 */ /* 0x000fe20007ffe0ff */
[----:B------:R-:W1:Y:S01]  /*f8e0*/  S2R R9, SR_CTAID.X ;  /* 0x0000000000097919 */ /* 0x000e620000002500 */
[----:B------:R-:W-:Y:S01]  /*f8f0*/  MOV R5, UR5 ;  /* 0x0000000500057c02 */ /* 0x000fe20008000f00 */
[----:B------:R-:W-:Y:S02]  /*f900*/  IMAD R7, R7, 0x10, R4 ;  /* 0x0000001007077824 */ /* 0x000fe400078e0204 */
[----:B------:R-:W-:Y:S01]  /*f910*/  IMAD.U32 R4, RZ, RZ, UR4 ;  /* 0x00000004ff047e24 */ /* 0x000fe2000f8e00ff */
[----:B------:R-:W-:Y:S01]  /*f920*/  UIMAD.WIDE.U32 UR4, UR13, UR8, URZ ;  /* 0x000000080d0472a5 */ /* 0x000fe2000f8e003f */
[----:B------:R-:W2:Y:S01]  /*f930*/  @P0 LDC R14, c[0x0][0xbec] ;  /* 0x0002fb00ff0e0b82 */ /* 0x000ea20000000800 */
[----:B------:R-:W-:-:S02]  /*f940*/  IMAD R16, R6, 0x40, R7 ;  /* 0x0000004006107824 */ /* 0x000fc400078e0207 */
[----:B------:R-:W-:Y:S01]  /*f950*/  IMAD.U32 R5, RZ, RZ, UR6 ;  /* 0x00000006ff057e24 */ /* 0x000fe2000f8e00ff */
[----:B------:R-:W-:Y:S01]  /*f960*/  UIMAD UR6, UR13, UR9, UR7 ;  /* 0x000000090d0672a4 */ /* 0x000fe2000f8e0207 */
[----:B------:R-:W-:Y:S01]  /*f970*/  IMAD R15, R19, UR12, R12 ;  /* 0x0000000c130f7c24 */ /* 0x000fe2000f8e020c */
[----:B------:R-:W-:Y:S01]  /*f980*/  LEA R6, R11, R16, 0x3 ;  /* 0x000000100b067211 */ /* 0x000fe200078e18ff */
[----:B------:R-:W-:Y:S01]  /*f990*/  IMAD.WIDE.U32 R4, R18, UR12, R4 ;  /* 0x0000000c12047c25 */ /* 0x000fe2000f8e0004 */
[----:B------:R-:W4:Y:S01]  /*f9a0*/  @P0 LDC R17, c[0x0][0xbf0] ;  /* 0x0002fc00ff110b82 */ /* 0x000f220000000800 */
[----:B------:R-:W-:Y:S02]  /*f9b0*/  UIADD3 UR6, UR5, UR6, URZ ;  /* 0x0000000605067290 */ /* 0x000fe4000fffe03f */
[----:B------:R-:W-:Y:S01]  /*f9c0*/  MOV R7, UR5 ;  /* 0x0000000500077c02 */ /* 0x000fe20008000f00 */
[----:B------:R-:W-:Y:S01]  /*f9d0*/  IMAD R18, RZ, RZ, -UR13 ;  /* 0x8000000dff127e24 */ /* 0x000fe2000f8e02ff */
[----:B------:R-:W-:Y:S01]  /*f9e0*/  ULDC.64 UR8, c[0x0][0xb28] ;  /* 0x0002ca0000087ab9 */ /* 0x000fe20000000a00 */
[----:B------:R-:W-:-:S02]  /*f9f0*/  IMAD.IADD R5, R5, 0x1, R15 ;  /* 0x0000000105057824 */ /* 0x000fc400078e020f */
[----:B------:R-:W-:Y:S01]  /*fa00*/  IMAD.U32 R7, RZ, RZ, UR6 ;  /* 0x00000006ff077e24 */ /* 0x000fe2000f8e00ff */
[----:B------:R-:W5:Y:S01]  /*fa10*/  @P0 LDC R22, c[0x0][0xbec] ;  /* 0x0002fb00ff160b82 */ /* 0x000f620000000800 */
[----:B---3--:R-:W-:Y:S01]  /*fa20*/  IMAD R153, R153, R18, UR11 ;  /* 0x0000000b99997e24 */ /* 0x008fe2000f8e0212 */
[----:B------:R-:W-:-:S06]  /*fa30*/  ULDC.64 UR6, c[0x0][0xb48] ;  /* 0x0002d20000067ab9 */ /* 0x000fcc0000000a00 */
[----:B------:R-:W3:Y:S01]  /*fa40*/  @P0 LDC R155, c[0x0][0xbf0] ;  /* 0x0002fc00ff9b0b82 */ /* 0x000ee20000000800 */
[----:B-1----:R-:W-:Y:S02]  /*fa50*/  IMAD R11, R9, 0x80, R6 ;  /* 0x00000080090b7824 */ /* 0x002fe400078e0206 */
[----:B------:R-:W-:Y:S01]  /*fa60*/  IMAD.U32 R6, RZ, RZ, UR4 ;  /* 0x00000004ff067e24 */ /* 0x000fe2000f8e00ff */
[----:B------:R-:W-:Y:S01]  /*fa70*/  ULDC.64 UR4, c[0x0][0xbe0] ;  /* 0x0002f80000047ab9 */ /* 0x000fe20000000a00 */
[----:B--2---:R-:W-:Y:S01]  /*fa80*/  @P0 IMAD.HI.U32 R12, R11, R14, RZ ;  /* 0x0000000e0b0c0227 */ /* 0x004fe200078e00ff */
[----:B------:R-:W-:-:S03]  /*fa90*/  MOV R13, R11 ;  /* 0x0000000b000d7202 */ /* 0x000fc60000000f00 */
[C---:B0-----:R-:W-:Y:S01]  /*faa0*/  IMAD R14, R20.reuse, UR10, RZ ;  /* 0x0000000a140e7c24 */ /* 0x041fe2000f8e02ff */
[----:B----4-:R-:W-:Y:S01]  /*fab0*/  @P0 SHF.R.U32.HI R13, RZ, R17, R12 ;  /* 0x00000011ff0d0219 */ /* 0x010fe2000001160c */
[----:B------:R-:W-:-:S04]  /*fac0*/  IMAD.WIDE.U32 R6, R20, UR12, R6 ;  /* 0x0000000c14067c25 */ /* 0x000fc8000f8e0006 */
[----:B------:R-:W-:Y:S01]  /*fad0*/  IMAD R17, R21, UR12, R14 ;  /* 0x0000000c15117c24 */ /* 0x000fe2000f8e020e */
[----:B------:R-:W-:Y:S01]  /*fae0*/  SHF.R.S32.HI R14, RZ, 0x1f, R153 ;  /* 0x0000001fff0e7819 */ /* 0x000fe20000011499 */
[----:B-----5:R-:W-:-:S03]  /*faf0*/  @P0 IMAD.HI.U32 R22, R11, R22, RZ ;  /* 0x000000160b160227 */ /* 0x020fc600078e00ff */
[----:B------:R-:W-:Y:S01]  /*fb00*/  IADD3 R7, R7, R17, RZ ;  /* 0x0000001107077210 */ /* 0x000fe20007ffe0ff */
[----:B------:R-:W-:Y:S02]  /*fb10*/  IMAD.MOV.U32 R15, RZ, RZ, R11 ;  /* 0x000000ffff0f7224 */ /* 0x000fe400078e000b */
[C---:B------:R-:W-:Y:S01]  /*fb20*/  IMAD R12, R14.reuse, UR4, RZ ;  /* 0x000000040e0c7c24 */ /* 0x040fe2000f8e02ff */
[----:B---3--:R-:W-:Y:S01]  /*fb30*/  @P0 SHF.R.U32.HI R15, RZ, R155, R22 ;  /* 0x0000009bff0f0219 */ /* 0x008fe20000011616 */
[----:B------:R-:W-:Y:S02]  /*fb40*/  IMAD R17, R14, UR6, RZ ;  /* 0x000000060e117c24 */ /* 0x000fe4000f8e02ff */
[----:B------:R-:W-:-:S04]  /*fb50*/  IMAD.WIDE.U32 R4, R153, UR4, R4 ;  /* 0x0000000499047c25 */ /* 0x000fc8000f8e0004 */
[----:B------:R-:W-:Y:S01]  /*fb60*/  IMAD R14, R153, UR5, R12 ;  /* 0x00000005990e7c24 */ /* 0x000fe2000f8e020c */
[----:B------:R-:W-:Y:S01]  /*fb70*/  IADD3 R4, P0, R13, R4, RZ ;  /* 0x000000040d047210 */ /* 0x000fe20007f1e0ff */
[C---:B------:R-:W-:Y:S01]  /*fb80*/  IMAD R19, R153.reuse, UR7, R17 ;  /* 0x0000000799137c24 */ /* 0x040fe2000f8e0211 */
[--C-:B------:R-:W-:Y:S01]  /*fb90*/  SHF.R.S32.HI R17, RZ, 0x1f, R13.reuse ;  /* 0x0000001fff117819 */ /* 0x100fe2000001140d */
[----:B------:R-:W-:Y:S01]  /*fba0*/  IMAD.MOV R13, RZ, RZ, -R13 ;  /* 0x000000ffff0d7224 */ /* 0x000fe200078e0a0d */
[----:B------:R-:W-:Y:S01]  /*fbb0*/  SHF.R.S32.HI R12, RZ, 0x1f, R15 ;  /* 0x0000001fff0c7819 */ /* 0x000fe2000001140f */
[----:B------:R-:W-:Y:S01]  /*fbc0*/  ULDC.64 UR4, c[0x0][0xb30] ;  /* 0x0002cc0000047ab9 */ /* 0x000fe20000000a00 */
[----:B------:R-:W-:Y:S01]  /*fbd0*/  IMAD.WIDE.U32 R6, R153, UR6, R6 ;  /* 0x0000000699067c25 */ /* 0x000fe2000f8e0006 */
[----:B------:R-:W-:Y:S01]  /*fbe0*/  IADD3.X R5, R17, R5, R14, P0, !PT ;  /* 0x0000000511057210 */ /* 0x000fe200007fe40e */
[----:B------:R-:W-:Y:S02]  /*fbf0*/  ULDC.64 UR6, c[0x0][0xbc8] ;  /* 0x0002f20000067ab9 */ /* 0x000fe40000000a00 */
[----:B------:R-:W-:Y:S01]  /*fc00*/  IMAD.MOV R18, RZ, RZ, -R15 ;  /* 0x000000ffff127224 */ /* 0x000fe200078e0a0f */
[----:B------:R-:W-:Y:S01]  /*fc10*/  IADD3 R7, R7, R19, RZ ;  /* 0x0000001307077210 */ /* 0x000fe20007ffe0ff */
[----:B------:R-:W-:-:S02]  /*fc20*/  IMAD R12, R12, UR4, RZ ;  /* 0x000000040c0c7c24 */ /* 0x000fc4000f8e02ff */
[C-C-:B------:R-:W-:Y:S02]  /*fc30*/  IMAD R13, R8.reuse, R13, R11.reuse ;  /* 0x0000000d080d7224 */ /* 0x140fe400078e020b */
[----:B------:R-:W-:Y:S02]  /*fc40*/  IMAD R11, R8, R18, R11 ;  /* 0x00000012080b7224 */ /* 0x000fe400078e020b */
[C---:B------:R-:W-:Y:S01]  /*fc50*/  IMAD R17, R15.reuse, UR5, R12 ;  /* 0x000000050f117c24 */ /* 0x040fe2000f8e020c */
[----:B------:R-:W-:Y:S01]  /*fc60*/  SHF.R.S32.HI R12, RZ, 0x1f, R13 ;  /* 0x0000001fff0c7819 */ /* 0x000fe2000001140d */
[----:B------:R-:W-:Y:S01]  /*fc70*/  IMAD.WIDE.U32 R6, R15, UR4, R6 ;  /* 0x000000040f067c25 */ /* 0x000fe2000f8e0006 */
[----:B------:R-:W-:Y:S01]  /*fc80*/  SHF.R.S32.HI R14, RZ, 0x1f, R11 ;  /* 0x0000001fff0e7819 */ /* 0x000fe2000001140b */
[----:B------:R-:W0:Y:S01]  /*fc90*/  S2UR UR5, SR_CgaCtaId ;  /* 0x00000000000579c3 */ /* 0x000e220000008800 */
[----:B------:R-:W-:Y:S01]  /*fca0*/  UMOV UR4, 0x400 ;  /* 0x0000040000047882 */ /* 0x000fe20000000000 */
[----:B------:R-:W-:-:S02]  /*fcb0*/  IMAD R12, R12, UR6, RZ ;  /* 0x000000060c0c7c24 */ /* 0x000fc4000f8e02ff */
[----:B------:R-:W-:Y:S02]  /*fcc0*/  IMAD.IADD R7, R7, 0x1, R17 ;  /* 0x0000000107077824 */ /* 0x000fe400078e0211 */
[----:B------:R-:W-:Y:S02]  /*fcd0*/  IMAD R14, R14, UR8, RZ ;  /* 0x000000080e0e7c24 */ /* 0x000fe4000f8e02ff */
[C---:B------:R-:W-:Y:S02]  /*fce0*/  IMAD R15, R13.reuse, UR7, R12 ;  /* 0x000000070d0f7c24 */ /* 0x040fe4000f8e020c */
[----:B------:R-:W-:Y:S01]  /*fcf0*/  IMAD.WIDE.U32 R4, R13, UR6, R4 ;  /* 0x000000060d047c25 */ /* 0x000fe2000f8e0004 */
[----:B------:R-:W-:-:S03]  /*fd00*/  ULDC.64 UR6, c[0x0][0xba8] ;  /* 0x0002ea0000067ab9 */ /* 0x000fc60000000a00 */
[C---:B------:R-:W-:Y:S01]  /*fd10*/  IMAD R17, R11.reuse, UR9, R14 ;  /* 0x000000090b117c24 */ /* 0x040fe2000f8e020e */
[----:B------:R-:W-:Y:S01]  /*fd20*/  LEA R18, P0, R4, UR6, 0x2 ;  /* 0x0000000604127c11 */ /* 0x000fe2000f8010ff */
[----:B------:R-:W-:Y:S01]  /*fd30*/  IMAD.WIDE.U32 R12, R11, UR8, R6 ;  /* 0x000000080b0c7c25 */ /* 0x000fe2000f8e0006 */
[----:B------:R-:W-:Y:S01]  /*fd40*/  ULDC.64 UR8, c[0x0][0xb00] ;  /* 0x0002c00000087ab9 */ /* 0x000fe20000000a00 */
[----:B------:R-:W-:Y:S02]  /*fd50*/  ULDC UR6, c[0x0][0xa88] ;  /* 0x0002a20000067ab9 */ /* 0x000fe40000000800 */
[----:B------:R-:W-:Y:S01]  /*fd60*/  IMAD.IADD R5, R5, 0x1, R15 ;  /* 0x0000000105057824 */ /* 0x000fe200078e020f */
[----:B------:R-:W-:Y:S01]  /*fd70*/  IADD3 R7, R13, R17, RZ ;  /* 0x000000110d077210 */ /* 0x000fe20007ffe0ff */
[----:B------:R-:W-:Y:S01]  /*fd80*/  SHFL.IDX PT, R14, R18, 0x1, 0x1c1f ;  /* 0x003c1f00120e7f89 */ /* 0x000fe200000e0000 */
[----:B------:R-:W-:Y:S01]  /*fd90*/  LEA R6, P1, R12, UR8, 0x2 ;  /* 0x000000080c067c11 */ /* 0x000fe2000f8210ff */
[----:B------:R-:W-:Y:S01]  /*fda0*/  IMAD R11, R9, 0x80, R16 ;  /* 0x00000080090b7824 */ /* 0x000fe200078e0210 */
[----:B------:R-:W-:Y:S01]  /*fdb0*/  LEA.HI.X R17, R4, UR7, R5, 0x2, P0 ;  /* 0x0000000704117c11 */ /* 0x000fe200080f1405 */
[----:B0-----:R-:W-:Y:S01]  /*fdc0*/  ULEA UR4, UR5, UR4, 0x18 ;  /* 0x0000000405047291 */ /* 0x001fe2000f8ec03f */
[----:B------:R-:W-:Y:S01]  /*fdd0*/  LEA.HI.X R7, R12, UR9, R7, 0x2, P1 ;  /* 0x000000090c077c11 */ /* 0x000fe200088f1407 */
[----:B------:R-:W-:Y:S01]  /*fde0*/  IMAD R8, R8, UR6, RZ ;  /* 0x0000000608087c24 */ /* 0x000fe2000f8e02ff */
[----:B------:R-:W-:Y:S01]  /*fdf0*/  SHFL.IDX PT, R12, R18, RZ, 0x1c1f ;  /* 0x001c1fff120c7589 */ /* 0x000fe200000e0000 */
[----:B------:R-:W-:Y:S01]  /*fe00*/  LOP3.LUT P0, RZ, R3, 0x3, RZ, 0xc0, !PT ;  /* 0x0000000303ff7812 */ /* 0x000fe2000780c0ff */
[C---:B------:R-:W-:Y:S01]  /*fe10*/  VIADD R9, R11.reuse, 0x8 ;  /* 0x000000080b097836 */ /* 0x040fe20000000000 */
[----:B------:R-:W-:Y:S01]  /*fe20*/  UIADD3 UR4, UR4, 0x38820, URZ ;  /* 0x0003882004047890 */ /* 0x000fe2000fffe03f */
[----:B------:R-:W0:Y:S01]  /*fe30*/  SHFL.IDX PT, R13, R17, RZ, 0x1c1f ;  /* 0x001c1fff110d7589 */ /* 0x000e2200000e0000 */
[----:B------:R-:W-:-:S02]  /*fe40*/  ISETP.GE.OR P1, PT, R11, R8, P0 ;  /* 0x000000080b00720c */ /* 0x000fc40000726670 */
[-C--:B------:R-:W-:Y:S01]  /*fe50*/  ISETP.GE.OR P0, PT, R9, R8.reuse, P0 ;  /* 0x000000080900720c */ /* 0x080fe20000706670 */
[----:B------:R-:W1:Y:S01]  /*fe60*/  SHFL.IDX PT, R15, R17, 0x1, 0x1c1f ;  /* 0x003c1f00110f7f89 */ /* 0x000e6200000e0000 */
[----:B------:R-:W-:Y:S01]  /*fe70*/  ISETP.GE.AND P2, PT, R11, R8, PT ;  /* 0x000000080b00720c */ /* 0x000fe20003f46270 */
[----:B------:R-:W-:Y:S01]  /*fe80*/  UPRMT UR4, URZ, 0x654, UR4 ;  /* 0x000006543f047896 */ /* 0x000fe20008000004 */
[----:B------:R-:W-:Y:S01]  /*fe90*/  IADD3 R3, R3, -R10, RZ ;  /* 0x8000000a03037210 */ /* 0x000fe20007ffe0ff */
[----:B------:R2:W3:Y:S04]  /*fea0*/  SHFL.IDX PT, R4, R6, RZ, 0x1c1f ;  /* 0x001c1fff06047589 */ /* 0x0004e800000e0000 */
[----:B------:R2:W4:Y:S01]  /*feb0*/  SHFL.IDX PT, R5, R7, RZ, 0x1c1f ;  /* 0x001c1fff07057589 */ /* 0x00052200000e0000 */
[----:B------:R-:W-:-:S02]  /*fec0*/  IMAD.SHL.U32 R3, R3, 0x2, RZ ;  /* 0x0000000203037824 */ /* 0x000fc400078e00ff */
[----:B------:R-:W-:Y:S01]  /*fed0*/  SYNCS.ARRIVE.TRANS64.RED.A1T0 RZ, [UR4], RZ ;  /* 0x000000ffffff79a7 */ /* 0x000fe20008100404 */
[----:B0-----:R2:W-:Y:S04]  /*fee0*/  @!P1 ST.E desc[UR14][R12.64], R0 ;  /* 0x000000000c009985 */ /* 0x0015e8000c10190e */
[----:B-1----:R2:W-:Y:S01]  /*fef0*/  @!P0 ST.E desc[UR14][R14.64], R2 ;  /* 0x000000020e008985 */ /* 0x0025e2000c10190e */
[----:B------:R-:W-:Y:S05]  /*ff00*/  @P2 BRA `(.L_x_2234) ;  /* 0x0000000800fc2947 */ /* 0x000fea0003800000 */
[C---:B--2---:R-:W-:Y:S01]  /*ff10*/  VIADD R0, R3.reuse, 0x8 ;  /* 0x0000000803007836 */ /* 0x044fe20000000000 */
[C---:B------:R-:W-:Y:S01]  /*ff20*/  IADD3 R2, R3.reuse, 0x10, RZ ;  /* 0x0000001003027810 */ /* 0x040fe20007ffe0ff */
[C---:B------:R-:W-:Y:S01]  /*ff30*/  VIADD R10, R3.reuse, 0x18 ;  /* 0x00000018030a7836 */ /* 0x040fe20000000000 */
[----:B------:R-:W-:Y:S01]  /*ff40*/  ULDC UR4, c[0x0][0xac8] ;  /* 0x0002b20000047ab9 */ /* 0x000fe20000000800 */
[C---:B------:R-:W-:Y:S01]  /*ff50*/  VIADD R18, R3.reuse, 0x20 ;  /* 0x0000002003127836 */ /* 0x040fe20000000000 */
[----:B------:R-:W-:Y:S01]  /*ff60*/  ISETP.GE.AND P3, PT, R0, UR4, PT ;  /* 0x0000000400007c0c */ /* 0x000fe2000bf66270 */
[----:B------:R-:W-:Y:S01]  /*ff70*/  ULDC.64 UR6, c[0x0][0x208] ;  /* 0x0000820000067ab9 */ /* 0x000fe20000000a00 */
[----:B------:R-:W-:Y:S01]  /*ff80*/  ISETP.GE.AND P4, PT, R2, UR4, PT ;  /* 0x0000000402007c0c */ /* 0x000fe2000bf86270 */
[C---:B------:R-:W-:Y:S01]  /*ff90*/  VIADD R21, R3.reuse, 0x48 ;  /* 0x0000004803157836 */ /* 0x040fe20000000000 */
[----:B------:R-:W-:Y:S01]  /*ffa0*/  ISETP.GE.AND P5, PT, R10, UR4, PT ;  /* 0x000000040a007c0c */ /* 0x000fe2000bfa6270 */
[C---:B------:R-:W-:Y:S01]  /*ffb0*/  VIADD R22, R3.reuse, 0x50 ;  /* 0x0000005003167836 */ /* 0x040fe20000000000 */
[----:B------:R-:W-:-:S02]  /*ffc0*/  ISETP.GE.AND P2, PT, R3, UR4, PT ;  /* 0x0000000403007c0c */ /* 0x000fc4000bf46270 */
[----:B------:R-:W-:Y:S02]  /*ffd0*/  IADD3 R19, R3, 0x28, RZ ;  /* 0x0000002803137810 */ /* 0x000fe40007ffe0ff */
[----:B------:R-:W-:Y:S02]  /*ffe0*/  ISETP.GE.AND P0, PT, R18, UR4, PT ;  /* 0x0000000412007c0c */ /* 0x000fe4000bf06270 */
[----:B------:R-:W-:Y:S02]  /*fff0*/  ISETP.GE.AND P1, PT, R19, UR4, PT ;  /* 0x0000000413007c0c */ /* 0x000fe4000bf26270 */
[----:B------:R-:W-:Y:S02]  /*10000*/  @!P3 LEA.HI R0, R0, R0, RZ, 0x1 ;  /* 0x000000000000b211 */ /* 0x000fe400078f08ff */
[----:B------:R-:W-:Y:S02]  /*10010*/  @!P4 LEA.HI R2, R2, R2, RZ, 0x1 ;  /* 0x000000020202c211 */ /* 0x000fe400078f08ff */
[----:B------:R-:W-:-:S02]  /*10020*/  @!P5 LEA.HI R10, R10, R10, RZ, 0x1 ;  /* 0x0000000a0a0ad211 */ /* 0x000fc400078f08ff */
[----:B------:R-:W-:Y:S01]  /*10030*/  @!P3 LOP3.LUT R13, R0, 0xfffffffe, RZ, 0xc0, !PT ;  /* 0xfffffffe000db812 */ /* 0x000fe200078ec0ff */
[C---:B------:R-:W-:Y:S01]  /*10040*/  VIADD R0, R3.reuse, 0x30 ;  /* 0x0000003003007836 */ /* 0x040fe20000000000 */
[----:B------:R-:W-:Y:S01]  /*10050*/  @!P4 LOP3.LUT R15, R2, 0xfffffffe, RZ, 0xc0, !PT ;  /* 0xfffffffe020fc812 */ /* 0x000fe200078ec0ff */
[C---:B------:R-:W-:Y:S01]  /*10060*/  VIADD R2, R3.reuse, 0x38 ;  /* 0x0000003803027836 */ /* 0x040fe20000000000 */
[----:B------:R-:W-:Y:S01]  /*10070*/  @!P5 LOP3.LUT R17, R10, 0xfffffffe, RZ, 0xc0, !PT ;  /* 0xfffffffe0a11d812 */ /* 0x000fe200078ec0ff */
[C-C-:B---34-:R-:W-:Y:S01]  /*10080*/  @!P2 IMAD.WIDE R10, R3.reuse, 0x4, R4.reuse ;  /* 0x00000004030aa825 */ /* 0x158fe200078e0204 */
[----:B------:R-:W-:Y:S02]  /*10090*/  IADD3 R20, R3, 0x40, RZ ;  /* 0x0000004003147810 */ /* 0x000fe40007ffe0ff */
[----:B------:R-:W-:Y:S01]  /*100a0*/  ISETP.GE.AND P6, PT, R22, UR4, PT ;  /* 0x0000000416007c0c */ /* 0x000fe2000bfc6270 */
[----:B------:R-:W-:Y:S01]  /*100b0*/  @!P3 IMAD.WIDE R12, R13, 0x4, R4 ;  /* 0x000000040d0cb825 */ /* 0x000fe200078e0204 */
[----:B------:R0:W-:Y:S01]  /*100c0*/  @!P2 ST.E.64 desc[UR6][R10.64], R24 ;  /* 0x000000180a00a985 */ /* 0x0001e2000c101b06 */
[----:B------:R-:W-:-:S02]  /*100d0*/  ISETP.GE.AND P2, PT, R0, UR4, PT ;  /* 0x0000000400007c0c */ /* 0x000fc4000bf46270 */
[--C-:B------:R-:W-:Y:S01]  /*100e0*/  @!P4 IMAD.WIDE R14, R15, 0x4, R4.reuse ;  /* 0x000000040f0ec825 */ /* 0x100fe200078e0204 */
[----:B------:R1:W-:Y:S01]  /*100f0*/  @!P3 ST.E.64 desc[UR6][R12.64], R28 ;  /* 0x0000001c0c00b985 */ /* 0x0003e2000c101b06 */
[----:B------:R-:W-:Y:S02]  /*10100*/  ISETP.GE.AND P3, PT, R2, UR4, PT ;  /* 0x0000000402007c0c */ /* 0x000fe4000bf66270 */
[----:B------:R-:W-:Y:S01]  /*10110*/  @!P5 IMAD.WIDE R16, R17, 0x4, R4 ;  /* 0x000000041110d825 */ /* 0x000fe200078e0204 */
[----:B------:R2:W-:Y:S01]  /*10120*/  @!P4 ST.E.64 desc[UR6][R14.64], R32 ;  /* 0x000000200e00c985 */ /* 0x0005e2000c101b06 */
[----:B------:R-:W-:Y:S02]  /*10130*/  ISETP.GE.AND P4, PT, R20, UR4, PT ;  /* 0x0000000414007c0c */ /* 0x000fe4000bf86270 */
[----:B------:R-:W-:Y:S01]  /*10140*/  @!P0 LEA.HI R18, R18, R18, RZ, 0x1 ;  /* 0x0000001212128211 */ /* 0x000fe200078f08ff */
[----:B------:R3:W-:Y:S01]  /*10150*/  @!P5 ST.E.64 desc[UR6][R16.64], R36 ;  /* 0x000000241000d985 */ /* 0x0007e2000c101b06 */
[----:B------:R-:W-:-:S02]  /*10160*/  ISETP.GE.AND P5, PT, R21, UR4, PT ;  /* 0x0000000415007c0c */ /* 0x000fc4000bfa6270 */
[----:B------:R-:W-:Y:S02]  /*10170*/  @!P1 LEA.HI R19, R19, R19, RZ, 0x1 ;  /* 0x0000001313139211 */ /* 0x000fe400078f08ff */
[----:B0-----:R-:W-:Y:S01]  /*10180*/  @!P0 LOP3.LUT R11, R18, 0xfffffffe, RZ, 0xc0, !PT ;  /* 0xfffffffe120b8812 */ /* 0x001fe200078ec0ff */
[----:B-1----:R-:W-:Y:S01]  /*10190*/  VIADD R28, R3, 0x60 ;  /* 0x00000060031c7836 */ /* 0x002fe20000000000 */
[----:B------:R-:W-:Y:S02]  /*101a0*/  @!P1 LOP3.LUT R13, R19, 0xfffffffe, RZ, 0xc0, !PT ;  /* 0xfffffffe130d9812 */ /* 0x000fe400078ec0ff */
        /* <DEDUP_REMOVED lines=11> */
[C---:B------:R-:W-:Y:S01]  /*10260*/  VIADD R0, R3.reuse, 0x68 ;  /* 0x0000006803007836 */ /* 0x040fe20000000000 */
[----:B------:R-:W-:Y:S01]  /*10270*/  @!P4 LOP3.LUT R19, R20, 0xfffffffe, RZ, 0xc0, !PT ;  /* 0xfffffffe1413c812 */ /* 0x000fe200078ec0ff */
[----:B------:R-:W-:Y:S01]  /*10280*/  VIADD R20, R3, 0x78 ;  /* 0x0000007803147836 */ /* 0x000fe20000000000 */
[----:B------:R-:W-:Y:S02]  /*10290*/  @!P5 LOP3.LUT R21, R21, 0xfffffffe, RZ, 0xc0, !PT ;  /* 0xfffffffe1515d812 */ /* 0x000fe400078ec0ff */
[----:B------:R-:W-:Y:S02]  /*102a0*/  IADD3 R24, R3, 0x58, RZ ;  /* 0x0000005803187810 */ /* 0x000fe40007ffe0ff */
[----:B------:R-:W-:Y:S01]  /*102b0*/  @!P6 LOP3.LUT R25, R22, 0xfffffffe, RZ, 0xc0, !PT ;  /* 0xfffffffe1619e812 */ /* 0x000fe200078ec0ff */
[----:B0-----:R-:W-:Y:S01]  /*102c0*/  @!P2 IMAD.WIDE R10, R15, 0x4, R4 ;  /* 0x000000040f0aa825 */ /* 0x001fe200078e0204 */
[----:B------:R-:W-:-:S02]  /*102d0*/  ISETP.GE.AND P1, PT, R24, UR4, PT ;  /* 0x0000000418007c0c */ /* 0x000fc4000bf26270 */
[----:B------:R-:W-:Y:S01]  /*102e0*/  ISETP.GE.AND P0, PT, R28, UR4, PT ;  /* 0x000000041c007c0c */ /* 0x000fe2000bf06270 */
[--C-:B-1----:R-:W-:Y:S01]  /*102f0*/  @!P3 IMAD.WIDE R12, R17, 0x4, R4.reuse ;  /* 0x00000004110cb825 */ /* 0x102fe200078e0204 */
[----:B------:R0:W-:Y:S01]  /*10300*/  @!P2 ST.E.64 desc[UR6][R10.64], R48 ;  /* 0x000000300a00a985 */ /* 0x0001e2000c101b06 */
[----:B------:R-:W-:Y:S02]  /*10310*/  IADD3 R2, R3, 0x70, RZ ;  /* 0x0000007003027810 */ /* 0x000fe40007ffe0ff */
[--C-:B------:R-:W-:Y:S01]  /*10320*/  @!P4 IMAD.WIDE R14, R19, 0x4, R4.reuse ;  /* 0x00000004130ec825 */ /* 0x100fe200078e0204 */
[----:B------:R1:W-:Y:S01]  /*10330*/  @!P3 ST.E.64 desc[UR6][R12.64], R52 ;  /* 0x000000340c00b985 */ /* 0x0003e2000c101b06 */
[----:B------:R-:W-:Y:S02]  /*10340*/  IADD3 R22, R3, 0x88, RZ ;  /* 0x0000008803167810 */ /* 0x000fe40007ffe0ff */
[----:B------:R-:W-:Y:S01]  /*10350*/  @!P5 IMAD.WIDE R16, R21, 0x4, R4 ;  /* 0x000000041510d825 */ /* 0x000fe200078e0204 */
[----:B------:R2:W-:Y:S01]  /*10360*/  @!P4 ST.E.64 desc[UR6][R14.64], R56 ;  /* 0x000000380e00c985 */ /* 0x0005e2000c101b06 */
[----:B------:R-:W-:-:S02]  /*10370*/  ISETP.GE.AND P2, PT, R0, UR4, PT ;  /* 0x0000000400007c0c */ /* 0x000fc4000bf46270 */
        /* <DEDUP_REMOVED lines=29> */
[----:B------:R-:W-:Y:S01]  /*10550*/  @!P3 LOP3.LUT R25, R22, 0xfffffffe, RZ, 0xc0, !PT ;  /* 0xfffffffe1619b812 */ /* 0x000fe200078ec0ff */
[----:B------:R-:W-:Y:S01]  /*10560*/  VIADD R22, R3, 0xc0 ;  /* 0x000000c003167836 */ /* 0x000fe20000000000 */
[----:B------:R-:W-:Y:S01]  /*10570*/  ISETP.GE.AND P0, PT, R24, UR4, PT ;  /* 0x0000000418007c0c */ /* 0x000fe2000bf06270 */
[--C-:B0-----:R-:W-:Y:S01]  /*10580*/  @!P2 IMAD.WIDE R10, R15, 0x4, R4.reuse ;  /* 0x000000040f0aa825 */ /* 0x101fe200078e0204 */
[----:B------:R-:W-:Y:S02]  /*10590*/  IADD3 R0, R3, 0xa0, RZ ;  /* 0x000000a003007810 */ /* 0x000fe40007ffe0ff */
[----:B------:R-:W-:Y:S01]  /*105a0*/  ISETP.GE.AND P1, PT, R28, UR4, PT ;  /* 0x000000041c007c0c */ /* 0x000fe2000bf26270 */
[--C-:B-1----:R-:W-:Y:S01]  /*105b0*/  @!P6 IMAD.WIDE R12, R17, 0x4, R4.reuse ;  /* 0x00000004110ce825 */ /* 0x102fe200078e0204 */
[----:B------:R0:W-:Y:S01]  /*105c0*/  @!P2 ST.E.64 desc[UR6][R10.64], R76 ;  /* 0x0000004c0a00a985 */ /* 0x0001e2000c101b06 */
[----:B------:R-:W-:Y:S02]  /*105d0*/  ISETP.GE.AND P2, PT, R0, UR4, PT ;  /* 0x0000000400007c0c */ /* 0x000fe4000bf46270 */
[----:B------:R-:W-:Y:S01]  /*105e0*/  @!P5 IMAD.WIDE R14, R19, 0x4, R4 ;  /* 0x00000004130ed825 */ /* 0x000fe200078e0204 */
[----:B------:R1:W-:Y:S01]  /*105f0*/  @!P6 ST.E.64 desc[UR6][R12.64], R80 ;  /* 0x000000500c00e985 */ /* 0x0003e2000c101b06 */
[----:B------:R-:W-:-:S02]  /*10600*/  ISETP.GE.AND P6, PT, R22, UR4, PT ;  /* 0x0000000416007c0c */ /* 0x000fc4000bfc6270 */
[--C-:B------:R-:W-:Y:S01]  /*10610*/  @!P4 IMAD.WIDE R16, R21, 0x4, R4.reuse ;  /* 0x000000041510c825 */ /* 0x100fe200078e0204 */
[----:B------:R2:W-:Y:S01]  /*10620*/  @!P5 ST.E.64 desc[UR6][R14.64], R84 ;  /* 0x000000540e00d985 */ /* 0x0005e2000c101b06 */
[----:B------:R-:W-:Y:S02]  /*10630*/  IADD3 R21, R3, 0xb8, RZ ;  /* 0x000000b803157810 */ /* 0x000fe40007ffe0ff */
[----:B------:R-:W-:Y:S01]  /*10640*/  @!P3 IMAD.WIDE R18, R25, 0x4, R4 ;  /* 0x000000041912b825 */ /* 0x000fe200078e0204 */
[----:B------:R3:W-:Y:S01]  /*10650*/  @!P4 ST.E.64 desc[UR6][R16.64], R88 ;  /* 0x000000581000c985 */ /* 0x0007e2000c101b06 */
[----:B------:R-:W-:Y:S02]  /*10660*/  ISETP.GE.AND P4, PT, R20, UR4, PT ;  /* 0x0000000414007c0c */ /* 0x000fe4000bf86270 */
[----:B------:R-:W-:Y:S01]  /*10670*/  ISETP.GE.AND P5, PT, R21, UR4, PT ;  /* 0x0000000415007c0c */ /* 0x000fe2000bfa6270 */
[----:B------:R4:W-:Y:S01]  /*10680*/  @!P3 ST.E.64 desc[UR6][R18.64], R92 ;  /* 0x0000005c1200b985 */ /* 0x0009e2000c101b06 */
[----:B------:R-:W-:-:S02]  /*10690*/  ISETP.GE.AND P3, PT, R2, UR4, PT ;  /* 0x0000000402007c0c */ /* 0x000fc4000bf66270 */
[----:B------:R-:W-:Y:S02]  /*106a0*/  @!P0 LEA.HI R24, R24, R24, RZ, 0x1 ;  /* 0x0000001818188211 */ /* 0x000fe400078f08ff */
[----:B------:R-:W-:Y:S02]  /*106b0*/  @!P1 LEA.HI R28, R28, R28, RZ, 0x1 ;  /* 0x0000001c1c1c9211 */ /* 0x000fe400078f08ff */
[----:B0-----:R-:W-:Y:S02]  /*106c0*/  @!P0 LOP3.LUT R11, R24, 0xfffffffe, RZ, 0xc0, !PT ;  /* 0xfffffffe180b8812 */ /* 0x001fe400078ec0ff */
[----:B------:R-:W-:Y:S02]  /*106d0*/  @!P2 LEA.HI R0, R0, R0, RZ, 0x1 ;  /* 0x000000000000a211 */ /* 0x000fe400078f08ff */
[----:B-1----:R-:W-:Y:S01]  /*106e0*/  @!P1 LOP3.LUT R13, R28, 0xfffffffe, RZ, 0xc0, !PT ;  /* 0xfffffffe1c0d9812 */ /* 0x002fe200078ec0ff */
[----:B------:R-:W-:Y:S01]  /*106f0*/  @!P0 IMAD.WIDE R10, R11, 0x4, R4 ;  /* 0x000000040b0a8825 */ /* 0x000fe200078e0204 */
[----:B------:R-:W-:-:S02]  /*10700*/  @!P4 LEA.HI R20, R20, R20, RZ, 0x1 ;  /* 0x000000141414c211 */ /* 0x000fc400078f08ff */
        /* <DEDUP_REMOVED lines=22> */
[----:B-1----:R-:W-:Y:S01]  /*10870*/  @!P4 IMAD.WIDE R12, R19, 0x4, R4 ;  /* 0x00000004130cc825 */ /* 0x002fe200078e0204 */
[----:B--2---:R-:W-:-:S03]  /*10880*/  IADD3 R14, R3, 0xe8, RZ ;  /* 0x000000e8030e7810 */ /* 0x004fc60007ffe0ff */
[----:B------:R-:W-:Y:S01]  /*10890*/  @!P6 IMAD.WIDE R18, R25, 0x4, R4 ;  /* 0x000000041912e825 */ /* 0x000fe200078e0204 */
[----:B------:R1:W-:Y:S01]  /*108a0*/  @!P4 ST.E.64 desc[UR6][R12.64], R112 ;  /* 0x000000700c00c985 */ /* 0x0003e2000c101b06 */
[----:B------:R-:W-:Y:S02]  /*108b0*/  ISETP.GE.AND P4, PT, R14, UR4, PT ;  /* 0x000000040e007c0c */ /* 0x000fe4000bf86270 */
[C---:B------:R-:W-:Y:S01]  /*108c0*/  VIADD R21, R3.reuse, 0xe0 ;  /* 0x000000e003157836 */ /* 0x040fe20000000000 */
[----:B------:R2:W-:Y:S01]  /*108d0*/  @!P5 ST.E.64 desc[UR6][R16.64], R116 ;  /* 0x000000741000d985 */ /* 0x0005e2000c101b06 */
[C---:B------:R-:W-:Y:S01]  /*108e0*/  VIADD R15, R3.reuse, 0xf0 ;  /* 0x000000f0030f7836 */ /* 0x040fe20000000000 */
[----:B------:R-:W-:Y:S01]  /*108f0*/  @!P0 LEA.HI R0, R0, R0, RZ, 0x1 ;  /* 0x0000000000008211 */ /* 0x000fe200078f08ff */
[----:B0-----:R-:W-:Y:S01]  /*10900*/  VIADD R11, R3, 0xf8 ;  /* 0x000000f8030b7836 */ /* 0x001fe20000000000 */
[----:B------:R0:W-:Y:S01]  /*10910*/  @!P6 ST.E.64 desc[UR6][R18.64], R120 ;  /* 0x000000781200e985 */ /* 0x0001e2000c101b06 */
[----:B------:R-:W-:-:S02]  /*10920*/  ISETP.GE.AND P3, PT, R21, UR4, PT ;  /* 0x0000000415007c0c */ /* 0x000fc4000bf66270 */
[----:B------:R-:W-:Y:S02]  /*10930*/  ISETP.GE.AND P5, PT, R15, UR4, PT ;  /* 0x000000040f007c0c */ /* 0x000fe4000bfa6270 */
[----:B------:R-:W-:Y:S02]  /*10940*/  ISETP.GE.AND P6, PT, R11, UR4, PT ;  /* 0x000000040b007c0c */ /* 0x000fe4000bfc6270 */
[----:B------:R-:W-:Y:S02]  /*10950*/  @!P1 LEA.HI R2, R2, R2, RZ, 0x1 ;  /* 0x0000000202029211 */ /* 0x000fe400078f08ff */
[----:B------:R-:W-:Y:S02]  /*10960*/  @!P2 LEA.HI R20, R20, R20, RZ, 0x1 ;  /* 0x000000141414a211 */ /* 0x000fe400078f08ff */
[----:B------:R-:W-:Y:S02]  /*10970*/  @!P4 LEA.HI R14, R14, R14, RZ, 0x1 ;  /* 0x0000000e0e0ec211 */ /* 0x000fe400078f08ff */
[----:B-1----:R-:W-:-:S02]  /*10980*/  @!P1 LOP3.LUT R13, R2, 0xfffffffe, RZ, 0xc0, !PT ;  /* 0xfffffffe020d9812 */ /* 0x002fc400078ec0ff */
[----:B------:R-:W-:Y:S02]  /*10990*/  @!P3 LEA.HI R21, R21, R21, RZ, 0x1 ;  /* 0x000000151515b211 */ /* 0x000fe400078f08ff */
[----:B------:R-:W-:Y:S02]  /*109a0*/  @!P5 LEA.HI R10, R15, R15, RZ, 0x1 ;  /* 0x0000000f0f0ad211 */ /* 0x000fe400078f08ff */
[----:B------:R-:W-:Y:S02]  /*109b0*/  @!P6 LEA.HI R12, R11, R11, RZ, 0x1 ;  /* 0x0000000b0b0ce211 */ /* 0x000fe400078f08ff */
[----:B------:R-:W-:Y:S02]  /*109c0*/  @!P0 LOP3.LUT R11, R0, 0xfffffffe, RZ, 0xc0, !PT ;  /* 0xfffffffe000b8812 */ /* 0x000fe400078ec0ff */
[----:B------:R-:W-:Y:S02]  /*109d0*/  @!P2 LOP3.LUT R15, R20, 0xfffffffe, RZ, 0xc0, !PT ;  /* 0xfffffffe140fa812 */ /* 0x000fe400078ec0ff */
[----:B--2---:R-:W-:-:S02]  /*109e0*/  @!P3 LOP3.LUT R17, R21, 0xfffffffe, RZ, 0xc0, !PT ;  /* 0xfffffffe1511b812 */ /* 0x004fc400078ec0ff */
        /* <DEDUP_REMOVED lines=17> */
.L_x_2234:
[----:B------:R-:W-:Y:S05]  /*10b00*/  BSYNC B0 ;  /* 0x0000000000007941 */ /* 0x000fea0003800000 */
.L_x_2233:
[----:B------:R-:W-:Y:S01]  /*10b10*/  ISETP.GE.AND P0, PT, R9, R8, PT ;  /* 0x000000080900720c */ /* 0x000fe20003f06270 */
[----:B0---4-:R1:W4:Y:S04]  /*10b20*/  SHFL.IDX PT, R5, R7, 0x1, 0x1c1f ;  /* 0x003c1f0007057f89 */ /* 0x01132800000e0000 */
[----:B---3--:R1:W3:Y:S08]  /*10b30*/  SHFL.IDX PT, R4, R6, 0x1, 0x1c1f ;  /* 0x003c1f0006047f89 */ /* 0x0082f000000e0000 */
[----:B-1----:R-:W-:Y:S05]  /*10b40*/  @P0 BRA `(.L_x_2193) ;  /* 0x0000004c00d00947 */ /* 0x002fea0003800000 */
[C---:B--2---:R-:W-:Y:S01]  /*10b50*/  IADD3 R0, R3.reuse, 0x8, RZ ;  /* 0x0000000803007810 */ /* 0x044fe20007ffe0ff */
[C---:B------:R-:W-:Y:S01]  /*10b60*/  VIADD R2, R3.reuse, 0x10 ;  /* 0x0000001003027836 */ /* 0x040fe20000000000 */
[----:B------:R-:W-:Y:S01]  /*10b70*/  ULDC UR4, c[0x0][0xac8] ;  /* 0x0002b20000047ab9 */ /* 0x000fe20000000800 */
[C---:B------:R-:W-:Y:S01]  /*10b80*/  VIADD R12, R3.reuse, 0x18 ;  /* 0x00000018030c7836 */ /* 0x040fe20000000000 */
[----:B------:R-:W-:Y:S01]  /*10b90*/  ISETP.GE.AND P1, PT, R0, UR4, PT ;  /* 0x0000000400007c0c */ /* 0x000fe2000bf26270 */
[----:B------:R-:W-:Y:S01]  /*10ba0*/  ULDC.64 UR6, c[0x0][0x208] ;  /* 0x0000820000067ab9 */ /* 0x000fe20000000a00 */
[----:B------:R-:W-:Y:S01]  /*10bb0*/  ISETP.GE.AND P2, PT, R2, UR4, PT ;  /* 0x0000000402007c0c */ /* 0x000fe2000bf46270 */
[C---:B------:R-:W-:Y:S01]  /*10bc0*/  VIADD R15, R3.reuse, 0x40 ;  /* 0x00000040030f7836 */ /* 0x040fe20000000000 */
[C---:B------:R-:W-:Y:S01]  /*10bd0*/  ISETP.GE.AND P0, PT, R3.reuse, UR4, PT ;  /* 0x0000000403007c0c */ /* 0x040fe2000bf06270 */
[C---:B------:R-:W-:Y:S01]  /*10be0*/  VIADD R16, R3.reuse, 0x48 ;  /* 0x0000004803107836 */ /* 0x040fe20000000000 */
[C---:B------:R-:W-:Y:S01]  /*10bf0*/  IADD3 R13, R3.reuse, 0x20, RZ ;  /* 0x00000020030d7810 */ /* 0x040fe20007ffe0ff */
[----:B------:R-:W-:Y:S01]  /*10c00*/  VIADD R20, R3, 0x58 ;  /* 0x0000005803147836 */ /* 0x000fe20000000000 */
[----:B------:R-:W-:-:S02]  /*10c10*/  ISETP.GE.AND P5, PT, R12, UR4, PT ;  /* 0x000000040c007c0c */ /* 0x000fc4000bfa6270 */
[----:B------:R-:W-:Y:S02]  /*10c20*/  ISETP.GE.AND P6, PT, R13, UR4, PT ;  /* 0x000000040d007c0c */ /* 0x000fe4000bfc6270 */
[C---:B------:R-:W-:Y:S02]  /*10c30*/  IADD3 R14, R3.reuse, 0x38, RZ ;  /* 0x00000038030e7810 */ /* 0x040fe40007ffe0ff */
[----:B------:R-:W-:Y:S02]  /*10c40*/  @!P1 LEA.HI R0, R0, R0, RZ, 0x1 ;  /* 0x0000000000009211 */ /* 0x000fe400078f08ff */
[----:B------:R-:W-:Y:S01]  /*10c50*/  @!P2 LEA.HI R2, R2, R2, RZ, 0x1 ;  /* 0x000000020202a211 */ /* 0x000fe200078f08ff */
[C-C-:B---34-:R-:W-:Y:S01]  /*10c60*/  @!P0 IMAD.WIDE R6, R3.reuse, 0x4, R4.reuse ;  /* 0x0000000403068825 */ /* 0x158fe200078e0204 */
[----:B------:R-:W-:Y:S02]  /*10c70*/  @!P1 LOP3.LUT R9, R0, 0xfffffffe, RZ, 0xc0, !PT ;  /* 0xfffffffe00099812 */ /* 0x000fe400078ec0ff */
[----:B------:R-:W-:Y:S01]  /*10c80*/  @!P2 LOP3.LUT R11, R2, 0xfffffffe, RZ, 0xc0, !PT ;  /* 0xfffffffe020ba812 */ /* 0x000fe200078ec0ff */
[----:B------:R-:W-:Y:S01]  /*10c90*/  VIADD R0, R3, 0x28 ;  /* 0x0000002803007836 */ /* 0x000fe20000000000 */
[----:B------:R0:W-:Y:S01]  /*10ca0*/  @!P0 ST.E.64 desc[UR6][R6.64], R26 ;  /* 0x0000001a06008985 */ /* 0x0001e2000c101b06 */
[----:B------:R-:W-:Y:S01]  /*10cb0*/  @!P1 IMAD.WIDE R8, R9, 0x4, R4 ;  /* 0x0000000409089825 */ /* 0x000fe200078e0204 */
[----:B------:R-:W-:-:S02]  /*10cc0*/  ISETP.GE.AND P3, PT, R15, UR4, PT ;  /* 0x000000040f007c0c */ /* 0x000fc4000bf66270 */
[----:B------:R-:W-:Y:S01]  /*10cd0*/  ISETP.GE.AND P0, PT, R0, UR4, PT ;  /* 0x0000000400007c0c */ /* 0x000fe2000bf06270 */
[----:B------:R-:W-:Y:S01]  /*10ce0*/  @!P2 IMAD.WIDE R10, R11, 0x4, R4 ;  /* 0x000000040b0aa825 */ /* 0x000fe200078e0204 */
[----:B------:R1:W-:Y:S01]  /*10cf0*/  @!P1 ST.E.64 desc[UR6][R8.64], R30 ;  /* 0x0000001e08009985 */ /* 0x0003e2000c101b06 */
[----:B------:R-:W-:Y:S02]  /*10d00*/  ISETP.GE.AND P4, PT, R16, UR4, PT ;  /* 0x0000000410007c0c */ /* 0x000fe4000bf86270 */
[----:B------:R-:W-:Y:S01]  /*10d10*/  VIADD R2, R3, 0x30 ;  /* 0x0000003003027836 */ /* 0x000fe20000000000 */
[----:B------:R2:W-:Y:S01]  /*10d20*/  @!P2 ST.E.64 desc[UR6][R10.64], R34 ;  /* 0x000000220a00a985 */ /* 0x0005e2000c101b06 */
[----:B------:R-:W-:Y:S02]  /*10d30*/  ISETP.GE.AND P2, PT, R14, UR4, PT ;  /* 0x000000040e007c0c */ /* 0x000fe4000bf46270 */
[----:B------:R-:W-:Y:S02]  /*10d40*/  @!P5 LEA.HI R12, R12, R12, RZ, 0x1 ;  /* 0x0000000c0c0cd211 */ /* 0x000fe400078f08ff */
[----:B------:R-:W-:-:S02]  /*10d50*/  ISETP.GE.AND P1, PT, R2, UR4, PT ;  /* 0x0000000402007c0c */ /* 0x000fc4000bf26270 */
[----:B------:R-:W-:Y:S02]  /*10d60*/  @!P6 LEA.HI R13, R13, R13, RZ, 0x1 ;  /* 0x0000000d0d0de211 */ /* 0x000fe400078f08ff */
[----:B0-----:R-:W-:Y:S02]  /*10d70*/  @!P5 LOP3.LUT R7, R12, 0xfffffffe, RZ, 0xc0, !PT ;  /* 0xfffffffe0c07d812 */ /* 0x001fe400078ec0ff */
[----:B-1----:R-:W-:Y:S02]  /*10d80*/  @!P6 LOP3.LUT R9, R13, 0xfffffffe, RZ, 0xc0, !PT ;  /* 0xfffffffe0d09e812 */ /* 0x002fe400078ec0ff */
[----:B------:R-:W-:Y:S01]  /*10d90*/  @!P0 LEA.HI R0, R0, R0, RZ, 0x1 ;  /* 0x0000000000008211 */ /* 0x000fe200078f08ff */
[--C-:B------:R-:W-:Y:S01]  /*10da0*/  @!P5 IMAD.WIDE R6, R7, 0x4, R4.reuse ;  /* 0x000000040706d825 */ /* 0x100fe200078e0204 */
[----:B------:R-:W-:Y:S02]  /*10db0*/  @!P2 LEA.HI R14, R14, R14, RZ, 0x1 ;  /* 0x0000000e0e0ea211 */ /* 0x000fe400078f08ff */
[----:B--2---:R-:W-:Y:S01]  /*10dc0*/  @!P3 LEA.HI R10, R15, R15, RZ, 0x1 ;  /* 0x0000000f0f0ab211 */ /* 0x004fe200078f08ff */
[----:B------:R-:W-:Y:S01]  /*10dd0*/  @!P6 IMAD.WIDE R8, R9, 0x4, R4 ;  /* 0x000000040908e825 */ /* 0x000fe200078e0204 */
[----:B------:R-:W-:Y:S01]  /*10de0*/  @!P1 LEA.HI R2, R2, R2, RZ, 0x1 ;  /* 0x0000000202029211 */ /* 0x000fe200078f08ff */
[----:B------:R0:W-:Y:S01]  /*10df0*/  @!P5 ST.E.64 desc[UR6][R6.64], R38 ;  /* 0x000000260600d985 */ /* 0x0001e2000c101b06 */
[----:B------:R-:W-:-:S02]  /*10e00*/  @!P4 LEA.HI R16, R16, R16, RZ, 0x1 ;  /* 0x000000101010c211 */ /* 0x000fc400078f08ff */
[----:B------:R-:W-:Y:S01]  /*10e10*/  @!P0 LOP3.LUT R11, R0, 0xfffffffe, RZ, 0xc0, !PT ;  /* 0xfffffffe000b8812 */ /* 0x000fe200078ec0ff */
[----:B------:R1:W-:Y:S01]  /*10e20*/  @!P6 ST.E.64 desc[UR6][R8.64], R42 ;  /* 0x0000002a0800e985 */ /* 0x0003e2000c101b06 */
[----:B------:R-:W-:Y:S01]  /*10e30*/  @!P1 LOP3.LUT R13, R2, 0xfffffffe, RZ, 0xc0, !PT ;  /* 0xfffffffe020d9812 */ /* 0x000fe200078ec0ff */
[C---:B------:R-:W-:Y:S01]  /*10e40*/  VIADD R0, R3.reuse, 0x60 ;  /* 0x0000006003007836 */ /* 0x040fe20000000000 */
[----:B------:R-:W-:Y:S02]  /*10e50*/  @!P2 LOP3.LUT R15, R14, 0xfffffffe, RZ, 0xc0, !PT ;  /* 0xfffffffe0e0fa812 */ /* 0x000fe400078ec0ff */
[----:B------:R-:W-:Y:S02]  /*10e60*/  @!P3 LOP3.LUT R17, R10, 0xfffffffe, RZ, 0xc0, !PT ;  /* 0xfffffffe0a11b812 */ /* 0x000fe400078ec0ff */
        /* <DEDUP_REMOVED lines=8> */
[----:B------:R-:W-:Y:S02]  /*10ef0*/  IADD3 R2, R3, 0x68, RZ ;  /* 0x0000006803027810 */ /* 0x000fe40007ffe0ff */
[--C-:B------:R-:W-:Y:S01]  /*10f00*/  @!P2 IMAD.WIDE R10, R15, 0x4, R4.reuse ;  /* 0x000000040f0aa825 */ /* 0x100fe200078e0204 */
[----:B------:R1:W-:Y:S03]  /*10f10*/  @!P1 ST.E.64 desc[UR6][R8.64], R50 ;  /* 0x0000003208009985 */ /* 0x0003e6000c101b06 */
[----:B------:R-:W-:Y:S01]  /*10f20*/  @!P3 IMAD.WIDE R12, R17, 0x4, R4 ;  /* 0x00000004110cb825 */ /* 0x000fe200078e0204 */
[----:B------:R2:W-:Y:S01]  /*10f30*/  @!P2 ST.E.64 desc[UR6][R10.64], R54 ;  /* 0x000000360a00a985 */ /* 0x0005e2000c101b06 */
[----:B------:R-:W-:-:S02]  /*10f40*/  ISETP.GE.AND P2, PT, R16, UR4, PT ;  /* 0x0000000410007c0c */ /* 0x000fc4000bf46270 */
[----:B------:R-:W-:Y:S01]  /*10f50*/  @!P4 IMAD.WIDE R14, R19, 0x4, R4 ;  /* 0x00000004130ec825 */ /* 0x000fe200078e0204 */
[----:B------:R3:W-:Y:S01]  /*10f60*/  @!P3 ST.E.64 desc[UR6][R12.64], R58 ;  /* 0x0000003a0c00b985 */ /* 0x0007e2000c101b06 */
[C---:B------:R-:W-:Y:S02]  /*10f70*/  IADD3 R19, R3.reuse, 0x80, RZ ;  /* 0x0000008003137810 */ /* 0x040fe40007ffe0ff */
[----:B------:R-:W-:Y:S01]  /*10f80*/  VIADD R17, R3, 0x78 ;  /* 0x0000007803117836 */ /* 0x000fe20000000000 */
[----:B------:R4:W-:Y:S01]  /*10f90*/  @!P4 ST.E.64 desc[UR6][R14.64], R62 ;  /* 0x0000003e0e00c985 */ /* 0x0009e2000c101b06 */
[----:B------:R-:W-:Y:S02]  /*10fa0*/  ISETP.GE.AND P4, PT, R0, UR4, PT ;  /* 0x0000000400007c0c */ /* 0x000fe4000bf86270 */
[----:B------:R-:W-:Y:S02]  /*10fb0*/  ISETP.GE.AND P3, PT, R2, UR4, PT ;  /* 0x0000000402007c0c */ /* 0x000fe4000bf66270 */
[----:B------:R-:W-:-:S02]  /*10fc0*/  ISETP.GE.AND P1, PT, R17, UR4, PT ;  /* 0x0000000411007c0c */ /* 0x000fc4000bf26270 */
[----:B------:R-:W-:Y:S02]  /*10fd0*/  ISETP.GE.AND P0, PT, R19, UR4, PT ;  /* 0x0000000413007c0c */ /* 0x000fe4000bf06270 */
        /* <DEDUP_REMOVED lines=37> */
[----:B------:R-:W-:Y:S02]  /*11230*/  @!P6 LEA.HI R18, R18, R18, RZ, 0x1 ;  /* 0x000000121212e211 */ /* 0x000fe400078f08ff */
[----:B------:R-:W-:Y:S01]  /*11240*/  VIADD R19, R3, 0xb8 ;  /* 0x000000b803137836 */ /* 0x000fe20000000000 */
[----:B------:R-:W-:Y:S01]  /*11250*/  @!P0 ST.E.64 desc[UR6][R14.64], R90 ;  /* 0x0000005a0e008985 */ /* 0x000fe2000c101b06 */
[----:B------:R-:W-:-:S02]  /*11260*/  ISETP.GE.AND P0, PT, R0, UR4, PT ;  /* 0x0000000400007c0c */ /* 0x000fc4000bf06270 */
[----:B------:R-:W-:Y:S02]  /*11270*/  @!P5 LEA.HI R20, R20, R20, RZ, 0x1 ;  /* 0x000000141414d211 */ /* 0x000fe400078f08ff */
        /* <DEDUP_REMOVED lines=9> */
[----:B------:R0:W-:Y:S01]  /*11310*/  @!P6 ST.E.64 desc[UR6][R6.64], R94 ;  /* 0x0000005e0600e985 */ /* 0x0001e2000c101b06 */
[----:B------:R-:W-:Y:S02]  /*11320*/  @!P3 LEA.HI R16, R16, R16, RZ, 0x1 ;  /* 0x000000101010b211 */ /* 0x000fe400078f08ff */
[----:B--2---:R-:W-:Y:S01]  /*11330*/  @!P0 LOP3.LUT R11, R0, 0xfffffffe, RZ, 0xc0, !PT ;  /* 0xfffffffe000b8812 */ /* 0x004fe200078ec0ff */
[----:B------:R1:W-:Y:S01]  /*11340*/  @!P5 ST.E.64 desc[UR6][R8.64], R98 ;  /* 0x000000620800d985 */ /* 0x0003e2000c101b06 */
[----:B------:R-:W-:Y:S01]  /*11350*/  ISETP.GE.AND P5, PT, R18, UR4, PT ;  /* 0x0000000412007c0c */ /* 0x000fe2000bfa6270 */
[----:B------:R-:W-:Y:S01]  /*11360*/  VIADD R0, R3, 0xd0 ;  /* 0x000000d003007836 */ /* 0x000fe20000000000 */
[----:B------:R-:W-:Y:S02]  /*11370*/  @!P2 LEA.HI R17, R17, R17, RZ, 0x1 ;  /* 0x000000111111a211 */ /* 0x000fe400078f08ff */
[----:B------:R-:W-:-:S02]  /*11380*/  IADD3 R20, R3, 0xc8, RZ ;  /* 0x000000c803147810 */ /* 0x000fc40007ffe0ff */
[----:B------:R-:W-:Y:S02]  /*11390*/  @!P1 LEA.HI R19, R19, R19, RZ, 0x1 ;  /* 0x0000001313139211 */ /* 0x000fe400078f08ff */
[----:B---3--:R-:W-:Y:S01]  /*113a0*/  @!P4 LOP3.LUT R13, R2, 0xfffffffe, RZ, 0xc0, !PT ;  /* 0xfffffffe020dc812 */ /* 0x008fe200078ec0ff */
[--C-:B0-----:R-:W-:Y:S01]  /*113b0*/  @!P0 IMAD.WIDE R6, R11, 0x4, R4.reuse ;  /* 0x000000040b068825 */ /* 0x101fe200078e0204 */
[----:B------:R-:W-:Y:S02]  /*113c0*/  @!P3 LOP3.LUT R15, R16, 0xfffffffe, RZ, 0xc0, !PT ;  /* 0xfffffffe100fb812 */ /* 0x000fe400078ec0ff */
[----:B------:R-:W-:Y:S01]  /*113d0*/  @!P2 LOP3.LUT R17, R17, 0xfffffffe, RZ, 0xc0, !PT ;  /* 0xfffffffe1111a812 */ /* 0x000fe200078ec0ff */
[--C-:B-1----:R-:W-:Y:S01]  /*113e0*/  @!P4 IMAD.WIDE R8, R13, 0x4, R4.reuse ;  /* 0x000000040d08c825 */ /* 0x102fe200078e0204 */
[----:B------:R-:W-:Y:S01]  /*113f0*/  ISETP.GE.AND P6, PT, R20, UR4, PT ;  /* 0x0000000414007c0c */ /* 0x000fe2000bfc6270 */
[----:B------:R0:W-:Y:S01]  /*11400*/  @!P0 ST.E.64 desc[UR6][R6.64], R102 ;  /* 0x0000006606008985 */ /* 0x0001e2000c101b06 */
[----:B------:R-:W-:Y:S01]  /*11410*/  @!P1 LOP3.LUT R19, R19, 0xfffffffe, RZ, 0xc0, !PT ;  /* 0xfffffffe13139812 */ /* 0x000fe200078ec0ff */
[--C-:B------:R-:W-:Y:S01]  /*11420*/  @!P3 IMAD.WIDE R10, R15, 0x4, R4.reuse ;  /* 0x000000040f0ab825 */ /* 0x100fe200078e0204 */
[----:B------:R-:W-:Y:S01]  /*11430*/  ISETP.GE.AND P0, PT, R0, UR4, PT ;  /* 0x0000000400007c0c */ /* 0x000fe2000bf06270 */
[----:B------:R1:W-:Y:S01]  /*11440*/  @!P4 ST.E.64 desc[UR6][R8.64], R106 ;  /* 0x0000006a0800c985 */ /* 0x0003e2000c101b06 */
[----:B------:R-:W-:Y:S01]  /*11450*/  IADD3 R16, R3, 0xe0, RZ ;  /* 0x000000e003107810 */ /* 0x000fe20007ffe0ff */
[--C-:B------:R-:W-:Y:S01]  /*11460*/  @!P2 IMAD.WIDE R12, R17, 0x4, R4.reuse ;  /* 0x00000004110ca825 */ /* 0x100fe200078e0204 */
[----:B------:R-:W-:Y:S01]  /*11470*/  @!P5 LEA.HI R18, R18, R18, RZ, 0x1 ;  /* 0x000000121212d211 */ /* 0x000fe200078f08ff */
[----:B------:R2:W-:Y:S02]  /*11480*/  @!P3 ST.E.64 desc[UR6][R10.64], R110 ;  /* 0x0000006e0a00b985 */ /* 0x0005e4000c101b06 */
[----:B------:R-:W-:-:S02]  /*11490*/  @!P1 IMAD.WIDE R14, R19, 0x4, R4 ;  /* 0x00000004130e9825 */ /* 0x000fc400078e0204 */
[----:B------:R-:W-:Y:S01]  /*114a0*/  @!P2 ST.E.64 desc[UR6][R12.64], R114 ;  /* 0x000000720c00a985 */ /* 0x000fe2000c101b06 */
[----:B------:R-:W-:Y:S01]  /*114b0*/  ISETP.GE.AND P2, PT, R16, UR4, PT ;  /* 0x0000000410007c0c */ /* 0x000fe2000bf46270 */
[C---:B------:R-:W-:Y:S01]  /*114c0*/  VIADD R2, R3.reuse, 0xd8 ;  /* 0x000000d803027836 */ /* 0x040fe20000000000 */
[----:B0-----:R-:W-:Y:S01]  /*114d0*/  @!P5 LOP3.LUT R7, R18, 0xfffffffe, RZ, 0xc0, !PT ;  /* 0xfffffffe1207d812 */ /* 0x001fe200078ec0ff */
[C---:B------:R-:W-:Y:S01]  /*114e0*/  VIADD R17, R3.reuse, 0xe8 ;  /* 0x000000e803117836 */ /* 0x040fe20000000000 */
[----:B------:R-:W-:Y:S01]  /*114f0*/  @!P1 ST.E.64 desc[UR6][R14.64], R118 ;  /* 0x000000760e009985 */ /* 0x000fe2000c101b06 */
[----:B------:R-:W-:Y:S01]  /*11500*/  VIADD R19, R3, 0xf0 ;  /* 0x000000f003137836 */ /* 0x000fe20000000000 */
[----:B------:R-:W-:Y:S01]  /*11510*/  ISETP.GE.AND P1, PT, R2, UR4, PT ;  /* 0x0000000402007c0c */ /* 0x000fe2000bf26270 */
[----:B------:R-:W-:Y:S01]  /*11520*/  @!P5 IMAD.WIDE R6, R7, 0x4, R4 ;  /* 0x000000040706d825 */ /* 0x000fe200078e0204 */
[----:B------:R-:W-:Y:S02]  /*11530*/  @!P6 LEA.HI R20, R20, R20, RZ, 0x1 ;  /* 0x000000141414e211 */ /* 0x000fe400078f08ff */
[----:B------:R-:W-:-:S02]  /*11540*/  ISETP.GE.AND P3, PT, R17, UR4, PT ;  /* 0x0000000411007c0c */ /* 0x000fc4000bf66270 */
[----:B------:R-:W-:Y:S01]  /*11550*/  ISETP.GE.AND P4, PT, R19, UR4, PT ;  /* 0x0000000413007c0c */ /* 0x000fe2000bf86270 */
[----:B------:R0:W-:Y:S01]  /*11560*/  @!P5 ST.E.64 desc[UR6][R6.64], R122 ;  /* 0x0000007a0600d985 */ /* 0x0001e2000c101b06 */
[----:B------:R-:W-:Y:S02]  /*11570*/  @!P0 LEA.HI R0, R0, R0, RZ, 0x1 ;  /* 0x0000000000008211 */ /* 0x000fe400078f08ff */
[----:B-1----:R-:W-:Y:S02]  /*11580*/  @!P6 LOP3.LUT R9, R20, 0xfffffffe, RZ, 0xc0, !PT ;  /* 0xfffffffe1409e812 */ /* 0x002fe400078ec0ff */
[----:B--2---:R-:W-:Y:S02]  /*11590*/  @!P0 LOP3.LUT R11, R0, 0xfffffffe, RZ, 0xc0, !PT ;  /* 0xfffffffe000b8812 */ /* 0x004fe400078ec0ff */
[----:B------:R-:W-:Y:S01]  /*115a0*/  @!P1 LEA.HI R2, R2, R2, RZ, 0x1 ;  /* 0x0000000202029211 */ /* 0x000fe200078f08ff */
[----:B------:R-:W-:Y:S01]  /*115b0*/  @!P6 IMAD.WIDE R8, R9, 0x4, R4 ;  /* 0x000000040908e825 */ /* 0x000fe200078e0204 */
[----:B------:R-:W-:-:S02]  /*115c0*/  @!P2 LEA.HI R16, R16, R16, RZ, 0x1 ;  /* 0x000000101010a211 */ /* 0x000fc400078f08ff */
[----:B------:R-:W-:Y:S02]  /*115d0*/  IADD3 R3, R3, 0xf8, RZ ;  /* 0x000000f803037810 */ /* 0x000fe40007ffe0ff */
[----:B------:R-:W-:Y:S01]  /*115e0*/  @!P3 LEA.HI R17, R17, R17, RZ, 0x1 ;  /* 0x000000111111b211 */ /* 0x000fe200078f08ff */
[----:B0-----:R-:W-:Y:S01]  /*115f0*/  @!P0 IMAD.WIDE R6, R11, 0x4, R4 ;  /* 0x000000040b068825 */ /* 0x001fe200078e0204 */
[----:B------:R0:W-:Y:S01]  /*11600*/  @!P6 ST.E.64 desc[UR6][R8.64], R126 ;  /* 0x0000007e0800e985 */ /* 0x0001e2000c101b06 */
[----:B------:R-:W-:Y:S02]  /*11610*/  @!P4 LEA.HI R19, R19, R19, RZ, 0x1 ;  /* 0x000000131313c211 */ /* 0x000fe400078f08ff */
[----:B------:R-:W-:Y:S01]  /*11620*/  @!P1 LOP3.LUT R13, R2, 0xfffffffe, RZ, 0xc0, !PT ;  /* 0xfffffffe020d9812 */ /* 0x000fe200078ec0ff */
[----:B------:R1:W-:Y:S01]  /*11630*/  @!P0 ST.E.64 desc[UR6][R6.64], R130 ;  /* 0x0000008206008985 */ /* 0x0003e2000c101b06 */
[----:B------:R-:W-:Y:S02]  /*11640*/  @!P2 LOP3.LUT R15, R16, 0xfffffffe, RZ, 0xc0, !PT ;  /* 0xfffffffe100fa812 */ /* 0x000fe400078ec0ff */
[----:B------:R-:W-:-:S02]  /*11650*/  ISETP.GE.AND P0, PT, R3, UR4, PT ;  /* 0x0000000403007c0c */ /* 0x000fc4000bf06270 */
[----:B------:R-:W-:Y:S01]  /*11660*/  @!P3 LOP3.LUT R17, R17, 0xfffffffe, RZ, 0xc0, !PT ;  /* 0xfffffffe1111b812 */ /* 0x000fe200078ec0ff */
[----:B------:R-:W-:Y:S01]  /*11670*/  @!P2 IMAD.WIDE R10, R15, 0x4, R4 ;  /* 0x000000040f0aa825 */ /* 0x000fe200078e0204 */
[----:B------:R-:W-:-:S03]  /*11680*/  @!P4 LOP3.LUT R19, R19, 0xfffffffe, RZ, 0xc0, !PT ;  /* 0xfffffffe1313c812 */ /* 0x000fc600078ec0ff */
[----:B0-----:R-:W-:-:S04]  /*11690*/  @!P1 IMAD.WIDE R8, R13, 0x4, R4 ;  /* 0x000000040d089825 */ /* 0x001fc800078e0204 */
        /* <DEDUP_REMOVED lines=13> */
.L_x_2232:
        /* <DEDUP_REMOVED lines=12> */
[----:B------:R-:W-:Y:S01]  /*11830*/  ISETP.NE.AND P0, PT, R6, 0x1, PT ;  /* 0x000000010600780c */ /* 0x000fe20003f05270 */
[----:B------:R-:W0:Y:S01]  /*11840*/  S2UR UR7, SR_CTAID.Z ;  /* 0x00000000000779c3 */ /* 0x000e220000002700 */
[----:B------:R-:W-:Y:S01]  /*11850*/  R2UR UR11, R23 ;  /* 0x00000000170b72ca */ /* 0x000fe200000e0000 */
[----:B------:R-:W-:Y:S01]  /*11860*/  ULDC.64 UR8, c[0x0][0xbd0] ;  /* 0x0002f40000087ab9 */ /* 0x000fe20000000a00 */
[----:B------:R-:W-:Y:S01]  /*11870*/  IMAD.MOV.U32 R5, RZ, RZ, R0 ;  /* 0x000000ffff057224 */ /* 0x000fe200078e0000 */
        /* <DEDUP_REMOVED lines=9> */
[----:B------:R-:W-:Y:S01]  /*11910*/  MOV R3, UR5 ;  /* 0x0000000500037c02 */ /* 0x000fe20008000f00 */
[----:B------:R-:W-:Y:S01]  /*11920*/  UIADD3 UR6, UR5, UR6, URZ ;  /* 0x0000000605067290 */ /* 0x000fe2000fffe03f */
[----:B------:R-:W-:Y:S02]  /*11930*/  IMAD.U32 R2, RZ, RZ, UR4 ;  /* 0x00000004ff027e24 */ /* 0x000fe4000f8e00ff */
[----:B------:R-:W-:Y:S02]  /*11940*/  ULDC.64 UR4, c[0x0][0xbe0] ;  /* 0x0002f80000047ab9 */ /* 0x000fe40000000a00 */
[----:B------:R-:W0:Y:S01]  /*11950*/  S2UR UR10, SR_CTAID.Y ;  /* 0x00000000000a79c3 */ /* 0x000e220000002600 */
[----:B------:R-:W-:-:S02]  /*11960*/  IMAD.U32 R3, RZ, RZ, UR6 ;  /* 0x00000006ff037e24 */ /* 0x000fc4000f8e00ff */
[C---:B-1----:R-:W-:Y:S02]  /*11970*/  IMAD R12, R10.reuse, UR8, RZ ;  /* 0x000000080a0c7c24 */ /* 0x042fe4000f8e02ff */
[----:B------:R-:W-:-:S03]  /*11980*/  IMAD.WIDE.U32 R2, R10, UR7, R2 ;  /* 0x000000070a027c25 */ /* 0x000fc6000f8e0002 */
[----:B------:R-:W0:Y:S01]  /*11990*/  LDC R8, c[0x0][0xc50] ;  /* 0x00031400ff087b82 */ /* 0x000e220000000800 */
[----:B--2---:R-:W-:-:S04]  /*119a0*/  @P0 IMAD.HI.U32 R4, R0, R7, RZ ;  /* 0x0000000700040227 */ /* 0x004fc800078e00ff */
[----:B------:R-:W-:Y:S02]  /*119b0*/  IMAD R7, RZ, RZ, -UR11 ;  /* 0x8000000bff077e24 */ /* 0x000fe4000f8e02ff */
[----:B------:R-:W-:Y:S01]  /*119c0*/  IMAD R11, R11, UR7, R12 ;  /* 0x000000070b0b7c24 */ /* 0x000fe2000f8e020c */
[----:B---3--:R-:W-:-:S03]  /*119d0*/  @P0 SHF.R.U32.HI R5, RZ, R9, R4 ;  /* 0x00000009ff050219 */ /* 0x008fc60000011604 */
[----:B------:R-:W-:Y:S02]  /*119e0*/  IMAD.IADD R3, R11, 0x1, R3 ;  /* 0x000000010b037824 */ /* 0x000fe400078e0203 */
[----:B0-----:R-:W-:Y:S01]  /*119f0*/  IMAD R9, R8, R7, UR10 ;  /* 0x0000000a08097e24 */ /* 0x001fe2000f8e0207 */
[----:B------:R-:W-:-:S03]  /*11a00*/  IADD3 R7, -R5, RZ, RZ ;  /* 0x000000ff05077210 */ /* 0x000fc60007ffe1ff */
        /* <DEDUP_REMOVED lines=20> */
.L_x_2191:
        /* <DEDUP_REMOVED lines=18> */
.L_x_2235:
[----:B------:R-:W-:Y:S01]  /*11c70*/  ULDC UR42, c[0x0][0xc50] ;  /* 0x00031400002a7ab9 */ /* 0x000fe20000000800 */
[----:B------:R-:W-:Y:S01]  /*11c80*/  UMOV UR39, UR6 ;  /* 0x0000000600277c82 */ /* 0x000fe20008000000 */
[----:B------:R-:W-:-:S11]  /*11c90*/  UISETP.NE.AND UP0, UPT, UR42, 0x1, UPT ;  /* 0x000000012a00788c */ /* 0x000fd6000bf05270 */
[----:B------:R-:W-:Y:S01]  /*11ca0*/  @UP0 ULDC UR4, c[0x0][0xc54] ;  /* 0x0003150000040ab9 */ /* 0x000fe20000000800 */
[----:B------:R-:W-:Y:S01]  /*11cb0*/  @UP0 ULDC UR7, c[0x0][0xc58] ;  /* 0x0003160000070ab9 */ /* 0x000fe20000000800 */
[----:B------:R-:W-:-:S04]  /*11cc0*/  UIMAD.WIDE.U32 UR4, UR6, UR4, URZ ;  /* 0x00000004060472a5 */ /* 0x000fc8000f8e003f */
[----:B------:R-:W-:-:S12]  /*11cd0*/  @UP0 USHF.R.U32.HI UR39, URZ, UR7, UR5 ;  /* 0x000000073f270299 */ /* 0x000fd80008011605 */
.L_x_2236:
        /* <DEDUP_REMOVED lines=12> */
[----:B0-----:R-:W-:-:S04]  /*11da0*/  ISETP.NE.U32.AND P0, PT, R2, RZ, PT ;  /* 0x000000ff0200720c */ /* 0x001fc80003f05070 */
[----:B------:R-:W-:-:S13]  /*11db0*/  ISETP.NE.AND.EX P0, PT, R3, RZ, PT, P0 ;  /* 0x000000ff0300720c */ /* 0x000fda0003f05300 */
[----:B------:R-:W0:Y:S08]  /*11dc0*/  @P0 LDC.64 R2, c[0x0][0xa28] ;  /* 0x00028a00ff020b82 */ /* 0x000e300000000a00 */
[----:B------:R-:W1:Y:S01]  /*11dd0*/  S2UR UR46, SR_CTAID.X ;  /* 0x00000000002e79c3 */ /* 0x000e620000002500 */
[----:B0-----:R-:W-:-:S05]  /*11de0*/  @P0 IMAD.WIDE R2, R26, 0x4, R2 ;  /* 0x000000041a020825 */ /* 0x001fca00078e0202 */
[----:B------:R0:W5:Y:S01]  /*11df0*/  @P0 LDG.E R23, desc[UR4][R2.64] ;  /* 0x0000000402170981 */ /* 0x000162000c1e1900 */
[----:B------:R-:W-:Y:S01]  /*11e00*/  ULDC UR4, c[0x0][0x448] ;  /* 0x0001120000047ab9 */ /* 0x000fe20000000800 */
[----:B------:R-:W-:Y:S02]  /*11e10*/  USHF.R.U32.HI UR9, URZ, 0x10, UR42 ;  /* 0x000000103f097899 */ /* 0x000fe4000801162a */
[----:B------:R-:W-:Y:S02]  /*11e20*/  UISETP.NE.AND UP1, UPT, UR4, 0x1, UPT ;  /* 0x000000010400788c */ /* 0x000fe4000bf25270 */
[----:B-1----:R-:W-:Y:S01]  /*11e30*/  ULEA UR6, UR46, 0x7f, 0x7 ;  /* 0x0000007f2e067891 */ /* 0x002fe2000f8e383f */
[----:B------:R-:W-:Y:S01]  /*11e40*/  ULDC.64 UR4, c[0x0][0x418] ;  /* 0x0001060000047ab9 */ /* 0x000fe20000000a00 */
[----:B------:R-:W-:Y:S02]  /*11e50*/  UP2UR UR47, UPR, URZ, 0x2 ;  /* 0x000000023f2f7883 */ /* 0x000fe40008000000 */
[----:B------:R-:W-:-:S02]  /*11e60*/  UISETP.NE.U32.AND UP0, UPT, UR4, URZ, UPT ;  /* 0x0000003f0400728c */ /* 0x000fc4000bf05070 */
[----:B------:R-:W-:Y:S02]  /*11e70*/  ULOP3.LUT UR42, UR42, 0xffff, URZ, 0xc0, !UPT ;  /* 0x0000ffff2a2a7892 */ /* 0x000fe4000f8ec03f */
[----:B------:R-:W-:Y:S01]  /*11e80*/  UISETP.NE.AND.EX UP0, UPT, UR5, URZ, UPT, UP0 ;  /* 0x0000003f0500728c */ /* 0x000fe2000bf05300 */
[----:B------:R-:W-:Y:S02]  /*11e90*/  ULDC UR4, c[0x0][0x424] ;  /* 0x0001090000047ab9 */ /* 0x000fe40000000800 */
[----:B------:R-:W-:Y:S01]  /*11ea0*/  @UP1 ULDC UR5, c[0x0][0x44c] ;  /* 0x0001130000051ab9 */ /* 0x000fe20000000800 */
[----:B------:R-:W-:Y:S02]  /*11eb0*/  USEL UR40, UR4, 0x1, UP0 ;  /* 0x0000000104287887 */ /* 0x000fe40008000000 */
[----:B------:R-:W-:Y:S02]  /*11ec0*/  UIMAD.WIDE.U32 UR4, UR6, UR5, URZ ;  /* 0x00000005060472a5 */ /* 0x000fe4000f8e003f */
[----:B------:R-:W-:Y:S01]  /*11ed0*/  UIMAD UR40, UR40, UR7, URZ ;  /* 0x00000007282872a4 */ /* 0x000fe2000f8e023f */
[----:B------:R-:W-:-:S02]  /*11ee0*/  UMOV UR38, URZ ;  /* 0x0000003f00267c82 */ /* 0x000fc40008000000 */
[----:B------:R-:W-:Y:S01]  /*11ef0*/  @UP1 ULDC UR7, c[0x0][0x450] ;  /* 0x0001140000071ab9 */ /* 0x000fe20000000800 */
[----:B------:R-:W-:Y:S02]  /*11f00*/  UIADD3 UR4, UR40, 0x4f, URZ ;  /* 0x0000004f28047890 */ /* 0x000fe4000fffe03f */
[----:B------:R-:W-:Y:S02]  /*11f10*/  @UP1 USHF.R.U32.HI UR6, URZ, UR7, UR5 ;  /* 0x000000073f061299 */ /* 0x000fe40008011605 */
[----:B------:R-:W-:-:S04]  /*11f20*/  UIADD3 UR5, UR40, 0x50, -UR8 ;  /* 0x0000005028057890 */ /* 0x000fc8000fffe808 */
[----:B------:R-:W-:Y:S02]  /*11f30*/  UIADD3 UR6, UR5, UR6, URZ ;  /* 0x0000000605067290 */ /* 0x000fe4000fffe03f */
[----:B------:R-:W-:Y:S02]  /*11f40*/  UIMAD.WIDE UR4, UR4, 0x66666667, URZ ;  /* 0x66666667040478a5 */ /* 0x000fe4000f8e023f */
[----:B------:R-:W-:Y:S02]  /*11f50*/  UIMAD.WIDE UR6, UR6, 0x66666667, URZ ;  /* 0x66666667060678a5 */ /* 0x000fe4000f8e023f */
[----:B------:R-:W-:Y:S02]  /*11f60*/  USHF.R.U32.HI UR41, URZ, 0x1f, UR5 ;  /* 0x0000001f3f297899 */ /* 0x000fe40008011605 */
[----:B------:R-:W-:Y:S02]  /*11f70*/  USHF.R.U32.HI UR43, URZ, 0x1f, UR7 ;  /* 0x0000001f3f2b7899 */ /* 0x000fe40008011607 */
[----:B------:R-:W-:-:S02]  /*11f80*/  ULEA.HI.SX32 UR41, UR5, UR41, 0x1b ;  /* 0x0000002905297291 */ /* 0x000fc4000f8fda3f */
[----:B------:R-:W-:-:S04]  /*11f90*/  ULEA.HI.SX32 UR43, UR7, UR43, 0x1b ;  /* 0x0000002b072b7291 */ /* 0x000fc8000f8fda3f */
[----:B------:R-:W-:-:S04]  /*11fa0*/  UISETP.LT.AND UP0, UPT, UR41, UR43, UPT ;  /* 0x0000002b2900728c */ /* 0x000fc8000bf01270 */
[----:B------:R-:W-:Y:S02]  /*11fb0*/  USEL UR11, UR41, UR43, UP0 ;  /* 0x0000002b290b7287 */ /* 0x000fe40008000000 */
[----:B------:R-:W-:Y:S02]  /*11fc0*/  UISETP.NE.AND UP0, UPT, UR9, URZ, UPT ;  /* 0x0000003f0900728c */ /* 0x000fe4000bf05270 */
[----:B------:R-:W-:-:S06]  /*11fd0*/  UISETP.GE.AND UP1, UPT, UR11, 0x1, UPT ;  /* 0x000000010b00788c */ /* 0x000fcc000bf26270 */
[----:B------:R-:W-:-:S03]  /*11fe0*/  PLOP3.LUT P0, PT, PT, PT, UP1, 0x80, 0x0 ;  /* 0x000000000000781c */ /* 0x000fc60003f0f018 */
[----:B------:R-:W-:-:S10]  /*11ff0*/  @!UP0 ULDC UR9, c[0x0][0x9f0] ;  /* 0x00027c0000098ab9 */ /* 0x000fd40000000800 */
[----:B0-----:R-:W-:Y:S05]  /*12000*/  @!P0 BRA `(.L_x_2238) ;  /* 0x0000000000788947 */ /* 0x001fea0003800000 */
[----:B------:R-:W-:Y:S01]  /*12010*/  IABS R2, UR9 ;  /* 0x0000000900027c13 */ /* 0x000fe20008000000 */
[----:B------:R-:W-:Y:S02]  /*12020*/  UIADD3 UR6, UR9, -0x1, UR11 ;  /* 0xffffffff09067890 */ /* 0x000fe4000fffe00b */
[----:B------:R-:W-:Y:S01]  /*12030*/  IABS R5, UR9 ;  /* 0x0000000900057c13 */ /* 0x000fe20008000000 */
[----:B------:R-:W-:Y:S01]  /*12040*/  UMOV UR4, URZ ;  /* 0x0000003f00047c82 */ /* 0x000fe20008000000 */
[----:B------:R-:W-:Y:S02]  /*12050*/  R2UR UR10, R2 ;  /* 0x00000000020a72ca */ /* 0x000fe400000e0000 */
[----:B------:R-:W-:Y:S01]  /*12060*/  IABS R4, UR6 ;  /* 0x0000000600047c13 */ /* 0x000fe20008000000 */
[----:B------:R-:W-:-:S03]  /*12070*/  ULOP3.LUT UR6, UR6, UR9, URZ, 0x3c, !UPT ;  /* 0x0000000906067292 */ /* 0x000fc6000f8e3c3f */
[----:B------:R-:W-:-:S07]  /*12080*/  R2UR UR8, R4 ;  /* 0x00000000040872ca */ /* 0x000fce00000e0000 */
        /* <DEDUP_REMOVED lines=22> */
.L_x_2238:
[----:B------:R-:W-:Y:S02]  /*121f0*/  UIMAD UR48, UR42, UR38, URZ ;  /* 0x000000262a3072a4 */ /* 0x000fe4000f8e023f */
[----:B------:R-:W-:Y:S02]  /*12200*/  IMAD.U32 R2, RZ, RZ, UR38 ;  /* 0x00000026ff027e24 */ /* 0x000fe4000f8e00ff */
[----:B------:R-:W-:Y:S02]  /*12210*/  IMAD.MOV.U32 R6, RZ, RZ, 0x1 ;  /* 0x00000001ff067424 */ /* 0x000fe400078e00ff */
[----:B------:R-:W-:-:S05]  /*12220*/  IMAD.U32 R19, RZ, RZ, UR48 ;  /* 0x00000030ff137e24 */ /* 0x000fca000f8e00ff */
[----:B------:R-:W-:Y:S02]  /*12230*/  VIADDMNMX R19, R19, R2, UR11, PT ;  /* 0x0000000b13137e46 */ /* 0x000fe4000b800102 */
[----:B------:R-:W-:Y:S02]  /*12240*/  MOV R2, RZ ;  /* 0x000000ff00027202 */ /* 0x000fe40000000f00 */
        /* <DEDUP_REMOVED lines=25> */
.L_x_2239:
        /* <DEDUP_REMOVED lines=20> */
.L_x_2241:
[----:B------:R0:W1:Y:S01]  /*12520*/  LDC.64 R2, c[0x4][R16] ;  /* 0x0100000010027b82 */ /* 0x0000620000000a00 */
[----:B------:R-:W-:Y:S01]  /*12530*/  ULDC.64 UR4, c[0x4][0xa8] ;  /* 0x01002a0000047ab9 */ /* 0x000fe20000000a00 */
[----:B------:R-:W-:Y:S01]  /*12540*/  ULDC.64 UR6, c[0x4][0xb0] ;  /* 0x01002c0000067ab9 */ /* 0x000fe20000000a00 */
[----:B------:R-:W-:Y:S01]  /*12550*/  IMAD.U32 R4, RZ, RZ, UR4 ;  /* 0x00000004ff047e24 */ /* 0x000fe2000f8e00ff */
        /* <DEDUP_REMOVED lines=11> */
.L_x_2240:
[----:B------:R-:W0:Y:S01]  /*12610*/  LDC.64 R2, c[0x0][0x9f8] ;  /* 0x00027e00ff027b82 */ /* 0x000e220000000a00 */
[----:B------:R-:W-:Y:S01]  /*12620*/  IMAD.MOV.U32 R34, RZ, RZ, R26 ;  /* 0x000000ffff227224 */ /* 0x000fe200078e001a */
[----:B------:R-:W-:-:S06]  /*12630*/  ULDC.64 UR4, c[0x0][0x208] ;  /* 0x0000820000047ab9 */ /* 0x000fcc0000000a00 */
[----:B------:R-:W1:Y:S01]  /*12640*/  LDC R18, c[0x0][0x430] ;  /* 0x00010c00ff127b82 */ /* 0x000e620000000800 */
[----:B0-----:R-:W-:-:S04]  /*12650*/  ISETP.NE.U32.AND P0, PT, R2, RZ, PT ;  /* 0x000000ff0200720c */ /* 0x001fc80003f05070 */
[----:B------:R-:W-:-:S13]  /*12660*/  ISETP.NE.AND.EX P0, PT, R3, RZ, PT, P0 ;  /* 0x000000ff0300720c */ /* 0x000fda0003f05300 */
[----:B------:R-:W0:Y:S02]  /*12670*/  @P0 LDC.64 R2, c[0x0][0x9f8] ;  /* 0x00027e00ff020b82 */ /* 0x000e240000000a00 */
[----:B0-----:R-:W-:-:S05]  /*12680*/  @P0 IMAD.WIDE R2, R26, 0x4, R2 ;  /* 0x000000041a020825 */ /* 0x001fca00078e0202 */
[----:B------:R0:W2:Y:S01]  /*12690*/  @P0 LDG.E R34, desc[UR4][R2.64] ;  /* 0x0000000402220981 */ /* 0x0000a2000c1e1900 */
[----:B------:R-:W-:Y:S01]  /*126a0*/  SHF.L.U32 R24, R25, 0x4, RZ ;  /* 0x0000000419187819 */ /* 0x000fe200000006ff */
[----:B------:R-:W-:Y:S01]  /*126b0*/  VIADD R29, R19, 0xffffffff ;  /* 0xffffffff131d7836 */ /* 0x000fe20000000000 */
[----:B------:R-:W-:Y:S02]  /*126c0*/  LOP3.LUT R6, R25, 0x7f, RZ, 0xc0, !PT ;  /* 0x0000007f19067812 */ /* 0x000fe400078ec0ff */
[----:B------:R-:W-:Y:S02]  /*126d0*/  LOP3.LUT R24, R24, 0x70, RZ, 0xc0, !PT ;  /* 0x0000007018187812 */ /* 0x000fe400078ec0ff */
[----:B------:R-:W-:Y:S02]  /*126e0*/  SHF.R.U32.HI R0, RZ, 0x3, R6 ;  /* 0x00000003ff007819 */ /* 0x000fe40000011606 */
[----:B-1----:R-:W-:Y:S02]  /*126f0*/  ISETP.NE.AND P1, PT, R18, 0x1, PT ;  /* 0x000000011200780c */ /* 0x002fe40003f25270 */
[----:B------:R-:W-:-:S02]  /*12700*/  LOP3.LUT R17, R24, R0, RZ, 0xfc, !PT ;  /* 0x0000000018117212 */ /* 0x000fc400078efcff */
[----:B------:R-:W-:-:S03]  /*12710*/  LOP3.LUT R16, R16, 0xffffffbf, RZ, 0xc0, !PT ;  /* 0xffffffbf10107812 */ /* 0x000fc600078ec0ff */
[----:B------:R-:W-:-:S04]  /*12720*/  IMAD R4, R29, 0x50, R17 ;  /* 0x000000501d047824 */ /* 0x000fc800078e0211 */
[C---:B-----5:R-:W-:Y:S01]  /*12730*/  IMAD.IADD R7, R4.reuse, 0x1, R23 ;  /* 0x0000000104077824 */ /* 0x060fe200078e0217 */
[----:B------:R-:W-:Y:S01]  /*12740*/  ISETP.GE.AND P0, PT, R4, UR40, PT ;  /* 0x0000002804007c0c */ /* 0x000fe2000bf06270 */
[----:B------:R-:W1:Y:S01]  /*12750*/  @P1 LDC R0, c[0x0][0x434] ;  /* 0x00010d00ff001b82 */ /* 0x000e620000000800 */
[----:B------:R-:W-:Y:S02]  /*12760*/  @P1 LOP3.LUT R16, R16, 0x40, RZ, 0xfc, !PT ;  /* 0x0000004010101812 */ /* 0x000fe400078efcff */
[----:B------:R-:W-:Y:S02]  /*12770*/  ISETP.GT.U32.OR P0, PT, R17, 0x4f, P0 ;  /* 0x0000004f1100780c */ /* 0x000fe40000704470 */
[----:B------:R-:W-:-:S03]  /*12780*/  MOV R10, R7 ;  /* 0x00000007000a7202 */ /* 0x000fc60000000f00 */
[----:B0-----:R-:W0:Y:S08]  /*12790*/  @P1 LDC R3, c[0x0][0x438] ;  /* 0x00010e00ff031b82 */ /* 0x001e300000000800 */
[----:B------:R-:W3:Y:S08]  /*127a0*/  @!P0 LDC.64 R8, c[0x0][0x428] ;  /* 0x00010a00ff088b82 */ /* 0x000ef00000000a00 */
[----:B------:R-:W4:Y:S01]  /*127b0*/  @!P0 LDC.64 R4, c[0x0][0x418] ;  /* 0x00010600ff048b82 */ /* 0x000f220000000a00 */
[----:B-1----:R-:W-:-:S05]  /*127c0*/  @P1 IMAD.HI.U32 R0, R7, R0, RZ ;  /* 0x0000000007001227 */ /* 0x002fca00078e00ff */
[----:B0-----:R-:W-:-:S04]  /*127d0*/  @P1 SHF.R.U32.HI R10, RZ, R3, R0 ;  /* 0x00000003ff0a1219 */ /* 0x001fc80000011600 */
[--C-:B------:R-:W-:Y:S01]  /*127e0*/  @!P0 SHF.R.S32.HI R3, RZ, 0x1f, R10.reuse ;  /* 0x0000001fff038819 */ /* 0x100fe2000001140a */
[----:B------:R-:W-:Y:S01]  /*127f0*/  @!P0 IMAD.MOV.U32 R2, RZ, RZ, R10 ;  /* 0x000000ffff028224 */ /* 0x000fe200078e000a */
[----:B------:R-:W-:Y:S02]  /*12800*/  LOP3.LUT R16, R16, 0xffffffef, RZ, 0xc0, !PT ;  /* 0xffffffef10107812 */ /* 0x000fe400078ec0ff */
[----:B--2---:R-:W-:Y:S01]  /*12810*/  SHF.R.S32.HI R11, RZ, 0x1f, R34 ;  /* 0x0000001fff0b7819 */ /* 0x004fe20000011422 */
[----:B---3--:R-:W-:-:S04]  /*12820*/  @!P0 IMAD.WIDE.U32 R2, R34, R8, R2 ;  /* 0x0000000822028225 */ /* 0x008fc800078e0002 */
[----:B------:R-:W-:Y:S01]  /*12830*/  @!P0 IMAD R0, R11, R8, RZ ;  /* 0x000000080b008224 */ /* 0x000fe200078e02ff */
[----:B----4-:R-:W-:Y:S01]  /*12840*/  @!P0 LEA R4, P1, R2, R4, 0x2 ;  /* 0x0000000402048211 */ /* 0x010fe200078210ff */
[----:B------:R0:W-:Y:S02]  /*12850*/  STL [R1], R11 ;  /* 0x0000000b01007387 */ /* 0x0001e40000100800 */
[----:B------:R-:W-:-:S04]  /*12860*/  @!P0 IMAD R9, R34, R9, R0 ;  /* 0x0000000922098224 */ /* 0x000fc800078e0200 */
[----:B------:R-:W-:-:S05]  /*12870*/  @!P0 IMAD.IADD R0, R3, 0x1, R9 ;  /* 0x0000000103008824 */ /* 0x000fca00078e0209 */
[----:B------:R-:W-:Y:S02]  /*12880*/  @!P0 LEA.HI.X R5, R2, R5, R0, 0x2, P1 ;  /* 0x0000000502058211 */ /* 0x000fe400008f1400 */
[----:B------:R-:W-:-:S06]  /*12890*/  MOV R0, RZ ;  /* 0x000000ff00007202 */ /* 0x000fcc0000000f00 */
[----:B------:R1:W5:Y:S01]  /*128a0*/  @!P0 LDG.E R0, desc[UR4][R4.64] ;  /* 0x0000000404008981 */ /* 0x000362000c1e1900 */
[----:B------:R-:W-:Y:S01]  /*128b0*/  ULDC UR4, c[0x0][0x2f4] ;  /* 0x0000bd0000047ab9 */ /* 0x000fe20000000800 */
[----:B------:R-:W-:Y:S01]  /*128c0*/  UMOV UR5, 0xffffffff ;  /* 0xffffffff00057882 */ /* 0x000fe20000000000 */
[----:B-1----:R-:W-:-:S05]  /*128d0*/  IMAD.SHL.U32 R4, R25, 0x8, RZ ;  /* 0x0000000819047824 */ /* 0x002fca00078e00ff */
        /* <DEDUP_REMOVED lines=15> */
[----:B0-----:R-:W-:Y:S06]  /*129d0*/  BRA.DIV UR5, `(.L_x_2242) ;  /* 0x0000003205ec7947 */ /* 0x001fec000b800000 */
.L_x_2286:
[----:B------:R-:W2:Y:S01]  /*129e0*/  LDL R2, [R1+0x4] ;  /* 0x0000040001027983 */ /* 0x000ea20000100800 */
[----:B------:R-:W-:Y:S01]  /*129f0*/  ISETP.GT.U32.AND P1, PT, R17, 0x4f, PT ;  /* 0x0000004f1100780c */ /* 0x000fe20003f24070 */
[----:B------:R-:W-:Y:S01]  /*12a00*/  IMAD.U32 R33, RZ, RZ, UR39 ;  /* 0x00000027ff217e24 */ /* 0x000fe2000f8e00ff */
[----:B------:R-:W-:Y:S01]  /*12a10*/  LOP3.LUT R16, R16, 0xfffffffe, RZ, 0xc0, !PT ;  /* 0xfffffffe10107812 */ /* 0x000fe200078ec0ff */
[----:B------:R-:W-:-:S03]  /*12a20*/  IMAD.MOV R8, RZ, RZ, -R10 ;  /* 0x000000ffff087224 */ /* 0x000fc600078e0a0a */
[----:B------:R-:W-:Y:S01]  /*12a30*/  SHF.R.S32.HI R33, RZ, 0x1f, R33 ;  /* 0x0000001fff217819 */ /* 0x000fe20000011421 */
[----:B------:R-:W-:-:S06]  /*12a40*/  IMAD R8, R18, R8, R7 ;  /* 0x0000000812087224 */ /* 0x000fcc00078e0207 */
[----:B------:R-:W-:-:S04]  /*12a50*/  @P1 LOP3.LUT R16, R16, 0x1, RZ, 0xfc, !PT ;  /* 0x0000000110101812 */ /* 0x000fc800078efcff */
[----:B------:R-:W-:Y:S02]  /*12a60*/  LOP3.LUT R16, R16, 0xffffffdf, RZ, 0xc0, !PT ;  /* 0xffffffdf10107812 */ /* 0x000fe400078ec0ff */
[----:B--2---:R-:W-:-:S13]  /*12a70*/  R2UR UR4, R2 ;  /* 0x00000000020472ca */ /* 0x004fda00000e0000 */
[----:B------:R-:W-:-:S06]  /*12a80*/  ULOP3.LUT UR4, UR4, 0x2, URZ, 0xfc, !UPT ;  /* 0x0000000204047892 */ /* 0x000fcc000f8efc3f */
[----:B------:R-:W-:-:S04]  /*12a90*/  MOV R2, UR4 ;  /* 0x0000000400027c02 */ /* 0x000fc80008000f00 */
[----:B------:R-:W-:-:S13]  /*12aa0*/  ISETP.NE.AND P0, PT, R2, 0x3, PT ;  /* 0x000000030200780c */ /* 0x000fda0003f05270 */
[----:B------:R-:W-:Y:S01]  /*12ab0*/  @P0 LOP3.LUT R16, R16, 0x20, RZ, 0xfc, !PT ;  /* 0x0000002010100812 */ /* 0x000fe200078efcff */
[----:B------:R-:W-:Y:S06]  /*12ac0*/  @!P0 BRA `(.L_x_2243) ;  /* 0x0000000000048947 */ /* 0x000fec0003800000 */
[----:B------:R-:W-:Y:S01]  /*12ad0*/  BPT.TRAP 0x1 ;  /* 0x000000040000795c */ /* 0x000fe20000300000 */
.L_x_2243:
        /* <DEDUP_REMOVED lines=26> */
.L_x_2287:
[----:B------:R-:W-:Y:S01]  /*12c80*/  ULDC.64 UR4, c[0x0][0x300] ;  /* 0x0000c00000047ab9 */ /* 0x000fe20000000a00 */
[----:B------:R-:W-:Y:S01]  /*12c90*/  R2UR UR6, R33 ;  /* 0x00000000210672ca */ /* 0x000fe200000e0000 */
[----:B------:R-:W-:Y:S01]  /*12ca0*/  IMAD R7, R7, UR4, RZ ;  /* 0x0000000407077c24 */ /* 0x000fe2000f8e02ff */
[----:B------:R-:W-:Y:S01]  /*12cb0*/  SHF.R.U32.HI R27, RZ, 0x3, R6 ;  /* 0x00000003ff1b7819 */ /* 0x000fe20000011606 */
[----:B0-----:R-:W-:Y:S01]  /*12cc0*/  IMAD.WIDE.U32 R2, R8, UR4, RZ ;  /* 0x0000000408027c25 */ /* 0x001fe2000f8e00ff */
[----:B------:R-:W-:-:S03]  /*12cd0*/  SHF.L.U32 R31, R6, 0x3, RZ ;  /* 0x00000003061f7819 */ /* 0x000fc600000006ff */
[----:B------:R-:W-:Y:S01]  /*12ce0*/  IMAD R7, R8, UR5, R7 ;  /* 0x0000000508077c24 */ /* 0x000fe2000f8e0207 */
[----:B------:R-:W-:Y:S02]  /*12cf0*/  ULDC.64 UR4, c[0x0][0x310] ;  /* 0x0000c40000047ab9 */ /* 0x000fe40000000a00 */
[----:B------:R-:W-:Y:S02]  /*12d00*/  IMAD R5, R5, UR4, RZ ;  /* 0x0000000405057c24 */ /* 0x000fe4000f8e02ff */
[----:B------:R-:W-:Y:S02]  /*12d10*/  IMAD.IADD R3, R3, 0x1, R7 ;  /* 0x0000000103037824 */ /* 0x000fe400078e0207 */
[C---:B------:R-:W-:Y:S02]  /*12d20*/  IMAD R5, R0.reuse, UR5, R5 ;  /* 0x0000000500057c24 */ /* 0x040fe4000f8e0205 */
[----:B------:R-:W-:Y:S01]  /*12d30*/  IMAD.WIDE.U32 R2, R0, UR4, R2 ;  /* 0x0000000400027c25 */ /* 0x000fe2000f8e0002 */
        /* <DEDUP_REMOVED lines=8> */
[----:B------:R-:W-:Y:S01]  /*12dc0*/  LEA R0, P0, R2, UR6, 0x1 ;  /* 0x0000000602007c11 */ /* 0x000fe2000f8008ff */
[----:B------:R-:W-:Y:S01]  /*12dd0*/  UMOV UR4, 0xffffffff ;  /* 0xffffffff00047882 */ /* 0x000fe20000000000 */
[----:B------:R-:W-:Y:S02]  /*12de0*/  LOP3.LUT R3, R4, 0x1c0, RZ, 0xc0, !PT ;  /* 0x000001c004037812 */ /* 0x000fe400078ec0ff */
[----:B------:R-:W-:Y:S01]  /*12df0*/  LEA.HI.X R7, R2, UR7, R7, 0x1, P0 ;  /* 0x0000000702077c11 */ /* 0x000fe200080f0c07 */
[----:B------:R-:W-:Y:S01]  /*12e00*/  IMAD.MOV.U32 R2, RZ, RZ, -0x50 ;  /* 0xffffffb0ff027424 */ /* 0x000fe200078e00ff */
[----:B------:R-:W-:-:S03]  /*12e10*/  LOP3.LUT R4, R3, 0x38, R4, 0xf8, !PT ;  /* 0x0000003803047812 */ /* 0x000fc600078ef804 */
[----:B------:R-:W-:Y:S01]  /*12e20*/  IMAD R6, R29, R2, UR40 ;  /* 0x000000281d067e24 */ /* 0x000fe2000f8e0202 */
[----:B------:R-:W-:-:S03]  /*12e30*/  LOP3.LUT R4, R4, 0x38, R25, 0x78, !PT ;  /* 0x0000003804047812 */ /* 0x000fc600078e7819 */
[----:B------:R-:W-:Y:S01]  /*12e40*/  IMAD.IADD R6, R6, 0x1, -R27 ;  /* 0x0000000106067824 */ /* 0x000fe200078e0a1b */
[----:B------:R-:W-:-:S04]  /*12e50*/  LOP3.LUT R31, R4, 0x200, R31, 0xf8, !PT ;  /* 0x00000200041f7812 */ /* 0x000fc800078ef81f */
        /* <DEDUP_REMOVED lines=44> */
.L_x_2299:
        /* <DEDUP_REMOVED lines=19> */
.L_x_2247:
[----:B------:R-:W-:Y:S05]  /*13250*/  BSYNC B0 ;  /* 0x0000000000007941 */ /* 0x000fea0003800000 */
.L_x_2246:
[----:B------:R-:W-:Y:S01]  /*13260*/  NOP ;  /* 0x0000000000007918 */ /* 0x000fe20000000000 */
[----:B------:R-:W-:Y:S01]  /*13270*/  SYNCS.ARRIVE.TRANS64.RED.A0T1 RZ, [UR44+0x38830], RZ ;  /* 0x038830ffffff79a7 */ /* 0x000fe2000820042c */
[----:B------:R-:W-:Y:S01]  /*13280*/  ARRIVES.LDGSTSBAR.64.TRANSCNT [UR44+0x38830] ;  /* 0x03883000ff0079b0 */ /* 0x000fe20008000aac */
[----:B------:R-:W-:Y:S01]  /*13290*/  NOP ;  /* 0x0000000000007918 */ /* 0x000fe20000000000 */
[----:B------:R-:W-:-:S13]  /*132a0*/  LOP3.LUT P0, RZ, R16, 0x20, RZ, 0xc0, !PT ;  /* 0x0000002010ff7812 */ /* 0x000fda000780c0ff */
[----:B------:R-:W-:Y:S05]  /*132b0*/  @!P0 BRA `(.L_x_2248) ;  /* 0x0000000000048947 */ /* 0x000fea0003800000 */
[----:B------:R-:W-:Y:S01]  /*132c0*/  BPT.TRAP 0x1 ;  /* 0x000000040000795c */ /* 0x000fe20000300000 */
.L_x_2248:
        /* <DEDUP_REMOVED lines=30> */
.L_x_2249:
[----:B0-----:R-:W0:Y:S01]  /*134b0*/  S2R R2, SR_TID.X ;  /* 0x0000000000027919 */ /* 0x001e220000002100 */
[----:B------:R-:W-:Y:S01]  /*134c0*/  UISETP.NE.AND UP0, UPT, UR47, URZ, UPT ;  /* 0x0000003f2f00728c */ /* 0x000fe2000bf05270 */
[----:B------:R-:W-:Y:S01]  /*134d0*/  IMAD.U32 R0, RZ, RZ, UR46 ;  /* 0x0000002eff007e24 */ /* 0x000fe2000f8e00ff */
[----:B------:R-:W1:Y:S01]  /*134e0*/  LDC R7, c[0x0][0x448] ;  /* 0x00011200ff077b82 */ /* 0x000e620000000800 */
[----:B------:R-:W-:Y:S01]  /*134f0*/  IMAD.U32 R4, RZ, RZ, UR36 ;  /* 0x00000024ff047e24 */ /* 0x000fe2000f8e00ff */
[----:B------:R-:W-:Y:S01]  /*13500*/  MOV R5, UR37 ;  /* 0x0000002500057c02 */ /* 0x000fe20008000f00 */
[----:B------:R-:W-:Y:S01]  /*13510*/  IMAD.U32 R3, RZ, RZ, UR45 ;  /* 0x0000002dff037e24 */ /* 0x000fe2000f8e00ff */
[----:B------:R-:W-:-:S05]  /*13520*/  PLOP3.LUT P0, PT, PT, PT, UP0, 0x80, 0x0 ;  /* 0x000000000000781c */ /* 0x000fca0003f0f008 */
[----:B------:R-:W-:Y:S01]  /*13530*/  @UP0 ULDC UR4, c[0x0][0x44c] ;  /* 0x0001130000040ab9 */ /* 0x000fe20000000800 */
[----:B0-----:R-:W-:-:S04]  /*13540*/  LOP3.LUT R2, R2, 0x7f, RZ, 0xc0, !PT ;  /* 0x0000007f02027812 */ /* 0x001fc800078ec0ff */
[----:B------:R-:W-:-:S04]  /*13550*/  SHF.R.U32.HI R2, RZ, 0x3, R2 ;  /* 0x00000003ff027819 */ /* 0x000fc80000011602 */
[----:B------:R-:W-:-:S05]  /*13560*/  LOP3.LUT R2, R24, R2, RZ, 0xfc, !PT ;  /* 0x0000000218027212 */ /* 0x000fca00078efcff */
[----:B------:R-:W-:-:S04]  /*13570*/  IMAD R0, R0, 0x80, R2 ;  /* 0x0000008000007824 */ /* 0x000fc800078e0202 */
[----:B------:R-:W-:Y:S01]  /*13580*/  @P0 IMAD.HI.U32 R2, R0, UR4, RZ ;  /* 0x0000000400020c27 */ /* 0x000fe2000f8e00ff */
[----:B------:R-:W-:Y:S01]  /*13590*/  PLOP3.LUT P0, PT, PT, PT, UP0, 0x80, 0x0 ;  /* 0x000000000000781c */ /* 0x000fe20003f0f008 */
[----:B------:R-:W-:Y:S01]  /*135a0*/  @UP0 ULDC UR4, c[0x0][0x450] ;  /* 0x0001140000040ab9 */ /* 0x000fe20000000800 */
[----:B------:R-:W-:-:S11]  /*135b0*/  MOV R9, R0 ;  /* 0x0000000000097202 */ /* 0x000fd60000000f00 */
[----:B------:R-:W-:Y:S01]  /*135c0*/  @P0 SHF.R.U32.HI R9, RZ, UR4, R2 ;  /* 0x00000004ff090c19 */ /* 0x000fe20008011602 */
[----:B------:R-:W-:Y:S01]  /*135d0*/  ULDC.64 UR4, c[0x0][0x2e0] ;  /* 0x0000b80000047ab9 */ /* 0x000fe20000000a00 */
[----:B------:R-:W-:Y:S02]  /*135e0*/  IMAD.MOV.U32 R2, RZ, RZ, R4 ;  /* 0x000000ffff027224 */ /* 0x000fe400078e0004 */
[----:B------:R-:W-:Y:S01]  /*135f0*/  IADD3 R5, -R9, RZ, RZ ;  /* 0x000000ff09057210 */ /* 0x000fe20007ffe1ff */
[----:B------:R-:W-:Y:S02]  /*13600*/  IMAD R25, R25, UR4, RZ ;  /* 0x0000000419197c24 */ /* 0x000fe4000f8e02ff */
[----:B------:R-:W-:-:S04]  /*13610*/  IMAD.WIDE.U32 R2, R26, UR4, R2 ;  /* 0x000000041a027c25 */ /* 0x000fc8000f8e0002 */
[----:B-1----:R-:W-:Y:S01]  /*13620*/  IMAD R5, R7, R5, R0 ;  /* 0x0000000507057224 */ /* 0x002fe200078e0200 */
[----:B------:R-:W-:Y:S01]  /*13630*/  SHF.R.S32.HI R0, RZ, 0x1f, R9 ;  /* 0x0000001fff007819 */ /* 0x000fe20000011409 */
[----:B------:R-:W-:Y:S01]  /*13640*/  IMAD R25, R26, UR5, R25 ;  /* 0x000000051a197c24 */ /* 0x000fe2000f8e0219 */
[----:B------:R-:W-:-:S03]  /*13650*/  ULDC.64 UR4, c[0x0][0x2d0] ;  /* 0x0000b40000047ab9 */ /* 0x000fc60000000a00 */
[----:B------:R-:W-:Y:S02]  /*13660*/  IMAD.IADD R3, R3, 0x1, R25 ;  /* 0x0000000103037824 */ /* 0x000fe400078e0219 */
[----:B------:R-:W-:Y:S02]  /*13670*/  IMAD R0, R0, UR4, RZ ;  /* 0x0000000400007c24 */ /* 0x000fe4000f8e02ff */
        /* <DEDUP_REMOVED lines=19> */
[----:B------:R-:W-:Y:S01]  /*137b0*/  SHFL.IDX PT, R3, R6, RZ, 0x181f ;  /* 0x00181fff06037589 */ /* 0x000fe200000e0000 */
[----:B------:R-:W-:Y:S01]  /*137c0*/  MOV R8, UR46 ;  /* 0x0000002e00087c02 */ /* 0x000fe20008000f00 */
[----:B------:R-:W-:Y:S01]  /*137d0*/  ULDC UR4, c[0x0][0x288] ;  /* 0x0000a20000047ab9 */ /* 0x000fe20000000800 */
[----:B------:R-:W-:Y:S01]  /*137e0*/  ULDC.64 UR6, c[0x0][0x208] ;  /* 0x0000820000067ab9 */ /* 0x000fe20000000a00 */
[----:B------:R-:W0:Y:S01]  /*137f0*/  SHFL.IDX PT, R2, R0, RZ, 0x181f ;  /* 0x00181fff00027589 */ /* 0x000e2200000e0000 */
[----:B------:R-:W-:Y:S02]  /*13800*/  IMAD R7, R7, UR4, RZ ;  /* 0x0000000407077c24 */ /* 0x000fe4000f8e02ff */
[----:B------:R-:W-:Y:S01]  /*13810*/  IMAD R8, R8, 0x80, R27 ;  /* 0x0000008008087824 */ /* 0x000fe200078e021b */
[----:B------:R-:W-:Y:S03]  /*13820*/  SHFL.IDX PT, R5, R6, 0x1, 0x181f ;  /* 0x00381f0006057f89 */ /* 0x000fe600000e0000 */
[C---:B------:R-:W-:Y:S01]  /*13830*/  VIADD R10, R8.reuse, 0x10 ;  /* 0x00000010080a7836 */ /* 0x040fe20000000000 */
[----:B------:R-:W-:Y:S01]  /*13840*/  ISETP.GE.AND P0, PT, R8, R7, PT ;  /* 0x000000070800720c */ /* 0x000fe20003f06270 */
[----:B------:R-:W1:Y:S04]  /*13850*/  SHFL.IDX PT, R4, R0, 0x1, 0x181f ;  /* 0x00381f0000047f89 */ /* 0x000e6800000e0000 */
[----:B------:R-:W-:Y:S08]  /*13860*/  SHFL.IDX PT, R14, R0, 0x7, 0x181f ;  /* 0x00f81f00000e7f89 */ /* 0x000ff000000e0000 */
[----:B------:R-:W-:Y:S01]  /*13870*/  @!P0 LEA R9, R31, UR44, 0x1 ;  /* 0x0000002c1f098c11 */ /* 0x000fe2000f8e08ff */
[----:B0-----:R-:W-:-:S05]  /*13880*/  @!P0 IMAD.WIDE.U32 R2, R22, 0x2, R2 ;  /* 0x0000000216028825 */ /* 0x001fca00078e0002 */
[----:B------:R-:W-:Y:S04]  /*13890*/  @!P0 LDGSTS.E.BYPASS.LTC128B.128 [R9+0x14400], desc[UR6][R2.64], !P4 ;  /* 0x1440000002098fae */ /* 0x000fe8000e101d46 */
[----:B------:R-:W-:Y:S04]  /*138a0*/  @!P0 LDGSTS.E.BYPASS.LTC128B.128 [R9+0x18400], desc[UR6][R2.64+0x80], !P3 ;  /* 0x1840008002098fae */ /* 0x000fe8000d901d46 */
[----:B------:R-:W-:Y:S04]  /*138b0*/  @!P0 LDGSTS.E.BYPASS.LTC128B.128 [R9+0x1c400], desc[UR6][R2.64+0x100], !P2 ;  /* 0x1c40010002098fae */ /* 0x000fe8000d101d46 */
[----:B------:R0:W-:Y:S01]  /*138c0*/  @!P0 LDGSTS.E.BYPASS.LTC128B.128 [R9+0x20400], desc[UR6][R2.64+0x180], !P1 ;  /* 0x2040018002098fae */ /* 0x0001e2000c901d46 */
[----:B------:R-:W-:-:S02]  /*138d0*/  ISETP.GE.AND P0, PT, R10, R7, PT ;  /* 0x000000070a00720c */ /* 0x000fc40003f06270 */
[----:B------:R-:W-:Y:S01]  /*138e0*/  IADD3 R10, R8, 0x20, RZ ;  /* 0x00000020080a7810 */ /* 0x000fe20007ffe0ff */
        /* <DEDUP_REMOVED lines=56> */
.L_x_2316:
[----:B------:R-:W-:Y:S01]  /*13c70*/  VIADD R8, R8, 0x70 ;  /* 0x0000007008087836 */ /* 0x000fe20000000000 */
[----:B------:R-:W-:Y:S01]  /*13c80*/  BSSY B0, `(.L_x_2251) ;  /* 0x000000f000007945 */ /* 0x000fe20003800000 */
[----:B-1----:R-:W-:Y:S01]  /*13c90*/  MOV R2, R14 ;  /* 0x0000000e00027202 */ /* 0x002fe20000000f00 */
[----:B------:R-:W-:Y:S02]  /*13ca0*/  IMAD.MOV.U32 R3, RZ, RZ, R6 ;  /* 0x000000ffff037224 */ /* 0x000fe400078e0006 */
[----:B------:R-:W-:-:S13]  /*13cb0*/  ISETP.GE.AND P0, PT, R8, R7, PT ;  /* 0x000000070800720c */ /* 0x000fda0003f06270 */
        /* <DEDUP_REMOVED lines=11> */
.L_x_2252:
[----:B------:R-:W-:Y:S05]  /*13d70*/  BSYNC B0 ;  /* 0x0000000000007941 */ /* 0x000fea0003800000 */
.L_x_2251:
[----:B------:R-:W-:Y:S01]  /*13d80*/  NOP ;  /* 0x0000000000007918 */ /* 0x000fe20000000000 */
[----:B------:R-:W-:Y:S01]  /*13d90*/  SYNCS.ARRIVE.TRANS64.RED.A0T1 RZ, [UR44+0x38800], RZ ;  /* 0x038800ffffff79a7 */ /* 0x000fe2000820042c */
[----:B------:R-:W-:Y:S01]  /*13da0*/  IMAD.MOV.U32 R0, RZ, RZ, 0x1 ;  /* 0x00000001ff007424 */ /* 0x000fe200078e00ff */
[----:B------:R-:W-:Y:S01]  /*13db0*/  IADD3 R19, R19, -0x2, RZ ;  /* 0xfffffffe13137810 */ /* 0x000fe20007ffe0ff */
[----:B------:R-:W-:Y:S01]  /*13dc0*/  ARRIVES.LDGSTSBAR.64.TRANSCNT [UR44+0x38800] ;  /* 0x03880000ff0079b0 */ /* 0x000fe20008000aac */
[----:B------:R-:W-:Y:S02]  /*13dd0*/  IMAD.MOV.U32 R26, RZ, RZ, 0x1 ;  /* 0x00000001ff1a7424 */ /* 0x000fe400078e00ff */
[----:B------:R-:W-:Y:S01]  /*13de0*/  SHF.L.U32 R0, R0, 0x1f, RZ ;  /* 0x0000001f00007819 */ /* 0x000fe200000006ff */
[----:B------:R-:W-:Y:S01]  /*13df0*/  NOP ;  /* 0x0000000000007918 */ /* 0x000fe20000000000 */
[----:B------:R-:W-:Y:S02]  /*13e00*/  SYNCS.ARRIVE.TRANS64.A1T0 RZ, [UR44+0x38800], RZ ;  /* 0x038800ffffff79a7 */ /* 0x000fe4000810002c */
[----:B------:R-:W1:Y:S02]  /*13e10*/  SYNCS.PHASECHK.TRANS64.TRYWAIT P0, [UR44+0x38820], R0 ;  /* 0x03882000ff0075a7 */ /* 0x000e64000800016c */
[----:B-1----:R-:W-:Y:S05]  /*13e20*/  @!P0 BRA `(.L_x_2253) ;  /* 0x0000003000888947 */ /* 0x002fea0003800000 */
.L_x_2317:
[----:B------:R-:W-:Y:S01]  /*13e30*/  ISETP.GE.AND P0, PT, R19, UR48, PT ;  /* 0x0000003013007c0c */ /* 0x000fe2000bf06270 */
[----:B------:R-:W-:-:S12]  /*13e40*/  IMAD.MOV.U32 R21, RZ, RZ, RZ ;  /* 0x000000ffff157224 */ /* 0x000fd800078e00ff */
[----:B------:R-:W-:Y:S05]  /*13e50*/  @!P0 BRA `(.L_x_2254) ;  /* 0x0000001000888947 */ /* 0x000fea0003800000 */
[----:B0-----:R-:W0:Y:S01]  /*13e60*/  S2R R2, SR_TID.X ;  /* 0x0000000000027919 */ /* 0x001e220000002100 */
[----:B------:R-:W-:Y:S01]  /*13e70*/  UIADD3 UR4, UR42, 0x1, URZ ;  /* 0x000000012a047890 */ /* 0x000fe2000fffe03f */
[----:B------:R-:W-:Y:S01]  /*13e80*/  LOP3.LUT R0, RZ, UR41, RZ, 0x33, !PT ;  /* 0x00000029ff007c12 */ /* 0x000fe2000f8e33ff */
[----:B------:R-:W-:Y:S01]  /*13e90*/  ULOP3.LUT UR5, URZ, UR43, URZ, 0x33, !UPT ;  /* 0x0000002b3f057292 */ /* 0x000fe2000f8e333f */
[----:B------:R-:W-:Y:S01]  /*13ea0*/  BSSY B0, `(.L_x_2254) ;  /* 0x000011d000007945 */ /* 0x000fe20003800000 */
[----:B------:R-:W-:Y:S01]  /*13eb0*/  UIMAD UR4, UR4, UR38, URZ ;  /* 0x00000026040472a4 */ /* 0x000fe2000f8e023f */
[----:B------:R-:W-:-:S05]  /*13ec0*/  MOV R20, RZ ;  /* 0x000000ff00147202 */ /* 0x000fca0000000f00 */
[----:B------:R-:W-:Y:S01]  /*13ed0*/  LOP3.LUT R3, RZ, UR4, RZ, 0x33, !PT ;  /* 0x00000004ff037c12 */ /* 0x000fe2000f8e33ff */
[----:B------:R-:W-:Y:S02]  /*13ee0*/  ULDC UR4, c[0x0][0x2f4] ;  /* 0x0000bd0000047ab9 */ /* 0x000fe40000000800 */
[----:B------:R-:W-:Y:S02]  /*13ef0*/  ISETP.GE.AND P4, PT, R22, UR4, PT ;  /* 0x0000000416007c0c */ /* 0x000fe4000bf86270 */
[----:B------:R-:W-:Y:S02]  /*13f00*/  VIMNMX3 R0, R0, UR5, R3, !PT ;  /* 0x0000000500007c0f */ /* 0x000fe4000f800103 */
        /* <DEDUP_REMOVED lines=9> */
[----:B------:R-:W-:Y:S01]  /*13fa0*/  IADD3 R3, R23, -0xf0, RZ ;  /* 0xffffff1017037810 */ /* 0x000fe20007ffe0ff */
[----:B------:R-:W-:Y:S02]  /*13fb0*/  IMAD.MOV.U32 R23, RZ, RZ, 0x1 ;  /* 0x00000001ff177424 */ /* 0x000fe400078e00ff */
[C---:B------:R-:W-:Y:S02]  /*13fc0*/  IMAD R5, R0.reuse, 0x50, R5 ;  /* 0x0000005000057824 */ /* 0x040fe400078e0205 */
[----:B------:R-:W-:Y:S02]  /*13fd0*/  IMAD R10, R0, -0x50, R3 ;  /* 0xffffffb0000a7824 */ /* 0x000fe400078e0203 */
[----:B------:R-:W-:-:S07]  /*13fe0*/  VIADD R0, R5, 0xa0 ;  /* 0x000000a005007836 */ /* 0x000fce0000000000 */
.L_x_2267:
        /* <DEDUP_REMOVED lines=37> */
.L_x_2255:
[----:B------:R-:W-:Y:S01]  /*14240*/  LEA R19, R21, UR44, 0x3 ;  /* 0x0000002c15137c11 */ /* 0x000fe2000f8e18ff */
[----:B------:R-:W-:Y:S01]  /*14250*/  BSSY B1, `(.L_x_2256) ;  /* 0x0000004000017945 */ /* 0x000fe20003800000 */
[----:B------:R-:W-:-:S04]  /*14260*/  SHF.L.U32 R2, R26, 0x1f, RZ ;  /* 0x0000001f1a027819 */ /* 0x000fc800000006ff */
[----:B------:R-:W1:Y:S02]  /*14270*/  SYNCS.PHASECHK.TRANS64.TRYWAIT P0, [R19+URZ+0x38840], R2 ;  /* 0x03884002130075a7 */ /* 0x000e64000800017f */
[----:B-1----:R-:W-:Y:S05]  /*14280*/  @!P0 BRA `(.L_x_2257) ;  /* 0x0000002c00888947 */ /* 0x002fea0003800000 */
.L_x_2318:
[----:B------:R-:W-:Y:S05]  /*14290*/  BSYNC B1 ;  /* 0x0000000000017941 */ /* 0x000fea0003800000 */
.L_x_2256:
        /* <DEDUP_REMOVED lines=73> */
.L_x_2330:
        /* <DEDUP_REMOVED lines=18> */
.L_x_2259:
        /* <DEDUP_REMOVED lines=10> */
.L_x_2260:
[----:B------:R1:W-:Y:S01]  /*148f0*/  SYNCS.ARRIVE.TRANS64.A1T0 RZ, [R19+URZ+0x38830], RZ ;  /* 0x038830ff13ff79a7 */ /* 0x0003e2000810003f */
[----:B------:R-:W-:Y:S05]  /*14900*/  @!P6 BRA `(.L_x_2261) ;  /* 0x000000000004e947 */ /* 0x000fea0003800000 */
[----:B------:R-:W-:Y:S01]  /*14910*/  BPT.TRAP 0x1 ;  /* 0x000000040000795c */ /* 0x000fe20000300000 */
.L_x_2261:
[----:B0-----:R-:W-:Y:S01]  /*14920*/  SHF.L.U32 R3, R23, 0x1f, RZ ;  /* 0x0000001f17037819 */ /* 0x001fe200000006ff */
[----:B------:R-:W-:Y:S01]  /*14930*/  BSSY B1, `(.L_x_2262) ;  /* 0x0000004000017945 */ /* 0x000fe20003800000 */
[----:B------:R-:W-:-:S04]  /*14940*/  LEA R4, R20, UR44, 0x3 ;  /* 0x0000002c14047c11 */ /* 0x000fc8000f8e18ff */
[----:B------:R-:W0:Y:S02]  /*14950*/  SYNCS.PHASECHK.TRANS64.TRYWAIT P0, [R4+URZ+0x38860], R3 ;  /* 0x03886003040075a7 */ /* 0x000e24000800017f */
[----:B0-----:R-:W-:Y:S05]  /*14960*/  @!P0 BRA `(.L_x_2263) ;  /* 0x0000002c00b08947 */ /* 0x001fea0003800000 */
.L_x_2331:
[----:B------:R-:W-:Y:S05]  /*14970*/  BSYNC B1 ;  /* 0x0000000000017941 */ /* 0x000fea0003800000 */
.L_x_2262:
        /* <DEDUP_REMOVED lines=56> */
.L_x_2343:
        /* <DEDUP_REMOVED lines=26> */
.L_x_2265:
        /* <DEDUP_REMOVED lines=10> */
.L_x_2266:
        /* <DEDUP_REMOVED lines=20> */
.L_x_2254:
[----:B------:R-:W-:-:S13]  /*15080*/  LOP3.LUT P0, RZ, R16, 0x20, RZ, 0xc0, !PT ;  /* 0x0000002010ff7812 */ /* 0x000fda000780c0ff */
[----:B------:R-:W-:Y:S05]  /*15090*/  @!P0 BRA `(.L_x_2268) ;  /* 0x0000000000048947 */ /* 0x000fea0003800000 */
[----:B------:R-:W-:Y:S01]  /*150a0*/  BPT.TRAP 0x1 ;  /* 0x000000040000795c */ /* 0x000fe20000300000 */
.L_x_2268:
        /* <DEDUP_REMOVED lines=12> */
.L_x_2344:
[----:B------:R-:W-:Y:S05]  /*15170*/  BSYNC B0 ;  /* 0x0000000000007941 */ /* 0x000fea0003800000 */
.L_x_2269:
        /* <DEDUP_REMOVED lines=62> */
.L_x_2356:
        /* <DEDUP_REMOVED lines=17> */
.L_x_2272:
        /* <DEDUP_REMOVED lines=10> */
.L_x_2273:
[----:B------:R-:W-:Y:S01]  /*15710*/  VIADD R2, R21, 0x1 ;  /* 0x0000000115027836 */ /* 0x000fe20000000000 */
[----:B------:R1:W-:Y:S04]  /*15720*/  SYNCS.ARRIVE.TRANS64.A1T0 RZ, [R0+URZ+0x38850], RZ ;  /* 0x038850ff00ff79a7 */ /* 0x0003e8000810003f */
[----:B------:R-:W-:-:S04]  /*15730*/  ISETP.NE.AND P0, PT, R2, 0x2, PT ;  /* 0x000000020200780c */ /* 0x000fc80003f05270 */
[----:B------:R-:W-:Y:S02]  /*15740*/  SEL R3, RZ, 0x1, P0 ;  /* 0x00000001ff037807 */ /* 0x000fe40000000000 */
[----:B------:R-:W-:Y:S02]  /*15750*/  SEL R2, R2, RZ, P0 ;  /* 0x000000ff02027207 */ /* 0x000fe40000000000 */
[----:B-1----:R-:W-:-:S07]  /*15760*/  LOP3.LUT R0, R26, R3, RZ, 0x3c, !PT ;  /* 0x000000031a007212 */ /* 0x002fce00078e3cff */
.L_x_2237:
[----:B0-----:R-:W0:Y:S01]  /*15770*/  S2R R4, SR_CgaCtaId ;  /* 0x0000000000047919 */ /* 0x001e220000008800 */
[----:B------:R-:W-:Y:S02]  /*15780*/  MOV R3, 0x400 ;  /* 0x0000040000037802 */ /* 0x000fe40000000f00 */
[----:B------:R-:W-:Y:S02]  /*15790*/  SHF.L.U32 R6, R6, 0x1f, RZ ;  /* 0x0000001f06067819 */ /* 0x000fe400000006ff */
[----:B0-----:R-:W-:-:S04]  /*157a0*/  LEA R7, R4, R3, 0x18 ;  /* 0x0000000304077211 */ /* 0x001fc800078ec0ff */
[----:B------:R-:W0:Y:S02]  /*157b0*/  SYNCS.PHASECHK.TRANS64.TRYWAIT P0, [R7+URZ+0x38820], R6 ;  /* 0x03882006070075a7 */ /* 0x000e24000800017f */
[----:B0-----:R-:W-:Y:S05]  /*157c0*/  @!P0 BRA `(.L_x_2274) ;  /* 0x0000002c00fc8947 */ /* 0x001fea0003800000 */
.L_x_2357:
[----:B------:R-:W-:-:S03]  /*157d0*/  UMOV UR4, 0xffffffff ;  /* 0xffffffff00047882 */ /* 0x000fc60000000000 */
[----:B------:R-:W-:Y:S05]  /*157e0*/  BRA.DIV UR4, `(.L_x_2275) ;  /* 0x0000003204087947 */ /* 0x000fea000b800000 */
[----:B------:R-:W1:Y:S02]  /*157f0*/  S2R R3, SR_TID.X ;  /* 0x0000000000037919 */ /* 0x000e640000002100 */
[----:B-1----:R-:W-:-:S04]  /*15800*/  SHF.R.U32.HI R3, RZ, 0x5, R3 ;  /* 0x00000005ff037819 */ /* 0x002fc80000011603 */
[----:B------:R-:W-:-:S05]  /*15810*/  LOP3.LUT R3, R3, 0x3, RZ, 0xc0, !PT ;  /* 0x0000000303037812 */ /* 0x000fca00078ec0ff */
[----:B------:R1:W2:Y:S02]  /*15820*/  SHFL.IDX PT, R14, R3, RZ, 0x1f ;  /* 0x00001fff030e7589 */ /* 0x0002a400000e0000 */
.L_x_2360:
[----:B--2---:R-:W-:-:S13]  /*15830*/  ISETP.NE.AND P0, PT, R14, RZ, PT ;  /* 0x000000ff0e00720c */ /* 0x004fda0003f05270 */
[----:B------:R-:W-:Y:S05]  /*15840*/  @P0 BRA `(.L_x_2193) ;  /* 0x0000000000900947 */ /* 0x000fea0003800000 */
[----:B------:R-:W-:-:S03]  /*15850*/  UMOV UR4, 0xffffffff ;  /* 0xffffffff00047882 */ /* 0x000fc60000000000 */
[----:B------:R-:W-:Y:S05]  /*15860*/  BRA.DIV UR4, `(.L_x_2276) ;  /* 0x00000032041c7947 */ /* 0x000fea000b800000 */
[----:B------:R-:W-:-:S13]  /*15870*/  ELECT P6, URZ, PT ;  /* 0x00000000003f782f */ /* 0x000fda00038c0000 */
.L_x_2363:
        /* <DEDUP_REMOVED lines=8> */
.L_x_2277:
[C---:B------:R-:W-:Y:S01]  /*15900*/  LEA R5, R2.reuse, R7, 0x3 ;  /* 0x0000000702057211 */ /* 0x040fe200078e18ff */
[----:B------:R-:W-:Y:S01]  /*15910*/  VIADD R2, R2, 0x1 ;  /* 0x0000000102027836 */ /* 0x000fe20000000000 */
[----:B------:R-:W-:-:S04]  /*15920*/  SHF.L.U32 R4, R0, 0x1f, RZ ;  /* 0x0000001f00047819 */ /* 0x000fc800000006ff */
[----:B------:R-:W1:Y:S01]  /*15930*/  SYNCS.PHASECHK.TRANS64.TRYWAIT P1, [R5+URZ+0x38840], R4 ;  /* 0x03884004050075a7 */ /* 0x000e62000802017f */
[----:B------:R-:W-:-:S04]  /*15940*/  ISETP.NE.AND P2, PT, R2, 0x2, PT ;  /* 0x000000020200780c */ /* 0x000fc80003f45270 */
[----:B------:R-:W-:Y:S01]  /*15950*/  SEL R3, RZ, 0x1, P2 ;  /* 0x00000001ff037807 */ /* 0x000fe20001000000 */
[----:B-1----:R-:W-:Y:S08]  /*15960*/  @!P1 BRA `(.L_x_2278) ;  /* 0x0000002c00fc9947 */ /* 0x002ff00003800000 */
.L_x_2364:
[----:B------:R-:W-:Y:S02]  /*15970*/  SEL R2, R2, RZ, P2 ;  /* 0x000000ff02027207 */ /* 0x000fe40001000000 */
[----:B------:R-:W-:Y:S01]  /*15980*/  LOP3.LUT R0, R0, R3, RZ, 0x3c, !PT ;  /* 0x0000000300007212 */ /* 0x000fe200078e3cff */
[----:B------:R-:W-:Y:S06]  /*15990*/  @!P0 BRA `(.L_x_2279) ;  /* 0x0000000000048947 */ /* 0x000fec0003800000 */
[----:B------:R-:W-:Y:S01]  /*159a0*/  BPT.TRAP 0x1 ;  /* 0x000000040000795c */ /* 0x000fe20000300000 */
.L_x_2279:
[----:B------:R-:W-:Y:S01]  /*159b0*/  IMAD R3, R2, 0x8, R7 ;  /* 0x0000000802037824 */ /* 0x000fe200078e0207 */
[----:B------:R-:W-:-:S04]  /*159c0*/  SHF.L.U32 R0, R0, 0x1f, RZ ;  /* 0x0000001f00007819 */ /* 0x000fc800000006ff */
[----:B------:R-:W2:Y:S02]  /*159d0*/  SYNCS.PHASECHK.TRANS64.TRYWAIT P1, [R3+URZ+0x38840], R0 ;  /* 0x03884000030075a7 */ /* 0x000ea4000802017f */
[----:B--2---:R-:W-:Y:S05]  /*159e0*/  @!P1 BRA `(.L_x_2280) ;  /* 0x0000002c00f09947 */ /* 0x004fea0003800000 */
.L_x_2365:
[----:B------:R-:W-:Y:S05]  /*159f0*/  @!P0 BRA `(.L_x_2281) ;  /* 0x0000000000048947 */ /* 0x000fea0003800000 */
[----:B------:R-:W-:Y:S01]  /*15a00*/  BPT.TRAP 0x1 ;  /* 0x000000040000795c */ /* 0x000fe20000300000 */
.L_x_2281:
[----:B------:R-:W3:Y:S02]  /*15a10*/  SYNCS.PHASECHK.TRANS64.TRYWAIT P1, [R5+URZ+0x38860], R4 ;  /* 0x03886004050075a7 */ /* 0x000ee4000802017f */
[----:B---3--:R-:W-:Y:S05]  /*15a20*/  @!P1 BRA `(.L_x_2282) ;  /* 0x0000002c00f49947 */ /* 0x008fea0003800000 */
.L_x_2366:
[----:B------:R-:W-:Y:S05]  /*15a30*/  @!P0 BRA `(.L_x_2283) ;  /* 0x0000000000048947 */ /* 0x000fea0003800000 */
[----:B------:R-:W-:Y:S01]  /*15a40*/  BPT.TRAP 0x1 ;  /* 0x000000040000795c */ /* 0x000fe20000300000 */
.L_x_2283:
[----:B----4-:R4:W0:Y:S02]  /*15a50*/  SYNCS.PHASECHK.TRANS64.TRYWAIT P0, [R3+URZ+0x38860], R0 ;  /* 0x03886000030075a7 */ /* 0x010824000800017f */
[----:B0-----:R-:W-:Y:S05]  /*15a60*/  @!P0 NANOSLEEP.SYNCS 0x989680 ;  /* 0x009896800000895d */ /* 0x001fea0003900000 */
[----:B------:R-:W0:Y:S02]  /*15a70*/  @!P0 SYNCS.PHASECHK.TRANS64 P0, [R3+URZ+0x38860], R0 ;  /* 0x03886000030085a7 */ /* 0x000e24000800007f */
[----:B0-----:R-:W-:Y:S05]  /*15a80*/  @!P0 BRA `(.L_x_2283) ;  /* 0xfffffffc00f08947 */ /* 0x001fea000383ffff */
.L_x_2193:
[----:B------:R-:W-:Y:S05]  /*15a90*/  BSYNC B6 ;  /* 0x0000000000067941 */ /* 0x000fea0003800000 */
.L_x_2190:
[----:B------:R-:W-:Y:S05]  /*15aa0*/  EXIT ;  /* 0x000000000000794d */ /* 0x000fea0003800000 */
.L_x_2197:
[----:B------:R-:W-:-:S13]  /*15ab0*/  R2UR UR4, R16 ;  /* 0x00000000100472ca */ /* 0x000fda00000e0000 */
[----:B0-----:R-:W-:-:S04]  /*15ac0*/  MOV R3, UR4 ;  /* 0x0000000400037c02 */ /* 0x001fc80008000f00 */
[----:B------:R0:W1:Y:S03]  /*15ad0*/  SYNCS.PHASECHK.TRANS64.TRYWAIT P0, [R3+URZ+0x38800], R0 ;  /* 0x03880000030075a7 */ /* 0x000066000800017f */
[----:B-1----:R-:W-:Y:S05]  /*15ae0*/  @!P0 NANOSLEEP.SYNCS 0x989680 ;  /* 0x009896800000895d */ /* 0x002fea0003900000 */
[----:B------:R-:W1:Y:S02]  /*15af0*/  @!P0 SYNCS.PHASECHK.TRANS64 P0, [R3+URZ+0x38800], R0 ;  /* 0x03880000030085a7 */ /* 0x000e64000800007f */
[----:B-1----:R-:W-:Y:S05]  /*15b00*/  @!P0 BRA `(.L_x_2197) ;  /* 0xfffffffc00e88947 */ /* 0x002fea000383ffff */
[----:B------:R-:W-:Y:S05]  /*15b10*/  BRA `(.L_x_2284) ;  /* 0xfffffeb800b47947 */ /* 0x000fea000383ffff */
.L_x_2201:
[----:B------:R-:W-:-:S13]  /*15b20*/  R2UR UR4, R16 ;  /* 0x00000000100472ca */ /* 0x000fda00000e0000 */
[----:B0-----:R-:W-:-:S04]  /*15b30*/  IMAD.U32 R3, RZ, RZ, UR4 ;  /* 0x00000004ff037e24 */ /* 0x001fc8000f8e00ff */
[----:B------:R0:W2:Y:S03]  /*15b40*/  SYNCS.PHASECHK.TRANS64.TRYWAIT P1, [R3+URZ+0x38830], R0 ;  /* 0x03883000030075a7 */ /* 0x0000a6000802017f */
[----:B--2---:R-:W-:Y:S05]  /*15b50*/  @!P1 NANOSLEEP.SYNCS 0x989680 ;  /* 0x009896800000995d */ /* 0x004fea0003900000 */
[----:B------:R-:W2:Y:S02]  /*15b60*/  @!P1 SYNCS.PHASECHK.TRANS64 P1, [R3+URZ+0x38830], R0 ;  /* 0x03883000030095a7 */ /* 0x000ea4000802007f */
[----:B--2---:R-:W-:Y:S05]  /*15b70*/  @!P1 BRA `(.L_x_2201) ;  /* 0xfffffffc00e89947 */ /* 0x004fea000383ffff */
[----:B------:R-:W-:Y:S05]  /*15b80*/  BRA `(.L_x_2200) ;  /* 0xfffffeb800dc7947 */ /* 0x000fea000383ffff */
.L_x_2207:
[----:B------:R-:W-:-:S13]  /*15b90*/  R2UR UR6, R214 ;  /* 0x00000000d60672ca */ /* 0x000fda00000e0000 */
[----:B-1----:R-:W-:-:S04]  /*15ba0*/  IMAD.U32 R6, RZ, RZ, UR6 ;  /* 0x00000006ff067e24 */ /* 0x002fc8000f8e00ff */
[----:B------:R1:W2:Y:S03]  /*15bb0*/  SYNCS.PHASECHK.TRANS64.TRYWAIT P1, [R6+URZ+0x38830], R3 ;  /* 0x03883003060075a7 */ /* 0x0002a6000802017f */
[----:B--2---:R-:W-:Y:S05]  /*15bc0*/  @!P1 NANOSLEEP.SYNCS 0x989680 ;  /* 0x009896800000995d */ /* 0x004fea0003900000 */
[----:B------:R-:W2:Y:S02]  /*15bd0*/  @!P1 SYNCS.PHASECHK.TRANS64 P1, [R6+URZ+0x38830], R3 ;  /* 0x03883003060095a7 */ /* 0x000ea4000802007f */
[----:B--2---:R-:W-:Y:S05]  /*15be0*/  @!P1 BRA `(.L_x_2207) ;  /* 0xfffffffc00e89947 */ /* 0x004fea000383ffff */
[----:B------:R-:W-:Y:S05]  /*15bf0*/  BRA `(.L_x_2206) ;  /* 0xfffffefc00d47947 */ /* 0x000fea000383ffff */
.L_x_2211:
[----:B-1----:R-:W-:-:S04]  /*15c00*/  MOV R3, UR10 ;  /* 0x0000000a00037c02 */ /* 0x002fc80008000f00 */
[----:B------:R1:W2:Y:S03]  /*15c10*/  SYNCS.PHASECHK.TRANS64.TRYWAIT P1, [R3+URZ+0x38850], R0 ;  /* 0x03885000030075a7 */ /* 0x0002a6000802017f */
[----:B--2---:R-:W-:Y:S05]  /*15c20*/  @!P1 NANOSLEEP.SYNCS 0x989680 ;  /* 0x009896800000995d */ /* 0x004fea0003900000 */
[----:B------:R-:W2:Y:S02]  /*15c30*/  @!P1 SYNCS.PHASECHK.TRANS64 P1, [R3+URZ+0x38850], R0 ;  /* 0x03885000030095a7 */ /* 0x000ea4000802007f */
[----:B--2---:R-:W-:Y:S05]  /*15c40*/  @!P1 BRA `(.L_x_2211) ;  /* 0xfffffffc00ec9947 */ /* 0x004fea000383ffff */
[----:B------:R-:W-:Y:S05]  /*15c50*/  BRA `(.L_x_2210) ;  /* 0xffffff2400ec7947 */ /* 0x000fea000383ffff */
.L_x_2219:
[----:B------:R-:W-:-:S13]  /*15c60*/  R2UR UR6, R213 ;  /* 0x00000000d50672ca */ /* 0x000fda00000e0000 */
[----:B-1----:R-:W-:-:S04]  /*15c70*/  IMAD.U32 R6, RZ, RZ, UR6 ;  /* 0x00000006ff067e24 */ /* 0x002fc8000f8e00ff */
[----:B------:R1:W2:Y:S03]  /*15c80*/  SYNCS.PHASECHK.TRANS64.TRYWAIT P1, [R6+URZ+0x38830], R3 ;  /* 0x03883003060075a7 */ /* 0x0002a6000802017f */
[----:B--2---:R-:W-:Y:S05]  /*15c90*/  @!P1 NANOSLEEP.SYNCS 0x989680 ;  /* 0x009896800000995d */ /* 0x004fea0003900000 */
[----:B------:R-:W2:Y:S02]  /*15ca0*/  @!P1 SYNCS.PHASECHK.TRANS64 P1, [R6+URZ+0x38830], R3 ;  /* 0x03883003060095a7 */ /* 0x000ea4000802007f */
[----:B--2---:R-:W-:Y:S05]  /*15cb0*/  @!P1 BRA `(.L_x_2219) ;  /* 0xfffffffc00e89947 */ /* 0x004fea000383ffff */
[----:B------:R-:W-:Y:S05]  /*15cc0*/  BRA `(.L_x_2218) ;  /* 0xffffff4400587947 */ /* 0x000fea000383ffff */
.L_x_2223:
[----:B-1----:R-:W-:-:S04]  /*15cd0*/  IMAD.U32 R3, RZ, RZ, UR14 ;  /* 0x0000000eff037e24 */ /* 0x002fc8000f8e00ff */
[----:B------:R1:W2:Y:S03]  /*15ce0*/  SYNCS.PHASECHK.TRANS64.TRYWAIT P1, [R3+URZ+0x38850], R0 ;  /* 0x03885000030075a7 */ /* 0x0002a6000802017f */
[----:B--2---:R-:W-:Y:S05]  /*15cf0*/  @!P1 NANOSLEEP.SYNCS 0x989680 ;  /* 0x009896800000995d */ /* 0x004fea0003900000 */
[----:B------:R-:W2:Y:S02]  /*15d00*/  @!P1 SYNCS.PHASECHK.TRANS64 P1, [R3+URZ+0x38850], R0 ;  /* 0x03885000030095a7 */ /* 0x000ea4000802007f */
[----:B--2---:R-:W-:Y:S05]  /*15d10*/  @!P1 BRA `(.L_x_2223) ;  /* 0xfffffffc00ec9947 */ /* 0x004fea000383ffff */
[----:B------:R-:W-:Y:S05]  /*15d20*/  BRA `(.L_x_2222) ;  /* 0xffffff6c00987947 */ /* 0x000fea000383ffff */
.L_x_2230:
[----:B-1----:R-:W-:-:S04]  /*15d30*/  MOV R5, UR5 ;  /* 0x0000000500057c02 */ /* 0x002fc80008000f00 */
[----:B------:R1:W2:Y:S03]  /*15d40*/  SYNCS.PHASECHK.TRANS64.TRYWAIT P1, [R5+URZ+0x38850], R0 ;  /* 0x03885000050075a7 */ /* 0x0002a6000802017f */
[----:B--2---:R-:W-:Y:S05]  /*15d50*/  @!P1 NANOSLEEP.SYNCS 0x989680 ;  /* 0x009896800000995d */ /* 0x004fea0003900000 */
[----:B------:R-:W2:Y:S02]  /*15d60*/  @!P1 SYNCS.PHASECHK.TRANS64 P1, [R5+URZ+0x38850], R0 ;  /* 0x03885000050095a7 */ /* 0x000ea4000802007f */
[----:B--2---:R-:W-:Y:S05]  /*15d70*/  @!P1 BRA `(.L_x_2230) ;  /* 0xfffffffc00ec9947 */ /* 0x004fea000383ffff */
[----:B------:R-:W-:Y:S05]  /*15d80*/  BRA `(.L_x_2229) ;  /* 0xffffff8800fc7947 */ /* 0x000fea000383ffff */
.L_x_2242:
[----:B------:R-:W-:Y:S01]  /*15d90*/  IMAD.MOV.U32 R13, RZ, RZ, R27 ;  /* 0x000000ffff0d7224 */ /* 0x000fe200078e001b */
[----:B------:R-:W-:Y:S01]  /*15da0*/  MOV R11, 0x1f ;  /* 0x0000001f000b7802 */ /* 0x000fe20000000f00 */
[----:B------:R-:W-:Y:S02]  /*15db0*/  IMAD.MOV.U32 R12, RZ, RZ, RZ ;  /* 0x000000ffff0c7224 */ /* 0x000fe400078e00ff */
[----:B------:R-:W-:-:S07]  /*15dc0*/  IMAD.MOV.U32 R15, RZ, RZ, -0x1 ;  /* 0xffffffffff0f7424 */ /* 0x000fce00078e00ff */
[----:B-----5:R-:W-:Y:S05]  /*15dd0*/  WARPSYNC.COLLECTIVE R15, `(.L_x_2285) ;  /* 0x000000000f087348 */ /* 0x020fea0003c00000 */
[----:B------:R0:W1:Y:S02]  /*15de0*/  SHFL.IDX P6, R14, R13, R12, R11 ;  /* 0x0000000c0d0e7389 */ /* 0x00006400000c000b */
[----:B01---5:R-:W-:Y:S01]  /*15df0*/  ENDCOLLECTIVE ;  /* 0x000000000000791b */ /* 0x023fe20003800000 */
.L_x_2285:
[----:B------:R-:W-:Y:S05]  /*15e00*/  BRA `(.L_x_2286) ;  /* 0xffffffc800f47947 */ /* 0x000fea000383ffff */
.L_x_2244:
[----:B0-----:R-:W-:-:S04]  /*15e10*/  IMAD.U32 R3, RZ, RZ, UR44 ;  /* 0x0000002cff037e24 */ /* 0x001fc8000f8e00ff */
[----:B------:R0:W1:Y:S03]  /*15e20*/  SYNCS.PHASECHK.TRANS64.TRYWAIT P0, [R3+URZ+0x38840], R2 ;  /* 0x03884002030075a7 */ /* 0x000066000800017f */
[----:B-1----:R-:W-:Y:S05]  /*15e30*/  @!P0 NANOSLEEP.SYNCS 0x989680 ;  /* 0x009896800000895d */ /* 0x002fea0003900000 */
[----:B------:R-:W1:Y:S02]  /*15e40*/  @!P0 SYNCS.PHASECHK.TRANS64 P0, [R3+URZ+0x38840], R2 ;  /* 0x03884002030085a7 */ /* 0x000e64000800007f */
[----:B-1----:R-:W-:Y:S05]  /*15e50*/  @!P0 BRA `(.L_x_2244) ;  /* 0xfffffffc00ec8947 */ /* 0x002fea000383ffff */
[----:B------:R-:W-:Y:S05]  /*15e60*/  BRA `(.L_x_2287) ;  /* 0xffffffcc00847947 */ /* 0x000fea000383ffff */
.L_x_2245:
        /* <DEDUP_REMOVED lines=8> */
.L_x_2289:
[----:B------:R-:W-:Y:S05]  /*15ef0*/  BSYNC B0 ;  /* 0x0000000000007941 */ /* 0x000fea0003800000 */
.L_x_2288:
[----:B------:R-:W-:Y:S01]  /*15f00*/  IMAD.MOV.U32 R13, RZ, RZ, R0 ;  /* 0x000000ffff0d7224 */ /* 0x000fe200078e0000 */
[----:B------:R-:W-:Y:S01]  /*15f10*/  MOV R12, RZ ;  /* 0x000000ff000c7202 */ /* 0x000fe20000000f00 */
[----:B------:R-:W-:Y:S01]  /*15f20*/  IMAD.MOV.U32 R11, RZ, RZ, 0x181f ;  /* 0x0000181fff0b7424 */ /* 0x000fe200078e00ff */
[C---:B------:R-:W-:Y:S01]  /*15f30*/  LOP3.LUT P4, RZ, R16.reuse, 0x10, RZ, 0xc0, !PT ;  /* 0x0000001010ff7812 */ /* 0x040fe2000788c0ff */
[----:B------:R-:W-:Y:S01]  /*15f40*/  IMAD.MOV.U32 R15, RZ, RZ, -0x1 ;  /* 0xffffffffff0f7424 */ /* 0x000fe200078e00ff */
[C---:B------:R-:W-:Y:S01]  /*15f50*/  LOP3.LUT P3, RZ, R16.reuse, 0x8, RZ, 0xc0, !PT ;  /* 0x0000000810ff7812 */ /* 0x040fe2000786c0ff */
[----:B------:R-:W-:Y:S01]  /*15f60*/  IMAD.MOV.U32 R5, RZ, RZ, R14 ;  /* 0x000000ffff057224 */ /* 0x000fe200078e000e */
[----:B------:R-:W-:-:S13]  /*15f70*/  LOP3.LUT P2, RZ, R16, 0x4, RZ, 0xc0, !PT ;  /* 0x0000000410ff7812 */ /* 0x000fda000784c0ff */
[----:B------:R-:W-:Y:S05]  /*15f80*/  WARPSYNC.COLLECTIVE R15, `(.L_x_2290) ;  /* 0x000000000f087348 */ /* 0x000fea0003c00000 */
[----:B------:R0:W1:Y:S02]  /*15f90*/  SHFL.IDX P6, R14, R13, R12, R11 ;  /* 0x0000000c0d0e7389 */ /* 0x00006400000c000b */
[----:B01----:R-:W-:Y:S01]  /*15fa0*/  ENDCOLLECTIVE ;  /* 0x000000000000791b */ /* 0x003fe20003800000 */
.L_x_2290:
[----:B------:R-:W-:Y:S01]  /*15fb0*/  LOP3.LUT P1, RZ, R16, 0x2, RZ, 0xc0, !PT ;  /* 0x0000000210ff7812 */ /* 0x000fe2000782c0ff */
[----:B------:R-:W-:Y:S01]  /*15fc0*/  ULDC.64 UR4, c[0x0][0x208] ;  /* 0x0000820000047ab9 */ /* 0x000fe20000000a00 */
[----:B------:R-:W-:Y:S01]  /*15fd0*/  @P0 LEA R9, R31, UR44, 0x1 ;  /* 0x0000002c1f090c11 */ /* 0x000fe2000f8e08ff */
        /* <DEDUP_REMOVED lines=15> */
.L_x_2291:
[----:B------:R-:W-:Y:S01]  /*160d0*/  @P0 LEA R21, R31, UR44, 0x1 ;  /* 0x0000002c1f150c11 */ /* 0x000fe2000f8e08ff */
[----:B------:R-:W-:Y:S01]  /*160e0*/  IMAD.MOV.U32 R13, RZ, RZ, R0 ;  /* 0x000000ffff0d7224 */ /* 0x000fe200078e0000 */
[----:B------:R-:W-:-:S07]  /*160f0*/  MOV R3, R14 ;  /* 0x0000000e00037202 */ /* 0x000fce0000000f00 */
[----:B------:R-:W-:Y:S05]  /*16100*/  WARPSYNC.COLLECTIVE R15, `(.L_x_2292) ;  /* 0x000000000f087348 */ /* 0x000fea0003c00000 */
[----:B------:R0:W1:Y:S02]  /*16110*/  SHFL.IDX P6, R14, R13, R12, R11 ;  /* 0x0000000c0d0e7389 */ /* 0x00006400000c000b */
[----:B01----:R-:W-:Y:S01]  /*16120*/  ENDCOLLECTIVE ;  /* 0x000000000000791b */ /* 0x003fe20003800000 */
.L_x_2292:
        /* <DEDUP_REMOVED lines=16> */
.L_x_2293:
[----:B------:R-:W-:Y:S02]  /*16230*/  @P0 LEA R9, R31, UR44, 0x1 ;  /* 0x0000002c1f090c11 */ /* 0x000fe4000f8e08ff */
[----:B------:R-:W-:Y:S01]  /*16240*/  MOV R13, R0 ;  /* 0x00000000000d7202 */ /* 0x000fe20000000f00 */
[----:B------:R-:W-:-:S07]  /*16250*/  IMAD.MOV.U32 R5, RZ, RZ, R14 ;  /* 0x000000ffff057224 */ /* 0x000fce00078e000e */
[----:B------:R-:W-:Y:S05]  /*16260*/  WARPSYNC.COLLECTIVE R15, `(.L_x_2294) ;  /* 0x000000000f087348 */ /* 0x000fea0003c00000 */
[----:B------:R0:W1:Y:S02]  /*16270*/  SHFL.IDX P6, R14, R13, R12, R11 ;  /* 0x0000000c0d0e7389 */ /* 0x00006400000c000b */
[----:B01----:R-:W-:Y:S01]  /*16280*/  ENDCOLLECTIVE ;  /* 0x000000000000791b */ /* 0x003fe20003800000 */
.L_x_2294:
        /* <DEDUP_REMOVED lines=16> */
.L_x_2295:
[----:B------:R-:W-:Y:S01]  /*16390*/  @P0 LEA R21, R31, UR44, 0x1 ;  /* 0x0000002c1f150c11 */ /* 0x000fe2000f8e08ff */
[----:B------:R-:W-:Y:S02]  /*163a0*/  IMAD.MOV.U32 R13, RZ, RZ, R0 ;  /* 0x000000ffff0d7224 */ /* 0x000fe400078e0000 */
[----:B------:R-:W-:-:S07]  /*163b0*/  IMAD.MOV.U32 R3, RZ, RZ, R14 ;  /* 0x000000ffff037224 */ /* 0x000fce00078e000e */
[----:B------:R-:W-:Y:S05]  /*163c0*/  WARPSYNC.COLLECTIVE R15, `(.L_x_2296) ;  /* 0x000000000f087348 */ /* 0x000fea0003c00000 */
[----:B------:R0:W1:Y:S02]  /*163d0*/  SHFL.IDX P6, R14, R13, R12, R11 ;  /* 0x0000000c0d0e7389 */ /* 0x00006400000c000b */
[----:B01----:R-:W-:Y:S01]  /*163e0*/  ENDCOLLECTIVE ;  /* 0x000000000000791b */ /* 0x003fe20003800000 */
.L_x_2296:
        /* <DEDUP_REMOVED lines=15> */
.L_x_2297:
[----:B------:R-:W-:Y:S01]  /*164e0*/  IMAD.MOV.U32 R13, RZ, RZ, R0 ;  /* 0x000000ffff0d7224 */ /* 0x000fe200078e0000 */
[----:B------:R-:W-:-:S07]  /*164f0*/  MOV R4, R14 ;  /* 0x0000000e00047202 */ /* 0x000fce0000000f00 */
[----:B------:R-:W-:Y:S05]  /*16500*/  WARPSYNC.COLLECTIVE R15, `(.L_x_2298) ;  /* 0x000000000f087348 */ /* 0x000fea0003c00000 */
[----:B------:R0:W1:Y:S02]  /*16510*/  SHFL.IDX P6, R14, R13, R12, R11 ;  /* 0x0000000c0d0e7389 */ /* 0x00006400000c000b */
[----:B01----:R-:W-:Y:S01]  /*16520*/  ENDCOLLECTIVE ;  /* 0x000000000000791b */ /* 0x003fe20003800000 */
.L_x_2298:
[----:B------:R-:W-:Y:S05]  /*16530*/  BRA `(.L_x_2299) ;  /* 0xffffffc800f87947 */ /* 0x000fea000383ffff */
.L_x_2250:
[----:B------:R-:W-:Y:S01]  /*16540*/  IMAD.MOV.U32 R13, RZ, RZ, R6 ;  /* 0x000000ffff0d7224 */ /* 0x000fe200078e0006 */
[----:B------:R-:W-:Y:S01]  /*16550*/  MOV R12, RZ ;  /* 0x000000ff000c7202 */ /* 0x000fe20000000f00 */
[----:B------:R-:W-:Y:S01]  /*16560*/  IMAD.MOV.U32 R11, RZ, RZ, 0x181f ;  /* 0x0000181fff0b7424 */ /* 0x000fe200078e00ff */
[----:B------:R-:W-:Y:S01]  /*16570*/  MOV R8, UR46 ;  /* 0x0000002e00087c02 */ /* 0x000fe20008000f00 */
[----:B------:R-:W-:-:S04]  /*16580*/  IMAD.MOV.U32 R15, RZ, RZ, -0x1 ;  /* 0xffffffffff0f7424 */ /* 0x000fc800078e00ff */
[----:B------:R-:W-:-:S07]  /*16590*/  IMAD R8, R8, 0x80, R27 ;  /* 0x0000008008087824 */ /* 0x000fce00078e021b */
[----:B------:R-:W-:Y:S05]  /*165a0*/  WARPSYNC.COLLECTIVE R15, `(.L_x_2300) ;  /* 0x000000000f087348 */ /* 0x000fea0003c00000 */
[----:B------:R0:W1:Y:S02]  /*165b0*/  SHFL.IDX P6, R14, R13, R12, R11 ;  /* 0x0000000c0d0e7389 */ /* 0x00006400000c000b */
[----:B01----:R-:W-:Y:S01]  /*165c0*/  ENDCOLLECTIVE ;  /* 0x000000000000791b */ /* 0x003fe20003800000 */
.L_x_2300:
[----:B------:R-:W-:Y:S02]  /*165d0*/  VIADD R4, R8, 0x10 ;  /* 0x0000001008047836 */ /* 0x000fe40000000000 */
[----:B------:R-:W-:Y:S01]  /*165e0*/  IMAD.MOV.U32 R13, RZ, RZ, R0 ;  /* 0x000000ffff0d7224 */ /* 0x000fe200078e0000 */
[----:B------:R-:W-:-:S07]  /*165f0*/  MOV R3, R14 ;  /* 0x0000000e00037202 */ /* 0x000fce0000000f00 */
[----:B------:R-:W-:Y:S05]  /*16600*/  WARPSYNC.COLLECTIVE R15, `(.L_x_2301) ;  /* 0x000000000f087348 */ /* 0x000fea0003c00000 */
[----:B------:R0:W1:Y:S02]  /*16610*/  SHFL.IDX P6, R14, R13, R12, R11 ;  /* 0x0000000c0d0e7389 */ /* 0x00006400000c000b */
[----:B01----:R-:W-:Y:S01]  /*16620*/  ENDCOLLECTIVE ;  /* 0x000000000000791b */ /* 0x003fe20003800000 */
.L_x_2301:
[----:B------:R-:W-:Y:S01]  /*16630*/  ULDC UR4, c[0x0][0x288] ;  /* 0x0000a20000047ab9 */ /* 0x000fe20000000800 */
[----:B------:R-:W-:Y:S01]  /*16640*/  ULDC.64 UR6, c[0x0][0x208] ;  /* 0x0000820000067ab9 */ /* 0x000fe20000000a00 */
[----:B------:R-:W-:-:S05]  /*16650*/  IMAD R7, R7, UR4, RZ ;  /* 0x0000000407077c24 */ /* 0x000fca000f8e02ff */
[----:B------:R-:W-:Y:S02]  /*16660*/  ISETP.GE.AND P0, PT, R8, R7, PT ;  /* 0x000000070800720c */ /* 0x000fe40003f06270 */
[----:B------:R-:W-:Y:S01]  /*16670*/  MOV R13, R6 ;  /* 0x00000006000d7202 */ /* 0x000fe20000000f00 */
[----:B------:R-:W-:-:S10]  /*16680*/  IMAD.MOV.U32 R12, RZ, RZ, 0x1 ;  /* 0x00000001ff0c7424 */ /* 0x000fd400078e00ff */
[----:B------:R-:W-:Y:S01]  /*16690*/  @!P0 LEA R9, R31, UR44, 0x1 ;  /* 0x0000002c1f098c11 */ /* 0x000fe2000f8e08ff */
        /* <DEDUP_REMOVED lines=13> */
.L_x_2302:
[----:B------:R-:W-:Y:S01]  /*16770*/  VIADD R2, R8, 0x20 ;  /* 0x0000002008027836 */ /* 0x000fe20000000000 */
[----:B------:R-:W-:Y:S02]  /*16780*/  @!P0 LEA R21, R31, UR44, 0x1 ;  /* 0x0000002c1f158c11 */ /* 0x000fe4000f8e08ff */
[----:B------:R-:W-:Y:S01]  /*16790*/  MOV R13, R0 ;  /* 0x00000000000d7202 */ /* 0x000fe20000000f00 */
[----:B------:R-:W-:-:S07]  /*167a0*/  IMAD.MOV.U32 R5, RZ, RZ, R14 ;  /* 0x000000ffff057224 */ /* 0x000fce00078e000e */
[----:B------:R-:W-:Y:S05]  /*167b0*/  WARPSYNC.COLLECTIVE R15, `(.L_x_2303) ;  /* 0x000000000f087348 */ /* 0x000fea0003c00000 */
[----:B------:R0:W1:Y:S02]  /*167c0*/  SHFL.IDX P6, R14, R13, R12, R11 ;  /* 0x0000000c0d0e7389 */ /* 0x00006400000c000b */
[----:B01----:R-:W-:Y:S01]  /*167d0*/  ENDCOLLECTIVE ;  /* 0x000000000000791b */ /* 0x003fe20003800000 */
.L_x_2303:
        /* <DEDUP_REMOVED lines=16> */
.L_x_2304:
[----:B------:R-:W-:Y:S01]  /*168e0*/  VIADD R4, R8, 0x30 ;  /* 0x0000003008047836 */ /* 0x000fe20000000000 */
[----:B------:R-:W-:Y:S02]  /*168f0*/  @!P0 LEA R9, R31, UR44, 0x1 ;  /* 0x0000002c1f098c11 */ /* 0x000fe4000f8e08ff */
[----:B------:R-:W-:Y:S01]  /*16900*/  MOV R13, R0 ;  /* 0x00000000000d7202 */ /* 0x000fe20000000f00 */
[----:B------:R-:W-:-:S07]  /*16910*/  IMAD.MOV.U32 R3, RZ, RZ, R14 ;  /* 0x000000ffff037224 */ /* 0x000fce00078e000e */
[----:B------:R-:W-:Y:S05]  /*16920*/  WARPSYNC.COLLECTIVE R15, `(.L_x_2305) ;  /* 0x000000000f087348 */ /* 0x000fea0003c00000 */
[----:B------:R0:W1:Y:S02]  /*16930*/  SHFL.IDX P6, R14, R13, R12, R11 ;  /* 0x0000000c0d0e7389 */ /* 0x00006400000c000b */
[----:B01----:R-:W-:Y:S01]  /*16940*/  ENDCOLLECTIVE ;  /* 0x000000000000791b */ /* 0x003fe20003800000 */
.L_x_2305:
        /* <DEDUP_REMOVED lines=16> */
.L_x_2306:
[----:B------:R-:W-:Y:S01]  /*16a50*/  VIADD R2, R8, 0x40 ;  /* 0x0000004008027836 */ /* 0x000fe20000000000 */
[----:B------:R-:W-:Y:S02]  /*16a60*/  @!P0 LEA R21, R31, UR44, 0x1 ;  /* 0x0000002c1f158c11 */ /* 0x000fe4000f8e08ff */
[----:B------:R-:W-:Y:S01]  /*16a70*/  MOV R13, R0 ;  /* 0x00000000000d7202 */ /* 0x000fe20000000f00 */
[----:B------:R-:W-:-:S07]  /*16a80*/  IMAD.MOV.U32 R5, RZ, RZ, R14 ;  /* 0x000000ffff057224 */ /* 0x000fce00078e000e */
[----:B------:R-:W-:Y:S05]  /*16a90*/  WARPSYNC.COLLECTIVE R15, `(.L_x_2307) ;  /* 0x000000000f087348 */ /* 0x000fea0003c00000 */
[----:B------:R0:W1:Y:S02]  /*16aa0*/  SHFL.IDX P6, R14, R13, R12, R11 ;  /* 0x0000000c0d0e7389 */ /* 0x00006400000c000b */
[----:B01----:R-:W-:Y:S01]  /*16ab0*/  ENDCOLLECTIVE ;  /* 0x000000000000791b */ /* 0x003fe20003800000 */
.L_x_2307:
        /* <DEDUP_REMOVED lines=16> */
.L_x_2308:
[----:B------:R-:W-:Y:S01]  /*16bc0*/  VIADD R4, R8, 0x50 ;  /* 0x0000005008047836 */ /* 0x000fe20000000000 */
[----:B------:R-:W-:Y:S02]  /*16bd0*/  @!P0 LEA R9, R31, UR44, 0x1 ;  /* 0x0000002c1f098c11 */ /* 0x000fe4000f8e08ff */
[----:B------:R-:W-:Y:S01]  /*16be0*/  MOV R13, R0 ;  /* 0x00000000000d7202 */ /* 0x000fe20000000f00 */
[----:B------:R-:W-:-:S07]  /*16bf0*/  IMAD.MOV.U32 R3, RZ, RZ, R14 ;  /* 0x000000ffff037224 */ /* 0x000fce00078e000e */
[----:B------:R-:W-:Y:S05]  /*16c00*/  WARPSYNC.COLLECTIVE R15, `(.L_x_2309) ;  /* 0x000000000f087348 */ /* 0x000fea0003c00000 */
[----:B------:R0:W1:Y:S02]  /*16c10*/  SHFL.IDX P6, R14, R13, R12, R11 ;  /* 0x0000000c0d0e7389 */ /* 0x00006400000c000b */
[----:B01----:R-:W-:Y:S01]  /*16c20*/  ENDCOLLECTIVE ;  /* 0x000000000000791b */ /* 0x003fe20003800000 */
.L_x_2309:
        /* <DEDUP_REMOVED lines=16> */
.L_x_2310:
[----:B------:R-:W-:Y:S01]  /*16d30*/  VIADD R2, R8, 0x60 ;  /* 0x0000006008027836 */ /* 0x000fe20000000000 */
[----:B------:R-:W-:Y:S02]  /*16d40*/  @!P0 LEA R21, R31, UR44, 0x1 ;  /* 0x0000002c1f158c11 */ /* 0x000fe4000f8e08ff */
[----:B------:R-:W-:Y:S01]  /*16d50*/  MOV R13, R0 ;  /* 0x00000000000d7202 */ /* 0x000fe20000000f00 */
[----:B------:R-:W-:-:S07]  /*16d60*/  IMAD.MOV.U32 R5, RZ, RZ, R14 ;  /* 0x000000ffff057224 */ /* 0x000fce00078e000e */
[----:B------:R-:W-:Y:S05]  /*16d70*/  WARPSYNC.COLLECTIVE R15, `(.L_x_2311) ;  /* 0x000000000f087348 */ /* 0x000fea0003c00000 */
[----:B------:R0:W1:Y:S02]  /*16d80*/  SHFL.IDX P6, R14, R13, R12, R11 ;  /* 0x0000000c0d0e7389 */ /* 0x00006400000c000b */
[----:B01----:R-:W-:Y:S01]  /*16d90*/  ENDCOLLECTIVE ;  /* 0x000000000000791b */ /* 0x003fe20003800000 */
.L_x_2311:
        /* <DEDUP_REMOVED lines=16> */
.L_x_2312:
[----:B------:R-:W-:Y:S02]  /*16ea0*/  @!P0 LEA R9, R31, UR44, 0x1 ;  /* 0x0000002c1f098c11 */ /* 0x000fe4000f8e08ff */
[----:B------:R-:W-:Y:S01]  /*16eb0*/  MOV R13, R0 ;  /* 0x00000000000d7202 */ /* 0x000fe20000000f00 */
[----:B------:R-:W-:-:S07]  /*16ec0*/  IMAD.MOV.U32 R3, RZ, RZ, R14 ;  /* 0x000000ffff037224 */ /* 0x000fce00078e000e */
[----:B------:R-:W-:Y:S05]  /*16ed0*/  WARPSYNC.COLLECTIVE R15, `(.L_x_2313) ;  /* 0x000000000f087348 */ /* 0x000fea0003c00000 */
[----:B------:R0:W1:Y:S02]  /*16ee0*/  SHFL.IDX P6, R14, R13, R12, R11 ;  /* 0x0000000c0d0e7389 */ /* 0x00006400000c000b */
[----:B01----:R-:W-:Y:S01]  /*16ef0*/  ENDCOLLECTIVE ;  /* 0x000000000000791b */ /* 0x003fe20003800000 */
.L_x_2313:
        /* <DEDUP_REMOVED lines=15> */
.L_x_2314:
[----:B------:R-:W-:Y:S02]  /*16ff0*/  IMAD.MOV.U32 R13, RZ, RZ, R0 ;  /* 0x000000ffff0d7224 */ /* 0x000fe400078e0000 */
[----:B------:R-:W-:-:S07]  /*17000*/  IMAD.MOV.U32 R6, RZ, RZ, R14 ;  /* 0x000000ffff067224 */ /* 0x000fce00078e000e */
[----:B------:R-:W-:Y:S05]  /*17010*/  WARPSYNC.COLLECTIVE R15, `(.L_x_2315) ;  /* 0x000000000f087348 */ /* 0x000fea0003c00000 */
[----:B------:R0:W1:Y:S02]  /*17020*/  SHFL.IDX P6, R14, R13, R12, R11 ;  /* 0x0000000c0d0e7389 */ /* 0x00006400000c000b */
[----:B01----:R-:W-:Y:S01]  /*17030*/  ENDCOLLECTIVE ;  /* 0x000000000000791b */ /* 0x003fe20003800000 */
.L_x_2315:
[----:B------:R-:W-:Y:S05]  /*17040*/  BRA `(.L_x_2316) ;  /* 0xffffffcc00087947 */ /* 0x000fea000383ffff */
.L_x_2253:
[----:B0-----:R-:W-:-:S04]  /*17050*/  MOV R3, UR44 ;  /* 0x0000002c00037c02 */ /* 0x001fc80008000f00 */
[----:B------:R0:W1:Y:S03]  /*17060*/  SYNCS.PHASECHK.TRANS64.TRYWAIT P0, [R3+URZ+0x38820], R0 ;  /* 0x03882000030075a7 */ /* 0x000066000800017f */
[----:B-1----:R-:W-:Y:S05]  /*17070*/  @!P0 NANOSLEEP.SYNCS 0x989680 ;  /* 0x009896800000895d */ /* 0x002fea0003900000 */
[----:B------:R-:W1:Y:S02]  /*17080*/  @!P0 SYNCS.PHASECHK.TRANS64 P0, [R3+URZ+0x38820], R0 ;  /* 0x03882000030085a7 */ /* 0x000e64000800007f */
[----:B-1----:R-:W-:Y:S05]  /*17090*/  @!P0 BRA `(.L_x_2253) ;  /* 0xfffffffc00ec8947 */ /* 0x002fea000383ffff */
[----:B------:R-:W-:Y:S05]  /*170a0*/  BRA `(.L_x_2317) ;  /* 0xffffffcc00607947 */ /* 0x000fea000383ffff */
.L_x_2257:
[----:B-1----:R1:W2:Y:S02]  /*170b0*/  SYNCS.PHASECHK.TRANS64.TRYWAIT P0, [R19+URZ+0x38840], R2 ;  /* 0x03884002130075a7 */ /* 0x0022a4000800017f */
[----:B--2---:R-:W-:Y:S05]  /*170c0*/  @!P0 NANOSLEEP.SYNCS 0x989680 ;  /* 0x009896800000895d */ /* 0x004fea0003900000 */
[----:B------:R-:W2:Y:S02]  /*170d0*/  @!P0 SYNCS.PHASECHK.TRANS64 P0, [R19+URZ+0x38840], R2 ;  /* 0x03884002130085a7 */ /* 0x000ea4000800007f */
[----:B--2---:R-:W-:Y:S05]  /*170e0*/  @!P0 BRA `(.L_x_2257) ;  /* 0xfffffffc00f08947 */ /* 0x004fea000383ffff */
[----:B------:R-:W-:Y:S05]  /*170f0*/  BRA `(.L_x_2318) ;  /* 0xffffffd000647947 */ /* 0x000fea000383ffff */
.L_x_2258:
        /* <DEDUP_REMOVED lines=8> */
.L_x_2320:
[----:B------:R-:W-:Y:S05]  /*17180*/  BSYNC B1 ;  /* 0x0000000000017941 */ /* 0x000fea0003800000 */
.L_x_2319:
        /* <DEDUP_REMOVED lines=11> */
.L_x_2321:
        /* <DEDUP_REMOVED lines=20> */
.L_x_2322:
[----:B------:R-:W-:Y:S01]  /*17380*/  MOV R13, R24 ;  /* 0x00000018000d7202 */ /* 0x000fe20000000f00 */
[----:B------:R-:W-:-:S07]  /*17390*/  IMAD.MOV.U32 R5, RZ, RZ, R14 ;  /* 0x000000ffff057224 */ /* 0x000fce00078e000e */
[----:B------:R-:W-:Y:S05]  /*173a0*/  WARPSYNC.COLLECTIVE R15, `(.L_x_2323) ;  /* 0x000000000f087348 */ /* 0x000fea0003c00000 */
[----:B------:R0:W1:Y:S02]  /*173b0*/  SHFL.IDX P6, R14, R13, R12, R11 ;  /* 0x0000000c0d0e7389 */ /* 0x00006400000c000b */
[----:B01----:R-:W-:Y:S01]  /*173c0*/  ENDCOLLECTIVE ;  /* 0x000000000000791b */ /* 0x003fe20003800000 */
.L_x_2323:
        /* <DEDUP_REMOVED lines=17> */
.L_x_2324:
[----:B------:R-:W-:Y:S01]  /*174e0*/  IMAD.MOV.U32 R13, RZ, RZ, R24 ;  /* 0x000000ffff0d7224 */ /* 0x000fe200078e0018 */
[----:B------:R-:W-:-:S07]  /*174f0*/  MOV R5, R14 ;  /* 0x0000000e00057202 */ /* 0x000fce0000000f00 */
[----:B------:R-:W-:Y:S05]  /*17500*/  WARPSYNC.COLLECTIVE R15, `(.L_x_2325) ;  /* 0x000000000f087348 */ /* 0x000fea0003c00000 */
[----:B------:R0:W1:Y:S02]  /*17510*/  SHFL.IDX P6, R14, R13, R12, R11 ;  /* 0x0000000c0d0e7389 */ /* 0x00006400000c000b */
[----:B01----:R-:W-:Y:S01]  /*17520*/  ENDCOLLECTIVE ;  /* 0x000000000000791b */ /* 0x003fe20003800000 */
.L_x_2325:
        /* <DEDUP_REMOVED lines=18> */
.L_x_2326:
[----:B------:R-:W-:Y:S02]  /*17650*/  IMAD.MOV.U32 R13, RZ, RZ, R24 ;  /* 0x000000ffff0d7224 */ /* 0x000fe400078e0018 */
[----:B------:R-:W-:-:S07]  /*17660*/  IMAD.MOV.U32 R32, RZ, RZ, R14 ;  /* 0x000000ffff207224 */ /* 0x000fce00078e000e */
[----:B------:R-:W-:Y:S05]  /*17670*/  WARPSYNC.COLLECTIVE R15, `(.L_x_2327) ;  /* 0x000000000f087348 */ /* 0x000fea0003c00000 */
[----:B------:R0:W1:Y:S02]  /*17680*/  SHFL.IDX P6, R14, R13, R12, R11 ;  /* 0x0000000c0d0e7389 */ /* 0x00006400000c000b */
[----:B01----:R-:W-:Y:S01]  /*17690*/  ENDCOLLECTIVE ;  /* 0x000000000000791b */ /* 0x003fe20003800000 */
.L_x_2327:
        /* <DEDUP_REMOVED lines=19> */
.L_x_2328:
[----:B------:R-:W-:Y:S01]  /*177d0*/  MOV R13, R24 ;  /* 0x00000018000d7202 */ /* 0x000fe20000000f00 */
[----:B------:R-:W-:-:S07]  /*177e0*/  IMAD.MOV.U32 R27, RZ, RZ, R14 ;  /* 0x000000ffff1b7224 */ /* 0x000fce00078e000e */
[----:B------:R-:W-:Y:S05]  /*177f0*/  WARPSYNC.COLLECTIVE R15, `(.L_x_2329) ;  /* 0x000000000f087348 */ /* 0x000fea0003c00000 */
[----:B------:R0:W1:Y:S02]  /*17800*/  SHFL.IDX P6, R14, R13, R12, R11 ;  /* 0x0000000c0d0e7389 */ /* 0x00006400000c000b */
[----:B01----:R-:W-:Y:S01]  /*17810*/  ENDCOLLECTIVE ;  /* 0x000000000000791b */ /* 0x003fe20003800000 */
.L_x_2329:
[----:B------:R-:W-:Y:S05]  /*17820*/  BRA `(.L_x_2330) ;  /* 0xffffffcc00c07947 */ /* 0x000fea000383ffff */
.L_x_2263:
[----:B0-----:R0:W2:Y:S02]  /*17830*/  SYNCS.PHASECHK.TRANS64.TRYWAIT P0, [R4+URZ+0x38860], R3 ;  /* 0x03886003040075a7 */ /* 0x0010a4000800017f */
[----:B--2---:R-:W-:Y:S05]  /*17840*/  @!P0 NANOSLEEP.SYNCS 0x989680 ;  /* 0x009896800000895d */ /* 0x004fea0003900000 */
[----:B------:R-:W2:Y:S02]  /*17850*/  @!P0 SYNCS.PHASECHK.TRANS64 P0, [R4+URZ+0x38860], R3 ;  /* 0x03886003040085a7 */ /* 0x000ea4000800007f */
[----:B--2---:R-:W-:Y:S05]  /*17860*/  @!P0 BRA `(.L_x_2263) ;  /* 0xfffffffc00f08947 */ /* 0x004fea000383ffff */
[----:B------:R-:W-:Y:S05]  /*17870*/  BRA `(.L_x_2331) ;  /* 0xffffffd0003c7947 */ /* 0x000fea000383ffff */
.L_x_2264:
        /* <DEDUP_REMOVED lines=8> */
.L_x_2333:
[----:B------:R-:W-:Y:S05]  /*17900*/  BSYNC B1 ;  /* 0x0000000000017941 */ /* 0x000fea0003800000 */
.L_x_2332:
        /* <DEDUP_REMOVED lines=9> */
.L_x_2334:
        /* <DEDUP_REMOVED lines=19> */
.L_x_2335:
[----:B------:R-:W-:Y:S02]  /*17ad0*/  IMAD.MOV.U32 R13, RZ, RZ, R17 ;  /* 0x000000ffff0d7224 */ /* 0x000fe400078e0011 */
[----:B------:R-:W-:-:S07]  /*17ae0*/  IMAD.MOV.U32 R3, RZ, RZ, R14 ;  /* 0x000000ffff037224 */ /* 0x000fce00078e000e */
[----:B------:R-:W-:Y:S05]  /*17af0*/  WARPSYNC.COLLECTIVE R15, `(.L_x_2336) ;  /* 0x000000000f087348 */ /* 0x000fea0003c00000 */
[----:B------:R0:W1:Y:S02]  /*17b00*/  SHFL.IDX P6, R14, R13, R12, R11 ;  /* 0x0000000c0d0e7389 */ /* 0x00006400000c000b */
[----:B01----:R-:W-:Y:S01]  /*17b10*/  ENDCOLLECTIVE ;  /* 0x000000000000791b */ /* 0x003fe20003800000 */
.L_x_2336:
        /* <DEDUP_REMOVED lines=19> */
.L_x_2337:
[----:B------:R-:W-:Y:S01]  /*17c50*/  IMAD.MOV.U32 R13, RZ, RZ, R17 ;  /* 0x000000ffff0d7224 */ /* 0x000fe200078e0011 */
[----:B------:R-:W-:-:S07]  /*17c60*/  MOV R3, R14 ;  /* 0x0000000e00037202 */ /* 0x000fce0000000f00 */
[----:B------:R-:W-:Y:S05]  /*17c70*/  WARPSYNC.COLLECTIVE R15, `(.L_x_2338) ;  /* 0x000000000f087348 */ /* 0x000fea0003c00000 */
[----:B------:R0:W1:Y:S02]  /*17c80*/  SHFL.IDX P6, R14, R13, R12, R11 ;  /* 0x0000000c0d0e7389 */ /* 0x00006400000c000b */
[----:B01----:R-:W-:Y:S01]  /*17c90*/  ENDCOLLECTIVE ;  /* 0x000000000000791b */ /* 0x003fe20003800000 */
.L_x_2338:
        /* <DEDUP_REMOVED lines=19> */
.L_x_2339:
[----:B------:R-:W-:Y:S01]  /*17dd0*/  MOV R13, R17 ;  /* 0x00000011000d7202 */ /* 0x000fe20000000f00 */
[----:B------:R-:W-:-:S07]  /*17de0*/  IMAD.MOV.U32 R3, RZ, RZ, R14 ;  /* 0x000000ffff037224 */ /* 0x000fce00078e000e */
[----:B------:R-:W-:Y:S05]  /*17df0*/  WARPSYNC.COLLECTIVE R15, `(.L_x_2340) ;  /* 0x000000000f087348 */ /* 0x000fea0003c00000 */
[----:B------:R0:W1:Y:S02]  /*17e00*/  SHFL.IDX P6, R14, R13, R12, R11 ;  /* 0x0000000c0d0e7389 */ /* 0x00006400000c000b */
[----:B01----:R-:W-:Y:S01]  /*17e10*/  ENDCOLLECTIVE ;  /* 0x000000000000791b */ /* 0x003fe20003800000 */
.L_x_2340:
        /* <DEDUP_REMOVED lines=19> */
.L_x_2341:
[----:B------:R-:W-:Y:S02]  /*17f50*/  IMAD.MOV.U32 R13, RZ, RZ, R17 ;  /* 0x000000ffff0d7224 */ /* 0x000fe400078e0011 */
[----:B------:R-:W-:-:S07]  /*17f60*/  IMAD.MOV.U32 R18, RZ, RZ, R14 ;  /* 0x000000ffff127224 */ /* 0x000fce00078e000e */
[----:B------:R-:W-:Y:S05]  /*17f70*/  WARPSYNC.COLLECTIVE R15, `(.L_x_2342) ;  /* 0x000000000f087348 */ /* 0x000fea0003c00000 */
[----:B------:R0:W1:Y:S02]  /*17f80*/  SHFL.IDX P6, R14, R13, R12, R11 ;  /* 0x0000000c0d0e7389 */ /* 0x00006400000c000b */
[----:B01----:R-:W-:Y:S01]  /*17f90*/  ENDCOLLECTIVE ;  /* 0x000000000000791b */ /* 0x003fe20003800000 */
.L_x_2342:
[----:B------:R-:W-:Y:S05]  /*17fa0*/  BRA `(.L_x_2343) ;  /* 0xffffffcc00547947 */ /* 0x000fea000383ffff */
.L_x_2270:
[----:B0-----:R0:W1:Y:S02]  /*17fb0*/  SYNCS.PHASECHK.TRANS64.TRYWAIT P0, [R0+URZ+0x38860], R3 ;  /* 0x03886003000075a7 */ /* 0x001064000800017f */
[----:B-1----:R-:W-:Y:S05]  /*17fc0*/  @!P0 NANOSLEEP.SYNCS 0x989680 ;  /* 0x009896800000895d */ /* 0x002fea0003900000 */
[----:B------:R-:W1:Y:S02]  /*17fd0*/  @!P0 SYNCS.PHASECHK.TRANS64 P0, [R0+URZ+0x38860], R3 ;  /* 0x03886003000085a7 */ /* 0x000e64000800007f */
[----:B-1----:R-:W-:Y:S05]  /*17fe0*/  @!P0 BRA `(.L_x_2270) ;  /* 0xfffffffc00f08947 */ /* 0x002fea000383ffff */
[----:B------:R-:W-:Y:S05]  /*17ff0*/  BRA `(.L_x_2344) ;  /* 0xffffffd0005c7947 */ /* 0x000fea000383ffff */
.L_x_2271:
        /* <DEDUP_REMOVED lines=8> */
.L_x_2346:
[----:B------:R-:W-:Y:S05]  /*18080*/  BSYNC B0 ;  /* 0x0000000000007941 */ /* 0x000fea0003800000 */
.L_x_2345:
        /* <DEDUP_REMOVED lines=9> */
.L_x_2347:
        /* <DEDUP_REMOVED lines=26> */
.L_x_2348:
[----:B------:R-:W-:Y:S01]  /*182c0*/  IMAD.MOV.U32 R13, RZ, RZ, R17 ;  /* 0x000000ffff0d7224 */ /* 0x000fe200078e0011 */
[----:B------:R-:W-:-:S07]  /*182d0*/  MOV R6, R14 ;  /* 0x0000000e00067202 */ /* 0x000fce0000000f00 */
[----:B------:R-:W-:Y:S05]  /*182e0*/  WARPSYNC.COLLECTIVE R15, `(.L_x_2349) ;  /* 0x000000000f087348 */ /* 0x000fea0003c00000 */
[----:B------:R0:W1:Y:S02]  /*182f0*/  SHFL.IDX P6, R14, R13, R12, R11 ;  /* 0x0000000c0d0e7389 */ /* 0x00006400000c000b */
[----:B01----:R-:W-:Y:S01]  /*18300*/  ENDCOLLECTIVE ;  /* 0x000000000000791b */ /* 0x003fe20003800000 */
.L_x_2349:
        /* <DEDUP_REMOVED lines=20> */
.L_x_2350:
[----:B------:R-:W-:Y:S01]  /*18450*/  IMAD.MOV.U32 R13, RZ, RZ, R17 ;  /* 0x000000ffff0d7224 */ /* 0x000fe200078e0011 */
[----:B------:R-:W-:-:S07]  /*18460*/  MOV R6, R14 ;  /* 0x0000000e00067202 */ /* 0x000fce0000000f00 */
[----:B------:R-:W-:Y:S05]  /*18470*/  WARPSYNC.COLLECTIVE R15, `(.L_x_2351) ;  /* 0x000000000f087348 */ /* 0x000fea0003c00000 */
[----:B------:R0:W1:Y:S02]  /*18480*/  SHFL.IDX P6, R14, R13, R12, R11 ;  /* 0x0000000c0d0e7389 */ /* 0x00006400000c000b */
[----:B01----:R-:W-:Y:S01]  /*18490*/  ENDCOLLECTIVE ;  /* 0x000000000000791b */ /* 0x003fe20003800000 */
.L_x_2351:
        /* <DEDUP_REMOVED lines=20> */
.L_x_2352:
[----:B------:R-:W-:Y:S01]  /*185e0*/  IMAD.MOV.U32 R13, RZ, RZ, R17 ;  /* 0x000000ffff0d7224 */ /* 0x000fe200078e0011 */
[----:B------:R-:W-:-:S07]  /*185f0*/  MOV R6, R14 ;  /* 0x0000000e00067202 */ /* 0x000fce0000000f00 */
[----:B------:R-:W-:Y:S05]  /*18600*/  WARPSYNC.COLLECTIVE R15, `(.L_x_2353) ;  /* 0x000000000f087348 */ /* 0x000fea0003c00000 */
[----:B------:R0:W1:Y:S02]  /*18610*/  SHFL.IDX P6, R14, R13, R12, R11 ;  /* 0x0000000c0d0e7389 */ /* 0x00006400000c000b */
[----:B01----:R-:W-:Y:S01]  /*18620*/  ENDCOLLECTIVE ;  /* 0x000000000000791b */ /* 0x003fe20003800000 */
.L_x_2353:
        /* <DEDUP_REMOVED lines=19> */
.L_x_2354:
[----:B------:R-:W-:Y:S01]  /*18760*/  IMAD.MOV.U32 R13, RZ, RZ, R17 ;  /* 0x000000ffff0d7224 */ /* 0x000fe200078e0011 */
[----:B------:R-:W-:-:S07]  /*18770*/  MOV R18, R14 ;  /* 0x0000000e00127202 */ /* 0x000fce0000000f00 */
[----:B------:R-:W-:Y:S05]  /*18780*/  WARPSYNC.COLLECTIVE R15, `(.L_x_2355) ;  /* 0x000000000f087348 */ /* 0x000fea0003c00000 */
[----:B------:R0:W1:Y:S02]  /*18790*/  SHFL.IDX P6, R14, R13, R12, R11 ;  /* 0x0000000c0d0e7389 */ /* 0x00006400000c000b */
[----:B01----:R-:W-:Y:S01]  /*187a0*/  ENDCOLLECTIVE ;  /* 0x000000000000791b */ /* 0x003fe20003800000 */
.L_x_2355:
[----:B------:R-:W-:Y:S05]  /*187b0*/  BRA `(.L_x_2356) ;  /* 0xffffffcc00687947 */ /* 0x000fea000383ffff */
.L_x_2274:
[----:B0-----:R0:W1:Y:S02]  /*187c0*/  SYNCS.PHASECHK.TRANS64.TRYWAIT P0, [R7+URZ+0x38820], R6 ;  /* 0x03882006070075a7 */ /* 0x001064000800017f */
[----:B-1----:R-:W-:Y:S05]  /*187d0*/  @!P0 NANOSLEEP.SYNCS 0x989680 ;  /* 0x009896800000895d */ /* 0x002fea0003900000 */
[----:B------:R-:W1:Y:S02]  /*187e0*/  @!P0 SYNCS.PHASECHK.TRANS64 P0, [R7+URZ+0x38820], R6 ;  /* 0x03882006070085a7 */ /* 0x000e64000800007f */
[----:B-1----:R-:W-:Y:S05]  /*187f0*/  @!P0 BRA `(.L_x_2274) ;  /* 0xfffffffc00f08947 */ /* 0x002fea000383ffff */
[----:B------:R-:W-:Y:S05]  /*18800*/  BRA `(.L_x_2357) ;  /* 0xffffffcc00f07947 */ /* 0x000fea000383ffff */
.L_x_2275:
        /* <DEDUP_REMOVED lines=11> */
.L_x_2359:
[----:B------:R-:W-:Y:S05]  /*188c0*/  BSYNC B0 ;  /* 0x0000000000007941 */ /* 0x000fea0003800000 */
.L_x_2358:
[----:B------:R-:W-:Y:S05]  /*188d0*/  BRA `(.L_x_2360) ;  /* 0xffffffcc00d47947 */ /* 0x000fea000383ffff */
.L_x_2276:
[----:B------:R-:W-:Y:S01]  /*188e0*/  BSSY B0, `(.L_x_2361) ;  /* 0x0000006000007945 */ /* 0x000fe20003800000 */
[----:B------:R-:W-:-:S07]  /*188f0*/  IMAD.MOV.U32 R15, RZ, RZ, -0x1 ;  /* 0xffffffffff0f7424 */ /* 0x000fce00078e00ff */
[----:B01---5:R-:W-:Y:S05]  /*18900*/  WARPSYNC.COLLECTIVE R15, `(.L_x_2362) ;  /* 0x000000000f0c7348 */ /* 0x023fea0003c00000 */
[----:B------:R-:W-:Y:S02]  /*18910*/  ELECT P6, UR62, PT ;  /* 0x00000000003e782f */ /* 0x000fe400038c0000 */
[----:B------:R-:W-:Y:S01]  /*18920*/  MOV R14, UR62 ;  /* 0x0000003e000e7c02 */ /* 0x000fe20008000f00 */
[----:B01---5:R-:W-:Y:S10]  /*18930*/  ENDCOLLECTIVE ;  /* 0x000000000000791b */ /* 0x023ff40003800000 */
.L_x_2362:
[----:B------:R-:W-:Y:S05]  /*18940*/  BSYNC B0 ;  /* 0x0000000000007941 */ /* 0x000fea0003800000 */
.L_x_2361:
[----:B------:R-:W-:Y:S05]  /*18950*/  BRA `(.L_x_2363) ;  /* 0xffffffcc00c87947 */ /* 0x000fea000383ffff */
.L_x_2278:
[----:B-1----:R1:W2:Y:S02]  /*18960*/  SYNCS.PHASECHK.TRANS64.TRYWAIT P1, [R5+URZ+0x38840], R4 ;  /* 0x03884004050075a7 */ /* 0x0022a4000802017f */
[----:B--2---:R-:W-:Y:S05]  /*18970*/  @!P1 NANOSLEEP.SYNCS 0x989680 ;  /* 0x009896800000995d */ /* 0x004fea0003900000 */
[----:B------:R-:W2:Y:S02]  /*18980*/  @!P1 SYNCS.PHASECHK.TRANS64 P1, [R5+URZ+0x38840], R4 ;  /* 0x03884004050095a7 */ /* 0x000ea4000802007f */
[----:B--2---:R-:W-:Y:S05]  /*18990*/  @!P1 BRA `(.L_x_2278) ;  /* 0xfffffffc00f09947 */ /* 0x004fea000383ffff */
[----:B------:R-:W-:Y:S05]  /*189a0*/  BRA `(.L_x_2364) ;  /* 0xffffffcc00f07947 */ /* 0x000fea000383ffff */
.L_x_2280:
[----:B--2---:R2:W3:Y:S02]  /*189b0*/  SYNCS.PHASECHK.TRANS64.TRYWAIT P1, [R3+URZ+0x38840], R0 ;  /* 0x03884000030075a7 */ /* 0x0044e4000802017f */
[----:B---3--:R-:W-:Y:S05]  /*189c0*/  @!P1 NANOSLEEP.SYNCS 0x989680 ;  /* 0x009896800000995d */ /* 0x008fea0003900000 */
[----:B------:R-:W3:Y:S02]  /*189d0*/  @!P1 SYNCS.PHASECHK.TRANS64 P1, [R3+URZ+0x38840], R0 ;  /* 0x03884000030095a7 */ /* 0x000ee4000802007f */
[----:B---3--:R-:W-:Y:S05]  /*189e0*/  @!P1 BRA `(.L_x_2280) ;  /* 0xfffffffc00f09947 */ /* 0x008fea000383ffff */
[----:B------:R-:W-:Y:S05]  /*189f0*/  BRA `(.L_x_2365) ;  /* 0xffffffcc00fc7947 */ /* 0x000fea000383ffff */
.L_x_2282:
[----:B---3--:R3:W4:Y:S02]  /*18a00*/  SYNCS.PHASECHK.TRANS64.TRYWAIT P1, [R5+URZ+0x38860], R4 ;  /* 0x03886004050075a7 */ /* 0x008724000802017f */
[----:B----4-:R-:W-:Y:S05]  /*18a10*/  @!P1 NANOSLEEP.SYNCS 0x989680 ;  /* 0x009896800000995d */ /* 0x010fea0003900000 */
[----:B------:R-:W4:Y:S02]  /*18a20*/  @!P1 SYNCS.PHASECHK.TRANS64 P1, [R5+URZ+0x38860], R4 ;  /* 0x03886004050095a7 */ /* 0x000f24000802007f */
[----:B----4-:R-:W-:Y:S05]  /*18a30*/  @!P1 BRA `(.L_x_2282) ;  /* 0xfffffffc00f09947 */ /* 0x010fea000383ffff */
[----:B------:R-:W-:Y:S05]  /*18a40*/  BRA `(.L_x_2366) ;  /* 0xffffffcc00f87947 */ /* 0x000fea000383ffff */
.L_x_2367:
        /* <DEDUP_REMOVED lines=11> */
.L_x_3277:


//--------------------- .text._ZN7cutlass13device_kernelIN5flash11enable_sm90INS1_16FlashAttnFwdSm90INS1_25CollectiveMainloopFwdSm90ILi2EN4cute5tupleIJNS5_1CILi1EEES8_S8_EEENS6_IJNS7_ILi128EEENS7_ILi80EEENS7_ILi256EEEEEELi256ENS_10bfloat16_tEfNS_4arch4Sm90ELb1ELb0ELb1ELb1ELb1ELb0ELb0ELb1ELb1ELb1ELb1ELb0EEENS1_21CollectiveEpilogueFwdINS6_IJSA_SC_SB_EEES9_SE_SG_Li256ELb1ELb1ELb1ELb0EEENS1_36VarlenDynamicPersistentTileSchedulerILi128ELi80ELi256ELi128ELb1ELb1ELb1ELb1ELb1ELb1EEEEEEEEEvNT_6ParamsE --------------------------
	.section	.text._ZN7cutlass13device_kernelIN5flash11enable_sm90INS1_16FlashAttnFwdSm90INS1_25CollectiveMainloopFwdSm90ILi2EN4cute5tupleIJNS5_1CILi1EEES8_S8_EEENS6_IJNS7_ILi128EEENS7_ILi80EEENS7_ILi256EEEEEELi256ENS_10bfloat16_tEfNS_4arch4Sm90ELb1ELb0ELb1ELb1ELb1ELb0ELb0ELb1ELb1ELb1ELb1ELb0EEENS1_21CollectiveEpilogueFwdINS6_IJSA_SC_SB_EEES9_SE_SG_Li256ELb1ELb1ELb1ELb0EEENS1_36VarlenDynamicPersistentTileSchedulerILi128ELi80ELi256ELi128ELb1ELb1ELb1ELb1ELb1ELb1EEEEEEEEEvNT_6ParamsE,"ax",@progbits
	.align	128
.text._ZN7cutlass13device_kernelIN5flash11enable_sm90INS1_16FlashAttnFwdSm90INS1_25CollectiveMainloopFwdSm90ILi2EN4cute5tupleIJNS5_1CILi1EEES8_S8_EEENS6_IJNS7_ILi128EEENS7_ILi80EEENS7_ILi256EEEEEELi256ENS_10bfloat16_tEfNS_4arch4Sm90ELb1ELb0ELb1ELb1ELb1ELb0ELb0ELb1ELb1ELb1ELb1ELb0EEENS1_21CollectiveEpilogueFwdINS6_IJSA_SC_SB_EEES9_SE_SG_Li256ELb1ELb1ELb1ELb0EEENS1_36VarlenDynamicPersistentTileSchedulerILi128ELi80ELi256ELi128ELb1ELb1ELb1ELb1ELb1ELb1EEEEEEEEEvNT_6ParamsE:
        .type           _ZN7cutlass13device_kernelIN5flash11enable_sm90INS1_16FlashAttnFwdSm90INS1_25CollectiveMainloopFwdSm90ILi2EN4cute5tupleIJNS5_1CILi1EEES8_S8_EEENS6_IJNS7_ILi128EEENS7_ILi80EEENS7_ILi256EEEEEELi256ENS_10bfloat16_tEfNS_4arch4Sm90ELb1ELb0ELb1ELb1ELb1ELb0ELb0ELb1ELb1ELb1ELb1ELb0EEENS1_21CollectiveEpilogueFwdINS6_IJSA_SC_SB_EEES9_SE_SG_Li256ELb1ELb1ELb1ELb0EEENS1_36VarlenDynamicPersistentTileSchedulerILi128ELi80ELi256ELi128ELb1ELb1ELb1ELb1ELb1ELb1EEEEEEEEEvNT_6ParamsE,@function
        .size           _ZN7cutlass13device_kernelIN5flash11enable_sm90INS1_16FlashAttnFwdSm90INS1_25CollectiveMainloopFwdSm90ILi2EN4cute5tupleIJNS5_1CILi1EEES8_S8_EEENS6_IJNS7_ILi128EEENS7_ILi80EEENS7_ILi256EEEEEELi256ENS_10bfloat16_tEfNS_4arch4Sm90ELb1ELb0ELb1ELb1ELb1ELb0ELb0ELb1ELb1ELb1ELb1ELb0EEENS1_21CollectiveEpilogueFwdINS6_IJSA_SC_SB_EEES9_SE_SG_Li256ELb1ELb1ELb1ELb0EEENS1_36VarlenDynamicPersistentTileSchedulerILi128ELi80ELi256ELi128ELb1ELb1ELb1ELb1ELb1ELb1EEEEEEEEEvNT_6ParamsE,(.L_x_3278 - _ZN7cutlass13device_kernelIN5flash11enable_sm90INS1_16FlashAttnFwdSm90INS1_25CollectiveMainloopFwdSm90ILi2EN4cute5tupleIJNS5_1CILi1EEES8_S8_EEENS6_IJNS7_ILi128EEENS7_ILi80EEENS7_ILi256EEEEEELi256ENS_10bfloat16_tEfNS_4arch4Sm90ELb1ELb0ELb1ELb1ELb1ELb0ELb0ELb1ELb1ELb1ELb1ELb0EEENS1_21CollectiveEpilogueFwdINS6_IJSA_SC_SB_EEES9_SE_SG_Li256ELb1ELb1ELb1ELb0EEENS1_36VarlenDynamicPersistentTileSchedulerILi128ELi80ELi256ELi128ELb1ELb1ELb1ELb1ELb1ELb1EEEEEEEEEvNT_6ParamsE)
        .other          _ZN7cutlass13device_kernelIN5flash11enable_sm90INS1_16FlashAttnFwdSm90INS1_25CollectiveMainloopFwdSm90ILi2EN4cute5tupleIJNS5_1CILi1EEES8_S8_EEENS6_IJNS7_ILi128EEENS7_ILi80EEENS7_ILi256EEEEEELi256ENS_10bfloat16_tEfNS_4arch4Sm90ELb1ELb0ELb1ELb1ELb1ELb0ELb0ELb1ELb1ELb1ELb1ELb0EEENS1_21CollectiveEpilogueFwdINS6_IJSA_SC_SB_EEES9_SE_SG_Li256ELb1ELb1ELb1ELb0EEENS1_36VarlenDynamicPersistentTileSchedulerILi128ELi80ELi256ELi128ELb1ELb1ELb1ELb1ELb1ELb1EEEEEEEEEvNT_6ParamsE,@"STO_CUDA_ENTRY STV_DEFAULT"
_ZN7cutlass13device_kernelIN5flash11enable_sm90INS1_16FlashAttnFwdSm90INS1_25CollectiveMainloopFwdSm90ILi2EN4cute5tupleIJNS5_1CILi1EEES8_S8_EEENS6_IJNS7_ILi128EEENS7_ILi80EEENS7_ILi256EEEEEELi256ENS_10bfloat16_tEfNS_4arch4Sm90ELb1ELb0ELb1ELb1ELb1ELb0ELb0ELb1ELb1ELb1ELb1ELb0EEENS1_21CollectiveEpilogueFwdINS6_IJSA_SC_SB_EEES9_SE_SG_Li256ELb1ELb1ELb1ELb0EEENS1_36VarlenDynamicPersistentTileSchedulerILi128ELi80ELi256ELi128ELb1ELb1ELb1ELb1ELb1ELb1EEEEEEEEEvNT_6ParamsE:
        /* <DEDUP_REMOVED lines=45> */
.L_x_2368:
        /* <DEDUP_REMOVED lines=22> */
.L_x_2369:
        /* <DEDUP_REMOVED lines=18> */
.L_x_2370:
        /* <DEDUP_REMOVED lines=22> */
.L_x_2371:
        /* <DEDUP_REMOVED lines=23> */
.L_x_2372:
        /* <DEDUP_REMOVED lines=10> */
.L_x_2374:
        /* <DEDUP_REMOVED lines=27> */
[C---:B------:R-:W-:Y:S01]  /*0a70*/  IMAD.IADD R13, R0.reuse, 0x1, -R5 ;  /* 0x00000001000d7824 */ /* 0x040fe200078e0a05 */
[CC--:B------:R-:W-:Y:S01]  /*0a80*/  LEA.HI R5, R3.reuse, R0.reuse, RZ, 0x2 ;  /* 0x0000000003057211 */ /* 0x0c0fe200078f10ff */
[----:B------:R-:W-:Y:S01]  /*0a90*/  ULOP3.LUT UR8, UR4, 0x1, URZ, 0xfc, !UPT ;  /* 0x0000000104087892 */ /* 0x000fe2000f8efc3f */
[----:B------:R-:W-:Y:S02]  /*0aa0*/  LEA.HI R3, R3, R0, RZ, 0x4 ;  /* 0x0000000003037211 */ /* 0x000fe400078f20ff */
[----:B------:R-:W-:Y:S01]  /*0ab0*/  SHF.R.S32.HI R8, RZ, 0x1f, R13 ;  /* 0x0000001fff087819 */ /* 0x000fe2000001140d */
[----:B------:R-:W-:Y:S01]  /*0ac0*/  STL [R1+0x34], R13 ;  /* 0x0000340d01007387 */ /* 0x000fe20000100800 */
[----:B------:R-:W-:Y:S01]  /*0ad0*/  LOP3.LUT R11, R5, 0xfffffffc, RZ, 0xc0, !PT ;  /* 0xfffffffc050b7812 */ /* 0x000fe200078ec0ff */
[----:B------:R-:W-:Y:S01]  /*0ae0*/  UMOV UR4, URZ ;  /* 0x0000003f00047c82 */ /* 0x000fe20008000000 */
[C---:B------:R-:W-:Y:S02]  /*0af0*/  LOP3.LUT R5, R3.reuse, 0x3fffff0, RZ, 0xc0, !PT ;  /* 0x03fffff003057812 */ /* 0x040fe400078ec0ff */
[----:B------:R-:W-:Y:S01]  /*0b00*/  SHF.R.S32.HI R4, RZ, 0x4, R3 ;  /* 0x00000004ff047819 */ /* 0x000fe20000011403 */
[----:B------:R-:W-:Y:S01]  /*0b10*/  IMAD.IADD R12, R0, 0x1, -R11 ;  /* 0x00000001000c7824 */ /* 0x000fe200078e0a0b */
[----:B------:R-:W-:Y:S01]  /*0b20*/  LEA.HI R9, R8, R13, RZ, 0x2 ;  /* 0x0000000d08097211 */ /* 0x000fe200078f10ff */
[----:B------:R-:W-:Y:S01]  /*0b30*/  IMAD.IADD R5, R0, 0x1, -R5 ;  /* 0x0000000100057824 */ /* 0x000fe200078e0a05 */
[----:B------:R-:W-:-:S02]  /*0b40*/  LEA.HI R0, R3, R4, RZ, 0x1 ;  /* 0x0000000403007211 */ /* 0x000fc400078f08ff */
[--C-:B------:R-:W-:Y:S01]  /*0b50*/  SHF.R.S32.HI R10, RZ, 0x2, R9.reuse ;  /* 0x00000002ff0a7819 */ /* 0x100fe20000011409 */
[----:B------:R-:W-:Y:S01]  /*0b60*/  IMAD R6, R5, 0x40, R6 ;  /* 0x0000004005067824 */ /* 0x000fe200078e0206 */
[----:B------:R-:W-:Y:S02]  /*0b70*/  SHF.R.S32.HI R7, RZ, 0x1f, R9 ;  /* 0x0000001fff077819 */ /* 0x000fe40000011409 */
        /* <DEDUP_REMOVED lines=10> */
[----:B------:R-:W-:Y:S01]  /*0c20*/  LOP3.LUT R9, R9, 0x7ffffffc, RZ, 0xc0, !PT ;  /* 0x7ffffffc09097812 */ /* 0x000fe200078ec0ff */
[----:B------:R-:W-:Y:S01]  /*0c30*/  IMAD.IADD R2, R3, 0x1, -R2 ;  /* 0x0000000103027824 */ /* 0x000fe200078e0a02 */
[----:B------:R-:W-:-:S02]  /*0c40*/  SHF.R.S32.HI R8, RZ, 0x5, R8 ;  /* 0x00000005ff087819 */ /* 0x000fc40000011408 */
[----:B------:R-:W-:Y:S01]  /*0c50*/  LOP3.LUT R3, R0, 0x1ffffffe, RZ, 0xc0, !PT ;  /* 0x1ffffffe00037812 */ /* 0x000fe200078ec0ff */
[----:B------:R-:W-:Y:S02]  /*0c60*/  IMAD R0, R7, 0x8, R6 ;  /* 0x0000000807007824 */ /* 0x000fe400078e0206 */
[----:B------:R-:W-:Y:S02]  /*0c70*/  IMAD.IADD R9, R13, 0x1, -R9 ;  /* 0x000000010d097824 */ /* 0x000fe400078e0a09 */
[----:B------:R-:W-:Y:S01]  /*0c80*/  IMAD R11, R8, 0x10, R11 ;  /* 0x00000010080b7824 */ /* 0x000fe200078e020b */
[----:B------:R0:W-:Y:S01]  /*0c90*/  STL [R1+0x3c], R0 ;  /* 0x00003c0001007387 */ /* 0x0001e20000100800 */
[----:B------:R-:W-:Y:S02]  /*0ca0*/  IMAD.SHL.U32 R23, R9, 0x2, RZ ;  /* 0x0000000209177824 */ /* 0x000fe400078e00ff */
[----:B------:R-:W-:Y:S02]  /*0cb0*/  IMAD.IADD R3, R12, 0x1, -R3 ;  /* 0x000000010c037824 */ /* 0x000fe400078e0a03 */
[C---:B------:R-:W-:Y:S01]  /*0cc0*/  VIADD R22, R23.reuse, 0x8 ;  /* 0x0000000817167836 */ /* 0x040fe20000000000 */
[C---:B------:R-:W-:Y:S01]  /*0cd0*/  IADD3 R19, R23.reuse, 0x20, RZ ;  /* 0x0000002017137810 */ /* 0x040fe20007ffe0ff */
[C---:B------:R-:W-:Y:S01]  /*0ce0*/  VIADD R21, R23.reuse, 0x10 ;  /* 0x0000001017157836 */ /* 0x040fe20000000000 */
[C---:B------:R-:W-:Y:S01]  /*0cf0*/  IADD3 R218, R23.reuse, 0xd8, RZ ;  /* 0x000000d817da7810 */ /* 0x040fe20007ffe0ff */
[C---:B------:R-:W-:Y:S01]  /*0d00*/  VIADD R20, R23.reuse, 0x18 ;  /* 0x0000001817147836 */ /* 0x040fe20000000000 */
[----:B------:R-:W-:Y:S01]  /*0d10*/  SHF.R.S32.HI R25, RZ, 0x1f, R22 ;  /* 0x0000001fff197819 */ /* 0x000fe20000011416 */
[----:B0-----:R-:W-:Y:S01]  /*0d20*/  IMAD R0, R2, 0x40, R11 ;  /* 0x0000004002007824 */ /* 0x001fe200078e020b */
[----:B------:R-:W-:Y:S01]  /*0d30*/  SHF.R.S32.HI R24, RZ, 0x1f, R21 ;  /* 0x0000001fff187819 */ /* 0x000fe20000011415 */
[----:B------:R-:W-:Y:S01]  /*0d40*/  IMAD.U32 R2, RZ, RZ, UR8 ;  /* 0x00000008ff027e24 */ /* 0x000fe2000f8e00ff */
[----:B------:R-:W-:Y:S01]  /*0d50*/  SHF.R.S32.HI R22, RZ, 0x1f, R20 ;  /* 0x0000001fff167819 */ /* 0x000fe20000011414 */
[C---:B------:R-:W-:Y:S01]  /*0d60*/  VIADD R18, R23.reuse, 0x28 ;  /* 0x0000002817127836 */ /* 0x040fe20000000000 */
[----:B------:R-:W-:Y:S01]  /*0d70*/  STL [R1+0x38], R0 ;  /* 0x0000380001007387 */ /* 0x000fe20000100800 */
        /* <DEDUP_REMOVED lines=14> */
[----:B0-----:R-:W-:Y:S01]  /*0e60*/  IMAD.U32 R2, RZ, RZ, UR4 ;  /* 0x00000004ff027e24 */ /* 0x001fe2000f8e00ff */
        /* <DEDUP_REMOVED lines=30> */
[----:B------:R-:W-:Y:S01]  /*1050*/  SHF.R.S32.HI R4, RZ, 0x1f, R224 ;  /* 0x0000001fff047819 */ /* 0x000fe200000114e0 */
[----:B------:R-:W-:Y:S01]  /*1060*/  IMAD.U32 R17, RZ, RZ, UR4 ;  /* 0x00000004ff117e24 */ /* 0x000fe2000f8e00ff */
[----:B------:R-:W-:-:S07]  /*1070*/  SHF.R.S32.HI R2, RZ, 0x1f, R223 ;  /* 0x0000001fff027819 */ /* 0x000fce00000114df */
.L_x_2438:
[----:B------:R-:W-:Y:S01]  /*1080*/  ULDC.64 UR8, c[0x0][0xc88] ;  /* 0x0003220000087ab9 */ /* 0x000fe20000000a00 */
[----:B------:R-:W-:Y:S01]  /*1090*/  ULDC.64 UR10, c[0x0][0xa18] ;  /* 0x00028600000a7ab9 */ /* 0x000fe20000000a00 */
[----:B------:R-:W-:Y:S02]  /*10a0*/  UIMAD.WIDE UR8, UR7, 0x4, UR8 ;  /* 0x00000004070878a5 */ /* 0x000fe4000f8e0208 */
[----:B------:R-:W-:Y:S01]  /*10b0*/  UISETP.NE.U32.AND UP1, UPT, UR10, URZ, UPT ;  /* 0x0000003f0a00728c */ /* 0x000fe2000bf25070 */
[----:B------:R-:W-:-:S03]  /*10c0*/  ULDC UR7, c[0x0][0x424] ;  /* 0x0001090000077ab9 */ /* 0x000fc60000000800 */
        /* <DEDUP_REMOVED lines=11> */
[----:B------:R-:W-:Y:S01]  /*1180*/  IMAD.U32 R221, RZ, RZ, UR4 ;  /* 0x00000004ffdd7e24 */ /* 0x000fe2000f8e00ff */
[----:B------:R-:W-:-:S04]  /*1190*/  @UP0 ULEA UR8, UP2, UR4, UR8, 0x2 ;  /* 0x0000000804080291 */ /* 0x000fc8000f84103f */
[----:B------:R-:W-:Y:S02]  /*11a0*/  @UP0 ULEA.HI.X UR9, UR4, UR9, UR12, 0x2, UP2 ;  /* 0x0000000904090291 */ /* 0x000fe400090f140c */
[----:B------:R-:W-:Y:S01]  /*11b0*/  IMAD.U32 R6, RZ, RZ, UR12 ;  /* 0x0000000cff067e24 */ /* 0x000fe2000f8e00ff */
[----:B------:R-:W-:Y:S01]  /*11c0*/  @UP1 ULEA UR10, UP0, UR4, UR10, 0x2 ;  /* 0x0000000a040a1291 */ /* 0x000fe2000f80103f */
[----:B------:R-:W-:-:S03]  /*11d0*/  IMAD.U32 R2, RZ, RZ, UR8 ;  /* 0x00000008ff027e24 */ /* 0x000fc6000f8e00ff */
[----:B------:R-:W-:Y:S01]  /*11e0*/  @UP1 ULEA.HI.X UR11, UR4, UR11, UR12, 0x2, UP0 ;  /* 0x0000000b040b1291 */ /* 0x000fe200080f140c */
[----:B------:R-:W-:Y:S01]  /*11f0*/  IMAD.U32 R3, RZ, RZ, UR9 ;  /* 0x00000009ff037e24 */ /* 0x000fe2000f8e00ff */
[----:B------:R-:W-:Y:S01]  /*1200*/  ULDC.64 UR8, c[0x0][0x418] ;  /* 0x0001060000087ab9 */ /* 0x000fe20000000a00 */
[----:B------:R-:W-:Y:S01]  /*1210*/  IMAD.U32 R4, RZ, RZ, UR10 ;  /* 0x0000000aff047e24 */ /* 0x000fe2000f8e00ff */
[----:B------:R0:W-:Y:S02]  /*1220*/  STL [R1+0x2c], R6 ;  /* 0x00002c0601007387 */ /* 0x0001e40000100800 */
[----:B------:R-:W-:Y:S02]  /*1230*/  IMAD.U32 R5, RZ, RZ, UR11 ;  /* 0x0000000bff057e24 */ /* 0x000fe4000f8e00ff */
[----:B------:R-:W2:Y:S01]  /*1240*/  @P0 LDG.E R2, desc[UR38][R2.64] ;  /* 0x0000002602020981 */ /* 0x000ea2000c1e1900 */
[----:B------:R-:W-:Y:S01]  /*1250*/  UISETP.NE.U32.AND UP0, UPT, UR8, URZ, UPT ;  /* 0x0000003f0800728c */ /* 0x000fe2000bf05070 */
[----:B------:R-:W-:-:S02]  /*1260*/  ULDC.64 UR10, c[0x0][0xa20] ;  /* 0x00028800000a7ab9 */ /* 0x000fc40000000a00 */
[----:B---3--:R-:W3:Y:S01]  /*1270*/  @P2 LDG.E R4, desc[UR38][R4.64] ;  /* 0x0000002604042981 */ /* 0x008ee2000c1e1900 */
[----:B------:R-:W-:Y:S01]  /*1280*/  UISETP.NE.AND.EX UP0, UPT, UR9, URZ, UPT, UP0 ;  /* 0x0000003f0900728c */ /* 0x000fe2000bf05300 */
[----:B------:R-:W-:Y:S01]  /*1290*/  ISETP.NE.U32.AND P1, PT, RZ, UR10, PT ;  /* 0x0000000aff007c0c */ /* 0x000fe2000bf25070 */
[----:B------:R-:W-:Y:S01]  /*12a0*/  ULDC UR8, c[0x0][0x2f0] ;  /* 0x0000bc0000087ab9 */ /* 0x000fe20000000800 */
[----:B------:R-:W-:Y:S02]  /*12b0*/  ULOP3.LUT UR9, UR5, 0xffff, URZ, 0xc0, !UPT ;  /* 0x0000ffff05097892 */ /* 0x000fe4000f8ec03f */
[----:B------:R-:W-:Y:S01]  /*12c0*/  USEL UR7, UR7, 0x1, UP0 ;  /* 0x0000000107077887 */ /* 0x000fe20008000000 */
[----:B------:R-:W-:Y:S01]  /*12d0*/  ISETP.NE.AND.EX P1, PT, RZ, UR11, PT, P1 ;  /* 0x0000000bff007c0c */ /* 0x000fe2000bf25310 */
[----:B------:R-:W-:Y:S02]  /*12e0*/  UMOV UR4, URZ ;  /* 0x0000003f00047c82 */ /* 0x000fe40008000000 */
[----:B------:R-:W-:Y:S01]  /*12f0*/  UIMAD UR7, UR7, UR8, URZ ;  /* 0x00000008070772a4 */ /* 0x000fe2000f8e023f */
[----:B------:R-:W-:Y:S01]  /*1300*/  IMAD.U32 R222, RZ, RZ, UR9 ;  /* 0x00000009ffde7e24 */ /* 0x000fe2000f8e00ff */
[----:B--2---:R-:W-:-:S02]  /*1310*/  @P0 R2UR UR4, R2 ;  /* 0x00000000020402ca */ /* 0x004fc400000e0000 */
[----:B---3--:R-:W-:-:S13]  /*1320*/  @P2 R2UR UR8, R4 ;  /* 0x00000000040822ca */ /* 0x008fda00000e0000 */
[----:B------:R-:W-:Y:S01]  /*1330*/  IMAD.U32 R22, RZ, RZ, UR8 ;  /* 0x00000008ff167e24 */ /* 0x000fe2000f8e00ff */
[----:B0---45:R-:W-:Y:S06]  /*1340*/  @P2 BRA `(.L_x_2375) ;  /* 0x0000000000442947 */ /* 0x031fec0003800000 */
[----:B------:R-:W-:Y:S02]  /*1350*/  ULDC.64 UR8, c[0x0][0xa00] ;  /* 0x0002800000087ab9 */ /* 0x000fe40000000a00 */
[----:B------:R-:W-:Y:S01]  /*1360*/  ISETP.NE.U32.AND P0, PT, RZ, UR8, PT ;  /* 0x00000008ff007c0c */ /* 0x000fe2000bf05070 */
[----:B------:R-:W-:Y:S02]  /*1370*/  ULDC UR8, c[0x0][0x288] ;  /* 0x0000a20000087ab9 */ /* 0x000fe40000000800 */
[----:B------:R-:W-:Y:S01]  /*1380*/  IMAD.U32 R22, RZ, RZ, UR8 ;  /* 0x00000008ff167e24 */ /* 0x000fe2000f8e00ff */
[----:B------:R-:W-:-:S13]  /*1390*/  ISETP.NE.AND.EX P0, PT, RZ, UR9, PT, P0 ;  /* 0x00000009ff007c0c */ /* 0x000fda000bf05300 */
[----:B------:R-:W-:Y:S05]  /*13a0*/  @!P0 BRA `(.L_x_2375) ;  /* 0x00000000002c8947 */ /* 0x000fea0003800000 */
[----:B------:R-:W-:Y:S01]  /*13b0*/  R2UR UR12, R221 ;  /* 0x00000000dd0c72ca */ /* 0x000fe200000e0000 */
[----:B------:R-:W-:-:S12]  /*13c0*/  ULDC.64 UR8, c[0x0][0xa00] ;  /* 0x0002800000087ab9 */ /* 0x000fd80000000a00 */
[----:B------:R-:W-:-:S06]  /*13d0*/  UIMAD.WIDE UR8, UR12, 0x4, UR8 ;  /* 0x000000040c0878a5 */ /* 0x000fcc000f8e0208 */
[----:B------:R-:W-:Y:S02]  /*13e0*/  IMAD.U32 R2, RZ, RZ, UR8 ;  /* 0x00000008ff027e24 */ /* 0x000fe4000f8e00ff */
[----:B------:R-:W-:-:S05]  /*13f0*/  IMAD.U32 R3, RZ, RZ, UR9 ;  /* 0x00000009ff037e24 */ /* 0x000fca000f8e00ff */
[----:B------:R-:W2:Y:S04]  /*1400*/  LDG.E R4, desc[UR38][R2.64] ;  /* 0x0000002602047981 */ /* 0x000ea8000c1e1900 */
[----:B------:R-:W3:Y:S01]  /*1410*/  LDG.E R0, desc[UR38][R2.64+0x4] ;  /* 0x0000042602007981 */ /* 0x000ee2000c1e1900 */
[----:B--2---:R-:W-:Y:S02]  /*1420*/  R2UR UR8, R4 ;  /* 0x00000000040872ca */ /* 0x004fe400000e0000 */
[----:B---3--:R-:W-:-:S13]  /*1430*/  R2UR UR9, R0 ;  /* 0x00000000000972ca */ /* 0x008fda00000e0000 */
[----:B------:R-:W-:-:S06]  /*1440*/  UIADD3 UR8, -UR8, UR9, URZ ;  /* 0x0000000908087290 */ /* 0x000fcc000fffe13f */
[----:B------:R-:W-:-:S07]  /*1450*/  IMAD.U32 R22, RZ, RZ, UR8 ;  /* 0x00000008ff167e24 */ /* 0x000fce000f8e00ff */
.L_x_2375:
[----:B------:R-:W-:Y:S05]  /*1460*/  @!P1 BRA `(.L_x_2376) ;  /* 0x0000000000249947 */ /* 0x000fea0003800000 */
[----:B------:R-:W-:Y:S02]  /*1470*/  R2UR UR8, R221 ;  /* 0x00000000dd0872ca */ /* 0x000fe400000e0000 */
[----:B------:R-:W-:-:S11]  /*1480*/  R2UR UR9, R6 ;  /* 0x00000000060972ca */ /* 0x000fd600000e0000 */
[----:B------:R-:W-:-:S04]  /*1490*/  ULEA UR7, UP0, UR8, UR10, 0x2 ;  /* 0x0000000a08077291 */ /* 0x000fc8000f80103f */
[----:B------:R-:W-:Y:S02]  /*14a0*/  ULEA.HI.X UR8, UR8, UR11, UR9, 0x2, UP0 ;  /* 0x0000000b08087291 */ /* 0x000fe400080f1409 */
[----:B------:R-:W-:-:S04]  /*14b0*/  IMAD.U32 R2, RZ, RZ, UR7 ;  /* 0x00000007ff027e24 */ /* 0x000fc8000f8e00ff */
[----:B------:R-:W-:-:S05]  /*14c0*/  IMAD.U32 R3, RZ, RZ, UR8 ;  /* 0x00000008ff037e24 */ /* 0x000fca000f8e00ff */
[----:B------:R-:W2:Y:S02]  /*14d0*/  LDG.E R2, desc[UR38][R2.64] ;  /* 0x0000002602027981 */ /* 0x000ea4000c1e1900 */
[----:B--2---:R-:W-:Y:S01]  /*14e0*/  R2UR UR7, R2 ;  /* 0x00000000020772ca */ /* 0x004fe200000e0000 */
[----:B------:R-:W-:-:S14]  /*14f0*/  BRA `(.L_x_2377) ;  /* 0x0000000000387947 */ /* 0x000fdc0003800000 */
.L_x_2376:
[----:B------:R-:W-:Y:S02]  /*1500*/  ULDC.64 UR8, c[0x0][0xa08] ;  /* 0x0002820000087ab9 */ /* 0x000fe40000000a00 */
[----:B------:R-:W-:-:S04]  /*1510*/  ISETP.NE.U32.AND P0, PT, RZ, UR8, PT ;  /* 0x00000008ff007c0c */ /* 0x000fc8000bf05070 */
        /* <DEDUP_REMOVED lines=12> */
.L_x_2377:
[----:B------:R-:W-:Y:S01]  /*15e0*/  ULDC UR8, c[0x0][0x448] ;  /* 0x0001120000087ab9 */ /* 0x000fe20000000800 */
[----:B------:R-:W-:Y:S01]  /*15f0*/  R2UR UR9, R22 ;  /* 0x00000000160972ca */ /* 0x000fe200000e0000 */
[----:B------:R-:W-:Y:S02]  /*1600*/  UISETP.NE.AND UP0, UPT, UR8, 0x1, UPT ;  /* 0x000000010800788c */ /* 0x000fe4000bf05270 */
[----:B------:R-:W-:Y:S02]  /*1610*/  USHF.L.U32 UR6, UR6, 0x7, URZ ;  /* 0x0000000706067899 */ /* 0x000fe4000800063f */
[----:B------:R-:W-:Y:S02]  /*1620*/  UIADD3 UR10, -UR4, UR7, URZ ;  /* 0x00000007040a7290 */ /* 0x000fe4000fffe13f */
[----:B------:R-:W-:Y:S02]  /*1630*/  UP2UR UR4, UPR, URZ, 0x1 ;  /* 0x000000013f047883 */ /* 0x000fe40008000000 */
[----:B------:R-:W-:-:S02]  /*1640*/  UIADD3 UR8, UR6, 0x7f, URZ ;  /* 0x0000007f06087890 */ /* 0x000fc4000fffe03f */
[----:B------:R-:W-:Y:S01]  /*1650*/  IMAD.U32 R215, RZ, RZ, UR6 ;  /* 0x00000006ffd77e24 */ /* 0x000fe2000f8e00ff */
[----:B------:R-:W-:Y:S01]  /*1660*/  MOV R212, UR10 ;  /* 0x0000000a00d47c02 */ /* 0x000fe20008000f00 */
[----:B------:R-:W-:Y:S01]  /*1670*/  @UP0 ULDC UR6, c[0x0][0x44c] ;  /* 0x0001130000060ab9 */ /* 0x000fe20000000800 */
[----:B------:R-:W-:Y:S01]  /*1680*/  IMAD.U32 R213, RZ, RZ, UR4 ;  /* 0x00000004ffd57e24 */ /* 0x000fe2000f8e00ff */
[----:B------:R-:W-:Y:S02]  /*1690*/  UIMAD.WIDE.U32 UR6, UR8, UR6, URZ ;  /* 0x00000006080672a5 */ /* 0x000fe4000f8e003f */
[----:B------:R-:W-:Y:S02]  /*16a0*/  UIADD3 UR4, UR10, 0x50, -UR9 ;  /* 0x000000500a047890 */ /* 0x000fe4000fffe809 */
[----:B------:R-:W-:Y:S01]  /*16b0*/  UIADD3 UR6, UR10, 0x4f, URZ ;  /* 0x0000004f0a067890 */ /* 0x000fe2000fffe03f */
[----:B------:R-:W-:Y:S02]  /*16c0*/  @UP0 ULDC UR9, c[0x0][0x450] ;  /* 0x0001140000090ab9 */ /* 0x000fe40000000800 */
[----:B------:R-:W-:-:S02]  /*16d0*/  @UP0 USHF.R.U32.HI UR8, URZ, UR9, UR7 ;  /* 0x000000093f080299 */ /* 0x000fc40008011607 */
[----:B------:R-:W-:Y:S02]  /*16e0*/  UIMAD.WIDE UR6, UR6, 0x66666667, URZ ;  /* 0x66666667060678a5 */ /* 0x000fe4000f8e023f */
[----:B------:R-:W-:Y:S02]  /*16f0*/  UIADD3 UR8, UR4, UR8, URZ ;  /* 0x0000000804087290 */ /* 0x000fe4000fffe03f */
[----:B------:R-:W-:Y:S02]  /*1700*/  USHF.R.U32.HI UR4, URZ, 0x1f, UR7 ;  /* 0x0000001f3f047899 */ /* 0x000fe40008011607 */
[----:B------:R-:W-:Y:S02]  /*1710*/  UIMAD.WIDE UR8, UR8, 0x66666667, URZ ;  /* 0x66666667080878a5 */ /* 0x000fe4000f8e023f */
[----:B------:R-:W-:Y:S02]  /*1720*/  ULEA.HI.SX32 UR7, UR7, UR4, 0x1b ;  /* 0x0000000407077291 */ /* 0x000fe4000f8fda3f */
[----:B------:R-:W-:-:S02]  /*1730*/  USHF.R.U32.HI UR6, URZ, 0x1f, UR9 ;  /* 0x0000001f3f067899 */ /* 0x000fc40008011609 */
[----:B------:R-:W-:Y:S02]  /*1740*/  ULOP3.LUT UR4, UR5, 0xff000000, URZ, 0xc0, !UPT ;  /* 0xff00000005047892 */ /* 0x000fe4000f8ec03f */
[----:B------:R-:W-:Y:S02]  /*1750*/  ULEA.HI.SX32 UR6, UR9, UR6, 0x1b ;  /* 0x0000000609067291 */ /* 0x000fe4000f8fda3f */
[----:B------:R-:W-:Y:S02]  /*1760*/  ULOP3.LUT UR5, UR5, 0xff0000, URZ, 0xc0, !UPT ;  /* 0x00ff000005057892 */ /* 0x000fe4000f8ec03f */
[----:B------:R-:W-:Y:S02]  /*1770*/  UISETP.LT.AND UP0, UPT, UR7, UR6, UPT ;  /* 0x000000060700728c */ /* 0x000fe4000bf01270 */
[----:B------:R-:W-:Y:S02]  /*1780*/  USHF.R.U32.HI UR4, URZ, 0x8, UR4 ;  /* 0x000000083f047899 */ /* 0x000fe40008011604 */
[----:B------:R-:W-:-:S02]  /*1790*/  USEL UR9, UR7, UR6, UP0 ;  /* 0x0000000607097287 */ /* 0x000fc40008000000 */
[----:B------:R-:W-:Y:S02]  /*17a0*/  ULEA.HI UR5, UR5, UR4, URZ, 0x10 ;  /* 0x0000000405057291 */ /* 0x000fe4000f8f803f */
[----:B------:R-:W-:Y:S02]  /*17b0*/  UISETP.GE.AND UP0, UPT, UR9, 0x1, UPT ;  /* 0x000000010900788c */ /* 0x000fe4000bf06270 */
[----:B------:R-:W-:Y:S02]  /*17c0*/  ULOP3.LUT UR6, UR5, 0xff, URZ, 0xc0, !UPT ;  /* 0x000000ff05067892 */ /* 0x000fe4000f8ec03f */
[----:B------:R-:W-:Y:S02]  /*17d0*/  USHF.R.U32.HI UR5, URZ, 0x10, UR5 ;  /* 0x000000103f057899 */ /* 0x000fe40008011605 */
[----:B------:R-:W-:Y:S01]  /*17e0*/  PLOP3.LUT P0, PT, PT, PT, UP0, 0x80, 0x0 ;  /* 0x000000000000781c */ /* 0x000fe20003f0f008 */
[----:B------:R-:W-:Y:S01]  /*17f0*/  UMOV UR4, URZ ;  /* 0x0000003f00047c82 */ /* 0x000fe20008000000 */
[----:B------:R-:W-:-:S02]  /*1800*/  IMAD.U32 R220, RZ, RZ, UR6 ;  /* 0x00000006ffdc7e24 */ /* 0x000fc4000f8e00ff */
[----:B------:R-:W-:-:S09]  /*1810*/  IMAD.U32 R217, RZ, RZ, UR5 ;  /* 0x00000005ffd97e24 */ /* 0x000fd2000f8e00ff */
[----:B------:R-:W-:Y:S05]  /*1820*/  @!P0 BRA `(.L_x_2378) ;  /* 0x0000000000948947 */ /* 0x000fea0003800000 */
        /* <DEDUP_REMOVED lines=37> */
.L_x_2378:
[----:B------:R-:W-:Y:S01]  /*1a80*/  R2UR UR5, R220 ;  /* 0x00000000dc0572ca */ /* 0x000fe200000e0000 */
[----:B------:R-:W-:Y:S01]  /*1a90*/  IMAD.U32 R0, RZ, RZ, UR9 ;  /* 0x00000009ff007e24 */ /* 0x000fe2000f8e00ff */
[----:B------:R-:W-:Y:S01]  /*1aa0*/  PLOP3.LUT P0, PT, PT, PT, PT, 0x80, 0x0 ;  /* 0x000000000000781c */ /* 0x000fe20003f0f070 */
[----:B------:R-:W-:Y:S01]  /*1ab0*/  IMAD.U32 R3, RZ, RZ, UR4 ;  /* 0x00000004ff037e24 */ /* 0x000fe2000f8e00ff */
[----:B------:R-:W-:Y:S01]  /*1ac0*/  CS2R R150, SRZ ;  /* 0x0000000000967805 */ /* 0x000fe2000001ff00 */
[----:B------:R-:W-:Y:S01]  /*1ad0*/  IMAD.MOV.U32 R2, RZ, RZ, RZ ;  /* 0x000000ffff027224 */ /* 0x000fe200078e00ff */
[----:B------:R-:W-:Y:S02]  /*1ae0*/  CS2R R148, SRZ ;  /* 0x0000000000947805 */ /* 0x000fe4000001ff00 */
[----:B------:R-:W-:Y:S02]  /*1af0*/  CS2R R146, SRZ ;  /* 0x0000000000927805 */ /* 0x000fe4000001ff00 */
[----:B------:R-:W-:-:S02]  /*1b00*/  CS2R R144, SRZ ;  /* 0x0000000000907805 */ /* 0x000fc4000001ff00 */
[----:B------:R-:W-:Y:S02]  /*1b10*/  CS2R R142, SRZ ;  /* 0x00000000008e7805 */ /* 0x000fe4000001ff00 */
[----:B------:R-:W-:Y:S02]  /*1b20*/  CS2R R140, SRZ ;  /* 0x00000000008c7805 */ /* 0x000fe4000001ff00 */
[----:B------:R-:W-:Y:S02]  /*1b30*/  CS2R R138, SRZ ;  /* 0x00000000008a7805 */ /* 0x000fe4000001ff00 */
[----:B------:R-:W-:Y:S01]  /*1b40*/  CS2R R136, SRZ ;  /* 0x0000000000887805 */ /* 0x000fe2000001ff00 */
[----:B------:R-:W-:Y:S01]  /*1b50*/  UIMAD UR5, UR5, UR4, URZ ;  /* 0x00000004050572a4 */ /* 0x000fe2000f8e023f */
[----:B------:R-:W-:Y:S02]  /*1b60*/  CS2R R134, SRZ ;  /* 0x0000000000867805 */ /* 0x000fe4000001ff00 */
[----:B------:R-:W-:-:S02]  /*1b70*/  CS2R R132, SRZ ;  /* 0x0000000000847805 */ /* 0x000fc4000001ff00 */
[----:B------:R-:W-:Y:S02]  /*1b80*/  CS2R R130, SRZ ;  /* 0x0000000000827805 */ /* 0x000fe4000001ff00 */
[----:B------:R-:W-:Y:S02]  /*1b90*/  CS2R R128, SRZ ;  /* 0x0000000000807805 */ /* 0x000fe4000001ff00 */
[----:B------:R-:W-:Y:S02]  /*1ba0*/  CS2R R126, SRZ ;  /* 0x00000000007e7805 */ /* 0x000fe4000001ff00 */
[----:B------:R-:W-:Y:S01]  /*1bb0*/  VIADDMNMX R0, R3, UR5, R0, PT ;  /* 0x0000000503007c46 */ /* 0x000fe2000b800100 */
[----:B------:R-:W-:Y:S01]  /*1bc0*/  IMAD.U32 R214, RZ, RZ, UR5 ;  /* 0x00000005ffd67e24 */ /* 0x000fe2000f8e00ff */
[----:B------:R-:W-:Y:S02]  /*1bd0*/  CS2R R124, SRZ ;  /* 0x00000000007c7805 */ /* 0x000fe4000001ff00 */
[----:B------:R-:W-:-:S02]  /*1be0*/  CS2R R122, SRZ ;  /* 0x00000000007a7805 */ /* 0x000fc4000001ff00 */
[----:B------:R-:W-:Y:S01]  /*1bf0*/  R2UR UR61, R0 ;  /* 0x00000000003d72ca */ /* 0x000fe200000e0000 */
[----:B------:R-:W-:Y:S01]  /*1c00*/  IMAD.MOV.U32 R0, RZ, RZ, RZ ;  /* 0x000000ffff007224 */ /* 0x000fe200078e00ff */
        /* <DEDUP_REMOVED lines=56> */
[----:B------:R-:W-:Y:S02]  /*1f90*/  UIADD3 UR6, UR7, 0x14400, URZ ;  /* 0x0001440007067890 */ /* 0x000fe4000fffe03f */
[----:B------:R-:W-:Y:S02]  /*1fa0*/  IMAD.U32 R16, RZ, RZ, UR7 ;  /* 0x00000007ff107e24 */ /* 0x000fe4000f8e00ff */
[----:B0-----:R-:W-:Y:S01]  /*1fb0*/  VIADD R0, R0, 0xffffff80 ;  /* 0xffffff8000007836 */ /* 0x001fe20000000000 */
[----:B------:R-:W-:-:S04]  /*1fc0*/  ULOP3.LUT UP0, URZ, UR6, 0x9f, URZ, 0xc0, !UPT ;  /* 0x0000009f063f7892 */ /* 0x000fc8000f80c03f */
[----:B------:R-:W-:Y:S02]  /*1fd0*/  SHF.R.S32.HI R3, RZ, 0x1f, R0 ;  /* 0x0000001fff037819 */ /* 0x000fe40000011400 */
        /* <DEDUP_REMOVED lines=19> */
[----:B------:R-:W-:Y:S01]  /*2110*/  IMAD.U32 R10, RZ, RZ, UR6 ;  /* 0x00000006ff0a7e24 */ /* 0x000fe2000f8e00ff */
[----:B------:R-:W-:Y:S01]  /*2120*/  MOV R13, RZ ;  /* 0x000000ff000d7202 */ /* 0x000fe20000000f00 */
[----:B------:R-:W-:Y:S02]  /*2130*/  IMAD.U32 R6, RZ, RZ, UR4 ;  /* 0x00000004ff067e24 */ /* 0x000fe4000f8e00ff */
[----:B------:R-:W-:-:S02]  /*2140*/  IMAD.U32 R7, RZ, RZ, UR5 ;  /* 0x00000005ff077e24 */ /* 0x000fc4000f8e00ff */
[----:B------:R-:W-:Y:S02]  /*2150*/  IMAD.U32 R11, RZ, RZ, UR7 ;  /* 0x00000007ff0b7e24 */ /* 0x000fe4000f8e00ff */
[----:B------:R-:W-:Y:S02]  /*2160*/  IMAD.MOV.U32 R8, RZ, RZ, 0x70 ;  /* 0x00000070ff087424 */ /* 0x000fe400078e00ff */
[----:B0-----:R-:W-:-:S07]  /*2170*/  IMAD.MOV.U32 R12, RZ, RZ, 0x1 ;  /* 0x00000001ff0c7424 */ /* 0x001fce00078e00ff */
[----:B------:R-:W-:-:S07]  /*2180*/  LEPC R20, `(.L_x_2380) ;  /* 0x000000001014794e */ /* 0x000fce0000000000 */
[----:B-1----:R-:W-:Y:S05]  /*2190*/  CALL.ABS.NOINC R2 ;  /* 0x0000000002007343 */ /* 0x002fea0003c00000 */
.L_x_2380:
[----:B------:R-:W2:Y:S04]  /*21a0*/  LDL R18, [R1+0x30] ;  /* 0x0000300001127983 */ /* 0x000ea80000100800 */
[----:B------:R-:W3:Y:S01]  /*21b0*/  LDL R2, [R1+0x40] ;  /* 0x0000400001027983 */ /* 0x000ee20000100800 */
[----:B------:R-:W-:Y:S02]  /*21c0*/  R2UR UR6, R16 ;  /* 0x00000000100672ca */ /* 0x000fe400000e0000 */
        /* <DEDUP_REMOVED lines=11> */
.L_x_2529:
[----:B------:R-:W-:Y:S05]  /*2280*/  @!P0 BRA `(.L_x_2382) ;  /* 0x0000000000048947 */ /* 0x000fea0003800000 */
[----:B------:R-:W-:Y:S01]  /*2290*/  BPT.TRAP 0x1 ;  /* 0x000000040000795c */ /* 0x000fe20000300000 */
.L_x_2382:
[----:B------:R-:W-:Y:S01]  /*22a0*/  R2UR UR5, R17 ;  /* 0x00000000110572ca */ /* 0x000fe200000e0000 */
[----:B0-----:R-:W-:Y:S01]  /*22b0*/  IMAD.U32 R0, RZ, RZ, UR36 ;  /* 0x00000024ff007e24 */ /* 0x001fe2000f8e00ff */
[----:B------:R-:W-:-:S11]  /*22c0*/  R2UR UR4, R16 ;  /* 0x00000000100472ca */ /* 0x000fd600000e0000 */
[----:B------:R-:W-:Y:S02]  /*22d0*/  IMAD.U32 R3, RZ, RZ, UR5 ;  /* 0x00000005ff037e24 */ /* 0x000fe4000f8e00ff */
[----:B------:R-:W-:-:S03]  /*22e0*/  LEA R0, R0, UR4, 0x3 ;  /* 0x0000000400007c11 */ /* 0x000fc6000f8e18ff */
[----:B------:R-:W-:-:S04]  /*22f0*/  SHF.L.U32 R3, R3, 0x1f, RZ ;  /* 0x0000001f03037819 */ /* 0x000fc800000006ff */
[----:B------:R0:W1:Y:S01]  /*2300*/  SYNCS.PHASECHK.TRANS64.TRYWAIT P1, [R0+URZ+0x38830], R3 ;  /* 0x03883003000075a7 */ /* 0x000062000802017f */
[----:B------:R-:W-:Y:S05]  /*2310*/  @!P0 BRA `(.L_x_2383) ;  /* 0x0000000000048947 */ /* 0x000fea0003800000 */
[----:B------:R-:W-:Y:S01]  /*2320*/  BPT.TRAP 0x1 ;  /* 0x000000040000795c */ /* 0x000fe20000300000 */
.L_x_2383:
[----:B-1----:R-:W-:Y:S05]  /*2330*/  @P1 BRA `(.L_x_2384) ;  /* 0x0000000000081947 */ /* 0x002fea0003800000 */
[----:B------:R-:W1:Y:S02]  /*2340*/  SYNCS.PHASECHK.TRANS64.TRYWAIT P1, [R0+URZ+0x38830], R3 ;  /* 0x03883003000075a7 */ /* 0x000e64000802017f */
[----:B-1----:R-:W-:Y:S05]  /*2350*/  @!P1 BRA `(.L_x_2385) ;  /* 0x0000018400e89947 */ /* 0x002fea0003800000 */
.L_x_2384:
        /* <DEDUP_REMOVED lines=23> */
[----:B01----:R-:W-:Y:S01]  /*24d0*/  MOV R3, UR38 ;  /* 0x0000002600037c02 */ /* 0x003fe20008000f00 */
[----:B------:R-:W-:Y:S01]  /*24e0*/  UMOV UR43, 0x40000040 ;  /* 0x40000040002b7882 */ /* 0x000fe20000000000 */
[----:B------:R-:W-:Y:S01]  /*24f0*/  UMOV UR47, 0x40000040 ;  /* 0x40000040002f7882 */ /* 0x000fe20000000000 */
[----:B------:R-:W-:Y:S01]  /*2500*/  ULOP3.LUT UR6, UR4, 0x10000, URZ, 0xfc, !UPT ;  /* 0x0001000004067892 */ /* 0x000fe2000f8efc3f */
[----:B------:R-:W-:Y:S01]  /*2510*/  MOV R4, UR36 ;  /* 0x0000002400047c02 */ /* 0x000fe20008000f00 */
[----:B------:R-:W-:Y:S01]  /*2520*/  UMOV UR51, 0x40000040 ;  /* 0x4000004000337882 */ /* 0x000fe20000000000 */
[----:B------:R-:W-:Y:S01]  /*2530*/  UMOV UR55, 0x40000040 ;  /* 0x4000004000377882 */ /* 0x000fe20000000000 */
[----:B------:R-:W-:-:S02]  /*2540*/  UIMAD UR4, UR36, 0xa00, UR6 ;  /* 0x00000a00240478a4 */ /* 0x000fc4000f8e0206 */
[----:B------:R-:W-:Y:S01]  /*2550*/  IMAD.U32 R19, RZ, RZ, UR6 ;  /* 0x00000006ff137e24 */ /* 0x000fe2000f8e00ff */
[----:B------:R-:W-:Y:S01]  /*2560*/  UMOV UR37, 0x40000040 ;  /* 0x4000004000257882 */ /* 0x000fe20000000000 */
[----:B------:R-:W-:Y:S01]  /*2570*/  UIADD3 UR10, UR4, 0x80, URZ ;  /* 0x00000080040a7890 */ /* 0x000fe2000fffe03f */
[----:B------:R-:W-:Y:S01]  /*2580*/  IMAD.U32 R7, RZ, RZ, UR37 ;  /* 0x00000025ff077e24 */ /* 0x000fe2000f8e00ff */
[----:B------:R-:W-:Y:S02]  /*2590*/  UIADD3 UR14, UR4, 0x100, URZ ;  /* 0x00000100040e7890 */ /* 0x000fe4000fffe03f */
[----:B------:R-:W-:Y:S01]  /*25a0*/  UMOV UR18, UR4 ;  /* 0x0000000400127c82 */ /* 0x000fe20008000000 */
[----:B------:R-:W-:Y:S01]  /*25b0*/  UIADD3 UR6, UR4, 0x200, URZ ;  /* 0x0000020004067890 */ /* 0x000fe2000fffe03f */
[----:B------:R-:W-:Y:S01]  /*25c0*/  HGMMA.64x16x16.F32.BF16 R56, gdesc[UR16], RZ, !UPT, gsb0 ;  /* 0x00200000103879f0 */ /* 0x000fe2000c0018ff */
[----:B------:R-:W-:Y:S01]  /*25d0*/  UIADD3 UR7, UR4, 0x2, URZ ;  /* 0x0000000204077890 */ /* 0x000fe2000fffe03f */
[----:B------:R-:W-:Y:S01]  /*25e0*/  UMOV UR19, 0x40000040 ;  /* 0x4000004000137882 */ /* 0x000fe20000000000 */
[----:B------:R-:W-:-:S02]  /*25f0*/  UIADD3 UR22, UR4, 0x384, URZ ;  /* 0x0000038404167890 */ /* 0x000fc4000fffe03f */
[----:B------:R-:W-:-:S03]  /*2600*/  UIADD3 UR26, UR4, 0x386, URZ ;  /* 0x00000386041a7890 */ /* 0x000fc6000fffe03f */
[----:B------:R-:W-:Y:S01]  /*2610*/  UMOV UR18, UR7 ;  /* 0x0000000700127c82 */ /* 0x000fe20008000000 */
        /* <DEDUP_REMOVED lines=8> */
[----:B------:R-:W-:Y:S01]  /*26a0*/  UIADD3 UR58, UR4, 0x806, URZ ;  /* 0x00000806043a7890 */ /* 0x000fe2000fffe03f */
        /* <DEDUP_REMOVED lines=22> */
[----:B------:R-:W-:Y:S02]  /*2810*/  UMOV UR17, 0x40000040 ;  /* 0x4000004000117882 */ /* 0x000fe40000000000 */
[----:B------:R-:W-:Y:S01]  /*2820*/  UMOV UR13, UR17 ;  /* 0x00000011000d7c82 */ /* 0x000fe20008000000 */
[----:B------:R-:W-:-:S03]  /*2830*/  IMAD.U32 R13, RZ, RZ, UR17 ;  /* 0x00000011ff0d7e24 */ /* 0x000fc6000f8e00ff */
[----:B------:R-:W-:Y:S01]  /*2840*/  UMOV UR16, UR6 ;  /* 0x0000000600107c82 */ /* 0x000fe20008000000 */
[----:B------:R-:W-:Y:S01]  /*2850*/  UIADD3 UR6, UR4, 0x202, URZ ;  /* 0x0000020204067890 */ /* 0x000fe2000fffe03f */
[----:B------:R-:W-:Y:S01]  /*2860*/  IMAD.U32 R12, RZ, RZ, UR16 ;  /* 0x00000010ff0c7e24 */ /* 0x000fe2000f8e00ff */
[----:B------:R-:W-:Y:S01]  /*2870*/  UMOV UR12, UR16 ;  /* 0x00000010000c7c82 */ /* 0x000fe20008000000 */
        /* <DEDUP_REMOVED lines=180> */
[----:B------:R-:W-:Y:S02]  /*33c0*/  UMOV UR15, UR37 ;  /* 0x00000025000f7c82 */ /* 0x000fe40008000000 */
        /* <DEDUP_REMOVED lines=253> */
[----:B------:R-:W-:Y:S02]  /*43a0*/  UIADD3 UR6, UR5, 0xc06, URZ ;  /* 0x00000c0605067890 */ /* 0x000fe4000fffe03f */
[----:B------:R-:W-:-:S05]  /*43b0*/  UIADD3 UR5, UR4, 0x786, URZ ;  /* 0x0000078604057890 */ /* 0x000fca000fffe03f */
[----:B------:R-:W-:Y:S01]  /*43c0*/  UMOV UR36, UR6 ;  /* 0x0000000600247c82 */ /* 0x000fe20008000000 */
[----:B------:R-:W-:Y:S01]  /*43d0*/  UIADD3 UR6, UR4, 0x906, URZ ;  /* 0x0000090604067890 */ /* 0x000fe2000fffe03f */
[----:B------:R-:W-:Y:S01]  /*43e0*/  IMAD.U32 R6, RZ, RZ, UR36 ;  /* 0x00000024ff067e24 */ /* 0x000fe2000f8e00ff */
[----:B------:R-:W-:Y:S01]  /*43f0*/  UMOV UR38, UR5 ;  /* 0x0000000500267c82 */ /* 0x000fe20008000000 */
[----:B------:R-:W-:Y:S01]  /*4400*/  UMOV UR56, UR36 ;  /* 0x0000002400387c82 */ /* 0x000fe20008000000 */
[----:B------:R-:W-:Y:S01]  /*4410*/  UIADD3 UR5, UR4, 0x886, URZ ;  /* 0x0000088604057890 */ /* 0x000fe2000fffe03f */
[----:B------:R-:W-:Y:S02]  /*4420*/  UMOV UR14, UR36 ;  /* 0x00000024000e7c82 */ /* 0x000fe40008000000 */
[----:B------:R-:W-:Y:S01]  /*4430*/  UMOV UR4, UR14 ;  /* 0x0000000e00047c82 */ /* 0x000fe20008000000 */
[----:B------:R-:W-:Y:S02]  /*4440*/  WARPGROUP.DEPBAR.LE gsb0, 0x0 ;  /* 0x00008000000079c5 */ /* 0x000fe40000010000 */
[----:B------:R-:W-:-:S06]  /*4450*/  WARPGROUP.ARRIVE ;  /* 0x00000000000079c5 */ /* 0x000fcc0000000000 */
[----:B------:R-:W-:Y:S03]  /*4460*/  HGMMA.64x16x16.F32.BF16 R24, gdesc[UR52], R24, gsb0 ;  /* 0x00200000341879f0 */ /* 0x000fe60008001818 */
[----:B------:R-:W-:Y:S02]  /*4470*/  WARPGROUP.DEPBAR.LE gsb0, 0x0 ;  /* 0x00008000000079c5 */ /* 0x000fe40000010000 */
[----:B------:R-:W-:-:S06]  /*4480*/  WARPGROUP.ARRIVE ;  /* 0x00000000000079c5 */ /* 0x000fcc0000000000 */
[----:B------:R-:W-:Y:S01]  /*4490*/  HGMMA.64x16x16.F32.BF16 R56, gdesc[UR36], R56, gsb0 ;  /* 0x00200000243879f0 */ /* 0x000fe20008001838 */
[----:B------:R-:W-:Y:S02]  /*44a0*/  R2UR UR39, R2 ;  /* 0x00000000022772ca */ /* 0x000fe400000e0000 */
        /* <DEDUP_REMOVED lines=26> */
.L_x_2386:
[----:B------:R-:W-:Y:S01]  /*4650*/  R2UR UR4, R213 ;  /* 0x00000000d50472ca */ /* 0x000fe200000e0000 */
[----:B------:R-:W-:Y:S01]  /*4660*/  ULDC UR6, c[0x0][0x9d8] ;  /* 0x0002760000067ab9 */ /* 0x000fe20000000800 */
[----:B------:R-:W-:Y:S01]  /*4670*/  R2UR UR7, R215 ;  /* 0x00000000d70772ca */ /* 0x000fe200000e0000 */
[----:B------:R-:W-:Y:S01]  /*4680*/  FMUL.FTZ R4, R59, UR6 ;  /* 0x000000063b047c20 */ /* 0x000fe20008410000 */
[----:B------:R-:W-:Y:S01]  /*4690*/  FMUL.FTZ R2, R58, UR6 ;  /* 0x000000063a027c20 */ /* 0x000fe20008410000 */
[----:B------:R-:W-:Y:S01]  /*46a0*/  FMUL.FTZ R58, R60, UR6 ;  /* 0x000000063c3a7c20 */ /* 0x000fe20008410000 */
[----:B------:R-:W-:Y:S01]  /*46b0*/  R2UR UR15, R212 ;  /* 0x00000000d40f72ca */ /* 0x000fe200000e0000 */
[----:B------:R0:W-:Y:S01]  /*46c0*/  MUFU.TANH R21, R4 ;  /* 0x0000000400157308 */ /* 0x0001e20000002400 */
[----:B------:R-:W-:Y:S01]  /*46d0*/  R2UR UR18, R22 ;  /* 0x00000000161272ca */ /* 0x000fe200000e0000 */
[----:B------:R-:W-:Y:S01]  /*46e0*/  FMUL.FTZ R62, R62, UR6 ;  /* 0x000000063e3e7c20 */ /* 0x000fe20008410000 */
[----:B------:R-:W-:Y:S01]  /*46f0*/  FMUL.FTZ R55, R55, UR6 ;  /* 0x0000000637377c20 */ /* 0x000fe20008410000 */
[----:B------:R-:W-:Y:S01]  /*4700*/  FMUL.FTZ R3, R56, UR6 ;  /* 0x0000000638037c20 */ /* 0x000fe20008410000 */
[----:B------:R-:W-:Y:S01]  /*4710*/  FMUL.FTZ R56, R57, UR6 ;  /* 0x0000000639387c20 */ /* 0x000fe20008410000 */
[----:B------:R-:W-:Y:S01]  /*4720*/  UISETP.NE.AND UP0, UPT, UR4, URZ, UPT ;  /* 0x0000003f0400728c */ /* 0x000fe2000bf05270 */
[----:B------:R-:W-:Y:S01]  /*4730*/  FMUL.FTZ R63, R63, UR6 ;  /* 0x000000063f3f7c20 */ /* 0x000fe20008410000 */
[----:B------:R1:W2:Y:S01]  /*4740*/  MUFU.TANH R20, R2 ;  /* 0x0000000200147308 */ /* 0x0002a20000002400 */
[----:B0-----:R-:W-:-:S02]  /*4750*/  VIADD R4, R216, UR7 ;  /* 0x00000007d8047c36 */ /* 0x001fc40008000000 */
[----:B------:R-:W-:Y:S01]  /*4760*/  FMUL.FTZ R57, R61, UR6 ;  /* 0x000000063d397c20 */ /* 0x000fe20008410000 */
[----:B------:R-:W-:Y:S01]  /*4770*/  FMUL.FTZ R50, R50, UR6 ;  /* 0x0000000632327c20 */ /* 0x000fe20008410000 */
[----:B------:R-:W-:Y:S01]  /*4780*/  PLOP3.LUT P1, PT, PT, PT, UP0, 0x80, 0x0 ;  /* 0x000000000000781c */ /* 0x000fe20003f2f008 */
[----:B------:R-:W-:Y:S01]  /*4790*/  IMAD.MOV.U32 R60, RZ, RZ, R4 ;  /* 0x000000ffff3c7224 */ /* 0x000fe200078e0004 */
[----:B------:R-:W-:Y:S01]  /*47a0*/  PLOP3.LUT P2, PT, PT, PT, UP0, 0x80, 0x0 ;  /* 0x000000000000781c */ /* 0x000fe20003f4f008 */
[----:B------:R-:W-:Y:S01]  /*47b0*/  UIMAD UR5, UR61, -0x50, UR15 ;  /* 0xffffffb03d0578a4 */ /* 0x000fe2000f8e020f */
[----:B------:R-:W0:Y:S01]  /*47c0*/  MUFU.TANH R61, R62 ;  /* 0x0000003e003d7308 */ /* 0x000e220000002400 */
[----:B------:R-:W-:Y:S01]  /*47d0*/  @UP0 ULDC UR4, c[0x0][0x44c] ;  /* 0x0001130000040ab9 */ /* 0x000fe20000000800 */
[----:B-1----:R-:W-:Y:S01]  /*47e0*/  FMUL.FTZ R2, R51, UR6 ;  /* 0x0000000633027c20 */ /* 0x002fe20008410000 */
[----:B------:R-:W-:Y:S01]  /*47f0*/  FMUL.FTZ R54, R54, UR6 ;  /* 0x0000000636367c20 */ /* 0x000fe20008410000 */
[----:B------:R-:W-:Y:S01]  /*4800*/  FMUL.FTZ R51, R52, UR6 ;  /* 0x0000000634337c20 */ /* 0x000fe20008410000 */
[----:B------:R-:W-:-:S02]  /*4810*/  IMAD.U32 R18, RZ, RZ, UR5 ;  /* 0x00000005ff127e24 */ /* 0x000fc4000f8e00ff */
[----:B------:R-:W-:Y:S01]  /*4820*/  FMUL.FTZ R59, R48, UR6 ;  /* 0x00000006303b7c20 */ /* 0x000fe20008410000 */
[----:B------:R-:W-:Y:S01]  /*4830*/  FMUL.FTZ R42, R42, UR6 ;  /* 0x000000062a2a7c20 */ /* 0x000fe20008410000 */
[----:B------:R1:W-:Y:S01]  /*4840*/  MUFU.TANH R65, R2 ;  /* 0x0000000200417308 */ /* 0x0003e20000002400 */
[----:B------:R-:W-:Y:S01]  /*4850*/  @P1 IMAD.HI.U32 R5, R4, UR4, RZ ;  /* 0x0000000404051c27 */ /* 0x000fe2000f8e00ff */
[----:B------:R-:W-:-:S03]  /*4860*/  @UP0 ULDC UR4, c[0x0][0x450] ;  /* 0x0001140000040ab9 */ /* 0x000fc60000000800 */
[----:B------:R-:W-:Y:S01]  /*4870*/  FMUL.FTZ R43, R43, UR6 ;  /* 0x000000062b2b7c20 */ /* 0x000fe20008410000 */
[----:B------:R-:W-:Y:S01]  /*4880*/  FMUL.FTZ R34, R34, UR6 ;  /* 0x0000000622227c20 */ /* 0x000fe20008410000 */
[----:B------:R-:W-:Y:S01]  /*4890*/  FMUL.FTZ R46, R46, UR6 ;  /* 0x000000062e2e7c20 */ /* 0x000fe20008410000 */
[----:B------:R-:W-:Y:S01]  /*48a0*/  @P2 SHF.R.U32.HI R60, RZ, UR4, R5 ;  /* 0x00000004ff3c2c19 */ /* 0x000fe20008011605 */
[----:B------:R-:W-:Y:S01]  /*48b0*/  UIMAD UR4, UR61, -0x50, URZ ;  /* 0xffffffb03d0478a4 */ /* 0x000fe2000f8e023f */
[----:B------:R-:W-:Y:S01]  /*48c0*/  IMAD.U32 R5, RZ, RZ, UR18 ;  /* 0x00000012ff057e24 */ /* 0x000fe2000f8e00ff */
[----:B------:R3:W-:Y:S01]  /*48d0*/  MUFU.TANH R67, R55 ;  /* 0x0000003700437308 */ /* 0x0007e20000002400 */
[----:B------:R-:W-:Y:S01]  /*48e0*/  FMUL.FTZ R35, R35, UR6 ;  /* 0x0000000623237c20 */ /* 0x000fe20008410000 */
[----:B------:R-:W4:Y:S01]  /*48f0*/  SHFL.IDX PT, R4, R60, 0x1, 0x1c1f ;  /* 0x003c1f003c047f89 */ /* 0x000f2200000e0000 */
[----:B------:R-:W-:Y:S01]  /*4900*/  FMUL.FTZ R47, R47, UR6 ;  /* 0x000000062f2f7c20 */ /* 0x000fe20008410000 */
[----:B-1----:R-:W-:-:S02]  /*4910*/  IMAD.U32 R2, RZ, RZ, UR4 ;  /* 0x00000004ff027e24 */ /* 0x002fc4000f8e00ff */
[----:B------:R-:W-:Y:S01]  /*4920*/  FMUL.FTZ R38, R38, UR6 ;  /* 0x0000000626267c20 */ /* 0x000fe20008410000 */
[----:B------:R-:W-:Y:S01]  /*4930*/  FMUL.FTZ R26, R26, UR6 ;  /* 0x000000061a1a7c20 */ /* 0x000fe20008410000 */
[----:B------:R-:W-:Y:S01]  /*4940*/  FMUL.FTZ R30, R30, UR6 ;  /* 0x000000061e1e7c20 */ /* 0x000fe20008410000 */
[----:B------:R-:W1:Y:S01]  /*4950*/  MUFU.TANH R63, R63 ;  /* 0x0000003f003f7308 */ /* 0x000e620000002400 */
[----:B------:R-:W-:Y:S01]  /*4960*/  IADD3 R2, -R23, 0x51, R2 ;  /* 0x0000005117027810 */ /* 0x000fe20007ffe102 */
[----:B------:R-:W-:Y:S01]  /*4970*/  FMUL.FTZ R31, R31, UR6 ;  /* 0x000000061f1f7c20 */ /* 0x000fe20008410000 */
[----:B---3--:R-:W-:Y:S01]  /*4980*/  IADD3 R55, -R23, 0x50, R18 ;  /* 0x0000005017377810 */ /* 0x008fe20007ffe112 */
[----:B------:R-:W3:Y:S01]  /*4990*/  SHFL.IDX PT, R60, R60, RZ, 0x1c1f ;  /* 0x001c1fff3c3c7589 */ /* 0x000ee200000e0000 */
[----:B------:R-:W-:Y:S01]  /*49a0*/  IADD3 R62, -R5, UR15, R2 ;  /* 0x0000000f053e7c10 */ /* 0x000fe2000fffe102 */
        /* <DEDUP_REMOVED lines=10> */
[----:B------:R2:W3:Y:S01]  /*4a50*/  MUFU.TANH R66, R54 ;  /* 0x0000003600427308 */ /* 0x0004e20000002400 */
[----:B------:R-:W-:Y:S01]  /*4a60*/  FMUL.FTZ R25, R25, UR6 ;  /* 0x0000000619197c20 */ /* 0x000fe20008410000 */
[----:B----4-:R-:W-:Y:S01]  /*4a70*/  VIADDMNMX R18, R4, R62, R55, PT ;  /* 0x0000003e04127246 */ /* 0x010fe20003800137 */
[----:B------:R-:W-:Y:S01]  /*4a80*/  FMUL.FTZ R28, R28, UR6 ;  /* 0x000000061c1c7c20 */ /* 0x000fe20008410000 */
[----:B------:R-:W-:Y:S01]  /*4a90*/  FMUL.FTZ R33, R33, UR6 ;  /* 0x0000000621217c20 */ /* 0x000fe20008410000 */
[----:B------:R-:W-:Y:S01]  /*4aa0*/  FMUL.FTZ R36, R36, UR6 ;  /* 0x0000000624247c20 */ /* 0x000fe20008410000 */
[C---:B------:R-:W-:Y:S01]  /*4ab0*/  ISETP.GT.AND P1, PT, R18.reuse, RZ, PT ;  /* 0x000000ff1200720c */ /* 0x040fe20003f24270 */
[----:B------:R-:W-:Y:S01]  /*4ac0*/  FMUL.FTZ R29, R29, UR6 ;  /* 0x000000061d1d7c20 */ /* 0x000fe20008410000 */
[C---:B------:R-:W-:Y:S01]  /*4ad0*/  ISETP.GT.AND P2, PT, R18.reuse, 0x1, PT ;  /* 0x000000011200780c */ /* 0x040fe20003f44270 */
[----:B------:R5:W4:Y:S01]  /*4ae0*/  MUFU.TANH R68, R42 ;  /* 0x0000002a00447308 */ /* 0x000b220000002400 */
[----:B------:R-:W-:Y:S01]  /*4af0*/  ISETP.GT.AND P3, PT, R18, 0x8, PT ;  /* 0x000000081200780c */ /* 0x000fe20003f64270 */
[----:B------:R-:W-:Y:S01]  /*4b00*/  ULDC UR5, c[0x0][0x988] ;  /* 0x0002620000057ab9 */ /* 0x000fe20000000800 */
[----:B--2---:R-:W-:Y:S01]  /*4b10*/  FSEL R54, R20, -INF , P1 ;  /* 0xff80000014367808 */ /* 0x004fe20000800000 */
[----:B------:R-:W-:Y:S01]  /*4b20*/  FMUL.FTZ R37, R37, UR6 ;  /* 0x0000000625257c20 */ /* 0x000fe20008410000 */
[----:B------:R-:W-:Y:S01]  /*4b30*/  FSEL R52, R21, -INF , P2 ;  /* 0xff80000015347808 */ /* 0x000fe20001000000 */
[----:B------:R-:W-:Y:S01]  /*4b40*/  UMOV UR10, UR7 ;  /* 0x00000007000a7c82 */ /* 0x000fe20008000000 */
[----:B------:R-:W-:Y:S01]  /*4b50*/  ISETP.GT.AND P1, PT, R18, 0x9, PT ;  /* 0x000000091200780c */ /* 0x000fe20003f24270 */
[----:B------:R-:W2:Y:S01]  /*4b60*/  MUFU.TANH R69, R43 ;  /* 0x0000002b00457308 */ /* 0x000ea20000002400 */
[----:B0-----:R-:W-:Y:S01]  /*4b70*/  FSEL R50, R61, -INF , P3 ;  /* 0xff8000003d327808 */ /* 0x001fe20001800000 */
[----:B------:R-:W-:Y:S01]  /*4b80*/  @UP0 ULDC UR11, c[0x0][0x450] ;  /* 0x00011400000b0ab9 */ /* 0x000fe20000000800 */
[----:B------:R-:W-:Y:S01]  /*4b90*/  FMNMX.FTZ R5, R54, R52, !PT ;  /* 0x0000003436057209 */ /* 0x000fe20007810000 */
[----:B------:R-:W-:Y:S01]  /*4ba0*/  UIADD3 UR61, UR61, -0x2, URZ ;  /* 0xfffffffe3d3d7890 */ /* 0x000fe2000fffe03f */
[----:B------:R-:W-:-:S02]  /*4bb0*/  ISETP.GT.AND P2, PT, R18, 0x10, PT ;  /* 0x000000101200780c */ /* 0x000fc40003f44270 */
[----:B------:R-:W-:Y:S02]  /*4bc0*/  CS2R R150, SRZ ;  /* 0x0000000000967805 */ /* 0x000fe4000001ff00 */
[----:B-1----:R-:W-:Y:S01]  /*4bd0*/  FSEL R48, R63, -INF , P1 ;  /* 0xff8000003f307808 */ /* 0x002fe20000800000 */
[----:B------:R0:W-:Y:S01]  /*4be0*/  MUFU.TANH R71, R34 ;  /* 0x0000002200477308 */ /* 0x0001e20000002400 */
[----:B------:R-:W-:Y:S02]  /*4bf0*/  FMNMX.FTZ R5, R50, R5, !PT ;  /* 0x0000000532057209 */ /* 0x000fe40007810000 */
[----:B------:R-:W-:Y:S02]  /*4c00*/  CS2R R148, SRZ ;  /* 0x0000000000947805 */ /* 0x000fe4000001ff00 */
[----:B------:R-:W-:Y:S02]  /*4c10*/  ISETP.GT.AND P1, PT, R18, 0x11, PT ;  /* 0x000000111200780c */ /* 0x000fe40003f24270 */
[----:B------:R-:W-:-:S02]  /*4c20*/  CS2R R146, SRZ ;  /* 0x0000000000927805 */ /* 0x000fc4000001ff00 */
[----:B-----5:R-:W-:Y:S02]  /*4c30*/  FSEL R42, R64, -INF , P2 ;  /* 0xff800000402a7808 */ /* 0x020fe40001000000 */
[----:B------:R-:W-:Y:S02]  /*4c40*/  CS2R R144, SRZ ;  /* 0x0000000000907805 */ /* 0x000fe4000001ff00 */
[----:B------:R-:W-:Y:S01]  /*4c50*/  FMNMX.FTZ R5, R48, R5, !PT ;  /* 0x0000000530057209 */ /* 0x000fe20007810000 */
[----:B------:R-:W1:Y:S01]  /*4c60*/  MUFU.TANH R46, R46 ;  /* 0x0000002e002e7308 */ /* 0x000e620000002400 */
[----:B------:R-:W-:Y:S02]  /*4c70*/  ISETP.GT.AND P2, PT, R18, 0x18, PT ;  /* 0x000000181200780c */ /* 0x000fe40003f44270 */
[----:B------:R-:W-:Y:S02]  /*4c80*/  CS2R R142, SRZ ;  /* 0x00000000008e7805 */ /* 0x000fe4000001ff00 */
[----:B0-----:R-:W-:-:S02]  /*4c90*/  FSEL R34, R65, -INF , P1 ;  /* 0xff80000041227808 */ /* 0x001fc40000800000 */
[----:B------:R-:W-:Y:S02]  /*4ca0*/  CS2R R140, SRZ ;  /* 0x00000000008c7805 */ /* 0x000fe4000001ff00 */
[----:B------:R-:W-:Y:S02]  /*4cb0*/  FMNMX.FTZ R5, R42, R5, !PT ;  /* 0x000000052a057209 */ /* 0x000fe40007810000 */
[----:B------:R-:W-:Y:S02]  /*4cc0*/  CS2R R138, SRZ ;  /* 0x00000000008a7805 */ /* 0x000fe4000001ff00 */
[----:B------:R-:W-:Y:S01]  /*4cd0*/  ISETP.GT.AND P1, PT, R18, 0x19, PT ;  /* 0x000000191200780c */ /* 0x000fe20003f24270 */
[----:B------:R0:W-:Y:S01]  /*4ce0*/  MUFU.TANH R20, R35 ;  /* 0x0000002300147308 */ /* 0x0001e20000002400 */
[----:B------:R-:W-:Y:S02]  /*4cf0*/  FMNMX.FTZ R4, R34, R5, !PT ;  /* 0x0000000522047209 */ /* 0x000fe40007810000 */
[----:B------:R-:W-:-:S02]  /*4d00*/  CS2R R136, SRZ ;  /* 0x0000000000887805 */ /* 0x000fc4000001ff00 */
[----:B------:R-:W-:Y:S02]  /*4d10*/  FSEL R39, R67, -INF , P1 ;  /* 0xff80000043277808 */ /* 0x000fe40000800000 */
[----:B------:R-:W-:Y:S02]  /*4d20*/  CS2R R134, SRZ ;  /* 0x0000000000867805 */ /* 0x000fe4000001ff00 */
[----:B------:R-:W-:Y:S02]  /*4d30*/  ISETP.GT.AND P1, PT, R18, 0x21, PT ;  /* 0x000000211200780c */ /* 0x000fe40003f24270 */
[----:B------:R-:W-:Y:S02]  /*4d40*/  CS2R R132, SRZ ;  /* 0x0000000000847805 */ /* 0x000fe4000001ff00 */
[----:B---3--:R-:W-:Y:S01]  /*4d50*/  VIADDMNMX R60, R60, R62, R55, PT ;  /* 0x0000003e3c3c7246 */ /* 0x008fe20003800137 */
[----:B------:R2:W3:Y:S01]  /*4d60*/  MUFU.TANH R70, R47 ;  /* 0x0000002f00467308 */ /* 0x0004e20000002400 */
[----:B0-----:R-:W-:-:S02]  /*4d70*/  FSEL R35, R66, -INF , P2 ;  /* 0xff80000042237808 */ /* 0x001fc40001000000 */
[----:B------:R-:W-:Y:S02]  /*4d80*/  CS2R R130, SRZ ;  /* 0x0000000000827805 */ /* 0x000fe4000001ff00 */
[----:B------:R-:W-:Y:S02]  /*4d90*/  ISETP.GT.AND P2, PT, R18, 0x20, PT ;  /* 0x000000201200780c */ /* 0x000fe40003f44270 */
[----:B------:R-:W-:Y:S02]  /*4da0*/  CS2R R128, SRZ ;  /* 0x0000000000807805 */ /* 0x000fe4000001ff00 */
[----:B------:R-:W-:Y:S02]  /*4db0*/  FMNMX.FTZ R4, R35, R4, !PT ;  /* 0x0000000423047209 */ /* 0x000fe40007810000 */
[----:B------:R-:W-:Y:S02]  /*4dc0*/  CS2R R126, SRZ ;  /* 0x00000000007e7805 */ /* 0x000fe4000001ff00 */
[----:B----4-:R-:W-:Y:S01]  /*4dd0*/  FSEL R43, R68, -INF , P2 ;  /* 0xff800000442b7808 */ /* 0x010fe20001000000 */
[----:B------:R3:W0:Y:S01]  /*4de0*/  MUFU.TANH R21, R38 ;  /* 0x0000002600157308 */ /* 0x0006220000002400 */
[----:B------:R-:W-:-:S02]  /*4df0*/  FMNMX.FTZ R4, R39, R4, !PT ;  /* 0x0000000427047209 */ /* 0x000fc40007810000 */
[----:B------:R-:W-:Y:S02]  /*4e00*/  CS2R R124, SRZ ;  /* 0x00000000007c7805 */ /* 0x000fe4000001ff00 */
[C---:B------:R-:W-:Y:S02]  /*4e10*/  ISETP.GT.AND P2, PT, R18.reuse, 0x28, PT ;  /* 0x000000281200780c */ /* 0x040fe40003f44270 */
[----:B------:R-:W-:Y:S02]  /*4e20*/  CS2R R122, SRZ ;  /* 0x00000000007a7805 */ /* 0x000fe4000001ff00 */
[----:B--2---:R-:W-:Y:S02]  /*4e30*/  FSEL R47, R69, -INF , P1 ;  /* 0xff800000452f7808 */ /* 0x004fe40000800000 */
[----:B------:R-:W-:Y:S02]  /*4e40*/  CS2R R120, SRZ ;  /* 0x0000000000787805 */ /* 0x000fe4000001ff00 */
[----:B------:R-:W-:Y:S01]  /*4e50*/  FMNMX.FTZ R4, R43, R4, !PT ;  /* 0x000000042b047209 */ /* 0x000fe20007810000 */
[----:B------:R2:W4:Y:S01]  /*4e60*/  MUFU.TANH R61, R2 ;  /* 0x00000002003d7308 */ /* 0x0005220000002400 */
[----:B------:R-:W-:-:S02]  /*4e70*/  ISETP.GT.AND P1, PT, R18, 0x29, PT ;  /* 0x000000291200780c */ /* 0x000fc40003f24270 */
[----:B------:R-:W-:Y:S02]  /*4e80*/  CS2R R118, SRZ ;  /* 0x0000000000767805 */ /* 0x000fe4000001ff00 */
[----:B-1----:R-:W-:Y:S02]  /*4e90*/  FSEL R46, R46, -INF , P2 ;  /* 0xff8000002e2e7808 */ /* 0x002fe40001000000 */
[----:B------:R-:W-:Y:S02]  /*4ea0*/  CS2R R116, SRZ ;  /* 0x0000000000747805 */ /* 0x000fe4000001ff00 */
[----:B------:R-:W-:Y:S02]  /*4eb0*/  FMNMX.FTZ R5, R47, R4, !PT ;  /* 0x000000042f057209 */ /* 0x000fe40007810000 */
[----:B------:R-:W-:Y:S02]  /*4ec0*/  CS2R R114, SRZ ;  /* 0x0000000000727805 */ /* 0x000fe4000001ff00 */
[----:B------:R-:W-:Y:S01]  /*4ed0*/  ISETP.GT.AND P2, PT, R18, 0x30, PT ;  /* 0x000000301200780c */ /* 0x000fe20003f44270 */
[----:B------:R-:W1:Y:S01]  /*4ee0*/  MUFU.TANH R63, R26 ;  /* 0x0000001a003f7308 */ /* 0x000e620000002400 */
[----:B---3--:R-:W-:Y:S01]  /*4ef0*/  FSEL R38, R70, -INF , P1 ;  /* 0xff80000046267808 */ /* 0x008fe20000800000 */
[----:B--2---:R-:W-:Y:S01]  /*4f00*/  FMUL.FTZ R2, R27, UR6 ;  /* 0x000000061b027c20 */ /* 0x004fe20008410000 */
[----:B------:R-:W-:Y:S01]  /*4f10*/  FMNMX.FTZ R5, R46, R5, !PT ;  /* 0x000000052e057209 */ /* 0x000fe20007810000 */
[----:B------:R-:W-:Y:S01]  /*4f20*/  @UP0 ULDC UR6, c[0x0][0x44c] ;  /* 0x0001130000060ab9 */ /* 0x000fe20000000800 */
[----:B------:R-:W-:Y:S01]  /*4f30*/  ISETP.GT.AND P1, PT, R18, 0x31, PT ;  /* 0x000000311200780c */ /* 0x000fe20003f24270 */
[----:B------:R-:W-:Y:S01]  /*4f40*/  UIMAD.WIDE.U32 UR6, UR7, UR6, URZ ;  /* 0x00000006070672a5 */ /* 0x000fe2000f8e003f */
[----:B------:R-:W-:Y:S01]  /*4f50*/  FSEL R4, R71, -INF , P2 ;  /* 0xff80000047047808 */ /* 0x000fe20001000000 */
[----:B------:R2:W3:Y:S01]  /*4f60*/  MUFU.TANH R64, R2 ;  /* 0x0000000200407308 */ /* 0x0004e20000002400 */
[----:B------:R-:W-:Y:S01]  /*4f70*/  FMNMX.FTZ R5, R38, R5, !PT ;  /* 0x0000000526057209 */ /* 0x000fe20007810000 */
[----:B------:R-:W-:Y:S01]  /*4f80*/  @UP0 USHF.R.U32.HI UR10, URZ, UR11, UR7 ;  /* 0x0000000b3f0a0299 */ /* 0x000fe20008011607 */
[----:B------:R-:W-:-:S02]  /*4f90*/  ISETP.GT.AND P2, PT, R18, 0x38, PT ;  /* 0x000000381200780c */ /* 0x000fc40003f44270 */
[----:B------:R-:W-:Y:S02]  /*4fa0*/  CS2R R112, SRZ ;  /* 0x0000000000707805 */ /* 0x000fe4000001ff00 */
[----:B------:R-:W-:Y:S01]  /*4fb0*/  FSEL R27, R20, -INF , P1 ;  /* 0xff800000141b7808 */ /* 0x000fe20000800000 */
[----:B------:R-:W-:Y:S01]  /*4fc0*/  UIADD3 UR6, UR10, UR15, -UR18 ;  /* 0x0000000f0a067290 */ /* 0x000fe2000fffe812 */
[----:B------:R-:W-:Y:S01]  /*4fd0*/  ISETP.GT.AND P1, PT, R18, 0x39, PT ;  /* 0x000000391200780c */ /* 0x000fe20003f24270 */
[----:B------:R-:W5:Y:S01]  /*4fe0*/  MUFU.TANH R30, R30 ;  /* 0x0000001e001e7308 */ /* 0x000f620000002400 */
[----:B--2---:R-:W-:Y:S01]  /*4ff0*/  FMNMX.FTZ R2, R4, R5, !PT ;  /* 0x0000000504027209 */ /* 0x004fe20007810000 */
[----:B------:R-:W-:Y:S01]  /*5000*/  UIMAD.WIDE UR6, UR6, 0x66666667, URZ ;  /* 0x66666667060678a5 */ /* 0x000fe2000f8e023f */
[----:B0-----:R-:W-:Y:S01]  /*5010*/  FSEL R21, R21, -INF , P2 ;  /* 0xff80000015157808 */ /* 0x001fe20001000000 */
[----:B------:R-:W0:Y:S01]  /*5020*/  S2UR UR15, SR_CgaCtaId ;  /* 0x00000000000f79c3 */ /* 0x000e220000008800 */
[----:B------:R-:W-:Y:S01]  /*5030*/  FMNMX.FTZ R2, R27, R2, !PT ;  /* 0x000000021b027209 */ /* 0x000fe20007810000 */
[----:B------:R-:W-:Y:S01]  /*5040*/  USHF.R.U32.HI UR6, URZ, 0x1f, UR7 ;  /* 0x0000001f3f067899 */ /* 0x000fe20008011607 */
[----:B------:R-:W-:Y:S01]  /*5050*/  ISETP.GT.AND P2, PT, R18, 0x40, PT ;  /* 0x000000401200780c */ /* 0x000fe20003f44270 */
[----:B------:R2:W0:Y:S01]  /*5060*/  MUFU.TANH R65, R31 ;  /* 0x0000001f00417308 */ /* 0x0004220000002400 */
[----:B----4-:R-:W-:Y:S01]  /*5070*/  FSEL R26, R61, -INF , P1 ;  /* 0xff8000003d1a7808 */ /* 0x010fe20000800000 */
[----:B------:R-:W-:Y:S01]  /*5080*/  ULEA.HI.SX32 UR6, UR7, UR6, 0x1b ;  /* 0x0000000607067291 */ /* 0x000fe2000f8fda3f */
[----:B------:R-:W-:-:S02]  /*5090*/  FMNMX.FTZ R5, R21, R2, !PT ;  /* 0x0000000215057209 */ /* 0x000fc40007810000 */
[----:B------:R-:W-:Y:S02]  /*50a0*/  CS2R R110, SRZ ;  /* 0x00000000006e7805 */ /* 0x000fe4000001ff00 */
[----:B------:R-:W-:Y:S02]  /*50b0*/  ISETP.GT.AND P1, PT, R18, 0x41, PT ;  /* 0x000000411200780c */ /* 0x000fe40003f24270 */
[----:B------:R-:W-:Y:S02]  /*50c0*/  CS2R R108, SRZ ;  /* 0x00000000006c7805 */ /* 0x000fe4000001ff00 */
[----:B-1----:R-:W-:Y:S01]  /*50d0*/  FSEL R20, R63, -INF , P2 ;  /* 0xff8000003f147808 */ /* 0x002fe20001000000 */
[----:B------:R-:W-:Y:S01]  /*50e0*/  MUFU.TANH R3, R3 ;  /* 0x0000000300037308 */ /* 0x000fe20000002400 */
[----:B------:R-:W-:Y:S02]  /*50f0*/  FMNMX.FTZ R61, R26, R5, !PT ;  /* 0x000000051a3d7209 */ /* 0x000fe40007810000 */
[----:B------:R-:W-:-:S02]  /*5100*/  CS2R R106, SRZ ;  /* 0x00000000006a7805 */ /* 0x000fc4000001ff00 */
[----:B------:R-:W-:Y:S02]  /*5110*/  ISETP.GT.AND P2, PT, R18, 0x48, PT ;  /* 0x000000481200780c */ /* 0x000fe40003f44270 */
[----:B------:R-:W-:Y:S02]  /*5120*/  CS2R R104, SRZ ;  /* 0x0000000000687805 */ /* 0x000fe4000001ff00 */
[----:B---3--:R-:W-:Y:S02]  /*5130*/  FSEL R5, R64, -INF , P1 ;  /* 0xff80000040057808 */ /* 0x008fe40000800000 */
[----:B------:R-:W-:Y:S02]  /*5140*/  CS2R R102, SRZ ;  /* 0x0000000000667805 */ /* 0x000fe4000001ff00 */
[----:B------:R-:W-:Y:S01]  /*5150*/  FMNMX.FTZ R2, R20, R61, !PT ;  /* 0x0000003d14027209 */ /* 0x000fe20007810000 */
[----:B------:R-:W-:Y:S01]  /*5160*/  MUFU.TANH R56, R56 ;  /* 0x0000003800387308 */ /* 0x000fe20000002400 */
[----:B------:R-:W-:-:S02]  /*5170*/  ISETP.GT.AND P1, PT, R18, 0x49, PT ;  /* 0x000000491200780c */ /* 0x000fc40003f24270 */
[----:B------:R-:W-:Y:S02]  /*5180*/  CS2R R100, SRZ ;  /* 0x0000000000647805 */ /* 0x000fe4000001ff00 */
[----:B-----5:R-:W-:Y:S02]  /*5190*/  FSEL R18, R30, -INF , P2 ;  /* 0xff8000001e127808 */ /* 0x020fe40001000000 */
[----:B------:R-:W-:Y:S02]  /*51a0*/  CS2R R98, SRZ ;  /* 0x0000000000627805 */ /* 0x000fe4000001ff00 */
[----:B--2---:R-:W-:Y:S02]  /*51b0*/  FMNMX.FTZ R31, R5, R2, !PT ;  /* 0x00000002051f7209 */ /* 0x004fe40007810000 */
[----:B------:R-:W-:Y:S02]  /*51c0*/  CS2R R96, SRZ ;  /* 0x0000000000607805 */ /* 0x000fe4000001ff00 */
[----:B0-----:R-:W-:Y:S01]  /*51d0*/  FSEL R2, R65, -INF , P1 ;  /* 0xff80000041027808 */ /* 0x001fe20000800000 */
[----:B------:R-:W0:Y:S01]  /*51e0*/  MUFU.TANH R58, R58 ;  /* 0x0000003a003a7308 */ /* 0x000e220000002400 */
[----:B------:R-:W-:-:S02]  /*51f0*/  FMNMX.FTZ R31, R18, R31, !PT ;  /* 0x0000001f121f7209 */ /* 0x000fc40007810000 */
[----:B------:R-:W-:Y:S02]  /*5200*/  CS2R R94, SRZ ;  /* 0x00000000005e7805 */ /* 0x000fe4000001ff00 */
[----:B------:R-:W-:Y:S02]  /*5210*/  ISETP.GT.AND P1, PT, R60, RZ, PT ;  /* 0x000000ff3c00720c */ /* 0x000fe40003f24270 */
[----:B------:R-:W-:Y:S02]  /*5220*/  CS2R R92, SRZ ;  /* 0x00000000005c7805 */ /* 0x000fe4000001ff00 */
[----:B------:R-:W-:Y:S02]  /*5230*/  FMNMX.FTZ R31, R2, R31, !PT ;  /* 0x0000001f021f7209 */ /* 0x000fe40007810000 */
[----:B------:R-:W-:Y:S02]  /*5240*/  CS2R R90, SRZ ;  /* 0x00000000005a7805 */ /* 0x000fe4000001ff00 */
[C---:B------:R-:W-:Y:S01]  /*5250*/  ISETP.GT.AND P2, PT, R60.reuse, 0x1, PT ;  /* 0x000000013c00780c */ /* 0x040fe20003f44270 */
[----:B------:R-:W1:Y:S01]  /*5260*/  MUFU.TANH R57, R57 ;  /* 0x0000003900397308 */ /* 0x000e620000002400 */
[----:B------:R-:W-:Y:S01]  /*5270*/  ISETP.GT.AND P3, PT, R60, 0x8, PT ;  /* 0x000000083c00780c */ /* 0x000fe20003f64270 */
[----:B------:R-:W2:Y:S01]  /*5280*/  SHFL.BFLY PT, R30, R31, 0x2, 0x1f ;  /* 0x0c401f001f1e7f89 */ /* 0x000ea200000e0000 */
[----:B------:R-:W-:-:S02]  /*5290*/  R2UR UR4, R0 ;  /* 0x00000000000472ca */ /* 0x000fc400000e0000 */
[----:B------:R-:W-:Y:S02]  /*52a0*/  CS2R R88, SRZ ;  /* 0x0000000000587805 */ /* 0x000fe4000001ff00 */
[----:B------:R-:W-:Y:S02]  /*52b0*/  R2UR UR14, R214 ;  /* 0x00000000d60e72ca */ /* 0x000fe400000e0000 */
[----:B------:R-:W-:Y:S02]  /*52c0*/  CS2R R86, SRZ ;  /* 0x0000000000567805 */ /* 0x000fe4000001ff00 */
[----:B------:R-:W-:Y:S01]  /*52d0*/  CS2R R84, SRZ ;  /* 0x0000000000547805 */ /* 0x000fe2000001ff00 */
[----:B------:R-:W3:Y:S01]  /*52e0*/  MUFU.TANH R59, R59 ;  /* 0x0000003b003b7308 */ /* 0x000ee20000002400 */
[----:B0-----:R-:W-:Y:S02]  /*52f0*/  FSEL R58, R58, -INF , P3 ;  /* 0xff8000003a3a7808 */ /* 0x001fe40001800000 */
[----:B------:R-:W-:-:S02]  /*5300*/  CS2R R82, SRZ ;  /* 0x0000000000527805 */ /* 0x000fc4000001ff00 */
[----:B------:R-:W-:Y:S02]  /*5310*/  ISETP.GT.AND P3, PT, R60, 0x28, PT ;  /* 0x000000283c00780c */ /* 0x000fe40003f64270 */
[----:B------:R-:W-:Y:S02]  /*5320*/  CS2R R80, SRZ ;  /* 0x0000000000507805 */ /* 0x000fe4000001ff00 */
[----:B------:R-:W-:Y:S02]  /*5330*/  CS2R R78, SRZ ;  /* 0x00000000004e7805 */ /* 0x000fe4000001ff00 */
[----:B------:R-:W-:Y:S02]  /*5340*/  CS2R R76, SRZ ;  /* 0x00000000004c7805 */ /* 0x000fe4000001ff00 */
[----:B------:R-:W-:Y:S01]  /*5350*/  CS2R R74, SRZ ;  /* 0x00000000004a7805 */ /* 0x000fe2000001ff00 */
[----:B------:R2:W-:Y:S01]  /*5360*/  MUFU.TANH R61, R40 ;  /* 0x00000028003d7308 */ /* 0x0005e20000002400 */
[----:B------:R-:W-:Y:S01]  /*5370*/  UIADD3 UR4, UR4, 0x38840, URZ ;  /* 0x0003884004047890 */ /* 0x000fe2000fffe03f */
[----:B------:R-:W-:Y:S01]  /*5380*/  CS2R R72, SRZ ;  /* 0x0000000000487805 */ /* 0x000fe2000001ff00 */
[----:B------:R-:W-:Y:S01]  /*5390*/  UISETP.LT.AND UP0, UPT, UR14, UR6, UPT ;  /* 0x000000060e00728c */ /* 0x000fe2000bf01270 */
[----:B------:R-:W-:Y:S01]  /*53a0*/  CS2R R70, SRZ ;  /* 0x0000000000467805 */ /* 0x000fe2000001ff00 */
[----:B------:R-:W-:-:S02]  /*53b0*/  UPRMT UR4, UR15, 0x654, UR4 ;  /* 0x000006540f047896 */ /* 0x000fc40008000004 */
[----:B------:R-:W-:Y:S01]  /*53c0*/  USEL UR7, UR14, UR6, !UP0 ;  /* 0x000000060e077287 */ /* 0x000fe2000c000000 */
[----:B------:R-:W0:Y:S01]  /*53d0*/  MUFU.TANH R49, R49 ;  /* 0x0000003100317308 */ /* 0x000e220000002400 */
[----:B--2---:R-:W-:Y:S02]  /*53e0*/  FMNMX.FTZ R40, R31, R30, !PT ;  /* 0x0000001e1f287209 */ /* 0x004fe40007810000 */
[----:B------:R-:W-:Y:S01]  /*53f0*/  UISETP.GE.AND UP0, UPT, UR61, UR7, UPT ;  /* 0x000000073d00728c */ /* 0x000fe2000bf06270 */
[----:B------:R-:W-:Y:S02]  /*5400*/  FSEL R30, R3, -INF , P1 ;  /* 0xff800000031e7808 */ /* 0x000fe40000800000 */
[----:B------:R-:W-:Y:S01]  /*5410*/  FSEL R31, R56, -INF , P2 ;  /* 0xff800000381f7808 */ /* 0x000fe20001000000 */
[----:B------:R-:W-:Y:S01]  /*5420*/  SYNCS.ARRIVE.TRANS64.RED.A1T0 RZ, [UR4], RZ ;  /* 0x000000ffffff79a7 */ /* 0x000fe20008100404 */
[----:B------:R-:W2:Y:S01]  /*5430*/  MUFU.TANH R51, R51 ;  /* 0x0000003300337308 */ /* 0x000ea20000002400 */
[----:B------:R-:W-:-:S02]  /*5440*/  ISETP.GT.AND P1, PT, R60, 0x9, PT ;  /* 0x000000093c00780c */ /* 0x000fc40003f24270 */
[----:B------:R-:W-:Y:S02]  /*5450*/  FMNMX.FTZ R3, R30, R31, !PT ;  /* 0x0000001f1e037209 */ /* 0x000fe40007810000 */
[C---:B------:R-:W-:Y:S02]  /*5460*/  ISETP.GT.AND P2, PT, R60.reuse, 0x10, PT ;  /* 0x000000103c00780c */ /* 0x040fe40003f44270 */
[----:B-1----:R-:W-:Y:S01]  /*5470*/  FSEL R57, R57, -INF , P1 ;  /* 0xff80000039397808 */ /* 0x002fe20000800000 */
[----:B------:R1:W-:Y:S01]  /*5480*/  MUFU.TANH R63, R41 ;  /* 0x00000029003f7308 */ /* 0x0003e20000002400 */
[C---:B------:R-:W-:Y:S02]  /*5490*/  ISETP.GT.AND P1, PT, R60.reuse, 0x11, PT ;  /* 0x000000113c00780c */ /* 0x040fe40003f24270 */
[----:B---3--:R-:W-:Y:S02]  /*54a0*/  FSEL R59, R59, -INF , P2 ;  /* 0xff8000003b3b7808 */ /* 0x008fe40001000000 */
[----:B------:R-:W-:-:S02]  /*54b0*/  ISETP.GT.AND P2, PT, R60, 0x18, PT ;  /* 0x000000183c00780c */ /* 0x000fc40003f44270 */
[----:B0-----:R-:W-:Y:S01]  /*54c0*/  FSEL R49, R49, -INF , P1 ;  /* 0xff80000031317808 */ /* 0x001fe20000800000 */
[----:B------:R-:W0:Y:S01]  /*54d0*/  MUFU.TANH R53, R53 ;  /* 0x0000003500357308 */ /* 0x000e220000002400 */
[----:B-1----:R-:W1:Y:S01]  /*54e0*/  SHFL.BFLY PT, R41, R40, 0x1, 0x1f ;  /* 0x0c201f0028297f89 */ /* 0x002e6200000e0000 */
[C---:B------:R-:W-:Y:S02]  /*54f0*/  ISETP.GT.AND P1, PT, R60.reuse, 0x19, PT ;  /* 0x000000193c00780c */ /* 0x040fe40003f24270 */
[----:B--2---:R-:W-:Y:S02]  /*5500*/  FSEL R51, R51, -INF , P2 ;  /* 0xff80000033337808 */ /* 0x004fe40001000000 */
[----:B------:R-:W-:Y:S02]  /*5510*/  ISETP.GT.AND P2, PT, R60, 0x20, PT ;  /* 0x000000203c00780c */ /* 0x000fe40003f44270 */
[----:B------:R2:W-:Y:S08]  /*5520*/  MUFU.TANH R62, R24 ;  /* 0x00000018003e7308 */ /* 0x0005f00000002400 */
[----:B------:R-:W3:Y:S01]  /*5530*/  MUFU.TANH R44, R44 ;  /* 0x0000002c002c7308 */ /* 0x000ee20000002400 */
[----:B--2---:R-:W-:-:S04]  /*5540*/  FMNMX.FTZ R24, R58, R3, !PT ;  /* 0x000000033a187209 */ /* 0x004fc80007810000 */
[----:B------:R-:W-:-:S03]  /*5550*/  FMNMX.FTZ R24, R57, R24, !PT ;  /* 0x0000001839187209 */ /* 0x000fc60007810000 */
[----:B------:R-:W2:Y:S01]  /*5560*/  MUFU.TANH R45, R45 ;  /* 0x0000002d002d7308 */ /* 0x000ea20000002400 */
[----:B------:R-:W-:Y:S02]  /*5570*/  FMNMX.FTZ R24, R59, R24, !PT ;  /* 0x000000183b187209 */ /* 0x000fe40007810000 */
[----:B-1----:R-:W-:Y:S02]  /*5580*/  FMNMX.FTZ R3, R40, R41, !PT ;  /* 0x0000002928037209 */ /* 0x002fe40007810000 */
[----:B------:R-:W-:-:S03]  /*5590*/  FMNMX.FTZ R24, R49, R24, !PT ;  /* 0x0000001831187209 */ /* 0x000fc60007810000 */
[----:B------:R0:W1:Y:S08]  /*55a0*/  MUFU.TANH R64, R32 ;  /* 0x0000002000407308 */ /* 0x0000700000002400 */
[----:B------:R4:W-:Y:S01]  /*55b0*/  MUFU.TANH R56, R25 ;  /* 0x0000001900387308 */ /* 0x0009e20000002400 */
[----:B0-----:R-:W-:Y:S02]  /*55c0*/  FSEL R32, R53, -INF , P1 ;  /* 0xff80000035207808 */ /* 0x001fe40000800000 */
[----:B------:R-:W-:-:S05]  /*55d0*/  ISETP.GT.AND P1, PT, R60, 0x21, PT ;  /* 0x000000213c00780c */ /* 0x000fca0003f24270 */
[----:B------:R0:W-:Y:S01]  /*55e0*/  MUFU.TANH R68, R28 ;  /* 0x0000001c00447308 */ /* 0x0001e20000002400 */
[----:B----4-:R-:W-:-:S04]  /*55f0*/  FMNMX.FTZ R25, R51, R24, !PT ;  /* 0x0000001833197209 */ /* 0x010fc80007810000 */
[----:B------:R-:W-:-:S03]  /*5600*/  FMNMX.FTZ R25, R32, R25, !PT ;  /* 0x0000001920197209 */ /* 0x000fc60007810000 */
[----:B------:R4:W5:Y:S01]  /*5610*/  MUFU.TANH R65, R33 ;  /* 0x0000002100417308 */ /* 0x0009620000002400 */
[----:B0-----:R-:W-:Y:S02]  /*5620*/  FSEL R28, R61, -INF , P2 ;  /* 0xff8000003d1c7808 */ /* 0x001fe40001000000 */
[----:B------:R-:W-:Y:S02]  /*5630*/  FSETP.NEU.FTZ.AND P2, PT, R3, -INF , PT ;  /* 0xff8000000300780b */ /* 0x000fe40003f5d000 */
[----:B------:R-:W-:-:S03]  /*5640*/  FMNMX.FTZ R24, R28, R25, !PT ;  /* 0x000000191c187209 */ /* 0x000fc60007810000 */
[----:B------:R0:W5:Y:S01]  /*5650*/  MUFU.TANH R66, R36 ;  /* 0x0000002400427308 */ /* 0x0001620000002400 */
[----:B----4-:R-:W-:Y:S02]  /*5660*/  FSEL R33, R63, -INF , P1 ;  /* 0xff8000003f217808 */ /* 0x010fe40000800000 */
[----:B------:R-:W-:Y:S02]  /*5670*/  ISETP.GT.AND P1, PT, R60, 0x29, PT ;  /* 0x000000293c00780c */ /* 0x000fe40003f24270 */
[----:B------:R-:W-:-:S03]  /*5680*/  FMNMX.FTZ R24, R33, R24, !PT ;  /* 0x0000001821187209 */ /* 0x000fc60007810000 */
[----:B------:R3:W-:Y:S01]  /*5690*/  MUFU.TANH R69, R29 ;  /* 0x0000001d00457308 */ /* 0x0007e20000002400 */
[----:B0-----:R-:W-:-:S05]  /*56a0*/  FMUL.FTZ R36, R3, UR5 ;  /* 0x0000000503247c20 */ /* 0x001fca0008410000 */
[----:B------:R-:W-:Y:S02]  /*56b0*/  FSEL R25, R36, RZ, P2 ;  /* 0x000000ff24197208 */ /* 0x000fe40001000000 */
[----:B------:R1:W0:Y:S01]  /*56c0*/  MUFU.TANH R67, R37 ;  /* 0x0000002500437308 */ /* 0x0002220000002400 */
[----:B---3--:R-:W-:Y:S02]  /*56d0*/  FSEL R29, R44, -INF , P3 ;  /* 0xff8000002c1d7808 */ /* 0x008fe40001800000 */
[----:B------:R-:W-:Y:S01]  /*56e0*/  ISETP.GT.AND P2, PT, R60, 0x30, PT ;  /* 0x000000303c00780c */ /* 0x000fe20003f44270 */
[--C-:B------:R-:W-:Y:S01]  /*56f0*/  FFMA.FTZ R209, R54, UR5, -R25.reuse ;  /* 0x0000000536d17c23 */ /* 0x100fe20008010819 */
[----:B--2---:R-:W-:Y:S01]  /*5700*/  FSEL R36, R45, -INF , P1 ;  /* 0xff8000002d247808 */ /* 0x004fe20000800000 */
[--C-:B------:R-:W-:Y:S01]  /*5710*/  FFMA.FTZ R54, R52, UR5, -R25.reuse ;  /* 0x0000000534367c23 */ /* 0x100fe20008010819 */
[----:B------:R-:W-:Y:S01]  /*5720*/  FMNMX.FTZ R41, R29, R24, !PT ;  /* 0x000000181d297209 */ /* 0x000fe20007810000 */
[--C-:B------:R-:W-:Y:S01]  /*5730*/  FFMA.FTZ R55, R50, UR5, -R25.reuse ;  /* 0x0000000532377c23 */ /* 0x100fe20008010819 */
[----:B------:R-:W-:Y:S01]  /*5740*/  ISETP.GT.AND P1, PT, R60, 0x31, PT ;  /* 0x000000313c00780c */ /* 0x000fe20003f24270 */
[--C-:B------:R-:W-:Y:S01]  /*5750*/  FFMA.FTZ R35, R35, UR5, -R25.reuse ;  /* 0x0000000523237c23 */ /* 0x100fe20008010819 */
[----:B-1----:R-:W-:Y:S01]  /*5760*/  FSEL R37, R64, -INF , P2 ;  /* 0xff80000040257808 */ /* 0x002fe20001000000 */
[--C-:B------:R-:W-:Y:S01]  /*5770*/  FFMA.FTZ R197, R4, UR5, -R25.reuse ;  /* 0x0000000504c57c23 */ /* 0x100fe20008010819 */
[----:B------:R-:W-:Y:S01]  /*5780*/  FMNMX.FTZ R24, R36, R41, !PT ;  /* 0x0000002924187209 */ /* 0x000fe20007810000 */
[----:B------:R-:W-:Y:S01]  /*5790*/  MUFU.EX2 R207, R35 ;  /* 0x0000002300cf7308 */ /* 0x000fe20000000800 */
[----:B------:R-:W-:Y:S01]  /*57a0*/  ISETP.GT.AND P2, PT, R60, 0x38, PT ;  /* 0x000000383c00780c */ /* 0x000fe20003f44270 */
[--C-:B------:R-:W-:Y:S01]  /*57b0*/  FFMA.FTZ R199, R21, UR5, -R25.reuse ;  /* 0x0000000515c77c23 */ /* 0x100fe20008010819 */
[----:B-----5:R-:W-:Y:S01]  /*57c0*/  FSEL R40, R65, -INF , P1 ;  /* 0xff80000041287808 */ /* 0x020fe20000800000 */
[--C-:B------:R-:W-:Y:S01]  /*57d0*/  FFMA.FTZ R21, R20, UR5, -R25.reuse ;  /* 0x0000000514157c23 */ /* 0x100fe20008010819 */
[----:B------:R-:W-:Y:S01]  /*57e0*/  FMNMX.FTZ R45, R37, R24, !PT ;  /* 0x00000018252d7209 */ /* 0x000fe20007810000 */
[--C-:B------:R-:W-:Y:S01]  /*57f0*/  FFMA.FTZ R42, R42, UR5, -R25.reuse ;  /* 0x000000052a2a7c23 */ /* 0x100fe20008010819 */
[----:B------:R-:W-:Y:S01]  /*5800*/  ISETP.GT.AND P1, PT, R60, 0x39, PT ;  /* 0x000000393c00780c */ /* 0x000fe20003f24270 */
[----:B------:R1:W-:Y:S01]  /*5810*/  MUFU.EX2 R24, R54 ;  /* 0x0000003600187308 */ /* 0x0003e20000000800 */
[----:B------:R-:W-:Y:S01]  /*5820*/  FSEL R41, R66, -INF , P2 ;  /* 0xff80000042297808 */ /* 0x000fe20001000000 */
[--C-:B------:R-:W-:Y:S01]  /*5830*/  FFMA.FTZ R5, R5, UR5, -R25.reuse ;  /* 0x0000000505057c23 */ /* 0x100fe20008010819 */
[----:B------:R-:W-:Y:S01]  /*5840*/  FMNMX.FTZ R52, R40, R45, !PT ;  /* 0x0000002d28347209 */ /* 0x000fe20007810000 */
[--C-:B------:R-:W-:Y:S01]  /*5850*/  FFMA.FTZ R18, R18, UR5, -R25.reuse ;  /* 0x0000000512127c23 */ /* 0x100fe20008010819 */
[----:B------:R-:W-:Y:S01]  /*5860*/  ISETP.GT.AND P2, PT, R60, 0x40, PT ;  /* 0x000000403c00780c */ /* 0x000fe20003f44270 */
[--C-:B------:R-:W-:Y:S01]  /*5870*/  FFMA.FTZ R38, R38, UR5, -R25.reuse ;  /* 0x0000000526267c23 */ /* 0x100fe20008010819 */
[----:B0-----:R-:W-:Y:S01]  /*5880*/  FSEL R44, R67, -INF , P1 ;  /* 0xff800000432c7808 */ /* 0x001fe20000800000 */
[----:B------:R-:W-:Y:S01]  /*5890*/  MUFU.EX2 R209, R209 ;  /* 0x000000d100d17308 */ /* 0x000fe20000000800 */
[----:B------:R-:W-:Y:S01]  /*58a0*/  FMNMX.FTZ R53, R41, R52, !PT ;  /* 0x0000003429357209 */ /* 0x000fe20007810000 */
[--C-:B-1----:R-:W-:Y:S01]  /*58b0*/  FFMA.FTZ R54, R48, UR5, -R25.reuse ;  /* 0x0000000530367c23 */ /* 0x102fe20008010819 */
        /* <DEDUP_REMOVED lines=13> */
[----:B------:R-:W0:Y:S01]  /*5990*/  MUFU.EX2 R54, R54 ;  /* 0x0000003600367308 */ /* 0x000e220000000800 */
[----:B------:R-:W-:Y:S01]  /*59a0*/  FSEL R48, R68, -INF , P2 ;  /* 0xff80000044307808 */ /* 0x000fe20001000000 */
[--C-:B------:R-:W-:Y:S01]  /*59b0*/  FFMA.FTZ R46, R46, UR5, -R25.reuse ;  /* 0x000000052e2e7c23 */ /* 0x100fe20008010819 */
[----:B------:R-:W-:Y:S01]  /*59c0*/  FMNMX.FTZ R53, R50, R53, !PT ;  /* 0x0000003532357209 */ /* 0x000fe20007810000 */
[--C-:B------:R-:W-:Y:S01]  /*59d0*/  FFMA.FTZ R26, R26, UR5, -R25.reuse ;  /* 0x000000051a1a7c23 */ /* 0x100fe20008010819 */
[----:B------:R-:W-:Y:S01]  /*59e0*/  FSEL R52, R69, -INF , P1 ;  /* 0xff80000045347808 */ /* 0x000fe20000800000 */
[----:B------:R-:W-:Y:S01]  /*59f0*/  FFMA.FTZ R2, R2, UR5, -R25 ;  /* 0x0000000502027c23 */ /* 0x000fe20008010819 */
[----:B------:R-:W-:Y:S01]  /*5a00*/  FMNMX.FTZ R53, R48, R53, !PT ;  /* 0x0000003530357209 */ /* 0x000fe20007810000 */
[----:B------:R-:W-:Y:S01]  /*5a10*/  MUFU.EX2 R42, R42 ;  /* 0x0000002a002a7308 */ /* 0x000fe20000000800 */
[----:B------:R-:W-:-:S02]  /*5a20*/  CS2R R68, SRZ ;  /* 0x0000000000447805 */ /* 0x000fc4000001ff00 */
[----:B------:R-:W-:Y:S02]  /*5a30*/  CS2R R66, SRZ ;  /* 0x0000000000427805 */ /* 0x000fe4000001ff00 */
[----:B------:R-:W-:Y:S02]  /*5a40*/  FMNMX.FTZ R53, R52, R53, !PT ;  /* 0x0000003534357209 */ /* 0x000fe40007810000 */
[----:B------:R-:W-:-:S03]  /*5a50*/  CS2R R64, SRZ ;  /* 0x0000000000407805 */ /* 0x000fc6000001ff00 */
[----:B------:R-:W1:Y:S01]  /*5a60*/  SHFL.BFLY PT, R34, R53, 0x2, 0x1f ;  /* 0x0c401f0035227f89 */ /* 0x000e6200000e0000 */
[----:B------:R-:W-:Y:S01]  /*5a70*/  MUFU.EX2 R205, R56 ;  /* 0x0000003800cd7308 */ /* 0x000fe20000000800 */
[----:B0-----:R-:W-:-:S07]  /*5a80*/  F2FP.BF16.F32.PACK_AB R211, R54, R55 ;  /* 0x0000003736d3723e */ /* 0x001fce00000010ff */
[----:B------:R0:W-:Y:S08]  /*5a90*/  MUFU.EX2 R195, R18 ;  /* 0x0000001200c37308 */ /* 0x0001f00000000800 */
[----:B------:R-:W-:Y:S01]  /*5aa0*/  MUFU.EX2 R203, R38 ;  /* 0x0000002600cb7308 */ /* 0x000fe20000000800 */
[----:B0-----:R-:W-:Y:S01]  /*5ab0*/  FADD.FTZ R18, R209, R24 ;  /* 0x00000018d1127221 */ /* 0x001fe20000010000 */
[----:B------:R-:W-:-:S02]  /*5ac0*/  F2FP.BF16.F32.PACK_AB R209, R24, R209 ;  /* 0x000000d118d1723e */ /* 0x000fc400000010ff */
[----:B-1----:R-:W-:-:S04]  /*5ad0*/  FMNMX.FTZ R34, R53, R34, !PT ;  /* 0x0000002235227209 */ /* 0x002fc80007810000 */
[----:B------:R-:W-:Y:S01]  /*5ae0*/  MUFU.EX2 R60, R39 ;  /* 0x00000027003c7308 */ /* 0x000fe20000000800 */
[----:B------:R-:W0:Y:S07]  /*5af0*/  SHFL.BFLY PT, R35, R34, 0x1, 0x1f ;  /* 0x0c201f0022237f89 */ /* 0x000e2e00000e0000 */
[----:B------:R-:W-:Y:S08]  /*5b00*/  MUFU.EX2 R56, R27 ;  /* 0x0000001b00387308 */ /* 0x000ff00000000800 */
[----:B------:R-:W-:Y:S08]  /*5b10*/  MUFU.EX2 R43, R43 ;  /* 0x0000002b002b7308 */ /* 0x000ff00000000800 */
[----:B------:R-:W1:Y:S01]  /*5b20*/  MUFU.EX2 R62, R47 ;  /* 0x0000002f003e7308 */ /* 0x000e620000000800 */
[----:B0-----:R-:W-:-:S04]  /*5b30*/  FMNMX.FTZ R4, R34, R35, !PT ;  /* 0x0000002322047209 */ /* 0x001fc80007810000 */
[C---:B------:R-:W-:Y:S01]  /*5b40*/  FSETP.NEU.FTZ.AND P1, PT, R4.reuse, -INF , PT ;  /* 0xff8000000400780b */ /* 0x040fe20003f3d000 */
[----:B------:R-:W-:Y:S02]  /*5b50*/  FMUL.FTZ R20, R4, UR5 ;  /* 0x0000000504147c20 */ /* 0x000fe40008410000 */
[----:B------:R-:W-:Y:S03]  /*5b60*/  MUFU.EX2 R34, R5 ;  /* 0x0000000500227308 */ /* 0x000fe60000000800 */
[----:B------:R-:W-:Y:S02]  /*5b70*/  FSEL R20, R20, RZ, P1 ;  /* 0x000000ff14147208 */ /* 0x000fe40000800000 */
[----:B------:R-:W-:-:S03]  /*5b80*/  PLOP3.LUT P1, PT, PT, PT, UP0, 0x80, 0x0 ;  /* 0x000000000000781c */ /* 0x000fc60003f2f008 */
        /* <DEDUP_REMOVED lines=22> */
[----:B------:R-:W-:Y:S01]  /*5cf0*/  FFMA.FTZ R20, R52, UR5, -R20 ;  /* 0x0000000534147c23 */ /* 0x000fe20008010814 */
[----:B-1----:R-:W-:Y:S01]  /*5d00*/  F2FP.BF16.F32.PACK_AB R201, R62, R43 ;  /* 0x0000002b3ec9723e */ /* 0x002fe200000010ff */
[----:B------:R-:W1:Y:S01]  /*5d10*/  MUFU.EX2 R58, R58 ;  /* 0x0000003a003a7308 */ /* 0x000e620000000800 */
[----:B------:R-:W-:-:S07]  /*5d20*/  CS2R R52, SRZ ;  /* 0x0000000000347805 */ /* 0x000fce000001ff00 */
[----:B------:R-:W2:Y:S01]  /*5d30*/  MUFU.EX2 R57, R57 ;  /* 0x0000003900397308 */ /* 0x000ea20000000800 */
[----:B0-----:R-:W-:Y:S01]  /*5d40*/  FADD.FTZ R5, R30, R31 ;  /* 0x0000001f1e057221 */ /* 0x001fe20000010000 */
[----:B------:R-:W-:Y:S02]  /*5d50*/  F2FP.BF16.F32.PACK_AB R208, R31, R30 ;  /* 0x0000001e1fd0723e */ /* 0x000fe400000010ff */
[----:B------:R-:W-:-:S04]  /*5d60*/  CS2R R30, SRZ ;  /* 0x00000000001e7805 */ /* 0x000fc8000001ff00 */
        /* <DEDUP_REMOVED lines=9> */
[C---:B------:R-:W-:Y:S01]  /*5e00*/  FADD.FTZ R0, R205.reuse, R0 ;  /* 0x00000000cd007221 */ /* 0x040fe20000010000 */
[----:B------:R-:W-:Y:S01]  /*5e10*/  F2FP.BF16.F32.PACK_AB R205, R205, R42 ;  /* 0x0000002acdcd723e */ /* 0x000fe200000010ff */
[----:B------:R-:W2:Y:S01]  /*5e20*/  MUFU.EX2 R51, R51 ;  /* 0x0000003300337308 */ /* 0x000ea20000000800 */
[----:B0-----:R-:W-:Y:S01]  /*5e30*/  FADD.FTZ R27, R59, R38 ;  /* 0x000000263b1b7221 */ /* 0x001fe20000010000 */
[----:B------:R-:W-:Y:S01]  /*5e40*/  FADD.FTZ R25, R207, R0 ;  /* 0x00000000cf197221 */ /* 0x000fe20000010000 */
[C---:B------:R-:W-:Y:S02]  /*5e50*/  F2FP.BF16.F32.PACK_AB R207, R60.reuse, R207 ;  /* 0x000000cf3ccf723e */ /* 0x040fe400000010ff */
[----:B------:R-:W-:Y:S01]  /*5e60*/  CS2R R38, SRZ ;  /* 0x0000000000267805 */ /* 0x000fe2000001ff00 */
[----:B------:R-:W-:Y:S01]  /*5e70*/  FADD.FTZ R0, R60, R25 ;  /* 0x000000193c007221 */ /* 0x000fe20000010000 */
[----:B------:R-:W-:Y:S01]  /*5e80*/  CS2R R60, SRZ ;  /* 0x00000000003c7805 */ /* 0x000fe2000001ff00 */
[----:B------:R-:W0:Y:S01]  /*5e90*/  MUFU.EX2 R32, R32 ;  /* 0x0000002000207308 */ /* 0x000e220000000800 */
[C---:B-1----:R-:W-:Y:S01]  /*5ea0*/  FADD.FTZ R18, R204.reuse, R27 ;  /* 0x0000001bcc127221 */ /* 0x042fe20000010000 */
[----:B------:R-:W-:-:S02]  /*5eb0*/  F2FP.BF16.F32.PACK_AB R204, R204, R59 ;  /* 0x0000003bcccc723e */ /* 0x000fc400000010ff */
[----:B------:R-:W-:-:S04]  /*5ec0*/  CS2R R58, SRZ ;  /* 0x00000000003a7805 */ /* 0x000fc8000001ff00 */
[----:B------:R-:W1:Y:S01]  /*5ed0*/  MUFU.EX2 R28, R28 ;  /* 0x0000001c001c7308 */ /* 0x000e620000000800 */
[----:B--2---:R-:W-:-:S07]  /*5ee0*/  FADD.FTZ R5, R51, R18 ;  /* 0x0000001233057221 */ /* 0x004fce0000010000 */
[----:B------:R-:W2:Y:S01]  /*5ef0*/  MUFU.EX2 R33, R33 ;  /* 0x0000002100217308 */ /* 0x000ea20000000800 */
[C---:B0-----:R-:W-:Y:S01]  /*5f00*/  FADD.FTZ R5, R32.reuse, R5 ;  /* 0x0000000520057221 */ /* 0x041fe20000010000 */
[----:B------:R-:W-:-:S06]  /*5f10*/  F2FP.BF16.F32.PACK_AB R206, R32, R51 ;  /* 0x0000003320ce723e */ /* 0x000fcc00000010ff */
[----:B------:R-:W0:Y:S01]  /*5f20*/  MUFU.EX2 R29, R29 ;  /* 0x0000001d001d7308 */ /* 0x000e220000000800 */
[----:B-1----:R-:W-:Y:S01]  /*5f30*/  FADD.FTZ R18, R28, R5 ;  /* 0x000000051c127221 */ /* 0x002fe20000010000 */
[----:B------:R-:W-:Y:S01]  /*5f40*/  FADD.FTZ R5, R43, R0 ;  /* 0x000000002b057221 */ /* 0x000fe20000010000 */
[----:B------:R-:W-:-:S03]  /*5f50*/  CS2R R42, SRZ ;  /* 0x00000000002a7805 */ /* 0x000fc6000001ff00 */
[----:B------:R-:W-:Y:S01]  /*5f60*/  FADD.FTZ R5, R62, R5 ;  /* 0x000000053e057221 */ /* 0x000fe20000010000 */
[----:B------:R-:W-:Y:S01]  /*5f70*/  CS2R R62, SRZ ;  /* 0x00000000003e7805 */ /* 0x000fe2000001ff00 */
[----:B------:R-:W1:Y:S01]  /*5f80*/  MUFU.EX2 R36, R36 ;  /* 0x0000002400247308 */ /* 0x000e620000000800 */
[C---:B--2---:R-:W-:Y:S01]  /*5f90*/  FADD.FTZ R18, R33.reuse, R18 ;  /* 0x0000001221127221 */ /* 0x044fe20000010000 */
[----:B------:R-:W-:Y:S01]  /*5fa0*/  FADD.FTZ R0, R46, R5 ;  /* 0x000000052e007221 */ /* 0x000fe20000010000 */
[----:B------:R-:W-:Y:S02]  /*5fb0*/  F2FP.BF16.F32.PACK_AB R200, R33, R28 ;  /* 0x0000001c21c8723e */ /* 0x000fe400000010ff */
[----:B------:R-:W-:Y:S01]  /*5fc0*/  CS2R R32, SRZ ;  /* 0x0000000000207805 */ /* 0x000fe2000001ff00 */
[C---:B------:R-:W-:Y:S01]  /*5fd0*/  FADD.FTZ R0, R203.reuse, R0 ;  /* 0x00000000cb007221 */ /* 0x040fe20000010000 */
[----:B------:R-:W-:Y:S01]  /*5fe0*/  F2FP.BF16.F32.PACK_AB R203, R203, R46 ;  /* 0x0000002ecbcb723e */ /* 0x000fe200000010ff */
[----:B------:R-:W2:Y:S01]  /*5ff0*/  MUFU.EX2 R37, R37 ;  /* 0x0000002500257308 */ /* 0x000ea20000000800 */
[----:B0-----:R-:W-:Y:S01]  /*6000*/  FADD.FTZ R25, R29, R18 ;  /* 0x000000121d197221 */ /* 0x001fe20000010000 */
[----:B------:R-:W-:-:S06]  /*6010*/  CS2R R46, SRZ ;  /* 0x00000000002e7805 */ /* 0x000fcc000001ff00 */
[----:B------:R-:W0:Y:S01]  /*6020*/  MUFU.EX2 R197, R197 ;  /* 0x000000c500c57308 */ /* 0x000e220000000800 */
[C---:B-1----:R-:W-:Y:S01]  /*6030*/  FADD.FTZ R18, R36.reuse, R25 ;  /* 0x0000001924127221 */ /* 0x042fe20000010000 */
[----:B------:R-:W-:Y:S02]  /*6040*/  F2FP.BF16.F32.PACK_AB R202, R36, R29 ;  /* 0x0000001d24ca723e */ /* 0x000fe400000010ff */
[----:B------:R-:W-:-:S04]  /*6050*/  CS2R R28, SRZ ;  /* 0x00000000001c7805 */ /* 0x000fc8000001ff00 */
[----:B------:R-:W1:Y:S01]  /*6060*/  MUFU.EX2 R40, R40 ;  /* 0x0000002800287308 */ /* 0x000e620000000800 */
[----:B--2---:R-:W-:-:S07]  /*6070*/  FADD.FTZ R5, R37, R18 ;  /* 0x0000001225057221 */ /* 0x004fce0000010000 */
[----:B------:R-:W2:Y:S01]  /*6080*/  MUFU.EX2 R41, R41 ;  /* 0x0000002900297308 */ /* 0x000ea20000000800 */
[----:B0-----:R-:W-:Y:S01]  /*6090*/  FADD.FTZ R25, R197, R0 ;  /* 0x00000000c5197221 */ /* 0x001fe20000010000 */
[----:B------:R-:W-:-:S03]  /*60a0*/  F2FP.BF16.F32.PACK_AB R197, R56, R197 ;  /* 0x000000c538c5723e */ /* 0x000fc600000010ff */
[----:B------:R-:W-:Y:S01]  /*60b0*/  FADD.FTZ R18, R56, R25 ;  /* 0x0000001938127221 */ /* 0x000fe20000010000 */
[----:B------:R-:W-:Y:S02]  /*60c0*/  CS2R R56, SRZ ;  /* 0x0000000000387805 */ /* 0x000fe4000001ff00 */
[----:B------:R-:W0:Y:S01]  /*60d0*/  MUFU.EX2 R199, R199 ;  /* 0x000000c700c77308 */ /* 0x000e220000000800 */
[C---:B-1----:R-:W-:Y:S01]  /*60e0*/  FADD.FTZ R0, R40.reuse, R5 ;  /* 0x0000000528007221 */ /* 0x042fe20000010000 */
[----:B------:R-:W-:Y:S02]  /*60f0*/  F2FP.BF16.F32.PACK_AB R196, R40, R37 ;  /* 0x0000002528c4723e */ /* 0x000fe400000010ff */
[----:B------:R-:W-:-:S04]  /*6100*/  CS2R R36, SRZ ;  /* 0x0000000000247805 */ /* 0x000fc8000001ff00 */
[----:B------:R-:W1:Y:S01]  /*6110*/  MUFU.EX2 R44, R44 ;  /* 0x0000002c002c7308 */ /* 0x000e620000000800 */
[----:B--2---:R-:W-:-:S07]  /*6120*/  FADD.FTZ R25, R41, R0 ;  /* 0x0000000029197221 */ /* 0x004fce0000010000 */
[----:B------:R-:W2:Y:S01]  /*6130*/  MUFU.EX2 R26, R26 ;  /* 0x0000001a001a7308 */ /* 0x000ea20000000800 */
[----:B0-----:R-:W-:-:S07]  /*6140*/  FADD.FTZ R27, R199, R18 ;  /* 0x00000012c71b7221 */ /* 0x001fce0000010000 */
[----:B------:R-:W0:Y:S01]  /*6150*/  MUFU.EX2 R45, R45 ;  /* 0x0000002d002d7308 */ /* 0x000e220000000800 */
[C---:B-1----:R-:W-:Y:S01]  /*6160*/  FADD.FTZ R0, R44.reuse, R25 ;  /* 0x000000192c007221 */ /* 0x042fe20000010000 */
[----:B------:R-:W-:Y:S02]  /*6170*/  F2FP.BF16.F32.PACK_AB R198, R44, R41 ;  /* 0x000000292cc6723e */ /* 0x000fe400000010ff */
[----:B------:R-:W-:-:S04]  /*6180*/  CS2R R40, SRZ ;  /* 0x0000000000287805 */ /* 0x000fc8000001ff00 */
[----:B------:R-:W1:Y:S01]  /*6190*/  MUFU.EX2 R21, R21 ;  /* 0x0000001500157308 */ /* 0x000e620000000800 */
[C---:B--2---:R-:W-:Y:S01]  /*61a0*/  FADD.FTZ R18, R26.reuse, R27 ;  /* 0x0000001b1a127221 */ /* 0x044fe20000010000 */
[----:B------:R-:W-:-:S06]  /*61b0*/  F2FP.BF16.F32.PACK_AB R199, R26, R199 ;  /* 0x000000c71ac7723e */ /* 0x000fcc00000010ff */
[----:B------:R-:W2:Y:S01]  /*61c0*/  MUFU.EX2 R50, R50 ;  /* 0x0000003200327308 */ /* 0x000ea20000000800 */
[----:B0-----:R-:W-:-:S07]  /*61d0*/  FADD.FTZ R25, R45, R0 ;  /* 0x000000002d197221 */ /* 0x001fce0000010000 */
[----:B------:R-:W0:Y:S01]  /*61e0*/  MUFU.EX2 R48, R48 ;  /* 0x0000003000307308 */ /* 0x000e220000000800 */
[----:B-1----:R-:W-:Y:S01]  /*61f0*/  FADD.FTZ R27, R21, R18 ;  /* 0x00000012151b7221 */ /* 0x002fe20000010000 */
[----:B------:R-:W-:-:S03]  /*6200*/  F2FP.BF16.F32.PACK_AB R193, R34, R21 ;  /* 0x0000001522c1723e */ /* 0x000fc600000010ff */
[----:B------:R-:W-:Y:S01]  /*6210*/  FADD.FTZ R0, R34, R27 ;  /* 0x0000001b22007221 */ /* 0x000fe20000010000 */
[----:B------:R-:W-:Y:S02]  /*6220*/  CS2R R34, SRZ ;  /* 0x0000000000227805 */ /* 0x000fe4000001ff00 */
[----:B------:R-:W-:Y:S01]  /*6230*/  CS2R R26, SRZ ;  /* 0x00000000001a7805 */ /* 0x000fe2000001ff00 */
[----:B------:R1:W3:Y:S01]  /*6240*/  MUFU.EX2 R5, R20 ;  /* 0x0000001400057308 */ /* 0x0002e20000000800 */
[C---:B--2---:R-:W-:Y:S01]  /*6250*/  FADD.FTZ R25, R50.reuse, R25 ;  /* 0x0000001932197221 */ /* 0x044fe20000010000 */
[----:B------:R-:W-:Y:S02]  /*6260*/  F2FP.BF16.F32.PACK_AB R192, R50, R45 ;  /* 0x0000002d32c0723e */ /* 0x000fe400000010ff */
[----:B------:R-:W-:Y:S02]  /*6270*/  CS2R R50, SRZ ;  /* 0x0000000000327805 */ /* 0x000fe4000001ff00 */
[----:B------:R-:W-:-:S02]  /*6280*/  CS2R R44, SRZ ;  /* 0x00000000002c7805 */ /* 0x000fc4000001ff00 */
[----:B------:R-:W2:Y:S01]  /*6290*/  MUFU.EX2 R2, R2 ;  /* 0x0000000200027308 */ /* 0x000ea20000000800 */
[----:B0-----:R-:W-:Y:S01]  /*62a0*/  FADD.FTZ R18, R48, R25 ;  /* 0x0000001930127221 */ /* 0x001fe20000010000 */
[----:B------:R-:W-:Y:S01]  /*62b0*/  FADD.FTZ R25, R195, R0 ;  /* 0x00000000c3197221 */ /* 0x000fe20000010000 */
[----:B-1----:R-:W-:Y:S01]  /*62c0*/  MOV R20, UR7 ;  /* 0x0000000700147c02 */ /* 0x002fe20008000f00 */
[----:B------:R-:W-:Y:S02]  /*62d0*/  IMAD.MOV.U32 R0, RZ, RZ, 0x3f800000 ;  /* 0x3f800000ff007424 */ /* 0x000fe400078e00ff */
[C---:B---3--:R-:W-:Y:S01]  /*62e0*/  FADD.FTZ R18, R5.reuse, R18 ;  /* 0x0000001205127221 */ /* 0x048fe20000010000 */
[----:B------:R-:W-:Y:S02]  /*62f0*/  F2FP.BF16.F32.PACK_AB R194, R5, R48 ;  /* 0x0000003005c2723e */ /* 0x000fe400000010ff */
[----:B------:R-:W-:Y:S01]  /*6300*/  CS2R R48, SRZ ;  /* 0x0000000000307805 */ /* 0x000fe2000001ff00 */
[C---:B--2---:R-:W-:Y:S01]  /*6310*/  FADD.FTZ R5, R2.reuse, R25 ;  /* 0x0000001902057221 */ /* 0x044fe20000010000 */
[----:B------:R-:W-:Y:S01]  /*6320*/  F2FP.BF16.F32.PACK_AB R195, R2, R195 ;  /* 0x000000c302c3723e */ /* 0x000fe200000010ff */
[----:B------:R-:W-:Y:S01]  /*6330*/  IMAD.MOV.U32 R2, RZ, RZ, 0x3f800000 ;  /* 0x3f800000ff027424 */ /* 0x000fe200078e00ff */
[----:B------:R-:W-:Y:S01]  /*6340*/  CS2R R24, SRZ ;  /* 0x0000000000187805 */ /* 0x000fe2000001ff00 */
[----:B------:R-:W-:Y:S06]  /*6350*/  @!P1 BRA `(.L_x_2387) ;  /* 0x0000004000cc9947 */ /* 0x000fec0003800000 */
[----:B------:R-:W-:Y:S01]  /*6360*/  R2UR UR4, R17 ;  /* 0x00000000110472ca */ /* 0x000fe200000e0000 */
[----:B------:R-:W-:Y:S01]  /*6370*/  IMAD.MOV.U32 R21, RZ, RZ, R3 ;  /* 0x000000ffff157224 */ /* 0x000fe200078e0003 */
[----:B------:R-:W-:Y:S01]  /*6380*/  UMOV UR60, UR61 ;  /* 0x0000003d003c7c82 */ /* 0x000fe20008000000 */
[----:B------:R-:W-:Y:S01]  /*6390*/  IMAD.MOV.U32 R228, RZ, RZ, R4 ;  /* 0x000000ffffe47224 */ /* 0x000fe200078e0004 */
[----:B------:R-:W-:Y:S01]  /*63a0*/  UMOV UR37, UR36 ;  /* 0x0000002400257c82 */ /* 0x000fe20008000000 */
[----:B------:R-:W-:Y:S02]  /*63b0*/  IMAD.MOV.U32 R2, RZ, RZ, 0x3f800000 ;  /* 0x3f800000ff027424 */ /* 0x000fe400078e00ff */
[----:B------:R-:W-:-:S06]  /*63c0*/  IMAD.MOV.U32 R151, RZ, RZ, RZ ;  /* 0x000000ffff977224 */ /* 0x000fcc00078e00ff */
[----:B------:R-:W-:-:S07]  /*63d0*/  IMAD.U32 R229, RZ, RZ, UR4 ;  /* 0x00000004ffe57e24 */ /* 0x000fce000f8e00ff */
.L_x_2398:
[----:B------:R-:W-:Y:S01]  /*63e0*/  R2UR UR5, R229 ;  /* 0x00000000e50572ca */ /* 0x000fe200000e0000 */
[----:B------:R-:W-:-:S04]  /*63f0*/  UISETP.NE.AND UP0, UPT, UR37, 0x1, UPT ;  /* 0x000000012500788c */ /* 0x000fc8000bf05270 */
[----:B------:R-:W-:-:S08]  /*6400*/  USEL UR4, URZ, 0x1, UP0 ;  /* 0x000000013f047887 */ /* 0x000fd00008000000 */
[----:B------:R-:W-:-:S06]  /*6410*/  ULOP3.LUT UR4, UR5, UR4, URZ, 0x3c, !UPT ;  /* 0x0000000405047292 */ /* 0x000fcc000f8e3c3f */
[----:B------:R-:W-:Y:S01]  /*6420*/  IMAD.U32 R17, RZ, RZ, UR4 ;  /* 0x00000004ff117e24 */ /* 0x000fe2000f8e00ff */
[----:B------:R-:W-:Y:S06]  /*6430*/  @!P0 BRA `(.L_x_2388) ;  /* 0x0000000000048947 */ /* 0x000fec0003800000 */
[----:B------:R-:W-:Y:S01]  /*6440*/  BPT.TRAP 0x1 ;  /* 0x000000040000795c */ /* 0x000fe20000300000 */
.L_x_2388:
[----:B------:R-:W-:Y:S01]  /*6450*/  R2UR UR5, R16 ;  /* 0x00000000100572ca */ /* 0x000fe200000e0000 */
[----:B------:R-:W-:Y:S01]  /*6460*/  UIADD3 UR36, UR37, 0x1, URZ ;  /* 0x0000000125247890 */ /* 0x000fe2000fffe03f */
[----:B------:R-:W-:-:S03]  /*6470*/  R2UR UR4, R17 ;  /* 0x00000000110472ca */ /* 0x000fc600000e0000 */
[----:B------:R-:W-:-:S04]  /*6480*/  UISETP.NE.AND UP0, UPT, UR36, 0x2, UPT ;  /* 0x000000022400788c */ /* 0x000fc8000bf05270 */
[----:B------:R-:W-:-:S04]  /*6490*/  USEL UR36, UR36, URZ, UP0 ;  /* 0x0000003f24247287 */ /* 0x000fc80008000000 */
[----:B------:R-:W-:Y:S02]  /*64a0*/  ULEA UR61, UR36, UR5, 0x3 ;  /* 0x00000005243d7291 */ /* 0x000fe4000f8e183f */
[----:B------:R-:W-:-:S05]  /*64b0*/  IMAD.U32 R3, RZ, RZ, UR4 ;  /* 0x00000004ff037e24 */ /* 0x000fca000f8e00ff */
[----:B------:R-:W-:-:S04]  /*64c0*/  SHF.L.U32 R3, R3, 0x1f, RZ ;  /* 0x0000001f03037819 */ /* 0x000fc800000006ff */
[----:B------:R0:W1:Y:S01]  /*64d0*/  SYNCS.PHASECHK.TRANS64.TRYWAIT P1, [UR61+0x38830], R3 ;  /* 0x03883003ff0075a7 */ /* 0x000062000802017d */
[----:B------:R-:W-:Y:S05]  /*64e0*/  @!P0 BRA `(.L_x_2389) ;  /* 0x0000000000048947 */ /* 0x000fea0003800000 */
[----:B------:R-:W-:Y:S01]  /*64f0*/  BPT.TRAP 0x1 ;  /* 0x000000040000795c */ /* 0x000fe20000300000 */
.L_x_2389:
[----:B-1----:R-:W-:Y:S05]  /*6500*/  @P1 BRA `(.L_x_2390) ;  /* 0x0000000000081947 */ /* 0x002fea0003800000 */
[----:B------:R-:W1:Y:S02]  /*6510*/  SYNCS.PHASECHK.TRANS64.TRYWAIT P1, [UR61+0x38830], R3 ;  /* 0x03883003ff0075a7 */ /* 0x000e64000802017d */
[----:B-1----:R-:W-:Y:S05]  /*6520*/  @!P1 BRA `(.L_x_2391) ;  /* 0x0000014400889947 */ /* 0x002fea0003800000 */
.L_x_2390:
[----:B------:R-:W-:Y:S01]  /*6530*/  R2UR UR4, R19 ;  /* 0x00000000130472ca */ /* 0x000fe200000e0000 */
[----:B------:R-:W-:Y:S01]  /*6540*/  WARPGROUP.ARRIVE ;  /* 0x00000000000079c5 */ /* 0x000fe20000000000 */
[----:B------:R-:W-:Y:S01]  /*6550*/  R2UR UR6, R14 ;  /* 0x000000000e0672ca */ /* 0x000fe200000e0000 */
[----:B------:R-:W-:Y:S01]  /*6560*/  UMOV UR59, 0x40000040 ;  /* 0x40000040003b7882 */ /* 0x000fe20000000000 */
        /* <DEDUP_REMOVED lines=9> */
[----:B------:R-:W-:Y:S01]  /*6600*/  UIMAD UR4, UR36, 0xa00, UR4 ;  /* 0x00000a00240478a4 */ /* 0x000fe2000f8e0204 */
[-C--:B------:R-:W-:Y:S01]  /*6610*/  FMUL.FTZ R24, R24, R0.reuse ;  /* 0x0000000018187220 */ /* 0x080fe20000410000 */
[----:B------:R-:W-:Y:S01]  /*6620*/  UMOV UR56, UR6 ;  /* 0x0000000600387c82 */ /* 0x000fe20008000000 */
[----:B------:R-:W-:Y:S01]  /*6630*/  UMOV UR35, 0x40000040 ;  /* 0x4000004000237882 */ /* 0x000fe20000000000 */
[----:B------:R-:W-:Y:S01]  /*6640*/  UMOV UR57, UR7 ;  /* 0x0000000700397c82 */ /* 0x000fe20008000000 */
[----:B------:R-:W-:Y:S01]  /*6650*/  UIADD3 UR18, UR4, 0x284, URZ ;  /* 0x0000028404127890 */ /* 0x000fe2000fffe03f */
[-C--:B------:R-:W-:Y:S01]  /*6660*/  FMUL.FTZ R25, R25, R0.reuse ;  /* 0x0000000019197220 */ /* 0x080fe20000410000 */
[----:B------:R-:W-:Y:S01]  /*6670*/  UMOV UR58, UR4 ;  /* 0x00000004003a7c82 */ /* 0x000fe20008000000 */
[----:B------:R-:W-:Y:S01]  /*6680*/  UIADD3 UR22, UR4, 0x286, URZ ;  /* 0x0000028604167890 */ /* 0x000fe2000fffe03f */
[----:B------:R-:W-:Y:S01]  /*6690*/  HGMMA.64x16x16.F32.BF16 R184, gdesc[UR56], RZ, !UPT, gsb0 ;  /* 0x0020000038b879f0 */ /* 0x000fe2000c0018ff */
[----:B------:R-:W-:Y:S01]  /*66a0*/  UIADD3 UR58, UR4, 0x80, URZ ;  /* 0x00000080043a7890 */ /* 0x000fe2000fffe03f */
[-C--:B------:R-:W-:Y:S01]  /*66b0*/  FMUL.FTZ R28, R28, R0.reuse ;  /* 0x000000001c1c7220 */ /* 0x080fe20000410000 */
[----:B------:R-:W-:Y:S01]  /*66c0*/  UMOV UR59, 0x40000040 ;  /* 0x40000040003b7882 */ /* 0x000fe20000000000 */
[----:B------:R-:W-:Y:S01]  /*66d0*/  UMOV UR56, UR6 ;  /* 0x0000000600387c82 */ /* 0x000fe20008000000 */
[----:B------:R-:W-:Y:S01]  /*66e0*/  UMOV UR57, UR7 ;  /* 0x0000000700397c82 */ /* 0x000fe20008000000 */
        /* <DEDUP_REMOVED lines=56> */
[----:B------:R-:W-:Y:S01]  /*6a70*/  UMOV UR59, 0x40000040 ;  /* 0x40000040003b7882 */ /* 0x000fe20000000000 */
[----:B------:R-:W-:Y:S01]  /*6a80*/  UMOV UR56, UR6 ;  /* 0x0000000600387c82 */ /* 0x000fe20008000000 */
[----:B------:R-:W-:Y:S01]  /*6a90*/  UMOV UR57, UR7 ;  /* 0x0000000700397c82 */ /* 0x000fe20008000000 */
        /* <DEDUP_REMOVED lines=95> */
[----:B------:R-:W-:Y:S01]  /*7090*/  UMOV UR59, 0x40000040 ;  /* 0x40000040003b7882 */ /* 0x000fe20000000000 */
[----:B------:R-:W-:Y:S01]  /*70a0*/  UMOV UR56, UR6 ;  /* 0x0000000600387c82 */ /* 0x000fe20008000000 */
[----:B------:R-:W-:Y:S01]  /*70b0*/  UMOV UR57, UR7 ;  /* 0x0000000700397c82 */ /* 0x000fe20008000000 */
[----:B------:R-:W-:Y:S02]  /*70c0*/  R2UR UR6, R8 ;  /* 0x00000000080672ca */ /* 0x000fe400000e0000 */
[----:B------:R-:W-:Y:S01]  /*70d0*/  R2UR UR7, R9 ;  /* 0x00000000090772ca */ /* 0x000fe200000e0000 */
[----:B------:R-:W-:Y:S02]  /*70e0*/  WARPGROUP.DEPBAR.LE gsb0, 0x0 ;  /* 0x00008000000079c5 */ /* 0x000fe40000010000 */
[----:B------:R-:W-:-:S06]  /*70f0*/  WARPGROUP.ARRIVE ;  /* 0x00000000000079c5 */ /* 0x000fcc0000000000 */
[----:B------:R-:W-:Y:S01]  /*7100*/  HGMMA.64x16x16.F32.BF16 R152, gdesc[UR56], RZ, !UPT, gsb0 ;  /* 0x00200000389879f0 */ /* 0x000fe2000c0018ff */
[----:B------:R-:W-:Y:S01]  /*7110*/  UIADD3 UR58, UR4, 0x2, URZ ;  /* 0x00000002043a7890 */ /* 0x000fe2000fffe03f */
[----:B------:R-:W-:Y:S01]  /*7120*/  UMOV UR59, 0x40000040 ;  /* 0x40000040003b7882 */ /* 0x000fe20000000000 */
[----:B------:R-:W-:Y:S01]  /*7130*/  UMOV UR56, UR14 ;  /* 0x0000000e00387c82 */ /* 0x000fe20008000000 */
[----:B------:R-:W-:Y:S01]  /*7140*/  UMOV UR57, UR15 ;  /* 0x0000000f00397c82 */ /* 0x000fe20008000000 */
[----:B------:R-:W-:Y:S02]  /*7150*/  WARPGROUP.DEPBAR.LE gsb0, 0x0 ;  /* 0x00008000000079c5 */ /* 0x000fe40000010000 */
[----:B------:R-:W-:-:S06]  /*7160*/  WARPGROUP.ARRIVE ;  /* 0x00000000000079c5 */ /* 0x000fcc0000000000 */
[----:B------:R-:W-:Y:S01]  /*7170*/  HGMMA.64x16x16.F32.BF16 R184, gdesc[UR56], R184, gsb0 ;  /* 0x0020000038b879f0 */ /* 0x000fe200080018b8 */
        /* <DEDUP_REMOVED lines=25> */
[----:B------:R-:W-:Y:S01]  /*7310*/  UIADD3 UR14, UR4, 0x282, URZ ;  /* 0x00000282040e7890 */ /* 0x000fe2000fffe03f */
[----:B------:R-:W-:Y:S01]  /*7320*/  UMOV UR15, 0x40000040 ;  /* 0x40000040000f7882 */ /* 0x000fe20000000000 */
        /* <DEDUP_REMOVED lines=366> */
[----:B------:R-:W-:Y:S05]  /*8a10*/  @!P0 BRA `(.L_x_2392) ;  /* 0x0000000000048947 */ /* 0x000fea0003800000 */
[----:B------:R-:W-:Y:S01]  /*8a20*/  BPT.TRAP 0x1 ;  /* 0x000000040000795c */ /* 0x000fe20000300000 */
.L_x_2392:
        /* <DEDUP_REMOVED lines=8> */
.L_x_2393:
[----:B---3--:R-:W-:Y:S05]  /*8ab0*/  @P1 BRA `(.L_x_2394) ;  /* 0x0000000000081947 */ /* 0x008fea0003800000 */
[----:B------:R-:W3:Y:S02]  /*8ac0*/  SYNCS.PHASECHK.TRANS64.TRYWAIT P1, [UR4+0x38850], R0 ;  /* 0x03885000ff0075a7 */ /* 0x000ee40008020144 */
[----:B---3--:R-:W-:Y:S05]  /*8ad0*/  @!P1 BRA `(.L_x_2395) ;  /* 0x0000012000349947 */ /* 0x008fea0003800000 */
.L_x_2394:
        /* <DEDUP_REMOVED lines=37> */
.L_x_2396:
[----:B------:R-:W-:Y:S01]  /*8d30*/  R2UR UR5, R213 ;  /* 0x00000000d50572ca */ /* 0x000fe200000e0000 */
[----:B------:R-:W-:Y:S01]  /*8d40*/  ULDC UR6, c[0x0][0x9d8] ;  /* 0x0002760000067ab9 */ /* 0x000fe20000000800 */
[----:B------:R-:W-:Y:S01]  /*8d50*/  R2UR UR11, R22 ;  /* 0x00000000160b72ca */ /* 0x000fe200000e0000 */
[----:B------:R-:W-:Y:S01]  /*8d60*/  FMUL.FTZ R200, R168, UR6 ;  /* 0x00000006a8c87c20 */ /* 0x000fe20008410000 */
[----:B------:R-:W-:Y:S01]  /*8d70*/  FMUL.FTZ R168, R170, UR6 ;  /* 0x00000006aaa87c20 */ /* 0x000fe20008410000 */
[----:B------:R-:W-:Y:S01]  /*8d80*/  R2UR UR10, R212 ;  /* 0x00000000d40a72ca */ /* 0x000fe200000e0000 */
[----:B------:R-:W-:Y:S01]  /*8d90*/  FMUL.FTZ R196, R160, UR6 ;  /* 0x00000006a0c47c20 */ /* 0x000fe20008410000 */
[----:B------:R-:W-:Y:S01]  /*8da0*/  FMUL.FTZ R202, R172, UR6 ;  /* 0x00000006acca7c20 */ /* 0x000fe20008410000 */
[----:B------:R-:W-:Y:S01]  /*8db0*/  FMUL.FTZ R201, R171, UR6 ;  /* 0x00000006abc97c20 */ /* 0x000fe20008410000 */
[----:B------:R-:W-:Y:S01]  /*8dc0*/  FMUL.FTZ R171, R173, UR6 ;  /* 0x00000006adab7c20 */ /* 0x000fe20008410000 */
[----:B------:R-:W-:Y:S01]  /*8dd0*/  FMUL.FTZ R210, R188, UR6 ;  /* 0x00000006bcd27c20 */ /* 0x000fe20008410000 */
[----:B------:R-:W-:Y:S01]  /*8de0*/  FMUL.FTZ R203, R175, UR6 ;  /* 0x00000006afcb7c20 */ /* 0x000fe20008410000 */
[----:B------:R-:W-:Y:S01]  /*8df0*/  FMUL.FTZ R175, R153, UR6 ;  /* 0x0000000699af7c20 */ /* 0x000fe20008410000 */
[----:B------:R-:W-:Y:S01]  /*8e00*/  UISETP.NE.AND UP0, UPT, UR5, URZ, UPT ;  /* 0x0000003f0500728c */ /* 0x000fe2000bf05270 */
[----:B------:R-:W-:Y:S01]  /*8e10*/  R2UR UR5, R215 ;  /* 0x00000000d70572ca */ /* 0x000fe200000e0000 */
[----:B------:R-:W-:-:S02]  /*8e20*/  IMAD.U32 R173, RZ, RZ, UR11 ;  /* 0x0000000bffad7e24 */ /* 0x000fc4000f8e00ff */
[----:B01----:R-:W-:Y:S01]  /*8e30*/  FMUL.FTZ R3, R189, UR6 ;  /* 0x00000006bd037c20 */ /* 0x003fe20008410000 */
[----:B------:R-:W0:Y:S01]  /*8e40*/  MUFU.TANH R210, R210 ;  /* 0x000000d200d27308 */ /* 0x000e220000002400 */
        /* <DEDUP_REMOVED lines=8> */
[----:B--23--:R-:W-:Y:S01]  /*8ed0*/  FMUL.FTZ R0, R186, UR6 ;  /* 0x00000006ba007c20 */ /* 0x00cfe20008410000 */
[----:B------:R-:W-:Y:S01]  /*8ee0*/  VIADD R170, R216, UR5 ;  /* 0x00000005d8aa7c36 */ /* 0x000fe20008000000 */
[----:B------:R-:W-:Y:S01]  /*8ef0*/  UIMAD UR5, UR60, -0x50, URZ ;  /* 0xffffffb03c0578a4 */ /* 0x000fe2000f8e023f */
[----:B------:R-:W-:Y:S01]  /*8f00*/  FMUL.FTZ R2, R185, UR6 ;  /* 0x00000006b9027c20 */ /* 0x000fe20008410000 */
[----:B------:R-:W-:Y:S01]  /*8f10*/  FMUL.FTZ R206, R180, UR6 ;  /* 0x00000006b4ce7c20 */ /* 0x000fe20008410000 */
[----:B------:R-:W-:Y:S01]  /*8f20*/  FMUL.FTZ R205, R179, UR6 ;  /* 0x00000006b3cd7c20 */ /* 0x000fe20008410000 */
[----:B------:R-:W-:Y:S01]  /*8f30*/  @P1 IMAD.HI.U32 R172, R170, UR7, RZ ;  /* 0x00000007aaac1c27 */ /* 0x000fe2000f8e00ff */
[----:B------:R-:W-:Y:S01]  /*8f40*/  @UP0 ULDC UR7, c[0x0][0x450] ;  /* 0x0001140000070ab9 */ /* 0x000fe20000000800 */
[----:B------:R-:W2:Y:S02]  /*8f50*/  MUFU.TANH R200, R200 ;  /* 0x000000c800c87308 */ /* 0x000ea40000002400 */
[----:B------:R-:W-:Y:S01]  /*8f60*/  FMUL.FTZ R180, R181, UR6 ;  /* 0x00000006b5b47c20 */ /* 0x000fe20008410000 */
[----:B------:R-:W-:Y:S01]  /*8f70*/  IMAD.U32 R160, RZ, RZ, UR5 ;  /* 0x00000005ffa07e24 */ /* 0x000fe2000f8e00ff */
[----:B------:R-:W-:Y:S01]  /*8f80*/  @P2 SHF.R.U32.HI R170, RZ, UR7, R172 ;  /* 0x00000007ffaa2c19 */ /* 0x000fe200080116ac */
[----:B------:R-:W-:Y:S01]  /*8f90*/  FMUL.FTZ R204, R176, UR6 ;  /* 0x00000006b0cc7c20 */ /* 0x000fe20008410000 */
[----:B------:R-:W-:Y:S01]  /*8fa0*/  FMUL.FTZ R181, R169, UR6 ;  /* 0x00000006a9b57c20 */ /* 0x000fe20008410000 */
[----:B------:R-:W-:Y:S01]  /*8fb0*/  FMUL.FTZ R169, R174, UR6 ;  /* 0x00000006aea97c20 */ /* 0x000fe20008410000 */
[----:B------:R-:W-:Y:S01]  /*8fc0*/  IADD3 R160, -R23, 0x1, R160 ;  /* 0x0000000117a07810 */ /* 0x000fe20007ffe1a0 */
[----:B------:R-:W-:Y:S01]  /*8fd0*/  SHFL.IDX PT, R153, R170, 0x1, 0x1c1f ;  /* 0x003c1f00aa997f89 */ /* 0x000fe200000e0000 */
[----:B------:R-:W3:Y:S01]  /*8fe0*/  MUFU.TANH R177, R177 ;  /* 0x000000b100b17308 */ /* 0x000ee20000002400 */
[----:B------:R-:W-:Y:S01]  /*8ff0*/  FMUL.FTZ R174, R161, UR6 ;  /* 0x00000006a1ae7c20 */ /* 0x000fe20008410000 */
[----:B------:R-:W-:Y:S01]  /*9000*/  IADD3 R173, -R173, UR10, R160 ;  /* 0x0000000aadad7c10 */ /* 0x000fe2000fffe1a0 */
[----:B------:R-:W-:Y:S01]  /*9010*/  FMUL.FTZ R161, R165, UR6 ;  /* 0x00000006a5a17c20 */ /* 0x000fe20008410000 */
[----:B------:R-:W4:Y:S01]  /*9020*/  SHFL.IDX PT, R160, R170, RZ, 0x1c1f ;  /* 0x001c1fffaaa07589 */ /* 0x000f2200000e0000 */
        /* <DEDUP_REMOVED lines=9> */
[----:B------:R-:W-:Y:S01]  /*90c0*/  ULDC UR5, c[0x0][0x988] ;  /* 0x0002620000057ab9 */ /* 0x000fe20000000800 */
[----:B------:R-:W-:Y:S01]  /*90d0*/  FMUL.FTZ R178, R182, UR6 ;  /* 0x00000006b6b27c20 */ /* 0x000fe20008410000 */
[----:B------:R-:W5:Y:S01]  /*90e0*/  MUFU.TANH R208, R208 ;  /* 0x000000d000d07308 */ /* 0x000f620000002400 */
[----:B------:R-:W-:Y:S01]  /*90f0*/  FMUL.FTZ R166, R166, UR6 ;  /* 0x00000006a6a67c20 */ /* 0x000fe20008410000 */
[----:B------:R-:W-:Y:S01]  /*9100*/  FMUL.FTZ R199, R167, UR6 ;  /* 0x00000006a7c77c20 */ /* 0x000fe20008410000 */
[----:B------:R-:W-:Y:S01]  /*9110*/  FMUL.FTZ R193, R155, UR6 ;  /* 0x000000069bc17c20 */ /* 0x000fe20008410000 */
[----:B------:R-:W-:Y:S01]  /*9120*/  FMUL.FTZ R195, R158, UR6 ;  /* 0x000000069ec37c20 */ /* 0x000fe20008410000 */
[----:B------:R-:W-:Y:S01]  /*9130*/  FMUL.FTZ R159, R159, UR6 ;  /* 0x000000069f9f7c20 */ /* 0x000fe20008410000 */
[----:B------:R-:W3:Y:S01]  /*9140*/  S2UR UR7, SR_CgaCtaId ;  /* 0x00000000000779c3 */ /* 0x000ee20000008800 */
[----:B------:R-:W-:Y:S01]  /*9150*/  UIADD3 UR61, UR61, 0x38840, URZ ;  /* 0x000388403d3d7890 */ /* 0x000fe2000fffe03f */
[----:B------:R-:W5:Y:S01]  /*9160*/  MUFU.TANH R171, R171 ;  /* 0x000000ab00ab7308 */ /* 0x000f620000002400 */
[----:B----4-:R-:W-:-:S07]  /*9170*/  IMAD.IADD R152, R173, 0x1, R160 ;  /* 0x00000001ad987824 */ /* 0x010fce00078e02a0 */
[----:B------:R-:W4:Y:S01]  /*9180*/  MUFU.TANH R0, R0 ;  /* 0x0000000000007308 */ /* 0x000f220000002400 */
[C---:B------:R-:W-:Y:S02]  /*9190*/  ISETP.GT.AND P4, PT, R152.reuse, 0x8, PT ;  /* 0x000000089800780c */ /* 0x040fe40003f84270 */
[----:B------:R-:W-:Y:S02]  /*91a0*/  ISETP.GT.AND P6, PT, R152, 0x9, PT ;  /* 0x000000099800780c */ /* 0x000fe40003fc4270 */
[----:B0-----:R-:W-:Y:S02]  /*91b0*/  FSEL R210, R210, -INF , P4 ;  /* 0xff800000d2d27808 */ /* 0x001fe40002000000 */
[C---:B------:R-:W-:Y:S01]  /*91c0*/  ISETP.GT.AND P4, PT, R152.reuse, 0x20, PT ;  /* 0x000000209800780c */ /* 0x040fe20003f84270 */
[----:B------:R-:W0:Y:S01]  /*91d0*/  MUFU.TANH R2, R2 ;  /* 0x0000000200027308 */ /* 0x000e220000002400 */
[----:B------:R-:W-:Y:S02]  /*91e0*/  ISETP.GT.AND P1, PT, R152, 0x11, PT ;  /* 0x000000119800780c */ /* 0x000fe40003f24270 */
[----:B-1----:R-:W-:Y:S01]  /*91f0*/  FSEL R179, R3, -INF , P6 ;  /* 0xff80000003b37808 */ /* 0x002fe20003000000 */
[----:B------:R-:W-:Y:S01]  /*9200*/  IMAD.IADD R3, R173, 0x1, R153 ;  /* 0x00000001ad037824 */ /* 0x000fe200078e0299 */
[----:B--2---:R-:W-:Y:S01]  /*9210*/  FSEL R200, R200, -INF , P4 ;  /* 0xff800000c8c87808 */ /* 0x004fe20002000000 */
[----:B---3--:R-:W-:Y:S01]  /*9220*/  UPRMT UR61, UR7, 0x654, UR61 ;  /* 0x00000654073d7896 */ /* 0x008fe2000800003d */
[C---:B------:R-:W-:Y:S01]  /*9230*/  ISETP.GT.AND P4, PT, R152.reuse, 0x38, PT ;  /* 0x000000389800780c */ /* 0x040fe20003f84270 */
[----:B------:R-:W1:Y:S01]  /*9240*/  MUFU.TANH R204, R204 ;  /* 0x000000cc00cc7308 */ /* 0x000e620000002400 */
[----:B------:R-:W-:-:S02]  /*9250*/  ISETP.GT.AND P2, PT, R152, RZ, PT ;  /* 0x000000ff9800720c */ /* 0x000fc40003f44270 */
[----:B------:R-:W-:Y:S02]  /*9260*/  FSEL R165, R177, -INF , P1 ;  /* 0xff800000b1a57808 */ /* 0x000fe40000800000 */
[----:B------:R-:W-:Y:S02]  /*9270*/  ISETP.GT.AND P1, PT, R152, 0x29, PT ;  /* 0x000000299800780c */ /* 0x000fe40003f24270 */
[----:B-----5:R-:W-:Y:S01]  /*9280*/  FSEL R198, R198, -INF , P4 ;  /* 0xff800000c6c67808 */ /* 0x020fe20002000000 */
[----:B------:R-:W2:Y:S01]  /*9290*/  MUFU.TANH R206, R206 ;  /* 0x000000ce00ce7308 */ /* 0x000ea20000002400 */
[----:B------:R-:W-:Y:S01]  /*92a0*/  ISETP.GT.AND P4, PT, R3, RZ, PT ;  /* 0x000000ff0300720c */ /* 0x000fe20003f84270 */
[----:B------:R-:W-:Y:S01]  /*92b0*/  SYNCS.ARRIVE.TRANS64.RED.A1T0 RZ, [UR61], RZ ;  /* 0x000000ffffff79a7 */ /* 0x000fe2000810043d */
[----:B------:R-:W-:Y:S02]  /*92c0*/  ISETP.GT.AND P3, PT, R152, 0x1, PT ;  /* 0x000000019800780c */ /* 0x000fe40003f64270 */
[----:B------:R-:W-:-:S02]  /*92d0*/  FSEL R208, R208, -INF , P2 ;  /* 0xff800000d0d07808 */ /* 0x000fc40001000000 */
[----:B------:R-:W-:Y:S01]  /*92e0*/  FSEL R160, R171, -INF , P1 ;  /* 0xff800000aba07808 */ /* 0x000fe20000800000 */
[----:B------:R-:W3:Y:S01]  /*92f0*/  MUFU.TANH R180, R180 ;  /* 0x000000b400b47308 */ /* 0x000ee20000002400 */
[----:B----4-:R-:W-:Y:S02]  /*9300*/  FSEL R171, R0, -INF , P4 ;  /* 0xff80000000ab7808 */ /* 0x010fe40002000000 */
[----:B0-----:R-:W-:Y:S02]  /*9310*/  FSEL R170, R2, -INF , P3 ;  /* 0xff80000002aa7808 */ /* 0x001fe40001800000 */
[----:B------:R-:W-:Y:S02]  /*9320*/  FMNMX.FTZ R0, R208, R228, !PT ;  /* 0x000000e4d0007209 */ /* 0x000fe40007810000 */
[----:B------:R-:W-:Y:S01]  /*9330*/  ISETP.GT.AND P5, PT, R152, 0x10, PT ;  /* 0x000000109800780c */ /* 0x000fe20003fa4270 */
[----:B------:R-:W0:Y:S01]  /*9340*/  MUFU.TANH R181, R181 ;  /* 0x000000b500b57308 */ /* 0x000e220000002400 */
[----:B------:R-:W-:-:S02]  /*9350*/  FMNMX.FTZ R0, R170, R0, !PT ;  /* 0x00000000aa007209 */ /* 0x000fc40007810000 */
[----:B-1----:R-:W-:Y:S02]  /*9360*/  FSEL R204, R204, -INF , P5 ;  /* 0xff800000cccc7808 */ /* 0x002fe40002800000 */
[----:B------:R-:W-:Y:S02]  /*9370*/  FMNMX.FTZ R0, R210, R0, !PT ;  /* 0x00000000d2007209 */ /* 0x000fe40007810000 */
[C---:B------:R-:W-:Y:S01]  /*9380*/  ISETP.GT.AND P2, PT, R152.reuse, 0x18, PT ;  /* 0x000000189800780c */ /* 0x040fe20003f44270 */
[----:B------:R-:W1:Y:S01]  /*9390*/  MUFU.TANH R202, R202 ;  /* 0x000000ca00ca7308 */ /* 0x000e620000002400 */
[----:B------:R-:W-:Y:S02]  /*93a0*/  FMNMX.FTZ R0, R179, R0, !PT ;  /* 0x00000000b3007209 */ /* 0x000fe40007810000 */
[----:B------:R-:W-:Y:S02]  /*93b0*/  ISETP.GT.AND P3, PT, R152, 0x19, PT ;  /* 0x000000199800780c */ /* 0x000fe40003f64270 */
[----:B------:R-:W-:-:S02]  /*93c0*/  FMNMX.FTZ R0, R204, R0, !PT ;  /* 0x00000000cc007209 */ /* 0x000fc40007810000 */
[----:B--2---:R-:W-:Y:S01]  /*93d0*/  FSEL R206, R206, -INF , P2 ;  /* 0xff800000cece7808 */ /* 0x004fe20001000000 */
[----:B------:R-:W2:Y:S01]  /*93e0*/  MUFU.TANH R196, R196 ;  /* 0x000000c400c47308 */ /* 0x000ea20000002400 */
[----:B------:R-:W-:Y:S02]  /*93f0*/  FMNMX.FTZ R0, R165, R0, !PT ;  /* 0x00000000a5007209 */ /* 0x000fe40007810000 */
[----:B---3--:R-:W-:Y:S02]  /*9400*/  FSEL R177, R180, -INF , P3 ;  /* 0xff800000b4b17808 */ /* 0x008fe40001800000 */
[----:B------:R-:W-:Y:S02]  /*9410*/  FMNMX.FTZ R0, R206, R0, !PT ;  /* 0x00000000ce007209 */ /* 0x000fe40007810000 */
[----:B------:R-:W-:Y:S01]  /*9420*/  ISETP.GT.AND P6, PT, R152, 0x21, PT ;  /* 0x000000219800780c */ /* 0x000fe20003fc4270 */
[----:B------:R-:W3:Y:S01]  /*9430*/  MUFU.TANH R174, R174 ;  /* 0x000000ae00ae7308 */ /* 0x000ee20000002400 */
[----:B------:R-:W-:-:S02]  /*9440*/  FMNMX.FTZ R0, R177, R0, !PT ;  /* 0x00000000b1007209 */ /* 0x000fc40007810000 */
[----:B------:R-:W-:Y:S02]  /*9450*/  ISETP.GT.AND P5, PT, R152, 0x28, PT ;  /* 0x000000289800780c */ /* 0x000fe40003fa4270 */
[----:B0-----:R-:W-:Y:S02]  /*9460*/  FSEL R172, R181, -INF , P6 ;  /* 0xff800000b5ac7808 */ /* 0x001fe40003000000 */
[----:B------:R-:W-:Y:S01]  /*9470*/  FMNMX.FTZ R0, R200, R0, !PT ;  /* 0x00000000c8007209 */ /* 0x000fe20007810000 */
[----:B------:R-:W0:Y:S01]  /*9480*/  MUFU.TANH R161, R161 ;  /* 0x000000a100a17308 */ /* 0x000e220000002400 */
[----:B-1----:R-:W-:Y:S02]  /*9490*/  FSEL R202, R202, -INF , P5 ;  /* 0xff800000caca7808 */ /* 0x002fe40002800000 */
[----:B------:R-:W-:Y:S02]  /*94a0*/  FMNMX.FTZ R0, R172, R0, !PT ;  /* 0x00000000ac007209 */ /* 0x000fe40007810000 */
[----:B------:R-:W-:-:S02]  /*94b0*/  ISETP.GT.AND P2, PT, R152, 0x30, PT ;  /* 0x000000309800780c */ /* 0x000fc40003f44270 */
[----:B------:R-:W-:Y:S01]  /*94c0*/  FMNMX.FTZ R0, R202, R0, !PT ;  /* 0x00000000ca007209 */ /* 0x000fe20007810000 */
[----:B------:R-:W1:Y:S01]  /*94d0*/  MUFU.TANH R192, R192 ;  /* 0x000000c000c07308 */ /* 0x000e620000002400 */
[----:B------:R-:W-:Y:S02]  /*94e0*/  ISETP.GT.AND P3, PT, R152, 0x31, PT ;  /* 0x000000319800780c */ /* 0x000fe40003f64270 */
[----:B--2---:R-:W-:Y:S02]  /*94f0*/  FSEL R196, R196, -INF , P2 ;  /* 0xff800000c4c47808 */ /* 0x004fe40001000000 */
[----:B------:R-:W-:Y:S02]  /*9500*/  FMNMX.FTZ R0, R160, R0, !PT ;  /* 0x00000000a0007209 */ /* 0x000fe40007810000 */
[----:B---3--:R-:W-:Y:S01]  /*9510*/  FSEL R2, R174, -INF , P3 ;  /* 0xff800000ae027808 */ /* 0x008fe20001800000 */
[----:B------:R-:W2:Y:S01]  /*9520*/  MUFU.TANH R175, R175 ;  /* 0x000000af00af7308 */ /* 0x000ea20000002400 */
[----:B------:R-:W-:-:S02]  /*9530*/  FMNMX.FTZ R0, R196, R0, !PT ;  /* 0x00000000c4007209 */ /* 0x000fc40007810000 */
[----:B------:R-:W-:Y:S02]  /*9540*/  ISETP.GT.AND P6, PT, R152, 0x39, PT ;  /* 0x000000399800780c */ /* 0x000fe40003fc4270 */
[----:B------:R-:W-:Y:S02]  /*9550*/  FMNMX.FTZ R0, R2, R0, !PT ;  /* 0x0000000002007209 */ /* 0x000fe40007810000 */
[C---:B------:R-:W-:Y:S01]  /*9560*/  ISETP.GT.AND P5, PT, R152.reuse, 0x40, PT ;  /* 0x000000409800780c */ /* 0x040fe20003fa4270 */
[----:B------:R-:W3:Y:S01]  /*9570*/  MUFU.TANH R194, R194 ;  /* 0x000000c200c27308 */ /* 0x000ee20000002400 */
[C---:B------:R-:W-:Y:S02]  /*9580*/  ISETP.GT.AND P1, PT, R152.reuse, 0x41, PT ;  /* 0x000000419800780c */ /* 0x040fe40003f24270 */
[C---:B------:R-:W-:Y:S02]  /*9590*/  ISETP.GT.AND P2, PT, R152.reuse, 0x48, PT ;  /* 0x000000489800780c */ /* 0x040fe40003f44270 */
[----:B------:R-:W-:-:S02]  /*95a0*/  ISETP.GT.AND P3, PT, R152, 0x49, PT ;  /* 0x000000499800780c */ /* 0x000fc40003f64270 */
[----:B0-----:R-:W-:Y:S01]  /*95b0*/  FSEL R156, R161, -INF , P6 ;  /* 0xff800000a19c7808 */ /* 0x001fe20003000000 */
[----:B------:R0:W4:Y:S01]  /*95c0*/  MUFU.TANH R152, R157 ;  /* 0x0000009d00987308 */ /* 0x0001220000002400 */
[----:B------:R-:W-:Y:S02]  /*95d0*/  FMNMX.FTZ R0, R198, R0, !PT ;  /* 0x00000000c6007209 */ /* 0x000fe40007810000 */
[----:B-1----:R-:W-:Y:S02]  /*95e0*/  FSEL R192, R192, -INF , P5 ;  /* 0xff800000c0c07808 */ /* 0x002fe40002800000 */
[----:B------:R-:W-:Y:S02]  /*95f0*/  FMNMX.FTZ R0, R156, R0, !PT ;  /* 0x000000009c007209 */ /* 0x000fe40007810000 */
[----:B--2---:R-:W-:Y:S01]  /*9600*/  FSEL R175, R175, -INF , P1 ;  /* 0xff800000afaf7808 */ /* 0x004fe20000800000 */
[----:B------:R-:W1:Y:S01]  /*9610*/  MUFU.TANH R4, R4 ;  /* 0x0000000400047308 */ /* 0x000e620000002400 */
[----:B------:R-:W-:Y:S01]  /*9620*/  FMNMX.FTZ R0, R192, R0, !PT ;  /* 0x00000000c0007209 */ /* 0x000fe20007810000 */
[----:B0-----:R-:W-:Y:S01]  /*9630*/  FMUL.FTZ R157, R162, UR6 ;  /* 0x00000006a29d7c20 */ /* 0x001fe20008410000 */
[----:B---3--:R-:W-:-:S02]  /*9640*/  FSEL R194, R194, -INF , P2 ;  /* 0xff800000c2c27808 */ /* 0x008fc40001000000 */
[----:B------:R-:W-:Y:S02]  /*9650*/  FMNMX.FTZ R0, R175, R0, !PT ;  /* 0x00000000af007209 */ /* 0x000fe40007810000 */
[C---:B------:R-:W-:Y:S01]  /*9660*/  ISETP.GT.AND P5, PT, R3.reuse, 0x8, PT ;  /* 0x000000080300780c */ /* 0x040fe20003fa4270 */
[----:B------:R-:W0:Y:S01]  /*9670*/  MUFU.TANH R176, R176 ;  /* 0x000000b000b07308 */ /* 0x000e220000002400 */
[----:B----4-:R-:W-:Y:S02]  /*9680*/  FSEL R152, R152, -INF , P3 ;  /* 0xff80000098987808 */ /* 0x010fe40001800000 */
[----:B------:R-:W-:Y:S02]  /*9690*/  FMNMX.FTZ R0, R194, R0, !PT ;  /* 0x00000000c2007209 */ /* 0x000fe40007810000 */
[----:B------:R-:W-:Y:S02]  /*96a0*/  ISETP.GT.AND P2, PT, R3, 0x10, PT ;  /* 0x000000100300780c */ /* 0x000fe40003f44270 */
[----:B------:R-:W-:Y:S01]  /*96b0*/  FMNMX.FTZ R0, R152, R0, !PT ;  /* 0x0000000098007209 */ /* 0x000fe20007810000 */
[----:B------:R-:W2:Y:S01]  /*96c0*/  MUFU.TANH R209, R209 ;  /* 0x000000d100d17308 */ /* 0x000ea20000002400 */
[----:B-1----:R-:W-:-:S02]  /*96d0*/  FSEL R174, R4, -INF , P5 ;  /* 0xff80000004ae7808 */ /* 0x002fc40002800000 */
[C---:B------:R-:W-:Y:S01]  /*96e0*/  ISETP.GT.AND P6, PT, R3.reuse, 0x1, PT ;  /* 0x000000010300780c */ /* 0x040fe20003fc4270 */
[----:B------:R-:W1:Y:S01]  /*96f0*/  SHFL.BFLY PT, R4, R0, 0x2, 0x1f ;  /* 0x0c401f0000047f89 */ /* 0x000e6200000e0000 */
[C---:B------:R-:W-:Y:S02]  /*9700*/  ISETP.GT.AND P5, PT, R3.reuse, 0x20, PT ;  /* 0x000000200300780c */ /* 0x040fe40003fa4270 */
[C---:B------:R-:W-:Y:S01]  /*9710*/  ISETP.GT.AND P1, PT, R3.reuse, 0x9, PT ;  /* 0x000000090300780c */ /* 0x040fe20003f24270 */
[----:B------:R-:W3:Y:S01]  /*9720*/  MUFU.TANH R169, R169 ;  /* 0x000000a900a97308 */ /* 0x000ee20000002400 */
[----:B0-----:R-:W-:Y:S02]  /*9730*/  FSEL R173, R176, -INF , P2 ;  /* 0xff800000b0ad7808 */ /* 0x001fe40001000000 */
[C---:B------:R-:W-:Y:S02]  /*9740*/  ISETP.GT.AND P2, PT, R3.reuse, 0x28, PT ;  /* 0x000000280300780c */ /* 0x040fe40003f44270 */
[----:B------:R-:W-:-:S02]  /*9750*/  ISETP.GT.AND P3, PT, R3, 0x11, PT ;  /* 0x000000110300780c */ /* 0x000fc40003f64270 */
[----:B------:R-:W-:Y:S01]  /*9760*/  ISETP.GT.AND P4, PT, R3, 0x18, PT ;  /* 0x000000180300780c */ /* 0x000fe20003f84270 */
[----:B------:R-:W0:Y:S01]  /*9770*/  MUFU.TANH R207, R207 ;  /* 0x000000cf00cf7308 */ /* 0x000e220000002400 */
[----:B--2---:R-:W-:Y:S02]  /*9780*/  FSEL R209, R209, -INF , P6 ;  /* 0xff800000d1d17808 */ /* 0x004fe40003000000 */
[----:B------:R-:W-:-:S05]  /*9790*/  ISETP.GT.AND P6, PT, R3, 0x19, PT ;  /* 0x000000190300780c */ /* 0x000fca0003fc4270 */
[----:B------:R-:W2:Y:S01]  /*97a0*/  MUFU.TANH R168, R168 ;  /* 0x000000a800a87308 */ /* 0x000ea20000002400 */
[----:B---3--:R-:W-:Y:S02]  /*97b0*/  FSEL R153, R169, -INF , P2 ;  /* 0xff800000a9997808 */ /* 0x008fe40001000000 */
[----:B------:R-:W-:Y:S02]  /*97c0*/  ISETP.GT.AND P2, PT, R3, 0x40, PT ;  /* 0x000000400300780c */ /* 0x000fe40003f44270 */
[----:B-1----:R-:W-:-:S03]  /*97d0*/  FMNMX.FTZ R4, R0, R4, !PT ;  /* 0x0000000400047209 */ /* 0x002fc60007810000 */
[----:B------:R-:W-:Y:S01]  /*97e0*/  MUFU.TANH R163, R163 ;  /* 0x000000a300a37308 */ /* 0x000fe20000002400 */
[----:B0-----:R-:W-:Y:S01]  /*97f0*/  FSEL R207, R207, -INF , P6 ;  /* 0xff800000cfcf7808 */ /* 0x001fe20003000000 */
[----:B------:R-:W0:Y:S06]  /*9800*/  SHFL.BFLY PT, R0, R4, 0x1, 0x1f ;  /* 0x0c201f0004007f89 */ /* 0x000e2c00000e0000 */
[----:B------:R-:W1:Y:S01]  /*9810*/  MUFU.TANH R211, R211 ;  /* 0x000000d300d37308 */ /* 0x000e620000002400 */
[----:B--2---:R-:W-:Y:S02]  /*9820*/  FSEL R161, R168, -INF , P5 ;  /* 0xff800000a8a17808 */ /* 0x004fe40002800000 */
[----:B------:R-:W-:-:S05]  /*9830*/  ISETP.GT.AND P5, PT, R3, 0x49, PT ;  /* 0x000000490300780c */ /* 0x000fca0003fa4270 */
[----:B------:R-:W2:Y:S08]  /*9840*/  MUFU.TANH R205, R205 ;  /* 0x000000cd00cd7308 */ /* 0x000eb00000002400 */
[----:B------:R-:W3:Y:S01]  /*9850*/  MUFU.TANH R178, R178 ;  /* 0x000000b200b27308 */ /* 0x000ee20000002400 */
[----:B-1----:R-:W-:Y:S02]  /*9860*/  FSEL R211, R211, -INF , P1 ;  /* 0xff800000d3d37808 */ /* 0x002fe40000800000 */
[----:B0-----:R-:W-:-:S02]  /*9870*/  FMNMX.FTZ R4, R4, R0, !PT ;  /* 0x0000000004047209 */ /* 0x001fc40007810000 */
[----:B------:R-:W-:Y:S02]  /*9880*/  ISETP.GT.AND P1, PT, R3, 0x21, PT ;  /* 0x000000210300780c */ /* 0x000fe40003f24270 */
[C---:B------:R-:W-:Y:S01]  /*9890*/  FSETP.NEU.FTZ.AND P6, PT, R4.reuse, -INF , PT ;  /* 0xff8000000400780b */ /* 0x040fe20003fdd000 */
[C---:B------:R-:W-:Y:S01]  /*98a0*/  FMUL.FTZ R169, R4.reuse, UR5 ;  /* 0x0000000504a97c20 */ /* 0x040fe20008410000 */
[----:B------:R-:W0:Y:S01]  /*98b0*/  MUFU.TANH R201, R201 ;  /* 0x000000c900c97308 */ /* 0x000e220000002400 */
[----:B--2---:R-:W-:Y:S02]  /*98c0*/  FSEL R205, R205, -INF , P3 ;  /* 0xff800000cdcd7808 */ /* 0x004fe40001800000 */
[----:B------:R-:W-:Y:S02]  /*98d0*/  FSEL R0, R4, RZ, P6 ;  /* 0x000000ff04007208 */ /* 0x000fe40003000000 */
[----:B------:R-:W-:Y:S02]  /*98e0*/  FSEL R169, R169, RZ, P6 ;  /* 0x000000ffa9a97208 */ /* 0x000fe40003000000 */
[----:B------:R-:W-:Y:S01]  /*98f0*/  ISETP.GT.AND P6, PT, R3, 0x31, PT ;  /* 0x000000310300780c */ /* 0x000fe20003fc4270 */
[----:B------:R-:W1:Y:S01]  /*9900*/  MUFU.TANH R203, R203 ;  /* 0x000000cb00cb7308 */ /* 0x000e620000002400 */
[----:B---3--:R-:W-:Y:S01]  /*9910*/  FSEL R164, R178, -INF , P4 ;  /* 0xff800000b2a47808 */ /* 0x008fe20002000000 */
[--C-:B------:R-:W-:Y:S01]  /*9920*/  FFMA.FTZ R208, R208, UR5, -R169.reuse ;  /* 0x00000005d0d07c23 */ /* 0x100fe200080108a9 */
[----:B------:R-:W-:Y:S01]  /*9930*/  FSEL R197, R163, -INF , P6 ;  /* 0xff800000a3c57808 */ /* 0x000fe20003000000 */
        /* <DEDUP_REMOVED lines=19> */
[----:B------:R-:W-:Y:S01]  /*9a70*/  FMNMX.FTZ R169, R171, R21, !PT ;  /* 0x00000015aba97209 */ /* 0x000fe20007810000 */
[----:B------:R-:W2:Y:S01]  /*9a80*/  MUFU.TANH R157, R157 ;  /* 0x0000009d009d7308 */ /* 0x000ea20000002400 */
[----:B0-----:R-:W-:Y:S01]  /*9a90*/  FSEL R201, R201, -INF , P1 ;  /* 0xff800000c9c97808 */ /* 0x001fe20000800000 */
[----:B------:R-:W-:Y:S01]  /*9aa0*/  FMUL.FTZ R172, R154, UR6 ;  /* 0x000000069aac7c20 */ /* 0x000fe20008410000 */
[----:B------:R-:W-:Y:S01]  /*9ab0*/  FMNMX.FTZ R169, R209, R169, !PT ;  /* 0x000000a9d1a97209 */ /* 0x000fe20007810000 */
[----:B------:R-:W-:Y:S01]  /*9ac0*/  FADD.FTZ R0, -R0, R228 ;  /* 0x000000e400007221 */ /* 0x000fe20000010100 */
[----:B------:R-:W-:-:S02]  /*9ad0*/  ISETP.GT.AND P3, PT, R3, 0x29, PT ;  /* 0x000000290300780c */ /* 0x000fc40003f64270 */
[----:B------:R-:W-:Y:S01]  /*9ae0*/  FMNMX.FTZ R169, R174, R169, !PT ;  /* 0x000000a9aea97209 */ /* 0x000fe20007810000 */
[----:B------:R-:W0:Y:S01]  /*9af0*/  MUFU.TANH R166, R166 ;  /* 0x000000a600a67308 */ /* 0x000e220000002400 */
[----:B------:R-:W-:Y:S01]  /*9b00*/  ISETP.GT.AND P4, PT, R3, 0x30, PT ;  /* 0x000000300300780c */ /* 0x000fe20003f84270 */
[----:B------:R-:W-:Y:S01]  /*9b10*/  FMUL.FTZ R0, R0, UR5 ;  /* 0x0000000500007c20 */ /* 0x000fe20008410000 */
[----:B------:R-:W-:Y:S02]  /*9b20*/  FMNMX.FTZ R169, R211, R169, !PT ;  /* 0x000000a9d3a97209 */ /* 0x000fe40007810000 */
[----:B-1----:R-:W-:Y:S02]  /*9b30*/  FSEL R203, R203, -INF , P3 ;  /* 0xff800000cbcb7808 */ /* 0x002fe40001800000 */
[----:B------:R-:W-:Y:S01]  /*9b40*/  FMNMX.FTZ R169, R173, R169, !PT ;  /* 0x000000a9ada97209 */ /* 0x000fe20007810000 */
[----:B------:R-:W1:Y:S01]  /*9b50*/  MUFU.TANH R199, R199 ;  /* 0x000000c700c77308 */ /* 0x000e620000002400 */
[----:B--2---:R-:W-:-:S02]  /*9b60*/  FSEL R157, R157, -INF , P4 ;  /* 0xff8000009d9d7808 */ /* 0x004fc40002000000 */
[----:B------:R-:W-:Y:S02]  /*9b70*/  FMNMX.FTZ R169, R205, R169, !PT ;  /* 0x000000a9cda97209 */ /* 0x000fe40007810000 */
[C---:B------:R-:W-:Y:S02]  /*9b80*/  ISETP.GT.AND P6, PT, R3.reuse, 0x38, PT ;  /* 0x000000380300780c */ /* 0x040fe40003fc4270 */
[----:B------:R-:W-:Y:S01]  /*9b90*/  FMNMX.FTZ R169, R164, R169, !PT ;  /* 0x000000a9a4a97209 */ /* 0x000fe20007810000 */
[----:B------:R-:W2:Y:S01]  /*9ba0*/  MUFU.TANH R172, R172 ;  /* 0x000000ac00ac7308 */ /* 0x000ea20000002400 */
[----:B------:R-:W-:Y:S02]  /*9bb0*/  ISETP.GT.AND P1, PT, R3, 0x39, PT ;  /* 0x000000390300780c */ /* 0x000fe40003f24270 */
[----:B------:R-:W-:Y:S02]  /*9bc0*/  FMNMX.FTZ R169, R207, R169, !PT ;  /* 0x000000a9cfa97209 */ /* 0x000fe40007810000 */
[----:B------:R-:W-:-:S02]  /*9bd0*/  ISETP.GT.AND P3, PT, R3, 0x41, PT ;  /* 0x000000410300780c */ /* 0x000fc40003f64270 */
[----:B------:R-:W-:Y:S01]  /*9be0*/  FMNMX.FTZ R169, R161, R169, !PT ;  /* 0x000000a9a1a97209 */ /* 0x000fe20007810000 */
[----:B------:R-:W3:Y:S01]  /*9bf0*/  MUFU.TANH R193, R193 ;  /* 0x000000c100c17308 */ /* 0x000ee20000002400 */
[----:B------:R-:W-:Y:S02]  /*9c00*/  ISETP.GT.AND P4, PT, R3, 0x48, PT ;  /* 0x000000480300780c */ /* 0x000fe40003f84270 */
[----:B------:R-:W-:Y:S02]  /*9c10*/  FMNMX.FTZ R169, R201, R169, !PT ;  /* 0x000000a9c9a97209 */ /* 0x000fe40007810000 */
[----:B0-----:R-:W-:Y:S02]  /*9c20*/  FSEL R155, R166, -INF , P6 ;  /* 0xff800000a69b7808 */ /* 0x001fe40003000000 */
[----:B------:R-:W-:Y:S01]  /*9c30*/  FMNMX.FTZ R169, R153, R169, !PT ;  /* 0x000000a999a97209 */ /* 0x000fe20007810000 */
[----:B------:R-:W0:Y:S01]  /*9c40*/  MUFU.TANH R195, R195 ;  /* 0x000000c300c37308 */ /* 0x000e220000002400 */
[----:B-1----:R-:W-:-:S02]  /*9c50*/  FSEL R199, R199, -INF , P1 ;  /* 0xff800000c7c77808 */ /* 0x002fc40000800000 */
[----:B------:R-:W-:Y:S02]  /*9c60*/  FMNMX.FTZ R169, R203, R169, !PT ;  /* 0x000000a9cba97209 */ /* 0x000fe40007810000 */
[----:B--2---:R-:W-:Y:S02]  /*9c70*/  FSEL R172, R172, -INF , P2 ;  /* 0xff800000acac7808 */ /* 0x004fe40001000000 */
[----:B------:R-:W-:Y:S01]  /*9c80*/  FMNMX.FTZ R169, R157, R169, !PT ;  /* 0x000000a99da97209 */ /* 0x000fe20007810000 */
[----:B------:R-:W-:Y:S01]  /*9c90*/  MUFU.EX2 R158, R2 ;  /* 0x00000002009e7308 */ /* 0x000fe20000000800 */
[----:B---3--:R-:W-:Y:S02]  /*9ca0*/  FSEL R193, R193, -INF , P3 ;  /* 0xff800000c1c17808 */ /* 0x008fe40001800000 */
[----:B------:R-:W-:-:S04]  /*9cb0*/  FMNMX.FTZ R3, R197, R169, !PT ;  /* 0x000000a9c5037209 */ /* 0x000fc80007810000 */
[----:B------:R-:W-:Y:S01]  /*9cc0*/  FMNMX.FTZ R3, R155, R3, !PT ;  /* 0x000000039b037209 */ /* 0x000fe20007810000 */
[----:B------:R-:W1:Y:S01]  /*9cd0*/  MUFU.TANH R169, R159 ;  /* 0x0000009f00a97308 */ /* 0x000e620000002400 */
[----:B0-----:R-:W-:Y:S02]  /*9ce0*/  FSEL R195, R195, -INF , P4 ;  /* 0xff800000c3c37808 */ /* 0x001fe40002000000 */
[----:B------:R-:W-:-:S04]  /*9cf0*/  FMNMX.FTZ R3, R199, R3, !PT ;  /* 0x00000003c7037209 */ /* 0x000fc80007810000 */
[----:B------:R-:W-:Y:S01]  /*9d00*/  FMNMX.FTZ R3, R172, R3, !PT ;  /* 0x00000003ac037209 */ /* 0x000fe20007810000 */
[----:B------:R-:W-:Y:S03]  /*9d10*/  MUFU.EX2 R208, R208 ;  /* 0x000000d000d07308 */ /* 0x000fe60000000800 */
[----:B------:R-:W-:-:S04]  /*9d20*/  FMNMX.FTZ R3, R193, R3, !PT ;  /* 0x00000003c1037209 */ /* 0x000fc80007810000 */
[----:B------:R-:W-:Y:S01]  /*9d30*/  FMNMX.FTZ R3, R195, R3, !PT ;  /* 0x00000003c3037209 */ /* 0x000fe20007810000 */
[----:B------:R-:W0:Y:S01]  /*9d40*/  MUFU.EX2 R0, R0 ;  /* 0x0000000000007308 */ /* 0x000e220000000800 */
[----:B-1----:R-:W-:-:S04]  /*9d50*/  FSEL R169, R169, -INF , P5 ;  /* 0xff800000a9a97808 */ /* 0x002fc80002800000 */
[----:B------:R-:W-:-:S03]  /*9d60*/  FMNMX.FTZ R3, R169, R3, !PT ;  /* 0x00000003a9037209 */ /* 0x000fc60007810000 */
[----:B------:R-:W1:Y:S02]  /*9d70*/  MUFU.EX2 R170, R170 ;  /* 0x000000aa00aa7308 */ /* 0x000e640000000800 */
[----:B------:R-:W2:Y:S06]  /*9d80*/  SHFL.BFLY PT, R154, R3, 0x2, 0x1f ;  /* 0x0c401f00039a7f89 */ /* 0x000eac00000e0000 */
[----:B------:R-:W-:Y:S01]  /*9d90*/  MUFU.EX2 R210, R210 ;  /* 0x000000d200d27308 */ /* 0x000fe20000000800 */
[----:B0-----:R-:W-:-:S07]  /*9da0*/  FFMA.FTZ R18, R0, R18, R208 ;  /* 0x0000001200127223 */ /* 0x001fce00000100d0 */
[----:B------:R-:W-:Y:S01]  /*9db0*/  MUFU.EX2 R168, R168 ;  /* 0x000000a800a87308 */ /* 0x000fe20000000800 */
[----:B-1----:R-:W-:-:S07]  /*9dc0*/  FADD.FTZ R18, R170, R18 ;  /* 0x00000012aa127221 */ /* 0x002fce0000010000 */
[----:B------:R-:W-:Y:S01]  /*9dd0*/  MUFU.EX2 R204, R204 ;  /* 0x000000cc00cc7308 */ /* 0x000fe20000000800 */
[----:B--2---:R-:W-:-:S05]  /*9de0*/  FMNMX.FTZ R3, R3, R154, !PT ;  /* 0x0000009a03037209 */ /* 0x004fca0007810000 */
[----:B------:R-:W0:Y:S02]  /*9df0*/  SHFL.BFLY PT, R154, R3, 0x1, 0x1f ;  /* 0x0c201f00039a7f89 */ /* 0x000e2400000e0000 */
[----:B------:R-:W-:Y:S08]  /*9e00*/  MUFU.EX2 R165, R165 ;  /* 0x000000a500a57308 */ /* 0x000ff00000000800 */
[----:B------:R-:W-:Y:S08]  /*9e10*/  MUFU.EX2 R206, R206 ;  /* 0x000000ce00ce7308 */ /* 0x000ff00000000800 */
[----:B------:R-:W-:Y:S01]  /*9e20*/  MUFU.EX2 R163, R163 ;  /* 0x000000a300a37308 */ /* 0x000fe20000000800 */
[----:B0-----:R-:W-:-:S07]  /*9e30*/  FMNMX.FTZ R3, R3, R154, !PT ;  /* 0x0000009a03037209 */ /* 0x001fce0007810000 */
[----:B------:R-:W-:Y:S01]  /*9e40*/  MUFU.EX2 R200, R200 ;  /* 0x000000c800c87308 */ /* 0x000fe20000000800 */
[----:B------:R-:W-:-:S04]  /*9e50*/  FSETP.NEU.FTZ.AND P1, PT, R3, -INF , PT ;  /* 0xff8000000300780b */ /* 0x000fc80003f3d000 */
[----:B------:R-:W-:-:S03]  /*9e60*/  FSEL R2, R3, RZ, P1 ;  /* 0x000000ff03027208 */ /* 0x000fc60000800000 */
[----:B------:R-:W-:Y:S02]  /*9e70*/  MUFU.EX2 R162, R162 ;  /* 0x000000a200a27308 */ /* 0x000fe40000000800 */
[----:B------:R-:W-:Y:S01]  /*9e80*/  FADD.FTZ R2, -R2, R21 ;  /* 0x0000001502027221 */ /* 0x000fe20000010100 */
[----:B------:R-:W-:-:S03]  /*9e90*/  FMUL.FTZ R21, R3, UR5 ;  /* 0x0000000503157c20 */ /* 0x000fc60008410000 */
[----:B------:R-:W-:Y:S02]  /*9ea0*/  FMUL.FTZ R2, R2, UR5 ;  /* 0x0000000502027c20 */ /* 0x000fe40008410000 */
[----:B------:R-:W-:Y:S01]  /*9eb0*/  MUFU.EX2 R202, R202 ;  /* 0x000000ca00ca7308 */ /* 0x000fe20000000800 */
[----:B------:R-:W-:-:S05]  /*9ec0*/  FSEL R21, R21, RZ, P1 ;  /* 0x000000ff15157208 */ /* 0x000fca0000800000 */
        /* <DEDUP_REMOVED lines=20> */
[----:B------:R-:W-:Y:S08]  /*a010*/  MUFU.EX2 R2, R2 ;  /* 0x0000000200027308 */ /* 0x000ff00000000800 */
[----:B------:R-:W0:Y:S08]  /*a020*/  MUFU.EX2 R169, R171 ;  /* 0x000000ab00a97308 */ /* 0x000e300000000800 */
        /* <DEDUP_REMOVED lines=17> */
[----:B------:R-:W-:-:S04]  /*a140*/  FADD.FTZ R5, R200, R5 ;  /* 0x00000005c8057221 */ /* 0x000fc80000010000 */
[----:B------:R-:W-:Y:S02]  /*a150*/  FADD.FTZ R5, R162, R5 ;  /* 0x00000005a2057221 */ /* 0x000fe40000010000 */
[----:B------:R-:W1:Y:S01]  /*a160*/  MUFU.EX2 R207, R207 ;  /* 0x000000cf00cf7308 */ /* 0x000e620000000800 */
[----:B--2---:R-:W-:Y:S01]  /*a170*/  FADD.FTZ R18, R205, R18 ;  /* 0x00000012cd127221 */ /* 0x004fe20000010000 */
[----:B------:R-:W-:-:S06]  /*a180*/  FADD.FTZ R5, R202, R5 ;  /* 0x00000005ca057221 */ /* 0x000fcc0000010000 */
        /* <DEDUP_REMOVED lines=45> */
.L_x_2397:
[----:B------:R-:W0:Y:S01]  /*a460*/  S2UR UR7, SR_CgaCtaId ;  /* 0x00000000000779c3 */ /* 0x000e220000008800 */
[----:B------:R-:W-:Y:S01]  /*a470*/  R2UR UR6, R20 ;  /* 0x00000000140672ca */ /* 0x000fe200000e0000 */
[----:B------:R-:W-:Y:S01]  /*a480*/  UIADD3 UR4, UR4, 0x38860, URZ ;  /* 0x0003886004047890 */ /* 0x000fe2000fffe03f */
[----:B------:R-:W-:Y:S01]  /*a490*/  F2FP.BF16.F32.PACK_AB R195, R21, R195 ;  /* 0x000000c315c3723e */ /* 0x000fe200000010ff */
[----:B------:R-:W-:Y:S01]  /*a4a0*/  UMOV UR37, UR36 ;  /* 0x0000002400257c82 */ /* 0x000fe20008000000 */
[----:B------:R-:W-:Y:S01]  /*a4b0*/  F2FP.BF16.F32.PACK_AB R208, R170, R208 ;  /* 0x000000d0aad0723e */ /* 0x000fe200000010ff */
[----:B------:R-:W-:Y:S01]  /*a4c0*/  IMAD.MOV.U32 R21, RZ, RZ, R3 ;  /* 0x000000ffff157224 */ /* 0x000fe200078e0003 */
[----:B------:R-:W-:Y:S01]  /*a4d0*/  F2FP.BF16.F32.PACK_AB R209, R209, R169 ;  /* 0x000000a9d1d1723e */ /* 0x000fe200000010ff */
[----:B------:R-:W-:Y:S01]  /*a4e0*/  IMAD.MOV.U32 R228, RZ, RZ, R4 ;  /* 0x000000ffffe47224 */ /* 0x000fe200078e0004 */
[----:B------:R-:W-:Y:S02]  /*a4f0*/  F2FP.BF16.F32.PACK_AB R210, R168, R210 ;  /* 0x000000d2a8d2723e */ /* 0x000fe400000010ff */
[----:B------:R-:W-:-:S02]  /*a500*/  F2FP.BF16.F32.PACK_AB R211, R211, R167 ;  /* 0x000000a7d3d3723e */ /* 0x000fc400000010ff */
[----:B------:R-:W-:Y:S01]  /*a510*/  F2FP.BF16.F32.PACK_AB R204, R165, R204 ;  /* 0x000000cca5cc723e */ /* 0x000fe200000010ff */
[----:B------:R-:W-:Y:S01]  /*a520*/  UISETP.GT.AND UP0, UPT, UR60, UR6, UPT ;  /* 0x000000063c00728c */ /* 0x000fe2000bf04270 */
[----:B------:R-:W-:Y:S01]  /*a530*/  F2FP.BF16.F32.PACK_AB R205, R205, R166 ;  /* 0x000000a6cdcd723e */ /* 0x000fe200000010ff */
[----:B------:R-:W-:Y:S01]  /*a540*/  UIADD3 UR60, UR60, -0x1, URZ ;  /* 0xffffffff3c3c7890 */ /* 0x000fe2000fffe03f */
[----:B------:R-:W-:Y:S02]  /*a550*/  F2FP.BF16.F32.PACK_AB R206, R163, R206 ;  /* 0x000000cea3ce723e */ /* 0x000fe400000010ff */
[----:B------:R-:W-:Y:S02]  /*a560*/  F2FP.BF16.F32.PACK_AB R207, R207, R164 ;  /* 0x000000a4cfcf723e */ /* 0x000fe400000010ff */
[----:B------:R-:W-:Y:S02]  /*a570*/  PLOP3.LUT P1, PT, PT, PT, UP0, 0x80, 0x0 ;  /* 0x000000000000781c */ /* 0x000fe40003f2f008 */
        /* <DEDUP_REMOVED lines=13> */
[----:B------:R-:W-:Y:S01]  /*a650*/  F2FP.BF16.F32.PACK_AB R194, R152, R194 ;  /* 0x000000c298c2723e */ /* 0x000fe200000010ff */
[----:B------:R-:W-:Y:S01]  /*a660*/  IMAD.U32 R229, RZ, RZ, UR4 ;  /* 0x00000004ffe57e24 */ /* 0x000fe2000f8e00ff */
[----:B------:R-:W-:Y:S06]  /*a670*/  @P1 BRA `(.L_x_2398) ;  /* 0xffffffbc00581947 */ /* 0x000fec000383ffff */
[----:B------:R-:W-:-:S05]  /*a680*/  UMOV UR61, UR60 ;  /* 0x0000003c003d7c82 */ /* 0x000fca0008000000 */
.L_x_2387:
[----:B------:R-:W-:-:S13]  /*a690*/  R2UR UR4, R214 ;  /* 0x00000000d60472ca */ /* 0x000fda00000e0000 */
[----:B------:R-:W-:-:S06]  /*a6a0*/  UISETP.GE.AND UP0, UPT, UR61, UR4, UPT ;  /* 0x000000043d00728c */ /* 0x000fcc000bf06270 */
[----:B------:R-:W-:-:S13]  /*a6b0*/  PLOP3.LUT P1, PT, PT, PT, UP0, 0x80, 0x0 ;  /* 0x000000000000781c */ /* 0x000fda0003f2f008 */
[----:B------:R-:W-:Y:S05]  /*a6c0*/  @!P1 BRA `(.L_x_2399) ;  /* 0x0000003c00149947 */ /* 0x000fea0003800000 */
[----:B------:R-:W-:Y:S01]  /*a6d0*/  R2UR UR4, R17 ;  /* 0x00000000110472ca */ /* 0x000fe200000e0000 */
[----:B------:R-:W-:Y:S01]  /*a6e0*/  IMAD.MOV.U32 R20, RZ, RZ, R3 ;  /* 0x000000ffff147224 */ /* 0x000fe200078e0003 */
[----:B------:R-:W-:Y:S01]  /*a6f0*/  UMOV UR60, UR36 ;  /* 0x00000024003c7c82 */ /* 0x000fe20008000000 */
[----:B------:R-:W-:Y:S01]  /*a700*/  IMAD.MOV.U32 R21, RZ, RZ, R4 ;  /* 0x000000ffff157224 */ /* 0x000fe200078e0004 */
[----:B------:R-:W-:-:S09]  /*a710*/  ULDC UR37, c[0x0][0x9d8] ;  /* 0x0002760000257ab9 */ /* 0x000fd20000000800 */
[----:B------:R-:W-:-:S07]  /*a720*/  IMAD.U32 R22, RZ, RZ, UR4 ;  /* 0x00000004ff167e24 */ /* 0x000fce000f8e00ff */
.L_x_2410:
        /* <DEDUP_REMOVED lines=9> */
.L_x_2400:
        /* <DEDUP_REMOVED lines=8> */
.L_x_2401:
[----:B-1----:R-:W-:Y:S05]  /*a840*/  @P1 BRA `(.L_x_2402) ;  /* 0x0000000000081947 */ /* 0x002fea0003800000 */
[----:B------:R-:W1:Y:S02]  /*a850*/  SYNCS.PHASECHK.TRANS64.TRYWAIT P1, [UR4+0x38830], R3 ;  /* 0x03883003ff0075a7 */ /* 0x000e640008020144 */
[----:B-1----:R-:W-:Y:S05]  /*a860*/  @!P1 BRA `(.L_x_2403) ;  /* 0x0000010000e89947 */ /* 0x002fea0003800000 */
.L_x_2402:
        /* <DEDUP_REMOVED lines=592> */
.L_x_2404:
        /* <DEDUP_REMOVED lines=8> */
.L_x_2405:
[----:B---3--:R-:W-:Y:S05]  /*cdf0*/  @P1 BRA `(.L_x_2406) ;  /* 0x0000000000081947 */ /* 0x008fea0003800000 */
[----:B------:R-:W3:Y:S02]  /*ce00*/  SYNCS.PHASECHK.TRANS64.TRYWAIT P1, [UR4+0x38850], R0 ;  /* 0x03885000ff0075a7 */ /* 0x000ee40008020144 */
[----:B---3--:R-:W-:Y:S05]  /*ce10*/  @!P1 BRA `(.L_x_2407) ;  /* 0x000000dc00949947 */ /* 0x008fea0003800000 */
.L_x_2406:
        /* <DEDUP_REMOVED lines=37> */
.L_x_2408:
        /* <DEDUP_REMOVED lines=51> */
[----:B------:R-:W0:Y:S01]  /*d3a0*/  S2UR UR7, SR_CgaCtaId ;  /* 0x00000000000779c3 */ /* 0x000e220000008800 */
[----:B------:R-:W-:-:S02]  /*d3b0*/  R2UR UR6, R16 ;  /* 0x00000000100672ca */ /* 0x000fc400000e0000 */
[----:B------:R-:W3:Y:S01]  /*d3c0*/  MUFU.TANH R177, R177 ;  /* 0x000000b100b17308 */ /* 0x000ee20000002400 */
[----:B-1----:R-:W-:-:S07]  /*d3d0*/  FMNMX.FTZ R3, R176, R3, !PT ;  /* 0x00000003b0037209 */ /* 0x002fce0007810000 */
[----:B------:R-:W1:Y:S01]  /*d3e0*/  MUFU.TANH R180, R180 ;  /* 0x000000b400b47308 */ /* 0x000e620000002400 */
[----:B--2---:R-:W-:Y:S02]  /*d3f0*/  FMNMX.FTZ R3, R185, R3, !PT ;  /* 0x00000003b9037209 */ /* 0x004fe40007810000 */
[----:B------:R-:W-:-:S04]  /*d400*/  ULEA UR6, UR36, UR6, 0x3 ;  /* 0x0000000624067291 */ /* 0x000fc8000f8e183f */
[----:B------:R-:W-:Y:S01]  /*d410*/  UIADD3 UR6, UR6, 0x38840, URZ ;  /* 0x0003884006067890 */ /* 0x000fe2000fffe03f */
[----:B------:R-:W2:Y:S01]  /*d420*/  MUFU.TANH R168, R168 ;  /* 0x000000a800a87308 */ /* 0x000ea20000002400 */
[----:B---3--:R-:W-:Y:S02]  /*d430*/  FMNMX.FTZ R3, R177, R3, !PT ;  /* 0x00000003b1037209 */ /* 0x008fe40007810000 */
[----:B0-----:R-:W-:-:S05]  /*d440*/  UPRMT UR6, UR7, 0x654, UR6 ;  /* 0x0000065407067896 */ /* 0x001fca0008000006 */
[----:B------:R-:W0:Y:S01]  /*d450*/  MUFU.TANH R169, R169 ;  /* 0x000000a900a97308 */ /* 0x000e220000002400 */
[----:B-1----:R-:W-:-:S03]  /*d460*/  FMNMX.FTZ R3, R180, R3, !PT ;  /* 0x00000003b4037209 */ /* 0x002fc60007810000 */
[----:B------:R-:W-:Y:S04]  /*d470*/  SYNCS.ARRIVE.TRANS64.RED.A1T0 RZ, [UR6], RZ ;  /* 0x000000ffffff79a7 */ /* 0x000fe80008100406 */
        /* <DEDUP_REMOVED lines=200> */
.L_x_2409:
[----:B------:R-:W0:Y:S01]  /*e100*/  S2UR UR7, SR_CgaCtaId ;  /* 0x00000000000779c3 */ /* 0x000e220000008800 */
[----:B------:R-:W-:Y:S01]  /*e110*/  R2UR UR6, R214 ;  /* 0x00000000d60672ca */ /* 0x000fe200000e0000 */
[----:B------:R-:W-:Y:S01]  /*e120*/  UIADD3 UR4, UR4, 0x38860, URZ ;  /* 0x0003886004047890 */ /* 0x000fe2000fffe03f */
[----:B------:R-:W-:Y:S01]  /*e130*/  F2FP.BF16.F32.PACK_AB R210, R184, R22 ;  /* 0x00000016b8d2723e */ /* 0x000fe200000010ff */
[----:B------:R-:W-:Y:S01]  /*e140*/  UMOV UR60, UR36 ;  /* 0x00000024003c7c82 */ /* 0x000fe20008000000 */
[----:B------:R-:W-:Y:S01]  /*e150*/  F2FP.BF16.F32.PACK_AB R208, R189, R21 ;  /* 0x00000015bdd0723e */ /* 0x000fe200000010ff */
[----:B------:R-:W-:Y:S01]  /*e160*/  IMAD.MOV.U32 R21, RZ, RZ, R4 ;  /* 0x000000ffff157224 */ /* 0x000fe200078e0004 */
[----:B------:R-:W-:Y:S02]  /*e170*/  F2FP.BF16.F32.PACK_AB R194, R20, R156 ;  /* 0x0000009c14c2723e */ /* 0x000fe400000010ff */
        /* <DEDUP_REMOVED lines=24> */
[----:B------:R-:W-:Y:S01]  /*e300*/  MOV R20, R3 ;  /* 0x0000000300147202 */ /* 0x000fe20000000f00 */
[----:B------:R-:W-:Y:S06]  /*e310*/  @P1 BRA `(.L_x_2410) ;  /* 0xffffffc400041947 */ /* 0x000fec000383ffff */
.L_x_2399:
        /* <DEDUP_REMOVED lines=131> */
.L_x_2411:
        /* <DEDUP_REMOVED lines=8> */
.L_x_2412:
[----:B-1----:R-:W-:Y:S05]  /*ebd0*/  @P1 BRA `(.L_x_2413) ;  /* 0x0000000000081947 */ /* 0x002fea0003800000 */
[----:B------:R-:W1:Y:S02]  /*ebe0*/  SYNCS.PHASECHK.TRANS64.TRYWAIT P1, [UR8+0x38850], R0 ;  /* 0x03885000ff0075a7 */ /* 0x000e640008020148 */
[----:B-1----:R-:W-:Y:S05]  /*ebf0*/  @!P1 BRA `(.L_x_2414) ;  /* 0x000000c000349947 */ /* 0x002fea0003800000 */
.L_x_2413:
[----:B------:R-:W-:Y:S01]  /*ec00*/  R2UR UR4, R16 ;  /* 0x00000000100472ca */ /* 0x000fe200000e0000 */
[----:B------:R-:W-:Y:S01]  /*ec10*/  WARPGROUP.ARRIVE ;  /* 0x00000000000079c5 */ /* 0x000fe20000000000 */
[----:B------:R-:W-:Y:S01]  /*ec20*/  UMOV UR7, 0x40000040 ;  /* 0x4000004000077882 */ /* 0x000fe20000000000 */
[----:B-1----:R-:W1:Y:S01]  /*ec30*/  SHFL.BFLY PT, R7, R18, 0x2, 0x1f ;  /* 0x0c401f0012077f89 */ /* 0x002e6200000e0000 */
[----:B------:R-:W-:Y:S02]  /*ec40*/  IMAD.MOV.U32 R6, RZ, RZ, RZ ;  /* 0x000000ffff067224 */ /* 0x000fe400078e00ff */
[----:B------:R-:W-:Y:S01]  /*ec50*/  IMAD.U32 R13, RZ, RZ, UR5 ;  /* 0x00000005ff0d7e24 */ /* 0x000fe2000f8e00ff */
[----:B0-----:R-:W0:Y:S06]  /*ec60*/  SHFL.BFLY PT, R0, R5, 0x2, 0x1f ;  /* 0x0c401f0005007f89 */ /* 0x001e2c00000e0000 */
[----:B------:R-:W-:-:S04]  /*ec70*/  UIADD3 UR4, UR4, 0x400, URZ ;  /* 0x0000040004047890 */ /* 0x000fc8000fffe03f */
[----:B------:R-:W-:-:S04]  /*ec80*/  USHF.R.U32.HI UR4, URZ, 0x4, UR4 ;  /* 0x000000043f047899 */ /* 0x000fc80008011604 */
[----:B------:R-:W-:-:S04]  /*ec90*/  ULOP3.LUT UR4, UR4, 0x3fff, URZ, 0xc0, !UPT ;  /* 0x00003fff04047892 */ /* 0x000fc8000f8ec03f */
[----:B------:R-:W-:Y:S01]  /*eca0*/  ULOP3.LUT UR4, UR4, 0x2800000, URZ, 0xfc, !UPT ;  /* 0x0280000004047892 */ /* 0x000fe2000f8efc3f */
[----:B-1----:R-:W-:-:S03]  /*ecb0*/  FADD.FTZ R7, R7, R18 ;  /* 0x0000001207077221 */ /* 0x002fc60000010000 */
[----:B------:R-:W-:Y:S01]  /*ecc0*/  UIMAD UR4, UR36, 0xa00, UR4 ;  /* 0x00000a00240478a4 */ /* 0x000fe2000f8e0204 */
[----:B0-----:R-:W-:Y:S01]  /*ecd0*/  FADD.FTZ R2, R0, R5 ;  /* 0x0000000500027221 */ /* 0x001fe20000010000 */
[----:B------:R-:W-:Y:S01]  /*ece0*/  IMAD.MOV.U32 R5, RZ, RZ, RZ ;  /* 0x000000ffff057224 */ /* 0x000fe200078e00ff */
[----:B------:R-:W0:Y:S04]  /*ecf0*/  SHFL.BFLY PT, R0, R7, 0x1, 0x1f ;  /* 0x0c201f0007007f89 */ /* 0x000e2800000e0000 */
[----:B------:R-:W-:Y:S01]  /*ed00*/  UMOV UR6, UR4 ;  /* 0x0000000400067c82 */ /* 0x000fe20008000000 */
[----:B------:R-:W1:Y:S01]  /*ed10*/  SHFL.BFLY PT, R9, R2, 0x1, 0x1f ;  /* 0x0c201f0002097f89 */ /* 0x000e6200000e0000 */
[----:B------:R-:W-:Y:S01]  /*ed20*/  HGMMA.64x256x16.F32.BF16 R24, R208, gdesc[UR4].tnspB, R24, gsb0 ;  /* 0x43e00004d0187df0 */ /* 0x000fe20008001818 */
[----:B------:R-:W-:Y:S01]  /*ed30*/  UIADD3 UR6, UR4, 0x80, URZ ;  /* 0x0000008004067890 */ /* 0x000fe2000fffe03f */
[----:B------:R-:W-:Y:S01]  /*ed40*/  UMOV UR7, 0x40000040 ;  /* 0x4000004000077882 */ /* 0x000fe20000000000 */
[----:B0-----:R-:W-:Y:S01]  /*ed50*/  FADD.FTZ R11, R7, R0 ;  /* 0x00000000070b7221 */ /* 0x001fe20000010000 */
[----:B------:R-:W-:-:S02]  /*ed60*/  IMAD.U32 R7, RZ, RZ, UR5 ;  /* 0x00000005ff077e24 */ /* 0x000fc4000f8e00ff */
        /* <DEDUP_REMOVED lines=39> */
.L_x_2415:
[----:B------:R-:W2:Y:S01]  /*efe0*/  LDL.LU R3, [R1+0x30] ;  /* 0x0000300001037983 */ /* 0x000ea20000300800 */
[----:B------:R-:W0:Y:S01]  /*eff0*/  S2UR UR6, SR_CgaCtaId ;  /* 0x00000000000679c3 */ /* 0x000e220000008800 */
[----:B------:R-:W-:Y:S01]  /*f000*/  UIADD3 UR4, UR8, 0x38860, URZ ;  /* 0x0003886008047890 */ /* 0x000fe2000fffe03f */
[-C--:B------:R-:W-:Y:S01]  /*f010*/  FMUL.FTZ R24, R24, R6.reuse ;  /* 0x0000000618187220 */ /* 0x080fe20000410000 */
        /* <DEDUP_REMOVED lines=134> */
[----:B--2---:R-:W-:-:S13]  /*f880*/  R2UR UR5, R3 ;  /* 0x00000000030572ca */ /* 0x004fda00000e0000 */
[----:B------:R-:W-:-:S06]  /*f890*/  UIADD3 UR5, UR5, 0x1, URZ ;  /* 0x0000000105057890 */ /* 0x000fcc000fffe03f */
[----:B------:R-:W-:Y:S01]  /*f8a0*/  IMAD.U32 R3, RZ, RZ, UR5 ;  /* 0x00000005ff037e24 */ /* 0x000fe2000f8e00ff */
[----:B------:R-:W-:-:S04]  /*f8b0*/  R2UR UR5, R17 ;  /* 0x00000000110572ca */ /* 0x000fc800000e0000 */
[----:B------:R0:W-:Y:S09]  /*f8c0*/  STL [R1+0x30], R3 ;  /* 0x0000300301007387 */ /* 0x0001f20000100800 */
[----:B------:R-:W-:-:S06]  /*f8d0*/  ULOP3.LUT UR5, UR5, UR4, URZ, 0x3c, !UPT ;  /* 0x0000000405057292 */ /* 0x000fcc000f8e3c3f */
[----:B0-----:R-:W-:-:S07]  /*f8e0*/  IMAD.U32 R17, RZ, RZ, UR5 ;  /* 0x00000005ff117e24 */ /* 0x001fce000f8e00ff */
.L_x_2379:
[----:B------:R-:W0:Y:S08]  /*f8f0*/  S2UR UR4, SR_CgaCtaId ;  /* 0x00000000000479c3 */ /* 0x000e300000008800 */
[----:B------:R-:W-:Y:S06]  /*f900*/  BAR.SYNC.DEFER_BLOCKING 0x5, 0x180 ;  /* 0x0146000000007b1d */ /* 0x000fec0000010000 */
[----:B------:R-:W-:Y:S01]  /*f910*/  UMOV UR8, 0x400 ;  /* 0x0000040000087882 */ /* 0x000fe20000000000 */
[----:B------:R-:W-:Y:S01]  /*f920*/  BSSY B0, `(.L_x_2416) ;  /* 0x00004c0000007945 */ /* 0x000fe20003800000 */
[----:B0-----:R-:W-:-:S09]  /*f930*/  ULEA UR8, UR4, UR8, 0x18 ;  /* 0x0000000804087291 */ /* 0x001fd2000f8ec03f */
[----:B------:R-:W0:Y:S02]  /*f940*/  LDS.128 R4, [UR8+0x388d0] ;  /* 0x0388d008ff047984 */ /* 0x000e240008000c00 */
[----:B0-----:R-:W-:Y:S02]  /*f950*/  R2UR UR6, R5 ;  /* 0x00000000050672ca */ /* 0x001fe400000e0000 */
[----:B------:R-:W-:Y:S02]  /*f960*/  R2UR UR5, R6 ;  /* 0x00000000060572ca */ /* 0x000fe400000e0000 */
[----:B------:R-:W-:Y:S01]  /*f970*/  R2UR UR7, R7 ;  /* 0x00000000070772ca */ /* 0x000fe200000e0000 */
[----:B------:R-:W-:Y:S06]  /*f980*/  BAR.ARV 0x4, 0x180 ;  /* 0x0106000000007b1d */ /* 0x000fec0000002000 */
[----:B------:R-:W-:Y:S08]  /*f990*/  @P0 BRA `(.L_x_2417) ;  /* 0x0000003800dc0947 */ /* 0x000ff00003800000 */
[----:B------:R-:W2:Y:S01]  /*f9a0*/  LDL.LU R8, [R1+0x2c] ;  /* 0x00002c0001087983 */ /* 0x000ea20000300800 */
[----:B------:R-:W0:Y:S01]  /*f9b0*/  S2UR UR4, SR_SWINHI ;  /* 0x00000000000479c3 */ /* 0x000e220000002f00 */
[----:B------:R-:W-:Y:S01]  /*f9c0*/  IMAD.MOV.U32 R12, RZ, RZ, 0x2 ;  /* 0x00000002ff0c7424 */ /* 0x000fe200078e00ff */
[----:B------:R-:W-:Y:S01]  /*f9d0*/  F2FP.BF16.F32.PACK_AB R6, R29, R28 ;  /* 0x0000001c1d06723e */ /* 0x000fe200000010ff */
[----:B------:R-:W3:Y:S01]  /*f9e0*/  LDL R3, [R1+0x3c] ;  /* 0x00003c0001037983 */ /* 0x000ee20000100800 */
[----:B------:R-:W-:Y:S01]  /*f9f0*/  F2FP.BF16.F32.PACK_AB R7, R31, R30 ;  /* 0x0000001e1f07723e */ /* 0x000fe200000010ff */
[----:B------:R-:W-:Y:S01]  /*fa00*/  ULDC.64 UR14, c[0x0][0xc00] ;  /* 0x00030000000e7ab9 */ /* 0x000fe20000000a00 */
[----:B------:R-:W-:Y:S01]  /*fa10*/  R2UR UR18, R221 ;  /* 0x00000000dd1272ca */ /* 0x000fe200000e0000 */
[----:B------:R-:W-:Y:S01]  /*fa20*/  ULDC UR20, c[0x0][0xbe8] ;  /* 0x0002fa0000147ab9 */ /* 0x000fe20000000800 */
[----:B------:R-:W-:Y:S02]  /*fa30*/  R2UR UR21, R217 ;  /* 0x00000000d91572ca */ /* 0x000fe400000e0000 */
[----:B------:R-:W-:-:S02]  /*fa40*/  R2UR UR26, R215 ;  /* 0x00000000d71a72ca */ /* 0x000fc400000e0000 */
[----:B------:R-:W-:Y:S02]  /*fa50*/  R2UR UR19, R220 ;  /* 0x00000000dc1372ca */ /* 0x000fe400000e0000 */
[----:B------:R-:W-:Y:S01]  /*fa60*/  R2UR UR24, R222 ;  /* 0x00000000de1872ca */ /* 0x000fe200000e0000 */
[----:B------:R-:W-:Y:S01]  /*fa70*/  UMOV UR10, UR8 ;  /* 0x00000008000a7c82 */ /* 0x000fe20008000000 */
[----:B0-----:R-:W-:-:S03]  /*fa80*/  UMOV UR11, UR4 ;  /* 0x00000004000b7c82 */ /* 0x001fc60008000000 */
[----:B------:R-:W-:-:S04]  /*fa90*/  USHF.L.U32 UR4, UR18, 0x2, URZ ;  /* 0x0000000212047899 */ /* 0x000fc8000800063f */
[----:B------:R-:W-:Y:S01]  /*faa0*/  UIADD3 UR9, UP0, UR4, UR14, URZ ;  /* 0x0000000e04097290 */ /* 0x000fe2000ff1e03f */
[----:B------:R-:W-:Y:S01]  /*fab0*/  BAR.SYNC.DEFER_BLOCKING 0x1, 0x100 ;  /* 0x0044000000007b1d */ /* 0x000fe20000010000 */
[----:B--2---:R-:W-:Y:S01]  /*fac0*/  R2UR UR17, R8 ;  /* 0x00000000081172ca */ /* 0x004fe200000e0000 */
[----:B---3--:R-:W-:-:S03]  /*fad0*/  IMAD.WIDE R12, R3, R12, UR10 ;  /* 0x0000000a030c7e25 */ /* 0x008fc6000f8e020c */
[C---:B------:R-:W-:Y:S02]  /*fae0*/  IADD3 R15, P1, R12.reuse, 0x20, RZ ;  /* 0x000000200c0f7810 */ /* 0x040fe40007f3e0ff */
[----:B------:R-:W-:Y:S02]  /*faf0*/  IADD3 R157, P4, R12, 0x60, RZ ;  /* 0x000000600c9d7810 */ /* 0x000fe40007f9e0ff */
[----:B------:R-:W-:-:S05]  /*fb00*/  LOP3.LUT R14, R15, 0x380, RZ, 0xc0, !PT ;  /* 0x000003800f0e7812 */ /* 0x000fca00078ec0ff */
[----:B------:R-:W-:Y:S01]  /*fb10*/  USHF.L.U64.HI UR16, UR18, 0x2, UR17 ;  /* 0x0000000212107899 */ /* 0x000fe20008010211 */
[----:B------:R-:W-:Y:S02]  /*fb20*/  IADD3 R161, P6, R12, 0x4020, RZ ;  /* 0x000040200ca17810 */ /* 0x000fe40007fde0ff */
[----:B------:R-:W-:Y:S01]  /*fb30*/  LOP3.LUT R156, R157, 0x380, RZ, 0xc0, !PT ;  /* 0x000003809d9c7812 */ /* 0x000fe200078ec0ff */
[----:B------:R-:W-:Y:S01]  /*fb40*/  UIADD3.X UR12, UR16, UR15, URZ, UP0, !UPT ;  /* 0x0000000f100c7290 */ /* 0x000fe200087fe43f */
[----:B------:R-:W-:Y:S02]  /*fb50*/  SHF.R.U64 R14, R14, 0x3, RZ ;  /* 0x000000030e0e7819 */ /* 0x000fe400000012ff */
[----:B------:R-:W-:Y:S02]  /*fb60*/  LOP3.LUT R5, R12, 0x380, RZ, 0xc0, !PT ;  /* 0x000003800c057812 */ /* 0x000fe400078ec0ff */
[----:B------:R-:W-:Y:S02]  /*fb70*/  LOP3.LUT R160, R161, 0x380, RZ, 0xc0, !PT ;  /* 0x00000380a1a07812 */ /* 0x000fe400078ec0ff */
[----:B------:R-:W-:-:S02]  /*fb80*/  SHF.R.U64 R156, R156, 0x3, RZ ;  /* 0x000000039c9c7819 */ /* 0x000fc400000012ff */
[----:B------:R-:W-:Y:S01]  /*fb90*/  LOP3.LUT R14, R14, R15, RZ, 0x3c, !PT ;  /* 0x0000000f0e0e7212 */ /* 0x000fe200078e3cff */
[----:B------:R-:W-:Y:S01]  /*fba0*/  IMAD.X R15, RZ, RZ, R13, P1 ;  /* 0x000000ffff0f7224 */ /* 0x000fe200008e060d */
[----:B------:R-:W-:Y:S02]  /*fbb0*/  IADD3 R159, P3, R12, 0x4000, RZ ;  /* 0x000040000c9f7810 */ /* 0x000fe40007f7e0ff */
[----:B------:R-:W-:Y:S02]  /*fbc0*/  SHF.R.U64 R5, R5, 0x3, RZ ;  /* 0x0000000305057819 */ /* 0x000fe400000012ff */
[----:B------:R-:W-:Y:S02]  /*fbd0*/  SHF.R.U64 R160, R160, 0x3, RZ ;  /* 0x00000003a0a07819 */ /* 0x000fe400000012ff */
[C---:B------:R-:W-:Y:S02]  /*fbe0*/  IADD3 R155, P0, R12.reuse, 0x40, RZ ;  /* 0x000000400c9b7810 */ /* 0x040fe40007f1e0ff */
[----:B------:R-:W-:-:S02]  /*fbf0*/  IADD3 R163, P5, R12, 0x4040, RZ ;  /* 0x000040400ca37810 */ /* 0x000fc40007fbe0ff */
[C---:B------:R-:W-:Y:S02]  /*fc00*/  IADD3 R165, P2, R12.reuse, 0x4060, RZ ;  /* 0x000040600ca57810 */ /* 0x040fe40007f5e0ff */
[----:B------:R-:W-:Y:S02]  /*fc10*/  IADD3 R167, P1, R12, 0x8000, RZ ;  /* 0x000080000ca77810 */ /* 0x000fe40007f3e0ff */
[----:B------:R-:W-:Y:S01]  /*fc20*/  LOP3.LUT R156, R156, R157, RZ, 0x3c, !PT ;  /* 0x0000009d9c9c7212 */ /* 0x000fe200078e3cff */
[--C-:B------:R-:W-:Y:S01]  /*fc30*/  IMAD.X R157, RZ, RZ, R13.reuse, P4 ;  /* 0x000000ffff9d7224 */ /* 0x100fe200020e060d */
[----:B------:R-:W-:Y:S02]  /*fc40*/  LOP3.LUT R158, R159, 0x380, RZ, 0xc0, !PT ;  /* 0x000003809f9e7812 */ /* 0x000fe400078ec0ff */
[----:B------:R-:W-:Y:S01]  /*fc50*/  LOP3.LUT R4, R5, R12, RZ, 0x3c, !PT ;  /* 0x0000000c05047212 */ /* 0x000fe200078e3cff */
[--C-:B------:R-:W-:Y:S01]  /*fc60*/  IMAD.MOV.U32 R5, RZ, RZ, R13.reuse ;  /* 0x000000ffff057224 */ /* 0x100fe200078e000d */
[----:B------:R-:W-:Y:S01]  /*fc70*/  LOP3.LUT R160, R160, R161, RZ, 0x3c, !PT ;  /* 0x000000a1a0a07212 */ /* 0x000fe200078e3cff */
[----:B------:R-:W-:Y:S01]  /*fc80*/  IMAD.X R161, RZ, RZ, R13, P6 ;  /* 0x000000ffffa17224 */ /* 0x000fe200030e060d */
[----:B------:R-:W-:-:S02]  /*fc90*/  IADD3 R9, P4, R12, 0x8040, RZ ;  /* 0x000080400c097810 */ /* 0x000fc40007f9e0ff */
[----:B------:R-:W-:Y:S02]  /*fca0*/  LOP3.LUT R154, R155, 0x380, RZ, 0xc0, !PT ;  /* 0x000003809b9a7812 */ /* 0x000fe400078ec0ff */
[----:B------:R-:W-:Y:S02]  /*fcb0*/  LOP3.LUT R162, R163, 0x380, RZ, 0xc0, !PT ;  /* 0x00000380a3a27812 */ /* 0x000fe400078ec0ff */
[----:B------:R-:W-:Y:S02]  /*fcc0*/  LOP3.LUT R164, R165, 0x380, RZ, 0xc0, !PT ;  /* 0x00000380a5a47812 */ /* 0x000fe400078ec0ff */
[----:B------:R-:W-:Y:S02]  /*fcd0*/  LOP3.LUT R166, R167, 0x380, RZ, 0xc0, !PT ;  /* 0x00000380a7a67812 */ /* 0x000fe400078ec0ff */
[----:B------:R-:W-:Y:S02]  /*fce0*/  IADD3 R19, P6, R12, 0xc000, RZ ;  /* 0x0000c0000c137810 */ /* 0x000fe40007fde0ff */
[----:B------:R-:W-:-:S02]  /*fcf0*/  SHF.R.U64 R158, R158, 0x3, RZ ;  /* 0x000000039e9e7819 */ /* 0x000fc400000012ff */
[----:B------:R-:W-:Y:S02]  /*fd00*/  LOP3.LUT R8, R9, 0x380, RZ, 0xc0, !PT ;  /* 0x0000038009087812 */ /* 0x000fe400078ec0ff */
[----:B------:R-:W-:Y:S02]  /*fd10*/  SHF.R.U64 R154, R154, 0x3, RZ ;  /* 0x000000039a9a7819 */ /* 0x000fe400000012ff */
[----:B------:R-:W-:Y:S02]  /*fd20*/  SHF.R.U64 R162, R162, 0x3, RZ ;  /* 0x00000003a2a27819 */ /* 0x000fe400000012ff */
[----:B------:R-:W-:Y:S02]  /*fd30*/  SHF.R.U64 R164, R164, 0x3, RZ ;  /* 0x00000003a4a47819 */ /* 0x000fe400000012ff */
[----:B------:R-:W-:Y:S02]  /*fd40*/  SHF.R.U64 R166, R166, 0x3, RZ ;  /* 0x00000003a6a67819 */ /* 0x000fe400000012ff */
[----:B------:R-:W-:-:S02]  /*fd50*/  MOV R3, R4 ;  /* 0x0000000400037202 */ /* 0x000fc40000000f00 */
[----:B------:R-:W-:Y:S02]  /*fd60*/  F2FP.BF16.F32.PACK_AB R4, R25, R24 ;  /* 0x000000181904723e */ /* 0x000fe400000010ff */
[----:B------:R-:W-:Y:S02]  /*fd70*/  F2FP.BF16.F32.PACK_AB R5, R27, R26 ;  /* 0x0000001a1b05723e */ /* 0x000fe400000010ff */
[----:B------:R-:W-:Y:S02]  /*fd80*/  LOP3.LUT R10, R19, 0x380, RZ, 0xc0, !PT ;  /* 0x00000380130a7812 */ /* 0x000fe400078ec0ff */
[----:B------:R-:W-:Y:S01]  /*fd90*/  LOP3.LUT R158, R158, R159, RZ, 0x3c, !PT ;  /* 0x0000009f9e9e7212 */ /* 0x000fe200078e3cff */
[--C-:B------:R-:W-:Y:S01]  /*fda0*/  IMAD.X R159, RZ, RZ, R13.reuse, P3 ;  /* 0x000000ffff9f7224 */ /* 0x100fe200018e060d */
[----:B------:R-:W-:Y:S01]  /*fdb0*/  SHF.R.U64 R8, R8, 0x3, RZ ;  /* 0x0000000308087819 */ /* 0x000fe200000012ff */
[----:B------:R0:W-:Y:S01]  /*fdc0*/  STSM.16.M88.4 [R3], R4 ;  /* 0x0000000403007844 */ /* 0x0001e20000000200 */
        /* <DEDUP_REMOVED lines=9> */
[----:B------:R-:W-:Y:S02]  /*fe60*/  SHF.R.U64 R10, R10, 0x3, RZ ;  /* 0x000000030a0a7819 */ /* 0x000fe400000012ff */
[C---:B------:R-:W-:Y:S02]  /*fe70*/  IADD3 R169, P0, R12.reuse, 0x8020, RZ ;  /* 0x000080200ca97810 */ /* 0x040fe40007f1e0ff */
[C---:B------:R-:W-:Y:S02]  /*fe80*/  IADD3 R20, P5, R12.reuse, 0xc020, RZ ;  /* 0x0000c0200c147810 */ /* 0x040fe40007fbe0ff */
[C---:B------:R-:W-:Y:S02]  /*fe90*/  IADD3 R153, P2, R12.reuse, 0xc040, RZ ;  /* 0x0000c0400c997810 */ /* 0x040fe40007f5e0ff */
[----:B------:R-:W-:Y:S02]  /*fea0*/  IADD3 R18, P1, R12, 0xc060, RZ ;  /* 0x0000c0600c127810 */ /* 0x000fe40007f3e0ff */
[----:B0-----:R-:W-:Y:S01]  /*feb0*/  LOP3.LUT R4, R8, R9, RZ, 0x3c, !PT ;  /* 0x0000000908047212 */ /* 0x001fe200078e3cff */
[----:B------:R-:W-:Y:S01]  /*fec0*/  IMAD.X R9, RZ, RZ, R13, P3 ;  /* 0x000000ffff097224 */ /* 0x000fe200018e060d */
[----:B------:R-:W-:-:S02]  /*fed0*/  LOP3.LUT R8, R11, 0x380, RZ, 0xc0, !PT ;  /* 0x000003800b087812 */ /* 0x000fc400078ec0ff */
[----:B------:R-:W-:Y:S02]  /*fee0*/  LOP3.LUT R10, R10, R19, RZ, 0x3c, !PT ;  /* 0x000000130a0a7212 */ /* 0x000fe400078e3cff */
[----:B------:R-:W-:Y:S02]  /*fef0*/  IADD3.X R5, RZ, R13, RZ, P4, !PT ;  /* 0x0000000dff057210 */ /* 0x000fe400027fe4ff */
[----:B------:R-:W-:Y:S02]  /*ff00*/  LOP3.LUT R168, R169, 0x380, RZ, 0xc0, !PT ;  /* 0x00000380a9a87812 */ /* 0x000fe400078ec0ff */
[----:B------:R-:W-:Y:S02]  /*ff10*/  LOP3.LUT R21, R20, 0x380, RZ, 0xc0, !PT ;  /* 0x0000038014157812 */ /* 0x000fe400078ec0ff */
[----:B------:R-:W-:Y:S02]  /*ff20*/  LOP3.LUT R152, R153, 0x380, RZ, 0xc0, !PT ;  /* 0x0000038099987812 */ /* 0x000fe400078ec0ff */
[----:B------:R-:W-:-:S02]  /*ff30*/  LOP3.LUT R19, R18, 0x380, RZ, 0xc0, !PT ;  /* 0x0000038012137812 */ /* 0x000fc400078ec0ff */
[----:B------:R-:W-:Y:S02]  /*ff40*/  SHF.R.U64 R8, R8, 0x3, RZ ;  /* 0x0000000308087819 */ /* 0x000fe400000012ff */
[----:B------:R-:W-:Y:S02]  /*ff50*/  MOV R16, R4 ;  /* 0x0000000400107202 */ /* 0x000fe40000000f00 */
[----:B------:R-:W-:Y:S02]  /*ff60*/  SHF.R.U64 R168, R168, 0x3, RZ ;  /* 0x00000003a8a87819 */ /* 0x000fe400000012ff */
[----:B------:R-:W-:Y:S02]  /*ff70*/  SHF.R.U64 R21, R21, 0x3, RZ ;  /* 0x0000000315157819 */ /* 0x000fe400000012ff */
[----:B------:R-:W-:Y:S02]  /*ff80*/  SHF.R.U64 R152, R152, 0x3, RZ ;  /* 0x0000000398987819 */ /* 0x000fe400000012ff */
[----:B------:R-:W-:-:S02]  /*ff90*/  SHF.R.U64 R19, R19, 0x3, RZ ;  /* 0x0000000313137819 */ /* 0x000fc400000012ff */
[----:B------:R-:W-:Y:S02]  /*ffa0*/  MOV R14, R14 ;  /* 0x0000000e000e7202 */ /* 0x000fe40000000f00 */
[----:B------:R-:W-:Y:S02]  /*ffb0*/  F2FP.BF16.F32.PACK_AB R4, R33, R32 ;  /* 0x000000202104723e */ /* 0x000fe400000010ff */
[----:B------:R-:W-:Y:S02]  /*ffc0*/  F2FP.BF16.F32.PACK_AB R5, R35, R34 ;  /* 0x000000222305723e */ /* 0x000fe400000010ff */
[----:B------:R-:W-:Y:S02]  /*ffd0*/  F2FP.BF16.F32.PACK_AB R6, R37, R36 ;  /* 0x000000242506723e */ /* 0x000fe400000010ff */
[----:B------:R-:W-:Y:S02]  /*ffe0*/  F2FP.BF16.F32.PACK_AB R7, R39, R38 ;  /* 0x000000262707723e */ /* 0x000fe400000010ff */
        /* <DEDUP_REMOVED lines=10> */
[----:B------:R0:W-:Y:S01]  /*10090*/  STSM.16.M88.4 [R14], R4 ;  /* 0x000000040e007844 */ /* 0x0001e20000000200 */
[----:B------:R-:W-:-:S02]  /*100a0*/  MOV R154, R154 ;  /* 0x0000009a009a7202 */ /* 0x000fc40000000f00 */
[----:B------:R-:W-:Y:S02]  /*100b0*/  F2FP.BF16.F32.PACK_AB R12, R41, R40 ;  /* 0x00000028290c723e */ /* 0x000fe400000010ff */
[----:B------:R-:W-:Y:S02]  /*100c0*/  F2FP.BF16.F32.PACK_AB R13, R43, R42 ;  /* 0x0000002a2b0d723e */ /* 0x000fe400000010ff */
[----:B------:R-:W-:Y:S02]  /*100d0*/  F2FP.BF16.F32.PACK_AB R15, R47, R46 ;  /* 0x0000002e2f0f723e */ /* 0x000fe400000010ff */
[----:B------:R-:W-:Y:S02]  /*100e0*/  MOV R156, R156 ;  /* 0x0000009c009c7202 */ /* 0x000fe40000000f00 */
[----:B------:R-:W-:Y:S02]  /*100f0*/  MOV R22, R8 ;  /* 0x0000000800167202 */ /* 0x000fe40000000f00 */
[----:B------:R-:W-:-:S02]  /*10100*/  MOV R3, R10 ;  /* 0x0000000a00037202 */ /* 0x000fc40000000f00 */
[----:B------:R-:W-:Y:S02]  /*10110*/  MOV R158, R158 ;  /* 0x0000009e009e7202 */ /* 0x000fe40000000f00 */
[----:B0-----:R-:W-:Y:S02]  /*10120*/  F2FP.BF16.F32.PACK_AB R14, R45, R44 ;  /* 0x0000002c2d0e723e */ /* 0x001fe400000010ff */
[----:B------:R-:W-:Y:S02]  /*10130*/  F2FP.BF16.F32.PACK_AB R4, R49, R48 ;  /* 0x000000303104723e */ /* 0x000fe400000010ff */
[----:B------:R-:W-:Y:S01]  /*10140*/  F2FP.BF16.F32.PACK_AB R5, R51, R50 ;  /* 0x000000323305723e */ /* 0x000fe200000010ff */
[----:B------:R0:W-:Y:S01]  /*10150*/  STSM.16.M88.4 [R154], R12 ;  /* 0x0000000c9a007844 */ /* 0x0001e20000000200 */
[----:B------:R-:W-:Y:S02]  /*10160*/  F2FP.BF16.F32.PACK_AB R6, R53, R52 ;  /* 0x000000343506723e */ /* 0x000fe400000010ff */
[----:B------:R-:W-:-:S02]  /*10170*/  F2FP.BF16.F32.PACK_AB R7, R55, R54 ;  /* 0x000000363707723e */ /* 0x000fc400000010ff */
[----:B------:R-:W-:Y:S02]  /*10180*/  F2FP.BF16.F32.PACK_AB R8, R57, R56 ;  /* 0x000000383908723e */ /* 0x000fe400000010ff */
[----:B------:R-:W-:Y:S01]  /*10190*/  F2FP.BF16.F32.PACK_AB R9, R59, R58 ;  /* 0x0000003a3b09723e */ /* 0x000fe200000010ff */
[----:B------:R1:W-:Y:S01]  /*101a0*/  STSM.16.M88.4 [R156], R4 ;  /* 0x000000049c007844 */ /* 0x0003e20000000200 */
[----:B------:R-:W-:Y:S02]  /*101b0*/  F2FP.BF16.F32.PACK_AB R10, R61, R60 ;  /* 0x0000003c3d0a723e */ /* 0x000fe400000010ff */
[----:B------:R-:W-:Y:S02]  /*101c0*/  F2FP.BF16.F32.PACK_AB R11, R63, R62 ;  /* 0x0000003e3f0b723e */ /* 0x000fe400000010ff */
[----:B------:R-:W-:Y:S02]  /*101d0*/  MOV R160, R160 ;  /* 0x000000a000a07202 */ /* 0x000fe40000000f00 */
[----:B------:R-:W-:Y:S01]  /*101e0*/  MOV R20, R20 ;  /* 0x0000001400147202 */ /* 0x000fe20000000f00 */
[----:B------:R2:W-:Y:S01]  /*101f0*/  STSM.16.M88.4 [R158], R8 ;  /* 0x000000089e007844 */ /* 0x0005e20000000200 */
[----:B0-----:R-:W-:-:S02]  /*10200*/  F2FP.BF16.F32.PACK_AB R12, R65, R64 ;  /* 0x00000040410c723e */ /* 0x001fc400000010ff */
[----:B------:R-:W-:Y:S02]  /*10210*/  F2FP.BF16.F32.PACK_AB R13, R67, R66 ;  /* 0x00000042430d723e */ /* 0x000fe400000010ff */
[----:B------:R-:W-:Y:S02]  /*10220*/  F2FP.BF16.F32.PACK_AB R14, R69, R68 ;  /* 0x00000044450e723e */ /* 0x000fe400000010ff */
[----:B------:R-:W-:Y:S02]  /*10230*/  F2FP.BF16.F32.PACK_AB R15, R71, R70 ;  /* 0x00000046470f723e */ /* 0x000fe400000010ff */
[----:B------:R-:W-:Y:S02]  /*10240*/  MOV R21, R152 ;  /* 0x0000009800157202 */ /* 0x000fe40000000f00 */
[----:B------:R-:W-:Y:S01]  /*10250*/  MOV R162, R162 ;  /* 0x000000a200a27202 */ /* 0x000fe20000000f00 */
[----:B------:R0:W-:Y:S01]  /*10260*/  STSM.16.M88.4 [R160], R12 ;  /* 0x0000000ca0007844 */ /* 0x0001e20000000200 */
[----:B------:R-:W-:-:S02]  /*10270*/  F2FP.BF16.F32.PACK_AB R152, R73, R72 ;  /* 0x000000484998723e */ /* 0x000fc400000010ff */
[----:B------:R-:W-:Y:S02]  /*10280*/  F2FP.BF16.F32.PACK_AB R153, R75, R74 ;  /* 0x0000004a4b99723e */ /* 0x000fe400000010ff */
[----:B------:R-:W-:Y:S02]  /*10290*/  F2FP.BF16.F32.PACK_AB R154, R77, R76 ;  /* 0x0000004c4d9a723e */ /* 0x000fe400000010ff */
[----:B------:R-:W-:Y:S02]  /*102a0*/  F2FP.BF16.F32.PACK_AB R155, R79, R78 ;  /* 0x0000004e4f9b723e */ /* 0x000fe400000010ff */
[----:B------:R-:W-:Y:S02]  /*102b0*/  MOV R164, R164 ;  /* 0x000000a400a47202 */ /* 0x000fe40000000f00 */
[----:B-1----:R-:W-:Y:S01]  /*102c0*/  F2FP.BF16.F32.PACK_AB R156, R81, R80 ;  /* 0x00000050519c723e */ /* 0x002fe200000010ff */
[----:B------:R1:W-:Y:S01]  /*102d0*/  STSM.16.M88.4 [R162], R152 ;  /* 0x00000098a2007844 */ /* 0x0003e20000000200 */
[----:B------:R-:W-:-:S02]  /*102e0*/  F2FP.BF16.F32.PACK_AB R157, R83, R82 ;  /* 0x00000052539d723e */ /* 0x000fc400000010ff */
[----:B--2---:R-:W-:Y:S02]  /*102f0*/  F2FP.BF16.F32.PACK_AB R158, R85, R84 ;  /* 0x00000054559e723e */ /* 0x004fe400000010ff */
[----:B------:R-:W-:Y:S02]  /*10300*/  F2FP.BF16.F32.PACK_AB R159, R87, R86 ;  /* 0x00000056579f723e */ /* 0x000fe400000010ff */
[----:B------:R-:W-:Y:S02]  /*10310*/  MOV R166, R166 ;  /* 0x000000a600a67202 */ /* 0x000fe40000000f00 */
[----:B------:R-:W-:Y:S01]  /*10320*/  F2FP.BF16.F32.PACK_AB R4, R89, R88 ;  /* 0x000000585904723e */ /* 0x000fe200000010ff */
[----:B------:R2:W-:Y:S01]  /*10330*/  STSM.16.M88.4 [R164], R156 ;  /* 0x0000009ca4007844 */ /* 0x0005e20000000200 */
[----:B------:R-:W-:Y:S02]  /*10340*/  F2FP.BF16.F32.PACK_AB R5, R91, R90 ;  /* 0x0000005a5b05723e */ /* 0x000fe400000010ff */
[----:B------:R-:W-:-:S02]  /*10350*/  F2FP.BF16.F32.PACK_AB R6, R93, R92 ;  /* 0x0000005c5d06723e */ /* 0x000fc400000010ff */
[----:B------:R-:W-:Y:S02]  /*10360*/  F2FP.BF16.F32.PACK_AB R7, R95, R94 ;  /* 0x0000005e5f07723e */ /* 0x000fe400000010ff */
[----:B------:R-:W-:Y:S02]  /*10370*/  MOV R168, R168 ;  /* 0x000000a800a87202 */ /* 0x000fe40000000f00 */
[----:B------:R-:W-:Y:S01]  /*10380*/  F2FP.BF16.F32.PACK_AB R8, R97, R96 ;  /* 0x000000606108723e */ /* 0x000fe200000010ff */
[----:B------:R3:W-:Y:S01]  /*10390*/  STSM.16.M88.4 [R166], R4 ;  /* 0x00000004a6007844 */ /* 0x0007e20000000200 */
[----:B------:R-:W-:Y:S02]  /*103a0*/  F2FP.BF16.F32.PACK_AB R9, R99, R98 ;  /* 0x000000626309723e */ /* 0x000fe400000010ff */
[----:B------:R-:W-:Y:S02]  /*103b0*/  F2FP.BF16.F32.PACK_AB R10, R101, R100 ;  /* 0x00000064650a723e */ /* 0x000fe400000010ff */
[----:B------:R-:W-:-:S02]  /*103c0*/  F2FP.BF16.F32.PACK_AB R11, R103, R102 ;  /* 0x00000066670b723e */ /* 0x000fc400000010ff */
[----:B0-----:R-:W-:Y:S02]  /*103d0*/  F2FP.BF16.F32.PACK_AB R12, R105, R104 ;  /* 0x00000068690c723e */ /* 0x001fe400000010ff */
[----:B------:R-:W-:Y:S01]  /*103e0*/  F2FP.BF16.F32.PACK_AB R13, R107, R106 ;  /* 0x0000006a6b0d723e */ /* 0x000fe200000010ff */
[----:B------:R0:W-:Y:S01]  /*103f0*/  STSM.16.M88.4 [R168], R8 ;  /* 0x00000008a8007844 */ /* 0x0001e20000000200 */
[----:B------:R-:W-:Y:S02]  /*10400*/  F2FP.BF16.F32.PACK_AB R14, R109, R108 ;  /* 0x0000006c6d0e723e */ /* 0x000fe400000010ff */
[----:B------:R-:W-:Y:S02]  /*10410*/  F2FP.BF16.F32.PACK_AB R15, R111, R110 ;  /* 0x0000006e6f0f723e */ /* 0x000fe400000010ff */
[----:B-1----:R-:W-:Y:S02]  /*10420*/  F2FP.BF16.F32.PACK_AB R152, R113, R112 ;  /* 0x000000707198723e */ /* 0x002fe400000010ff */
[----:B------:R-:W-:Y:S01]  /*10430*/  F2FP.BF16.F32.PACK_AB R153, R115, R114 ;  /* 0x000000727399723e */ /* 0x000fe200000010ff */
[----:B------:R1:W-:Y:S01]  /*10440*/  STSM.16.M88.4 [R16], R12 ;  /* 0x0000000c10007844 */ /* 0x0003e20000000200 */
[----:B------:R-:W-:-:S02]  /*10450*/  F2FP.BF16.F32.PACK_AB R154, R117, R116 ;  /* 0x00000074759a723e */ /* 0x000fc400000010ff */
[----:B------:R-:W-:Y:S02]  /*10460*/  F2FP.BF16.F32.PACK_AB R155, R119, R118 ;  /* 0x00000076779b723e */ /* 0x000fe400000010ff */
[----:B--2---:R-:W-:Y:S02]  /*10470*/  F2FP.BF16.F32.PACK_AB R156, R121, R120 ;  /* 0x00000078799c723e */ /* 0x004fe400000010ff */
[----:B------:R-:W-:Y:S01]  /*10480*/  F2FP.BF16.F32.PACK_AB R157, R123, R122 ;  /* 0x0000007a7b9d723e */ /* 0x000fe200000010ff */
[----:B------:R-:W-:Y:S01]  /*10490*/  STSM.16.M88.4 [R22], R152 ;  /* 0x0000009816007844 */ /* 0x000fe20000000200 */
[----:B------:R-:W-:Y:S02]  /*104a0*/  F2FP.BF16.F32.PACK_AB R158, R125, R124 ;  /* 0x0000007c7d9e723e */ /* 0x000fe400000010ff */
[----:B------:R-:W-:Y:S02]  /*104b0*/  F2FP.BF16.F32.PACK_AB R159, R127, R126 ;  /* 0x0000007e7f9f723e */ /* 0x000fe400000010ff */
[----:B---3--:R-:W-:-:S02]  /*104c0*/  F2FP.BF16.F32.PACK_AB R4, R129, R128 ;  /* 0x000000808104723e */ /* 0x008fc400000010ff */
[----:B------:R-:W-:Y:S01]  /*104d0*/  F2FP.BF16.F32.PACK_AB R5, R131, R130 ;  /* 0x000000828305723e */ /* 0x000fe200000010ff */
[----:B------:R-:W-:Y:S01]  /*104e0*/  STSM.16.M88.4 [R3], R156 ;  /* 0x0000009c03007844 */ /* 0x000fe20000000200 */
[----:B------:R-:W-:Y:S02]  /*104f0*/  F2FP.BF16.F32.PACK_AB R6, R133, R132 ;  /* 0x000000848506723e */ /* 0x000fe400000010ff */
[----:B------:R-:W-:Y:S02]  /*10500*/  F2FP.BF16.F32.PACK_AB R7, R135, R134 ;  /* 0x000000868707723e */ /* 0x000fe400000010ff */
[----:B0-----:R-:W-:Y:S02]  /*10510*/  F2FP.BF16.F32.PACK_AB R8, R137, R136 ;  /* 0x000000888908723e */ /* 0x001fe400000010ff */
[----:B------:R-:W-:Y:S01]  /*10520*/  F2FP.BF16.F32.PACK_AB R9, R139, R138 ;  /* 0x0000008a8b09723e */ /* 0x000fe200000010ff */
[----:B------:R0:W-:Y:S01]  /*10530*/  STSM.16.M88.4 [R20], R4 ;  /* 0x0000000414007844 */ /* 0x0001e20000000200 */
[----:B------:R-:W-:-:S02]  /*10540*/  F2FP.BF16.F32.PACK_AB R10, R141, R140 ;  /* 0x0000008c8d0a723e */ /* 0x000fc400000010ff */
[----:B------:R-:W-:Y:S02]  /*10550*/  F2FP.BF16.F32.PACK_AB R11, R143, R142 ;  /* 0x0000008e8f0b723e */ /* 0x000fe400000010ff */
[----:B------:R-:W-:Y:S01]  /*10560*/  MOV R161, R18 ;  /* 0x0000001200a17202 */ /* 0x000fe20000000f00 */
[----:B------:R-:W-:Y:S01]  /*10570*/  IMAD.U32 R18, RZ, RZ, UR9 ;  /* 0x00000009ff127e24 */ /* 0x000fe2000f8e00ff */
[----:B-1----:R-:W-:Y:S01]  /*10580*/  F2FP.BF16.F32.PACK_AB R12, R145, R144 ;  /* 0x00000090910c723e */ /* 0x002fe200000010ff */
[----:B------:R-:W-:Y:S01]  /*10590*/  STSM.16.M88.4 [R21], R8 ;  /* 0x0000000815007844 */ /* 0x000fe20000000200 */
[----:B------:R-:W-:Y:S01]  /*105a0*/  F2FP.BF16.F32.PACK_AB R13, R147, R146 ;  /* 0x00000092930d723e */ /* 0x000fe200000010ff */
[----:B------:R-:W-:Y:S01]  /*105b0*/  IMAD.U32 R19, RZ, RZ, UR12 ;  /* 0x0000000cff137e24 */ /* 0x000fe2000f8e00ff */
[----:B------:R-:W-:Y:S01]  /*105c0*/  F2FP.BF16.F32.PACK_AB R14, R149, R148 ;  /* 0x00000094950e723e */ /* 0x000fe200000010ff */
[----:B------:R-:W-:Y:S01]  /*105d0*/  ULDC.64 UR12, c[0x0][0xc08] ;  /* 0x00030200000c7ab9 */ /* 0x000fe20000000a00 */
[----:B------:R-:W-:-:S02]  /*105e0*/  F2FP.BF16.F32.PACK_AB R15, R151, R150 ;  /* 0x00000096970f723e */ /* 0x000fc400000010ff */
[----:B------:R-:W-:-:S03]  /*105f0*/  ISETP.NE.U32.AND P0, PT, RZ, UR14, PT ;  /* 0x0000000eff007c0c */ /* 0x000fc6000bf05070 */
[----:B------:R1:W-:Y:S01]  /*10600*/  STSM.16.M88.4 [R161], R12 ;  /* 0x0000000ca1007844 */ /* 0x0003e20000000200 */
[----:B------:R-:W-:Y:S01]  /*10610*/  BAR.SYNC.DEFER_BLOCKING 0x1, 0x100 ;  /* 0x0044000000007b1d */ /* 0x000fe20000010000 */
[----:B------:R-:W-:Y:S01]  /*10620*/  ISETP.NE.AND.EX P0, PT, RZ, UR15, PT, P0 ;  /* 0x0000000fff007c0c */ /* 0x000fe2000bf05300 */
[----:B------:R-:W-:-:S04]  /*10630*/  UISETP.NE.U32.AND UP0, UPT, UR12, URZ, UPT ;  /* 0x0000003f0c00728c */ /* 0x000fc8000bf05070 */
[----:B------:R-:W-:-:S08]  /*10640*/  UISETP.NE.AND.EX UP0, UPT, UR13, URZ, UPT, UP0 ;  /* 0x0000003f0d00728c */ /* 0x000fd0000bf05300 */
[----:B------:R-:W2:Y:S03]  /*10650*/  @P0 LDG.E R16, desc[UR38][R18.64] ;  /* 0x0000002612100981 */ /* 0x000ea6000c1e1900 */
[----:B------:R-:W-:Y:S01]  /*10660*/  @UP0 UIADD3 UR12, UP1, UR4, UR12, URZ ;  /* 0x0000000c040c0290 */ /* 0x000fe2000ff3e03f */
[----:B------:R-:W-:Y:S02]  /*10670*/  PLOP3.LUT P4, PT, PT, PT, UP0, 0x80, 0x0 ;  /* 0x000000000000781c */ /* 0x000fe40003f8f008 */
[----:B------:R-:W-:Y:S01]  /*10680*/  ULDC UR4, c[0x0][0xad4] ;  /* 0x0002b50000047ab9 */ /* 0x000fe20000000800 */
[----:B------:R-:W-:Y:S02]  /*10690*/  @UP0 UIADD3.X UR13, UR16, UR13, URZ, UP1, !UPT ;  /* 0x0000000d100d0290 */ /* 0x000fe40008ffe43f */
[----:B0-----:R-:W-:-:S04]  /*106a0*/  IMAD.U32 R4, RZ, RZ, UR12 ;  /* 0x0000000cff047e24 */ /* 0x001fc8000f8e00ff */
[----:B------:R-:W-:-:S05]  /*106b0*/  IMAD.U32 R5, RZ, RZ, UR13 ;  /* 0x0000000dff057e24 */ /* 0x000fca000f8e00ff */
[----:B------:R0:W3:Y:S01]  /*106c0*/  @P4 LDG.E R3, desc[UR38][R4.64] ;  /* 0x0000002604034981 */ /* 0x0000e2000c1e1900 */
[----:B------:R-:W-:Y:S01]  /*106d0*/  UISETP.NE.AND UP0, UPT, UR21, URZ, UPT ;  /* 0x0000003f1500728c */ /* 0x000fe2000bf05270 */
[----:B-1----:R-:W-:Y:S01]  /*106e0*/  VIADD R12, R216, UR26 ;  /* 0x0000001ad80c7c36 */ /* 0x002fe20008000000 */
[----:B------:R-:W-:Y:S02]  /*106f0*/  UISETP.NE.AND UP1, UPT, UR20, 0x1, UPT ;  /* 0x000000011400788c */ /* 0x000fe4000bf25270 */
[----:B------:R-:W-:Y:S01]  /*10700*/  USEL UR4, UR21, UR4, UP0 ;  /* 0x0000000415047287 */ /* 0x000fe20008000000 */
[----:B------:R-:W-:Y:S01]  /*10710*/  UMOV UR23, 0x9b8 ;  /* 0x000009b800177882 */ /* 0x000fe20000000000 */
[----:B------:R-:W-:Y:S02]  /*10720*/  UISETP.NE.U32.AND UP0, UPT, UR14, URZ, UPT ;  /* 0x0000003f0e00728c */ /* 0x000fe4000bf05070 */
[----:B------:R-:W-:Y:S01]  /*10730*/  PLOP3.LUT P1, PT, PT, PT, UP1, 0x80, 0x0 ;  /* 0x000000000000781c */ /* 0x000fe20003f2f018 */
[----:B------:R-:W-:Y:S01]  /*10740*/  UISETP.GT.AND UP2, UPT, UR4, 0x1, UPT ;  /* 0x000000010400788c */ /* 0x000fe2000bf44270 */
[----:B0-----:R-:W-:Y:S01]  /*10750*/  IMAD.MOV.U32 R5, RZ, RZ, R12 ;  /* 0x000000ffff057224 */ /* 0x001fe200078e000c */
[----:B------:R-:W-:-:S02]  /*10760*/  UISETP.NE.AND.EX UP0, UPT, UR15, URZ, UPT, UP0 ;  /* 0x0000003f0f00728c */ /* 0x000fc4000bf05300 */
[----:B------:R-:W-:Y:S01]  /*10770*/  USEL UR23, UR23, 0x978, UP2 ;  /* 0x0000097817177887 */ /* 0x000fe20009000000 */
[----:B------:R-:W-:Y:S01]  /*10780*/  UMOV UR4, URZ ;  /* 0x0000003f00047c82 */ /* 0x000fe20008000000 */
[----:B------:R-:W-:Y:S01]  /*10790*/  USEL UR9, UR18, URZ, !UP0 ;  /* 0x0000003f12097287 */ /* 0x000fe2000c000000 */
[----:B------:R-:W-:Y:S01]  /*107a0*/  @UP1 ULDC UR25, c[0x0][0xbec] ;  /* 0x0002fb0000191ab9 */ /* 0x000fe20000000800 */
[----:B------:R-:W-:Y:S02]  /*107b0*/  USEL UR22, UR17, URZ, !UP0 ;  /* 0x0000003f11167287 */ /* 0x000fe4000c000000 */
[----:B------:R-:W-:Y:S02]  /*107c0*/  USEL UR21, UR19, URZ, UP2 ;  /* 0x0000003f13157287 */ /* 0x000fe40009000000 */
[----:B------:R-:W-:Y:S01]  /*107d0*/  @P1 IMAD.HI.U32 R4, R12, UR25, RZ ;  /* 0x000000190c041c27 */ /* 0x000fe2000f8e00ff */
[----:B------:R-:W-:-:S03]  /*107e0*/  @UP1 ULDC UR28, c[0x0][0xbf0] ;  /* 0x0002fc00001c1ab9 */ /* 0x000fc60000000800 */
[----:B------:R-:W-:Y:S01]  /*107f0*/  ULDC.64 UR16, c[0x0][UR23+0x220] ;  /* 0x0000880017107abb */ /* 0x000fe20008000a00 */
[----:B------:R-:W-:Y:S01]  /*10800*/  ULDC.64 UR14, c[0x0][UR23+0x218] ;  /* 0x00008600170e7abb */ /* 0x000fe20008000a00 */
[----:B------:R-:W-:Y:S01]  /*10810*/  ULDC.64 UR18, c[0x0][UR23+0x228] ;  /* 0x00008a0017127abb */ /* 0x000fe20008000a00 */
[----:B------:R-:W-:Y:S01]  /*10820*/  UIMAD UR17, UR17, UR9, URZ ;  /* 0x00000009111172a4 */ /* 0x000fe2000f8e023f */
[----:B------:R-:W-:Y:S01]  /*10830*/  @P1 SHF.R.U32.HI R5, RZ, UR28, R4 ;  /* 0x0000001cff051c19 */ /* 0x000fe20008011604 */
[----:B------:R-:W-:Y:S02]  /*10840*/  UIMAD.WIDE.U32 UR12, UR14, UR24, URZ ;  /* 0x000000180e0c72a5 */ /* 0x000fe4000f8e003f */
[----:B------:R-:W-:Y:S02]  /*10850*/  UIMAD UR24, UR15, UR24, URZ ;  /* 0x000000180f1872a4 */ /* 0x000fe4000f8e023f */
[----:B------:R-:W-:Y:S01]  /*10860*/  UIMAD.WIDE.U32 UR26, UR18, UR21, URZ ;  /* 0x00000015121a72a5 */ /* 0x000fe2000f8e003f */
[----:B------:R-:W-:Y:S01]  /*10870*/  IMAD.MOV R7, RZ, RZ, -R5 ;  /* 0x000000ffff077224 */ /* 0x000fe200078e0a05 */
[----:B------:R-:W-:-:S02]  /*10880*/  UIMAD.WIDE.U32 UR14, UR16, UR9, URZ ;  /* 0x00000009100e72a5 */ /* 0x000fc4000f8e003f */
[----:B------:R-:W-:Y:S01]  /*10890*/  UIMAD UR18, UR19, UR21, URZ ;  /* 0x00000015131272a4 */ /* 0x000fe2000f8e023f */
[----:B------:R-:W-:Y:S01]  /*108a0*/  IMAD R7, R7, UR20, R12 ;  /* 0x0000001407077c24 */ /* 0x000fe2000f8e020c */
[----:B------:R-:W-:Y:S01]  /*108b0*/  UIMAD UR17, UR16, UR22, UR17 ;  /* 0x00000016101172a4 */ /* 0x000fe2000f8e0211 */
[----:B------:R-:W-:Y:S01]  /*108c0*/  IMAD.U32 R4, RZ, RZ, UR26 ;  /* 0x0000001aff047e24 */ /* 0x000fe2000f8e00ff */
[----:B------:R-:W-:Y:S02]  /*108d0*/  UIADD3 UR18, UR27, UR18, URZ ;  /* 0x000000121b127290 */ /* 0x000fe4000fffe03f */
[----:B------:R-:W-:Y:S01]  /*108e0*/  UIADD3 UR24, UR13, UR24, URZ ;  /* 0x000000180d187290 */ /* 0x000fe2000fffe03f */
[----:B------:R-:W-:Y:S01]  /*108f0*/  SHF.R.S32.HI R6, RZ, 0x1f, R7 ;  /* 0x0000001fff067819 */ /* 0x000fe20000011407 */
[----:B------:R-:W-:Y:S02]  /*10900*/  UIADD3 UR17, UR15, UR17, URZ ;  /* 0x000000110f117290 */ /* 0x000fe4000fffe03f */
[----:B------:R-:W-:Y:S01]  /*10910*/  IMAD.U32 R8, RZ, RZ, UR18 ;  /* 0x00000012ff087e24 */ /* 0x000fe2000f8e00ff */
[----:B--2---:R-:W-:-:S13]  /*10920*/  @P0 R2UR UR4, R16 ;  /* 0x00000000100402ca */ /* 0x004fda00000e0000 */
[----:B------:R-:W-:Y:S02]  /*10930*/  UIADD3 UR12, UP0, UP3, UR14, UR12, UR4 ;  /* 0x0000000c0e0c7290 */ /* 0x000fe4000fb1e004 */
[----:B------:R-:W-:-:S04]  /*10940*/  USHF.R.S32.HI UR16, URZ, 0x1f, UR4 ;  /* 0x0000001f3f107899 */ /* 0x000fc80008011404 */
[----:B------:R-:W-:Y:S01]  /*10950*/  UIADD3.X UR14, UR17, UR24, UR16, UP0, UP3 ;  /* 0x00000018110e7290 */ /* 0x000fe200087e6410 */
[----:B------:R-:W-:Y:S01]  /*10960*/  IADD3 R4, P2, P3, R5, UR12, R4 ;  /* 0x0000000c05047c10 */ /* 0x000fe2000fb5e004 */
[----:B------:R-:W-:Y:S01]  /*10970*/  ULDC.64 UR12, c[0x0][UR23+0x210] ;  /* 0x00008400170c7abb */ /* 0x000fe20008000a00 */
[----:B------:R-:W-:Y:S01]  /*10980*/  SHF.R.S32.HI R5, RZ, 0x1f, R5 ;  /* 0x0000001fff057819 */ /* 0x000fe20000011405 */
[----:B------:R-:W-:-:S03]  /*10990*/  IMAD R9, R7, UR13, RZ ;  /* 0x0000000d07097c24 */ /* 0x000fc6000f8e02ff */
[----:B------:R-:W-:Y:S01]  /*109a0*/  IADD3.X R5, R5, UR14, R8, P2, P3 ;  /* 0x0000000e05057c10 */ /* 0x000fe200097e6408 */
[----:B------:R-:W-:Y:S01]  /*109b0*/  IMAD R9, R6, UR12, R9 ;  /* 0x0000000c06097c24 */ /* 0x000fe2000f8e0209 */
[----:B------:R-:W-:Y:S01]  /*109c0*/  ULDC.64 UR14, c[0x0][0xba8] ;  /* 0x0002ea00000e7ab9 */ /* 0x000fe20000000a00 */
[----:B------:R-:W-:Y:S01]  /*109d0*/  @!UP2 ULDC UR14, c[0x0][0xb50] ;  /* 0x0002d400000eaab9 */ /* 0x000fe20000000800 */
[----:B------:R-:W-:Y:S01]  /*109e0*/  @!UP2 ULDC UR15, c[0x0][0xb54] ;  /* 0x0002d500000faab9 */ /* 0x000fe20000000800 */
[----:B------:R-:W-:Y:S01]  /*109f0*/  IMAD.WIDE.U32 R4, R7, UR12, R4 ;  /* 0x0000000c07047c25 */ /* 0x000fe2000f8e0004 */
[----:B------:R-:W-:Y:S01]  /*10a00*/  ULDC UR12, c[0x0][0xa88] ;  /* 0x0002a200000c7ab9 */ /* 0x000fe20000000800 */
[----:B---3--:R-:W-:Y:S02]  /*10a10*/  @P4 R2UR UR12, R3 ;  /* 0x00000000030c42ca */ /* 0x008fe400000e0000 */
[----:B------:R-:W-:Y:S01]  /*10a20*/  IMAD.IADD R5, R5, 0x1, R9 ;  /* 0x0000000105057824 */ /* 0x000fe200078e0209 */
[----:B------:R-:W-:-:S04]  /*10a30*/  LEA R8, P2, R4, UR14, 0x2 ;  /* 0x0000000e04087c11 */ /* 0x000fc8000f8410ff */
[----:B------:R-:W-:Y:S01]  /*10a40*/  LEA.HI.X R9, R4, UR15, R5, 0x2, P2 ;  /* 0x0000000f04097c11 */ /* 0x000fe200090f1405 */
[----:B------:R-:W-:Y:S08]  /*10a50*/  @P4 BRA `(.L_x_2418) ;  /* 0x0000000000184947 */ /* 0x000ff00003800000 */
[----:B------:R-:W-:Y:S05]  /*10a60*/  @!P0 BRA `(.L_x_2418) ;  /* 0x0000000000148947 */ /* 0x000fea0003800000 */
[----:B------:R-:W2:Y:S04]  /*10a70*/  LDG.E R4, desc[UR38][R18.64] ;  /* 0x0000002612047981 */ /* 0x000ea8000c1e1900 */
[----:B------:R-:W3:Y:S01]  /*10a80*/  LDG.E R3, desc[UR38][R18.64+0x4] ;  /* 0x0000042612037981 */ /* 0x000ee2000c1e1900 */
[----:B--2---:R-:W-:Y:S02]  /*10a90*/  R2UR UR13, R4 ;  /* 0x00000000040d72ca */ /* 0x004fe400000e0000 */
[----:B---3--:R-:W-:-:S13]  /*10aa0*/  R2UR UR12, R3 ;  /* 0x00000000030c72ca */ /* 0x008fda00000e0000 */
[----:B------:R-:W-:-:S12]  /*10ab0*/  UIADD3 UR12, -UR13, UR12, URZ ;  /* 0x0000000c0d0c7290 */ /* 0x000fd8000fffe13f */
.L_x_2418:
[----:B------:R-:W2:Y:S04]  /*10ac0*/  LDL R10, [R1+0x38] ;  /* 0x00003800010a7983 */ /* 0x000ea80000100800 */
[----:B------:R-:W3:Y:S01]  /*10ad0*/  LDL R3, [R1+0x34] ;  /* 0x0000340001037983 */ /* 0x000ee20000100800 */
[----:B------:R-:W-:Y:S01]  /*10ae0*/  R2UR UR13, R215 ;  /* 0x00000000d70d72ca */ /* 0x000fe200000e0000 */
[----:B------:R-:W-:Y:S01]  /*10af0*/  UIMAD UR17, UR12, UR20, URZ ;  /* 0x000000140c1172a4 */ /* 0x000fe2000f8e023f */
[----:B------:R-:W-:Y:S01]  /*10b00*/  PLOP3.LUT P3, PT, PT, PT, UP2, 0x80, 0x0 ;  /* 0x000000000000781c */ /* 0x000fe20003f6f028 */
        /* <DEDUP_REMOVED lines=40> */
[----:B------:R-:W-:Y:S01]  /*10d90*/  UIMAD UR12, UR16, UR14, URZ ;  /* 0x0000000e100c72a4 */ /* 0x000fe2000f8e023f */
[----:B------:R-:W-:Y:S01]  /*10da0*/  LOP3.LUT R48, R49, 0x380, RZ, 0xc0, !PT ;  /* 0x0000038031307812 */ /* 0x000fe200078ec0ff */
[----:B------:R-:W-:Y:S01]  /*10db0*/  UIMAD.WIDE.U32 UR10, UR4, UR14, URZ ;  /* 0x0000000e040a72a5 */ /* 0x000fe2000f8e003f */
[----:B------:R-:W-:Y:S01]  /*10dc0*/  LOP3.LUT R8, R8, R9, RZ, 0x3c, !PT ;  /* 0x0000000908087212 */ /* 0x000fe200078e3cff */
[----:B------:R-:W5:Y:S01]  /*10dd0*/  LD.E.128 R24, desc[UR38][R24.64] ;  /* 0x0000002618187980 */ /* 0x000f62000c101d00 */
[----:B------:R-:W-:Y:S01]  /*10de0*/  LOP3.LUT R12, R12, R13, RZ, 0x3c, !PT ;  /* 0x0000000d0c0c7212 */ /* 0x000fe200078e3cff */
[----:B------:R-:W-:Y:S01]  /*10df0*/  IMAD.X R13, RZ, RZ, R3, P3 ;  /* 0x000000ffff0d7224 */ /* 0x000fe200018e0603 */
[----:B------:R-:W-:-:S02]  /*10e00*/  IADD3.X R9, RZ, R3, RZ, P4, !PT ;  /* 0x00000003ff097210 */ /* 0x000fc400027fe4ff */
[C---:B------:R-:W-:Y:S02]  /*10e10*/  IADD3 R29, P0, R2.reuse, 0x4000, RZ ;  /* 0x00004000021d7810 */ /* 0x040fe40007f1e0ff */
[C---:B------:R-:W-:Y:S02]  /*10e20*/  IADD3 R33, P6, R2.reuse, 0x5000, RZ ;  /* 0x0000500002217810 */ /* 0x040fe40007fde0ff */
[C---:B------:R-:W-:Y:S02]  /*10e30*/  IADD3 R37, P5, R2.reuse, 0x6000, RZ ;  /* 0x0000600002257810 */ /* 0x040fe40007fbe0ff */
[C---:B------:R-:W-:Y:S01]  /*10e40*/  LOP3.LUT R7, R2.reuse, 0x380, RZ, 0xc0, !PT ;  /* 0x0000038002077812 */ /* 0x040fe200078ec0ff */
[----:B------:R-:W-:Y:S01]  /*10e50*/  UIMAD UR12, UR4, UR15, UR12 ;  /* 0x0000000f040c72a4 */ /* 0x000fe2000f8e020c */
[C---:B------:R-:W-:Y:S01]  /*10e60*/  IADD3 R41, P4, R2.reuse, 0x7000, RZ ;  /* 0x0000700002297810 */ /* 0x040fe20007f9e0ff */
[----:B------:R-:W-:Y:S01]  /*10e70*/  @UP1 ULDC UR14, c[0x0][0xbec] ;  /* 0x0002fb00000e1ab9 */ /* 0x000fe20000000800 */
[----:B------:R-:W-:Y:S01]  /*10e80*/  IADD3 R45, P3, R2, 0x8000, RZ ;  /* 0x00008000022d7810 */ /* 0x000fe20007f7e0ff */
[----:B------:R-:W5:Y:S01]  /*10e90*/  LD.E.128 R8, desc[UR38][R8.64] ;  /* 0x0000002608087980 */ /* 0x000f62000c101d00 */
[----:B------:R-:W-:-:S02]  /*10ea0*/  SHF.R.U64 R48, R48, 0x3, RZ ;  /* 0x0000000330307819 */ /* 0x000fc400000012ff */
[----:B------:R-:W-:Y:S01]  /*10eb0*/  LOP3.LUT R28, R29, 0x380, RZ, 0xc0, !PT ;  /* 0x000003801d1c7812 */ /* 0x000fe200078ec0ff */
[----:B------:R-:W5:Y:S01]  /*10ec0*/  LD.E.128 R12, desc[UR38][R12.64] ;  /* 0x000000260c0c7980 */ /* 0x000f62000c101d00 */
[----:B------:R-:W-:Y:S02]  /*10ed0*/  LOP3.LUT R32, R33, 0x380, RZ, 0xc0, !PT ;  /* 0x0000038021207812 */ /* 0x000fe400078ec0ff */
[----:B------:R-:W-:Y:S02]  /*10ee0*/  LOP3.LUT R36, R37, 0x380, RZ, 0xc0, !PT ;  /* 0x0000038025247812 */ /* 0x000fe400078ec0ff */
[----:B------:R-:W-:Y:S02]  /*10ef0*/  LOP3.LUT R40, R41, 0x380, RZ, 0xc0, !PT ;  /* 0x0000038029287812 */ /* 0x000fe400078ec0ff */
[----:B------:R-:W-:Y:S02]  /*10f00*/  LOP3.LUT R44, R45, 0x380, RZ, 0xc0, !PT ;  /* 0x000003802d2c7812 */ /* 0x000fe400078ec0ff */
[----:B------:R-:W-:Y:S01]  /*10f10*/  LOP3.LUT R48, R48, R49, RZ, 0x3c, !PT ;  /* 0x0000003130307212 */ /* 0x000fe200078e3cff */
[----:B------:R-:W-:Y:S01]  /*10f20*/  IMAD.X R49, RZ, RZ, R3, P2 ;  /* 0x000000ffff317224 */ /* 0x000fe200010e0603 */
[----:B------:R-:W-:-:S02]  /*10f30*/  IADD3 R5, P2, R2, 0xf000, RZ ;  /* 0x0000f00002057810 */ /* 0x000fc40007f5e0ff */
[----:B------:R-:W-:Y:S02]  /*10f40*/  SHF.R.U64 R28, R28, 0x3, RZ ;  /* 0x000000031c1c7819 */ /* 0x000fe400000012ff */
[----:B------:R-:W-:Y:S02]  /*10f50*/  SHF.R.U64 R32, R32, 0x3, RZ ;  /* 0x0000000320207819 */ /* 0x000fe400000012ff */
[----:B------:R-:W-:Y:S01]  /*10f60*/  SHF.R.U64 R7, R7, 0x3, RZ ;  /* 0x0000000307077819 */ /* 0x000fe200000012ff */
[----:B------:R-:W-:Y:S01]  /*10f70*/  UIADD3 UR11, UR11, UR12, URZ ;  /* 0x0000000c0b0b7290 */ /* 0x000fe2000fffe03f */
[----:B------:R-:W-:Y:S01]  /*10f80*/  SHF.R.U64 R36, R36, 0x3, RZ ;  /* 0x0000000324247819 */ /* 0x000fe200000012ff */
[----:B------:R-:W-:Y:S01]  /*10f90*/  USHF.R.S32.HI UR4, URZ, 0x1f, UR9 ;  /* 0x0000001f3f047899 */ /* 0x000fe20008011409 */
[----:B------:R-:W-:Y:S01]  /*10fa0*/  SHF.R.U64 R40, R40, 0x3, RZ ;  /* 0x0000000328287819 */ /* 0x000fe200000012ff */
[----:B------:R-:W-:Y:S01]  /*10fb0*/  ULDC.64 UR12, c[0x0][0xae8] ;  /* 0x0002ba00000c7ab9 */ /* 0x000fe20000000a00 */
[----:B------:R-:W-:Y:S01]  /*10fc0*/  SHF.R.U64 R44, R44, 0x3, RZ ;  /* 0x000000032c2c7819 */ /* 0x000fe200000012ff */
[--C-:B------:R-:W-:Y:S01]  /*10fd0*/  IMAD.X R73, RZ, RZ, R3.reuse, P2 ;  /* 0x000000ffff497224 */ /* 0x100fe200010e0603 */
[----:B------:R-:W-:Y:S01]  /*10fe0*/  LOP3.LUT R4, R5, 0x380, RZ, 0xc0, !PT ;  /* 0x0000038005047812 */ /* 0x000fe200078ec0ff */
[----:B------:R-:W5:Y:S01]  /*10ff0*/  LD.E.128 R48, desc[UR38][R48.64] ;  /* 0x0000002630307980 */ /* 0x000f62000c101d00 */
        /* <DEDUP_REMOVED lines=11> */
[----:B------:R-:W-:Y:S01]  /*110b0*/  UIMAD.WIDE.U32 UR10, UR19, UR12, UR10 ;  /* 0x0000000c130a72a5 */ /* 0x000fe2000f8e000a */
[C---:B------:R-:W-:Y:S01]  /*110c0*/  IADD3 R57, P6, R2.reuse, 0xb000, RZ ;  /* 0x0000b00002397810 */ /* 0x040fe20007fde0ff */
[----:B------:R-:W5:Y:S01]  /*110d0*/  LD.E.128 R28, desc[UR38][R28.64] ;  /* 0x000000261c1c7980 */ /* 0x000f62000c101d00 */
[----:B------:R-:W-:-:S02]  /*110e0*/  IADD3 R61, P5, R2, 0xc000, RZ ;  /* 0x0000c000023d7810 */ /* 0x000fc40007fbe0ff */
[C---:B------:R-:W-:Y:S01]  /*110f0*/  IADD3 R65, P4, R2.reuse, 0xd000, RZ ;  /* 0x0000d00002417810 */ /* 0x040fe20007f9e0ff */
[----:B------:R-:W5:Y:S01]  /*11100*/  LD.E.128 R32, desc[UR38][R32.64] ;  /* 0x0000002620207980 */ /* 0x000f62000c101d00 */
[----:B------:R-:W-:Y:S02]  /*11110*/  IADD3 R69, P3, R2, 0xe000, RZ ;  /* 0x0000e00002457810 */ /* 0x000fe40007f7e0ff */
[----:B------:R-:W-:Y:S01]  /*11120*/  SHF.R.U64 R4, R4, 0x3, RZ ;  /* 0x0000000304047819 */ /* 0x000fe200000012ff */
[----:B------:R-:W5:Y:S01]  /*11130*/  LD.E.128 R36, desc[UR38][R36.64] ;  /* 0x0000002624247980 */ /* 0x000f62000c101d00 */
[----:B------:R-:W-:Y:S02]  /*11140*/  LOP3.LUT R2, R7, R2, RZ, 0x3c, !PT ;  /* 0x0000000207027212 */ /* 0x000fe400078e3cff */
[----:B------:R-:W-:Y:S01]  /*11150*/  LOP3.LUT R72, R4, R5, RZ, 0x3c, !PT ;  /* 0x0000000504487212 */ /* 0x000fe200078e3cff */
[----:B------:R-:W-:Y:S01]  /*11160*/  UIMAD UR11, UR19, UR13, UR11 ;  /* 0x0000000d130b72a4 */ /* 0x000fe2000f8e020b */
[----:B------:R-:W-:Y:S01]  /*11170*/  LOP3.LUT R52, R53, 0x380, RZ, 0xc0, !PT ;  /* 0x0000038035347812 */ /* 0x000fe200078ec0ff */
[----:B------:R0:W5:Y:S01]  /*11180*/  LD.E.128 R4, desc[UR38][R2.64] ;  /* 0x0000002602047980 */ /* 0x000162000c101d00 */
[----:B------:R-:W-:Y:S01]  /*11190*/  ULDC.64 UR12, c[0x0][0xaf0] ;  /* 0x0002bc00000c7ab9 */ /* 0x000fe20000000a00 */
[----:B------:R-:W-:Y:S01]  /*111a0*/  LOP3.LUT R56, R57, 0x380, RZ, 0xc0, !PT ;  /* 0x0000038039387812 */ /* 0x000fe200078ec0ff */
[----:B------:R-:W-:Y:S01]  /*111b0*/  UIMAD UR4, UR4, UR12, URZ ;  /* 0x0000000c040472a4 */ /* 0x000fe2000f8e023f */
[----:B------:R-:W-:Y:S01]  /*111c0*/  LOP3.LUT R60, R61, 0x380, RZ, 0xc0, !PT ;  /* 0x000003803d3c7812 */ /* 0x000fe200078ec0ff */
[----:B------:R-:W5:Y:S01]  /*111d0*/  LD.E.128 R40, desc[UR38][R40.64] ;  /* 0x0000002628287980 */ /* 0x000f62000c101d00 */
[----:B------:R-:W-:-:S02]  /*111e0*/  LOP3.LUT R64, R65, 0x380, RZ, 0xc0, !PT ;  /* 0x0000038041407812 */ /* 0x000fc400078ec0ff */
[----:B------:R-:W-:Y:S01]  /*111f0*/  LOP3.LUT R68, R69, 0x380, RZ, 0xc0, !PT ;  /* 0x0000038045447812 */ /* 0x000fe200078ec0ff */
[----:B------:R-:W5:Y:S01]  /*11200*/  LD.E.128 R44, desc[UR38][R44.64] ;  /* 0x000000262c2c7980 */ /* 0x000f62000c101d00 */
[----:B0-----:R-:W-:Y:S01]  /*11210*/  IMAD R2, R16, 0x20, R19 ;  /* 0x0000002010027824 */ /* 0x001fe200078e0213 */
[----:B------:R-:W-:Y:S01]  /*11220*/  UIMAD UR4, UR9, UR13, UR4 ;  /* 0x0000000d090472a4 */ /* 0x000fe2000f8e0204 */
[----:B------:R-:W-:Y:S01]  /*11230*/  SHF.R.U64 R52, R52, 0x3, RZ ;  /* 0x0000000334347819 */ /* 0x000fe200000012ff */
[----:B------:R-:W5:Y:S01]  /*11240*/  LD.E.128 R72, desc[UR38][R72.64] ;  /* 0x0000002648487980 */ /* 0x000f62000c101d00 */
[----:B------:R-:W-:Y:S01]  /*11250*/  VIADD R18, R2, UR18 ;  /* 0x0000001202127c36 */ /* 0x000fe20008000000 */
[----:B------:R-:W-:Y:S01]  /*11260*/  UIMAD.WIDE.U32 UR10, UR9, UR12, UR10 ;  /* 0x0000000c090a72a5 */ /* 0x000fe2000f8e000a */
[----:B------:R-:W-:Y:S02]  /*11270*/  SHF.R.U64 R56, R56, 0x3, RZ ;  /* 0x0000000338387819 */ /* 0x000fe400000012ff */
[----:B------:R-:W-:Y:S01]  /*11280*/  @P1 IMAD.HI.U32 R2, R18, UR14, RZ ;  /* 0x0000000e12021c27 */ /* 0x000fe2000f8e00ff */
[----:B------:R-:W-:Y:S01]  /*11290*/  @UP1 ULDC UR9, c[0x0][0xbf0] ;  /* 0x0002fc0000091ab9 */ /* 0x000fe20000000800 */
[----:B------:R-:W-:-:S02]  /*112a0*/  SHF.R.U64 R60, R60, 0x3, RZ ;  /* 0x000000033c3c7819 */ /* 0x000fc400000012ff */
[----:B------:R-:W-:Y:S01]  /*112b0*/  IMAD.MOV.U32 R21, RZ, RZ, R18 ;  /* 0x000000ffff157224 */ /* 0x000fe200078e0012 */
[----:B------:R-:W-:Y:S02]  /*112c0*/  SHF.R.U64 R64, R64, 0x3, RZ ;  /* 0x0000000340407819 */ /* 0x000fe400000012ff */
[----:B------:R-:W-:Y:S02]  /*112d0*/  SHF.R.U64 R68, R68, 0x3, RZ ;  /* 0x0000000344447819 */ /* 0x000fe400000012ff */
[----:B------:R-:W-:Y:S01]  /*112e0*/  @P1 SHF.R.U32.HI R21, RZ, UR9, R2 ;  /* 0x00000009ff151c19 */ /* 0x000fe20008011602 */
[----:B------:R-:W-:Y:S01]  /*112f0*/  UIADD3 UR4, UR11, UR4, URZ ;  /* 0x000000040b047290 */ /* 0x000fe2000fffe03f */
        /* <DEDUP_REMOVED lines=10> */
[--C-:B------:R-:W-:Y:S01]  /*113a0*/  SHF.R.S32.HI R16, RZ, 0x1f, R21.reuse ;  /* 0x0000001fff107819 */ /* 0x100fe20000011415 */
[----:B------:R-:W-:Y:S01]  /*113b0*/  IMAD.MOV R77, RZ, RZ, -R21 ;  /* 0x000000ffff4d7224 */ /* 0x000fe200078e0a15 */
[----:B------:R-:W5:Y:S01]  /*113c0*/  LD.E.128 R52, desc[UR38][R52.64] ;  /* 0x0000002634347980 */ /* 0x000f62000c101d00 */
[----:B------:R-:W-:-:S02]  /*113d0*/  IMAD.U32 R2, RZ, RZ, UR10 ;  /* 0x0000000aff027e24 */ /* 0x000fc4000f8e00ff */
[----:B------:R-:W-:Y:S01]  /*113e0*/  IMAD.U32 R3, RZ, RZ, UR11 ;  /* 0x0000000bff037e24 */ /* 0x000fe2000f8e00ff */
[----:B------:R-:W-:Y:S01]  /*113f0*/  ULDC.64 UR10, c[0x0][0xae0] ;  /* 0x0002b800000a7ab9 */ /* 0x000fe20000000a00 */
[----:B------:R-:W-:Y:S01]  /*11400*/  IMAD.U32 R3, RZ, RZ, UR4 ;  /* 0x00000004ff037e24 */ /* 0x000fe2000f8e00ff */
[----:B------:R-:W5:Y:S01]  /*11410*/  LD.E.128 R56, desc[UR38][R56.64] ;  /* 0x0000002638387980 */ /* 0x000f62000c101d00 */
[----:B------:R-:W-:Y:S02]  /*11420*/  IMAD R16, R16, UR10, RZ ;  /* 0x0000000a10107c24 */ /* 0x000fe4000f8e02ff */
[----:B------:R-:W-:Y:S01]  /*11430*/  IMAD R77, R77, UR20, R18 ;  /* 0x000000144d4d7c24 */ /* 0x000fe2000f8e0212 */
[----:B------:R-:W5:Y:S01]  /*11440*/  LD.E.128 R60, desc[UR38][R60.64] ;  /* 0x000000263c3c7980 */ /* 0x000f62000c101d00 */
[----:B------:R-:W-:Y:S01]  /*11450*/  IMAD.WIDE.U32 R2, R21, UR10, R2 ;  /* 0x0000000a15027c25 */ /* 0x000fe2000f8e0002 */
[----:B------:R-:W-:Y:S02]  /*11460*/  IADD3 R78, R19, UR18, RZ ;  /* 0x00000012134e7c10 */ /* 0x000fe4000fffe0ff */
[----:B------:R-:W5:Y:S01]  /*11470*/  LD.E.128 R64, desc[UR38][R64.64] ;  /* 0x0000002640407980 */ /* 0x000f62000c101d00 */
[----:B------:R-:W-:Y:S01]  /*11480*/  IMAD R21, R21, UR11, R16 ;  /* 0x0000000b15157c24 */ /* 0x000fe2000f8e0210 */
[----:B------:R-:W-:Y:S01]  /*11490*/  SHF.R.S32.HI R16, RZ, 0x1f, R77 ;  /* 0x0000001fff107819 */ /* 0x000fe2000001144d */
[----:B------:R-:W-:Y:S01]  /*114a0*/  ULDC.64 UR10, c[0x0][0xad8] ;  /* 0x0002b600000a7ab9 */ /* 0x000fe20000000a00 */
[----:B------:R-:W5:Y:S01]  /*114b0*/  LD.E.128 R68, desc[UR38][R68.64] ;  /* 0x0000002644447980 */ /* 0x000f62000c101d00 */
[----:B------:R-:W-:-:S02]  /*114c0*/  IMAD.IADD R3, R3, 0x1, R21 ;  /* 0x0000000103037824 */ /* 0x000fc400078e0215 */
[----:B------:R-:W-:Y:S01]  /*114d0*/  IMAD R16, R16, UR10, RZ ;  /* 0x0000000a10107c24 */ /* 0x000fe2000f8e02ff */
[----:B------:R-:W-:Y:S01]  /*114e0*/  @!PT LDS RZ, [RZ] ;  /* 0x00000000fffff984 */ /* 0x000fe20000000800 */
[----:B------:R-:W-:Y:S01]  /*114f0*/  @!PT LDS RZ, [RZ] ;  /* 0x00000000fffff984 */ /* 0x000fe20000000800 */
[----:B------:R-:W-:Y:S01]  /*11500*/  @!PT LDS RZ, [RZ] ;  /* 0x00000000fffff984 */ /* 0x000fe20000000800 */
[----:B------:R-:W-:Y:S01]  /*11510*/  @!PT LDS RZ, [RZ] ;  /* 0x00000000fffff984 */ /* 0x000fe20000000800 */
[----:B------:R0:W-:Y:S06]  /*11520*/  MEMBAR.ALL.CTA ;  /* 0x0000000000007992 */ /* 0x0001ec0000008000 */
[----:B0-----:R-:W0:Y:S01]  /*11530*/  FENCE.VIEW.ASYNC.S ;  /* 0x00000000000073c6 */ /* 0x001e220000000000 */
[----:B------:R-:W-:-:S04]  /*11540*/  IMAD.WIDE.U32 R2, R77, UR10, R2 ;  /* 0x0000000a4d027c25 */ /* 0x000fc8000f8e0002 */
[----:B------:R-:W-:Y:S01]  /*11550*/  IMAD R19, R77, UR11, R16 ;  /* 0x0000000b4d137c24 */ /* 0x000fe2000f8e0210 */
[----:B------:R-:W-:Y:S02]  /*11560*/  ULDC.64 UR10, c[0x0][0xa80] ;  /* 0x0002a000000a7ab9 */ /* 0x000fe40000000a00 */
[----:B------:R-:W-:Y:S01]  /*11570*/  LEA R16, P2, R2, UR10, 0x1 ;  /* 0x0000000a02107c11 */ /* 0x000fe2000f8408ff */
[----:B------:R-:W-:Y:S01]  /*11580*/  IMAD.IADD R3, R3, 0x1, R19 ;  /* 0x0000000103037824 */ /* 0x000fe200078e0213 */
[----:B------:R-:W-:-:S04]  /*11590*/  UIADD3 UR8, UR8, 0x38820, URZ ;  /* 0x0003882008087890 */ /* 0x000fc8000fffe03f */
[----:B------:R-:W-:Y:S02]  /*115a0*/  LEA.HI.X R22, R2, UR11, R3, 0x1, P2 ;  /* 0x0000000b02167c11 */ /* 0x000fe400090f0c03 */
[C---:B------:R-:W-:Y:S01]  /*115b0*/  ISETP.GE.AND P2, PT, R78.reuse, UR17, PT ;  /* 0x000000114e007c0c */ /* 0x040fe2000bf46270 */
[----:B------:R-:W-:Y:S01]  /*115c0*/  UPRMT UR8, URZ, 0x654, UR8 ;  /* 0x000006543f087896 */ /* 0x000fe20008000008 */
[C---:B------:R-:W-:Y:S02]  /*115d0*/  VIADD R18, R78.reuse, 0x20 ;  /* 0x000000204e127836 */ /* 0x040fe40000000000 */
[----:B------:R-:W-:Y:S02]  /*115e0*/  VIADD R20, R78, 0x40 ;  /* 0x000000404e147836 */ /* 0x000fe40000000000 */
[C---:B------:R-:W-:Y:S02]  /*115f0*/  VIADD R82, R0.reuse, 0x80 ;  /* 0x0000008000527836 */ /* 0x040fe40000000000 */
[----:B------:R-:W-:-:S02]  /*11600*/  VIADD R84, R0, 0xc0 ;  /* 0x000000c000547836 */ /* 0x000fc40000000000 */
[----:B------:R-:W-:Y:S01]  /*11610*/  VIADD R80, R0, 0x40 ;  /* 0x0000004000507836 */ /* 0x000fe20000000000 */
[----:B0-----:R-:W-:Y:S01]  /*11620*/  SYNCS.ARRIVE.TRANS64.RED.A1T0 RZ, [UR8], RZ ;  /* 0x000000ffffff79a7 */ /* 0x001fe20008100408 */
[----:B------:R0:W1:Y:S01]  /*11630*/  SHFL.IDX PT, R79, R16, RZ, 0x181f ;  /* 0x00181fff104f7589 */ /* 0x00006200000e0000 */
[----:B------:R-:W-:Y:S03]  /*11640*/  BSSY B1, `(.L_x_2420) ;  /* 0x000001a000017945 */ /* 0x000fe60003800000 */
[----:B------:R0:W2:Y:S01]  /*11650*/  SHFL.IDX PT, R77, R22, RZ, 0x181f ;  /* 0x00181fff164d7589 */ /* 0x0000a200000e0000 */
[----:B------:R-:W-:Y:S02]  /*11660*/  ISETP.GE.AND P1, PT, R18, UR17, PT ;  /* 0x0000001112007c0c */ /* 0x000fe4000bf26270 */
[----:B------:R-:W-:Y:S02]  /*11670*/  ISETP.GE.AND P0, PT, R20, UR17, PT ;  /* 0x0000001114007c0c */ /* 0x000fe4000bf06270 */
[----:B------:R-:W-:-:S02]  /*11680*/  SHF.R.S32.HI R86, RZ, 0x1f, R0 ;  /* 0x0000001fff567819 */ /* 0x000fc40000011400 */
        /* <DEDUP_REMOVED lines=21> */
.L_x_2421:
[----:B------:R-:W-:Y:S05]  /*117e0*/  BSYNC B1 ;  /* 0x0000000000017941 */ /* 0x000fea0003800000 */
.L_x_2420:
        /* <DEDUP_REMOVED lines=21> */
.L_x_2423:
[----:B------:R-:W-:Y:S05]  /*11940*/  BSYNC B1 ;  /* 0x0000000000017941 */ /* 0x000fea0003800000 */
.L_x_2422:
        /* <DEDUP_REMOVED lines=21> */
.L_x_2425:
[----:B------:R-:W-:Y:S05]  /*11aa0*/  BSYNC B1 ;  /* 0x0000000000017941 */ /* 0x000fea0003800000 */
.L_x_2424:
        /* <DEDUP_REMOVED lines=24> */
.L_x_2419:
        /* <DEDUP_REMOVED lines=31> */
[C---:B------:R-:W-:Y:S01]  /*11e20*/  IADD3 R184, R23.reuse, 0x28, RZ ;  /* 0x0000002817b87810 */ /* 0x040fe20007ffe0ff */
[----:B------:R-:W-:Y:S01]  /*11e30*/  @UP1 ULDC UR4, c[0x0][0xbf0] ;  /* 0x0002fc0000041ab9 */ /* 0x000fe20000000800 */
[----:B------:R-:W-:Y:S01]  /*11e40*/  UIMAD.WIDE.U32 UR10, UR17, UR12, UR10 ;  /* 0x0000000c110a72a5 */ /* 0x000fe2000f8e000a */
[----:B------:R-:W-:Y:S01]  /*11e50*/  @P1 SHF.R.U32.HI R5, RZ, UR4, R0 ;  /* 0x00000004ff051c19 */ /* 0x000fe20008011600 */
[----:B------:R-:W-:Y:S01]  /*11e60*/  VIADD R172, R23, 0x58 ;  /* 0x0000005817ac7836 */ /* 0x000fe20000000000 */
[----:B------:R-:W-:Y:S01]  /*11e70*/  BSSY B1, `(.L_x_2427) ;  /* 0x00000da000017945 */ /* 0x000fe20003800000 */
        /* <DEDUP_REMOVED lines=31> */
[C---:B------:R-:W-:Y:S01]  /*12070*/  IADD3 R161, R23.reuse, 0x80, RZ ;  /* 0x0000008017a17810 */ /* 0x040fe20007ffe0ff */
[C---:B------:R-:W-:Y:S01]  /*12080*/  VIADD R176, R23.reuse, 0x48 ;  /* 0x0000004817b07836 */ /* 0x040fe20000000000 */
[----:B------:R-:W-:Y:S01]  /*12090*/  LEA.HI.X R12, R2, UR11, R3, 0x2, P1 ;  /* 0x0000000b020c7c11 */ /* 0x000fe200088f1403 */
[C---:B------:R-:W-:Y:S01]  /*120a0*/  VIADD R178, R23.reuse, 0x40 ;  /* 0x0000004017b27836 */ /* 0x040fe20000000000 */
[----:B------:R0:W1:Y:S01]  /*120b0*/  SHFL.IDX PT, R2, R0, RZ, 0x1c1f ;  /* 0x001c1fff00027589 */ /* 0x00006200000e0000 */
[C---:B------:R-:W-:Y:S01]  /*120c0*/  VIADD R180, R23.reuse, 0x38 ;  /* 0x0000003817b47836 */ /* 0x040fe20000000000 */
[----:B------:R-:W-:Y:S01]  /*120d0*/  SHF.R.S32.HI R162, RZ, 0x1f, R162 ;  /* 0x0000001fffa27819 */ /* 0x000fe200000114a2 */
        /* <DEDUP_REMOVED lines=39> */
[----:B------:R-:W-:Y:S01]  /*12350*/  VIADD R191, R23, 0x8 ;  /* 0x0000000817bf7836 */ /* 0x000fe20000000000 */
[----:B012---:R-:W-:Y:S06]  /*12360*/  @P2 BRA `(.L_x_2428) ;  /* 0x0000000800282947 */ /* 0x007fec0003800000 */
[----:B------:R-:W-:Y:S01]  /*12370*/  ULDC UR4, c[0x0][0xac8] ;  /* 0x0002b20000047ab9 */ /* 0x000fe20000000800 */
[C---:B------:R-:W-:Y:S01]  /*12380*/  VIADD R21, R23.reuse, 0xe0 ;  /* 0x000000e017157836 */ /* 0x040fe20000000000 */
[C---:B------:R-:W-:Y:S01]  /*12390*/  ISETP.GE.AND P2, PT, R23.reuse, UR4, PT ;  /* 0x0000000417007c0c */ /* 0x040fe2000bf46270 */
[----:B------:R-:W-:Y:S01]  /*123a0*/  VIADD R13, R23, 0xe8 ;  /* 0x000000e8170d7836 */ /* 0x000fe20000000000 */
[----:B------:R-:W-:Y:S01]  /*123b0*/  ISETP.GE.AND P1, PT, R191, UR4, PT ;  /* 0x00000004bf007c0c */ /* 0x000fe2000bf26270 */
[----:B------:R-:W-:Y:S01]  /*123c0*/  VIADD R19, R23, 0xf0 ;  /* 0x000000f017137836 */ /* 0x000fe20000000000 */
[----:B------:R-:W-:Y:S02]  /*123d0*/  ISETP.GE.AND P3, PT, R189, UR4, PT ;  /* 0x00000004bd007c0c */ /* 0x000fe4000bf66270 */
        /* <DEDUP_REMOVED lines=69> */
[-C--:B-1----:R-:W-:Y:S02]  /*12830*/  @!P3 LEA R6, P6, R157, R2.reuse, 0x2 ;  /* 0x000000029d06b211 */ /* 0x082fe400078c10ff */
        /* <DEDUP_REMOVED lines=8> */
[-C--:B--2---:R-:W-:Y:S01]  /*128c0*/  @!P4 LEA R8, P1, R153, R2.reuse, 0x2 ;  /* 0x000000029908c211 */ /* 0x084fe200078210ff */
        /* <DEDUP_REMOVED lines=16> */
[----:B------:R-:W-:Y:S01]  /*129d0*/  @!P2 ST.E.64 desc[UR38][R4.64], R116 ;  /* 0x000000740400a985 */ /* 0x000fe2000c101b26 */
[CC--:B--2---:R-:W-:Y:S02]  /*129e0*/  @!P5 LEA R8, P2, R223.reuse, R2.reuse, 0x2 ;  /* 0x00000002df08d211 */ /* 0x0c4fe400078410ff */
[-C--:B------:R-:W-:Y:S02]  /*129f0*/  @!P1 LEA.HI.X R15, R224, R3.reuse, R18, 0x2, P6 ;  /* 0x00000003e00f9211 */ /* 0x080fe400030f1412 */
[----:B------:R-:W-:Y:S02]  /*12a00*/  @!P5 LEA.HI.X R9, R223, R3, R16, 0x2, P2 ;  /* 0x00000003df09d211 */ /* 0x000fe400010f1410 */
[----:B------:R-:W-:Y:S01]  /*12a10*/  ISETP.GE.AND P2, PT, R218, UR4, PT ;  /* 0x00000004da007c0c */ /* 0x000fe2000bf46270 */
[----:B------:R1:W-:Y:S01]  /*12a20*/  @!P1 ST.E.64 desc[UR38][R14.64], R120 ;  /* 0x000000780e009985 */ /* 0x0003e2000c101b26 */
        /* <DEDUP_REMOVED lines=8> */
[----:B------:R-:W-:Y:S01]  /*12ab0*/  ISETP.GE.AND P4, PT, R19, UR4, PT ;  /* 0x0000000413007c0c */ /* 0x000fe2000bf86270 */
[----:B-1----:R-:W-:Y:S01]  /*12ac0*/  VIADD R15, R23, 0xf8 ;  /* 0x000000f8170f7836 */ /* 0x002fe20000000000 */
[----:B------:R-:W-:Y:S02]  /*12ad0*/  @!P2 LEA R6, P5, R218, R2, 0x2 ;  /* 0x00000002da06a211 */ /* 0x000fe400078a10ff */
[----:B------:R-:W-:-:S02]  /*12ae0*/  SHF.R.S32.HI R5, RZ, 0x1f, R21 ;  /* 0x0000001fff057819 */ /* 0x000fc40000011415 */
        /* <DEDUP_REMOVED lines=18> */
.L_x_2428:
[----:B------:R-:W-:Y:S05]  /*12c10*/  BSYNC B1 ;  /* 0x0000000000017941 */ /* 0x000fea0003800000 */
.L_x_2427:
[----:B-1----:R0:W1:Y:S04]  /*12c20*/  SHFL.IDX PT, R3, R12, 0x1, 0x1c1f ;  /* 0x003c1f000c037f89 */ /* 0x00206800000e0000 */
[----:B------:R0:W2:Y:S01]  /*12c30*/  SHFL.IDX PT, R2, R0, 0x1, 0x1c1f ;  /* 0x003c1f0000027f89 */ /* 0x0000a200000e0000 */
[----:B------:R-:W-:Y:S05]  /*12c40*/  @P0 BRA `(.L_x_2426) ;  /* 0x0000001800340947 */ /* 0x000fea0003800000 */
[----:B------:R-:W-:Y:S01]  /*12c50*/  ULDC UR4, c[0x0][0xac8] ;  /* 0x0002b20000047ab9 */ /* 0x000fe20000000800 */
[----:B------:R-:W-:Y:S01]  /*12c60*/  VIADD R21, R23, 0xe0 ;  /* 0x000000e017157836 */ /* 0x000fe20000000000 */
[----:B------:R-:W-:Y:S01]  /*12c70*/  ISETP.GE.AND P0, PT, R191, UR4, PT ;  /* 0x00000004bf007c0c */ /* 0x000fe2000bf06270 */
[C---:B------:R-:W-:Y:S01]  /*12c80*/  VIADD R19, R23.reuse, 0xf0 ;  /* 0x000000f017137836 */ /* 0x040fe20000000000 */
        /* <DEDUP_REMOVED lines=58> */
[----:B0-----:R-:W-:Y:S01]  /*13030*/  @!P3 LEA R10, P4, R165, R2, 0x2 ;  /* 0x00000002a50ab211 */ /* 0x001fe200078810ff */
[----:B------:R0:W-:Y:S01]  /*13040*/  @!P2 ST.E.64 desc[UR38][R8.64], R78 ;  /* 0x0000004e0800a985 */ /* 0x0001e2000c101b26 */
[----:B------:R-:W-:Y:S02]  /*13050*/  ISETP.GE.AND P2, PT, R157, UR4, PT ;  /* 0x000000049d007c0c */ /* 0x000fe4000bf46270 */
[----:B------:R-:W-:-:S02]  /*13060*/  @!P3 LEA.HI.X R11, R165, R3, R166, 0x2, P4 ;  /* 0x00000003a50bb211 */ /* 0x000fc400020f14a6 */
[-C--:B-1----:R-:W-:Y:S02]  /*13070*/  @!P6 LEA R4, P4, R163, R2.reuse, 0x2 ;  /* 0x00000002a304e211 */ /* 0x082fe400078810ff */
[-C--:B---3--:R-:W-:Y:S01]  /*13080*/  @!P0 LEA R6, P5, R161, R2.reuse, 0x2 ;  /* 0x00000002a1068211 */ /* 0x088fe200078a10ff */
        /* <DEDUP_REMOVED lines=9> */
[----:B0-----:R-:W-:Y:S02]  /*13120*/  @!P2 LEA R8, P6, R157, R2, 0x2 ;  /* 0x000000029d08a211 */ /* 0x001fe400078c10ff */
        /* <DEDUP_REMOVED lines=8> */
[-C--:B--2---:R-:W-:Y:S02]  /*131b0*/  @!P5 LEA R4, P4, R153, R2.reuse, 0x2 ;  /* 0x000000029904d211 */ /* 0x084fe400078810ff */
        /* <DEDUP_REMOVED lines=14> */
[----:B-1----:R-:W-:Y:S01]  /*132a0*/  @!P3 LEA R8, P4, R224, R2, 0x2 ;  /* 0x00000002e008b211 */ /* 0x002fe200078810ff */
[----:B------:R-:W-:Y:S01]  /*132b0*/  @!P2 ST.E.64 desc[UR38][R14.64], R118 ;  /* 0x000000760e00a985 */ /* 0x000fe2000c101b26 */
[----:B------:R-:W-:Y:S02]  /*132c0*/  ISETP.GE.AND P2, PT, R218, UR4, PT ;  /* 0x00000004da007c0c */ /* 0x000fe4000bf46270 */
[----:B------:R-:W-:Y:S02]  /*132d0*/  @!P3 LEA.HI.X R9, R224, R3, R18, 0x2, P4 ;  /* 0x00000003e009b211 */ /* 0x000fe400020f1412 */
[----:B------:R-:W-:-:S02]  /*132e0*/  ISETP.GE.AND P4, PT, R21, UR4, PT ;  /* 0x0000000415007c0c */ /* 0x000fc4000bf86270 */
[-C--:B0-----:R-:W-:Y:S01]  /*132f0*/  @!P0 LEA R6, P6, R219, R2.reuse, 0x2 ;  /* 0x00000002db068211 */ /* 0x081fe200078c10ff */
[----:B------:R0:W-:Y:S01]  /*13300*/  @!P3 ST.E.64 desc[UR38][R8.64], R122 ;  /* 0x0000007a0800b985 */ /* 0x0001e2000c101b26 */
[----:B------:R-:W-:Y:S01]  /*13310*/  SHF.R.S32.HI R11, RZ, 0x1f, R218 ;  /* 0x0000001fff0b7819 */ /* 0x000fe200000114da */
[----:B--2---:R-:W-:Y:S01]  /*13320*/  VIADD R13, R23, 0xe8 ;  /* 0x000000e8170d7836 */ /* 0x004fe20000000000 */
[----:B------:R-:W-:Y:S02]  /*13330*/  @!P1 LEA R4, P5, R223, R2, 0x2 ;  /* 0x00000002df049211 */ /* 0x000fe400078a10ff */
[-C--:B------:R-:W-:Y:S02]  /*13340*/  @!P0 LEA.HI.X R7, R219, R3.reuse, R0, 0x2, P6 ;  /* 0x00000003db078211 */ /* 0x080fe400030f1400 */
[----:B------:R-:W-:Y:S02]  /*13350*/  ISETP.GE.AND P3, PT, R13, UR4, PT ;  /* 0x000000040d007c0c */ /* 0x000fe4000bf66270 */
[----:B------:R-:W-:-:S02]  /*13360*/  @!P1 LEA.HI.X R5, R223, R3, R16, 0x2, P5 ;  /* 0x00000003df059211 */ /* 0x000fc400028f1410 */
[CC--:B------:R-:W-:Y:S02]  /*13370*/  @!P2 LEA R10, P5, R218.reuse, R2.reuse, 0x2 ;  /* 0x00000002da0aa211 */ /* 0x0c0fe400078a10ff */
[----:B------:R-:W-:Y:S01]  /*13380*/  ISETP.GE.AND P6, PT, R19, UR4, PT ;  /* 0x0000000413007c0c */ /* 0x000fe2000bfc6270 */
[----:B------:R1:W-:Y:S01]  /*13390*/  @!P1 ST.E.64 desc[UR38][R4.64], R126 ;  /* 0x0000007e04009985 */ /* 0x0003e2000c101b26 */
[----:B------:R-:W-:Y:S02]  /*133a0*/  @!P2 LEA.HI.X R11, R218, R3, R11, 0x2, P5 ;  /* 0x00000003da0ba211 */ /* 0x000fe400028f140b */
[----:B------:R-:W-:Y:S01]  /*133b0*/  SHF.R.S32.HI R0, RZ, 0x1f, R21 ;  /* 0x0000001fff007819 */ /* 0x000fe20000011415 */
[----:B------:R1:W-:Y:S01]  /*133c0*/  @!P0 ST.E.64 desc[UR38][R6.64], R130 ;  /* 0x0000008206008985 */ /* 0x0003e2000c101b26 */
[----:B0-----:R-:W-:-:S03]  /*133d0*/  @!P4 LEA R8, P5, R21, R2, 0x2 ;  /* 0x000000021508c211 */ /* 0x001fc600078a10ff */
[----:B------:R1:W-:Y:S01]  /*133e0*/  @!P2 ST.E.64 desc[UR38][R10.64], R134 ;  /* 0x000000860a00a985 */ /* 0x0003e2000c101b26 */
[-C--:B------:R-:W-:Y:S02]  /*133f0*/  @!P4 LEA.HI.X R9, R21, R3.reuse, R0, 0x2, P5 ;  /* 0x000000031509c211 */ /* 0x080fe400028f1400 */
[----:B------:R-:W-:Y:S02]  /*13400*/  SHF.R.S32.HI R0, RZ, 0x1f, R13 ;  /* 0x0000001fff007819 */ /* 0x000fe4000001140d */
[C---:B------:R-:W-:Y:S01]  /*13410*/  @!P3 LEA R12, P5, R13.reuse, R2, 0x2 ;  /* 0x000000020d0cb211 */ /* 0x040fe200078a10ff */
[----:B------:R1:W-:Y:S03]  /*13420*/  @!P4 ST.E.64 desc[UR38][R8.64], R138 ;  /* 0x0000008a0800c985 */ /* 0x0003e6000c101b26 */
[----:B------:R-:W-:Y:S02]  /*13430*/  @!P3 LEA.HI.X R13, R13, R3, R0, 0x2, P5 ;  /* 0x000000030d0db211 */ /* 0x000fe400028f1400 */
[----:B------:R-:W-:-:S02]  /*13440*/  SHF.R.S32.HI R0, RZ, 0x1f, R19 ;  /* 0x0000001fff007819 */ /* 0x000fc40000011413 */
        /* <DEDUP_REMOVED lines=12> */
.L_x_2417:
[----:B------:R-:W-:Y:S01]  /*13510*/  R2UR UR4, R221 ;  /* 0x00000000dd0472ca */ /* 0x000fe200000e0000 */
[----:B------:R-:W-:Y:S01]  /*13520*/  ULDC.64 UR8, c[0x0][0xc00] ;  /* 0x0003000000087ab9 */ /* 0x000fe20000000a00 */
[----:B------:R-:W-:Y:S01]  /*13530*/  R2UR UR10, R217 ;  /* 0x00000000d90a72ca */ /* 0x000fe200000e0000 */
[----:B------:R-:W-:-:S04]  /*13540*/  UISETP.NE.U32.AND UP0, UPT, UR8, URZ, UPT ;  /* 0x0000003f0800728c */ /* 0x000fc8000bf05070 */
[----:B------:R-:W-:-:S03]  /*13550*/  UISETP.NE.AND.EX UP0, UPT, UR9, URZ, UPT, UP0 ;  /* 0x0000003f0900728c */ /* 0x000fc6000bf05300 */
[----:B------:R-:W-:-:S03]  /*13560*/  ULDC.64 UR8, c[0x0][0xc00] ;  /* 0x0003000000087ab9 */ /* 0x000fc60000000a00 */
[----:B------:R-:W-:Y:S01]  /*13570*/  UIMAD.WIDE UR8, UR4, 0x4, UR8 ;  /* 0x00000004040878a5 */ /* 0x000fe2000f8e0208 */
[----:B------:R-:W-:-:S05]  /*13580*/  PLOP3.LUT P1, PT, PT, PT, UP0, 0x80, 0x0 ;  /* 0x000000000000781c */ /* 0x000fca0003f2f008 */
[----:B------:R-:W-:Y:S02]  /*13590*/  IMAD.U32 R2, RZ, RZ, UR8 ;  /* 0x00000008ff027e24 */ /* 0x000fe4000f8e00ff */
[----:B------:R-:W-:Y:S01]  /*135a0*/  IMAD.U32 R3, RZ, RZ, UR9 ;  /* 0x00000009ff037e24 */ /* 0x000fe2000f8e00ff */
[----:B------:R-:W-:Y:S02]  /*135b0*/  ULDC.64 UR8, c[0x0][0xc08] ;  /* 0x0003020000087ab9 */ /* 0x000fe40000000a00 */
[----:B------:R-:W-:-:S03]  /*135c0*/  UISETP.NE.U32.AND UP1, UPT, UR8, URZ, UPT ;  /* 0x0000003f0800728c */ /* 0x000fc6000bf25070 */
[----:B------:R-:W2:Y:S01]  /*135d0*/  @P1 LDG.E R7, desc[UR38][R2.64] ;  /* 0x0000002602071981 */ /* 0x000ea2000c1e1900 */
        /* <DEDUP_REMOVED lines=13> */
[----:B------:R-:W-:Y:S01]  /*136b0*/  MOV R217, UR10 ;  /* 0x0000000a00d97c02 */ /* 0x000fe20008000f00 */
        /* <DEDUP_REMOVED lines=9> */
.L_x_2429:
[----:B------:R-:W2:Y:S01]  /*13750*/  LDL.LU R2, [R1+0x2c] ;  /* 0x00002c0001027983 */ /* 0x000ea20000300800 */
[----:B------:R-:W-:Y:S01]  /*13760*/  R2UR UR9, R221 ;  /* 0x00000000dd0972ca */ /* 0x000fe200000e0000 */
[----:B------:R-:W-:-:S12]  /*13770*/  BSSY B1, `(.L_x_2430) ;  /* 0x000003e000017945 */ /* 0x000fd80003800000 */
[----:B------:R-:W-:Y:S01]  /*13780*/  USEL UR12, UR9, URZ, !UP0 ;  /* 0x0000003f090c7287 */ /* 0x000fe2000c000000 */
[----:B--2---:R-:W-:-:S13]  /*13790*/  R2UR UR8, R2 ;  /* 0x00000000020872ca */ /* 0x004fda00000e0000 */
[----:B------:R-:W-:Y:S01]  /*137a0*/  USEL UR13, UR8, URZ, !UP0 ;  /* 0x0000003f080d7287 */ /* 0x000fe2000c000000 */
[----:B------:R-:W-:Y:S11]  /*137b0*/  @P0 BRA `(.L_x_2431) ;  /* 0x0000000000e40947 */ /* 0x000ff60003800000 */
[----:B------:R-:W0:Y:S01]  /*137c0*/  S2R R4, SR_TID.X ;  /* 0x0000000000047919 */ /* 0x000e220000002100 */
[----:B------:R-:W1:Y:S01]  /*137d0*/  LDC R9, c[0x0][0xbe8] ;  /* 0x0002fa00ff097b82 */ /* 0x000e620000000800 */
[----:B------:R-:W-:-:S13]  /*137e0*/  R2UR UR8, R215 ;  /* 0x00000000d70872ca */ /* 0x000fda00000e0000 */
[----:B------:R-:W-:Y:S02]  /*137f0*/  IMAD.U32 R3, RZ, RZ, UR8 ;  /* 0x00000008ff037e24 */ /* 0x000fe4000f8e00ff */
[----:B-1---5:R-:W-:-:S03]  /*13800*/  IMAD R2, R0, R9, RZ ;  /* 0x0000000900027224 */ /* 0x022fc600078e02ff */
[----:B0-----:R-:W-:-:S04]  /*13810*/  IADD3 R4, R3, -0x80, R4 ;  /* 0xffffff8003047810 */ /* 0x001fc80007ffe004 */
        /* <DEDUP_REMOVED lines=51> */
.L_x_2431:
[----:B------:R-:W-:Y:S05]  /*13b50*/  BSYNC B1 ;  /* 0x0000000000017941 */ /* 0x000fea0003800000 */
.L_x_2430:
[----:B------:R-:W-:-:S13]  /*13b60*/  R2UR UR8, R217 ;  /* 0x00000000d90872ca */ /* 0x000fda00000e0000 */
[----:B------:R-:W-:-:S06]  /*13b70*/  UISETP.GT.AND UP0, UPT, UR8, 0x1, UPT ;  /* 0x000000010800788c */ /* 0x000fcc000bf04270 */
[----:B------:R-:W-:-:S13]  /*13b80*/  PLOP3.LUT P0, PT, PT, PT, UP0, 0x80, 0x0 ;  /* 0x000000000000781c */ /* 0x000fda0003f0f008 */
[----:B------:R-:W-:Y:S05]  /*13b90*/  @P0 BRA `(.L_x_2426) ;  /* 0x0000000800600947 */ /* 0x000fea0003800000 */
[----:B------:R-:W1:Y:S01]  /*13ba0*/  LDC R11, c[0x0][0xbe8] ;  /* 0x0002fa00ff0b7b82 */ /* 0x000e620000000800 */
[----:B0-----:R-:W-:Y:S01]  /*13bb0*/  SHF.R.S32.HI R3, RZ, 0x1f, R6 ;  /* 0x0000001fff037819 */ /* 0x001fe20000011406 */
[----:B------:R-:W-:Y:S01]  /*13bc0*/  ULDC.64 UR10, c[0x0][0xaa0] ;  /* 0x0002a800000a7ab9 */ /* 0x000fe20000000a00 */
[----:B------:R-:W-:Y:S01]  /*13bd0*/  R2UR UR15, R222 ;  /* 0x00000000de0f72ca */ /* 0x000fe200000e0000 */
[----:B------:R-:W-:Y:S01]  /*13be0*/  UIMAD.WIDE.U32 UR8, UR4, UR10, URZ ;  /* 0x0000000a040872a5 */ /* 0x000fe2000f8e003f */
[----:B------:R-:W-:Y:S01]  /*13bf0*/  LEA.HI R2, R3, R6, RZ, 0x3 ;  /* 0x0000000603027211 */ /* 0x000fe200078f18ff */
[----:B------:R-:W-:Y:S01]  /*13c00*/  UIMAD UR10, UR21, UR10, URZ ;  /* 0x0000000a150a72a4 */ /* 0x000fe2000f8e023f */
[----:B------:R-:W-:Y:S01]  /*13c10*/  R2UR UR14, R215 ;  /* 0x00000000d70e72ca */ /* 0x000fe200000e0000 */
[----:B------:R-:W-:Y:S01]  /*13c20*/  BSSY B1, `(.L_x_2432) ;  /* 0x000004d000017945 */ /* 0x000fe20003800000 */
[----:B------:R-:W-:Y:S01]  /*13c30*/  LOP3.LUT R5, R2, 0xfffffff8, RZ, 0xc0, !PT ;  /* 0xfffffff802057812 */ /* 0x000fe200078ec0ff */
[----:B------:R-:W-:Y:S01]  /*13c40*/  UIMAD UR10, UR4, UR11, UR10 ;  /* 0x0000000b040a72a4 */ /* 0x000fe2000f8e020a */
[----:B------:R-:W-:-:S03]  /*13c50*/  SHF.R.S32.HI R13, RZ, 0x3, R2 ;  /* 0x00000003ff0d7819 */ /* 0x000fc60000011402 */
[----:B------:R-:W-:Y:S01]  /*13c60*/  IMAD.IADD R8, R6, 0x1, -R5 ;  /* 0x0000000106087824 */ /* 0x000fe200078e0a05 */
[----:B------:R-:W-:-:S03]  /*13c70*/  UIADD3 UR9, UR9, UR10, URZ ;  /* 0x0000000a09097290 */ /* 0x000fc6000fffe03f */
[----:B------:R-:W-:Y:S01]  /*13c80*/  IMAD R2, R8, 0x20, R13 ;  /* 0x0000002008027824 */ /* 0x000fe200078e020d */
[----:B------:R-:W-:Y:S02]  /*13c90*/  ULDC.64 UR10, c[0x0][0xae8] ;  /* 0x0002ba00000a7ab9 */ /* 0x000fe40000000a00 */
[----:B------:R-:W-:Y:S01]  /*13ca0*/  UIMAD.WIDE.U32 UR8, UR15, UR10, UR8 ;  /* 0x0000000a0f0872a5 */ /* 0x000fe2000f8e0008 */
[----:B------:R-:W-:Y:S01]  /*13cb0*/  VIADD R6, R2, UR14 ;  /* 0x0000000e02067c36 */ /* 0x000fe20008000000 */
[----:B-1----:R-:W-:Y:S02]  /*13cc0*/  ISETP.NE.AND P0, PT, R11, 0x1, PT ;  /* 0x000000010b00780c */ /* 0x002fe40003f05270 */
[----:B------:R-:W-:Y:S01]  /*13cd0*/  UIMAD UR9, UR15, UR11, UR9 ;  /* 0x0000000b0f0972a4 */ /* 0x000fe2000f8e0209 */
[----:B------:R-:W-:Y:S02]  /*13ce0*/  IMAD.MOV.U32 R5, RZ, RZ, R6 ;  /* 0x000000ffff057224 */ /* 0x000fe400078e0006 */
[----:B------:R-:W-:-:S02]  /*13cf0*/  ULDC.64 UR10, c[0x0][0xaf0] ;  /* 0x0002bc00000a7ab9 */ /* 0x000fc40000000a00 */
[----:B------:R-:W-:-:S04]  /*13d00*/  UIMAD UR13, UR13, UR10, URZ ;  /* 0x0000000a0d0d72a4 */ /* 0x000fc8000f8e023f */
[----:B------:R-:W-:Y:S02]  /*13d10*/  UIMAD UR4, UR12, UR11, UR13 ;  /* 0x0000000b0c0472a4 */ /* 0x000fe4000f8e020d */
[----:B------:R-:W-:Y:S01]  /*13d20*/  UIMAD.WIDE.U32 UR12, UR12, UR10, UR8 ;  /* 0x0000000a0c0c72a5 */ /* 0x000fe2000f8e0008 */
[----:B------:R-:W0:Y:S02]  /*13d30*/  @P0 LDC R3, c[0x0][0xbec] ;  /* 0x0002fb00ff030b82 */ /* 0x000e240000000800 */
[----:B------:R-:W-:Y:S01]  /*13d40*/  ULDC.64 UR8, c[0x0][0xae0] ;  /* 0x0002b80000087ab9 */ /* 0x000fe20000000a00 */
[----:B------:R-:W-:-:S05]  /*13d50*/  UIADD3 UR4, UR13, UR4, URZ ;  /* 0x000000040d047290 */ /* 0x000fca000fffe03f */
[----:B------:R-:W1:Y:S01]  /*13d60*/  @P0 LDC R7, c[0x0][0xbf0] ;  /* 0x0002fc00ff070b82 */ /* 0x000e620000000800 */
[----:B0-----:R-:W-:-:S04]  /*13d70*/  @P0 IMAD.HI.U32 R2, R6, R3, RZ ;  /* 0x0000000306020227 */ /* 0x001fc800078e00ff */
[----:B------:R-:W-:Y:S02]  /*13d80*/  IMAD.U32 R3, RZ, RZ, UR13 ;  /* 0x0000000dff037e24 */ /* 0x000fe4000f8e00ff */
[----:B------:R-:W-:Y:S01]  /*13d90*/  IMAD.U32 R3, RZ, RZ, UR4 ;  /* 0x00000004ff037e24 */ /* 0x000fe2000f8e00ff */
[----:B-1----:R-:W-:Y:S01]  /*13da0*/  @P0 SHF.R.U32.HI R5, RZ, R7, R2 ;  /* 0x00000007ff050219 */ /* 0x002fe20000011602 */
[----:B------:R-:W-:-:S03]  /*13db0*/  IMAD.U32 R2, RZ, RZ, UR12 ;  /* 0x0000000cff027e24 */ /* 0x000fc6000f8e00ff */
[--C-:B------:R-:W-:Y:S01]  /*13dc0*/  SHF.R.S32.HI R4, RZ, 0x1f, R5.reuse ;  /* 0x0000001fff047819 */ /* 0x100fe20000011405 */
[----:B------:R-:W-:Y:S02]  /*13dd0*/  IMAD.MOV R7, RZ, RZ, -R5 ;  /* 0x000000ffff077224 */ /* 0x000fe400078e0a05 */
[----:B------:R-:W-:-:S04]  /*13de0*/  IMAD.WIDE.U32 R2, R5, UR8, R2 ;  /* 0x0000000805027c25 */ /* 0x000fc8000f8e0002 */
[----:B------:R-:W-:Y:S02]  /*13df0*/  IMAD R7, R11, R7, R6 ;  /* 0x000000070b077224 */ /* 0x000fe400078e0206 */
[----:B------:R-:W-:Y:S02]  /*13e00*/  IMAD R4, R4, UR8, RZ ;  /* 0x0000000804047c24 */ /* 0x000fe4000f8e02ff */
[----:B------:R-:W-:Y:S02]  /*13e10*/  VIADD R6, R13, UR14 ;  /* 0x0000000e0d067c36 */ /* 0x000fe40008000000 */
[----:B------:R-:W-:Y:S01]  /*13e20*/  IMAD R9, R5, UR9, R4 ;  /* 0x0000000905097c24 */ /* 0x000fe2000f8e0204 */
[----:B------:R-:W-:Y:S01]  /*13e30*/  SHF.R.S32.HI R4, RZ, 0x1f, R7 ;  /* 0x0000001fff047819 */ /* 0x000fe20000011407 */
[----:B------:R-:W-:Y:S01]  /*13e40*/  ULDC.64 UR8, c[0x0][0xad8] ;  /* 0x0002b60000087ab9 */ /* 0x000fe20000000a00 */
[----:B-----5:R-:W-:Y:S02]  /*13e50*/  IMAD R11, R0, R11, RZ ;  /* 0x0000000b000b7224 */ /* 0x020fe400078e02ff */
[----:B------:R-:W-:-:S02]  /*13e60*/  IMAD.IADD R3, R3, 0x1, R9 ;  /* 0x0000000103037824 */ /* 0x000fc400078e0209 */
[----:B------:R-:W-:Y:S02]  /*13e70*/  IMAD R4, R4, UR8, RZ ;  /* 0x0000000804047c24 */ /* 0x000fe4000f8e02ff */
[----:B------:R-:W-:-:S04]  /*13e80*/  IMAD.WIDE.U32 R2, R7, UR8, R2 ;  /* 0x0000000807027c25 */ /* 0x000fc8000f8e0002 */
[----:B------:R-:W-:Y:S01]  /*13e90*/  IMAD R5, R7, UR9, R4 ;  /* 0x0000000907057c24 */ /* 0x000fe2000f8e0204 */
[----:B------:R-:W-:Y:S01]  /*13ea0*/  ULDC.64 UR8, c[0x0][0xa80] ;  /* 0x0002a00000087ab9 */ /* 0x000fe20000000a00 */
[----:B------:R-:W-:Y:S01]  /*13eb0*/  VIADD R4, R6, 0x40 ;  /* 0x0000004006047836 */ /* 0x000fe20000000000 */
[----:B------:R-:W-:Y:S01]  /*13ec0*/  SHF.L.U32 R7, R8, 0x3, RZ ;  /* 0x0000000308077819 */ /* 0x000fe200000006ff */
[----:B------:R-:W-:Y:S01]  /*13ed0*/  IMAD.IADD R3, R3, 0x1, R5 ;  /* 0x0000000103037824 */ /* 0x000fe200078e0205 */
[----:B------:R-:W-:Y:S01]  /*13ee0*/  LEA R5, P2, R2, UR8, 0x1 ;  /* 0x0000000802057c11 */ /* 0x000fe2000f8408ff */
[----:B------:R-:W-:Y:S01]  /*13ef0*/  VIADD R0, R6, 0x20 ;  /* 0x0000002006007836 */ /* 0x000fe20000000000 */
[-C--:B------:R-:W-:Y:S01]  /*13f00*/  ISETP.GE.AND P0, PT, R4, R11.reuse, PT ;  /* 0x0000000b0400720c */ /* 0x080fe20003f06270 */
[C---:B------:R-:W-:Y:S01]  /*13f10*/  VIADD R15, R7.reuse, 0xc0 ;  /* 0x000000c0070f7836 */ /* 0x040fe20000000000 */
[----:B------:R-:W-:Y:S01]  /*13f20*/  LEA.HI.X R4, R2, UR9, R3, 0x1, P2 ;  /* 0x0000000902047c11 */ /* 0x000fe200090f0c03 */
[C---:B------:R-:W-:Y:S01]  /*13f30*/  VIADD R13, R7.reuse, 0x40 ;  /* 0x00000040070d7836 */ /* 0x040fe20000000000 */
[-C--:B------:R-:W-:Y:S01]  /*13f40*/  ISETP.GE.AND P2, PT, R6, R11.reuse, PT ;  /* 0x0000000b0600720c */ /* 0x080fe20003f46270 */
[----:B------:R-:W-:Y:S01]  /*13f50*/  VIADD R9, R7, 0x80 ;  /* 0x0000008007097836 */ /* 0x000fe20000000000 */
[----:B------:R-:W-:Y:S01]  /*13f60*/  ISETP.GE.AND P1, PT, R0, R11, PT ;  /* 0x0000000b0000720c */ /* 0x000fe20003f26270 */
[----:B------:R0:W1:Y:S01]  /*13f70*/  SHFL.IDX PT, R2, R5, RZ, 0x181f ;  /* 0x00181fff05027589 */ /* 0x00006200000e0000 */
[----:B------:R-:W-:-:S02]  /*13f80*/  SHF.R.S32.HI R8, RZ, 0x1f, R7 ;  /* 0x0000001fff087819 */ /* 0x000fc40000011407 */
[----:B------:R-:W-:Y:S01]  /*13f90*/  SHF.R.S32.HI R10, RZ, 0x1f, R15 ;  /* 0x0000001fff0a7819 */ /* 0x000fe2000001140f */
[----:B------:R0:W2:Y:S01]  /*13fa0*/  SHFL.IDX PT, R0, R4, RZ, 0x181f ;  /* 0x00181fff04007589 */ /* 0x0000a200000e0000 */
[----:B------:R-:W-:Y:S02]  /*13fb0*/  SHF.R.S32.HI R12, RZ, 0x1f, R13 ;  /* 0x0000001fff0c7819 */ /* 0x000fe4000001140d */
[----:B------:R-:W-:-:S03]  /*13fc0*/  SHF.R.S32.HI R14, RZ, 0x1f, R9 ;  /* 0x0000001fff0e7819 */ /* 0x000fc60000011409 */
[----:B------:R-:W-:Y:S05]  /*13fd0*/  @P2 BRA `(.L_x_2433) ;  /* 0x0000000000442947 */ /* 0x000fea0003800000 */
        /* <DEDUP_REMOVED lines=17> */
.L_x_2433:
[----:B------:R-:W-:Y:S05]  /*140f0*/  BSYNC B1 ;  /* 0x0000000000017941 */ /* 0x000fea0003800000 */
.L_x_2432:
        /* <DEDUP_REMOVED lines=21> */
.L_x_2435:
[----:B------:R-:W-:Y:S05]  /*14250*/  BSYNC B1 ;  /* 0x0000000000017941 */ /* 0x000fea0003800000 */
.L_x_2434:
        /* <DEDUP_REMOVED lines=21> */
.L_x_2437:
[----:B------:R-:W-:Y:S05]  /*143b0*/  BSYNC B1 ;  /* 0x0000000000017941 */ /* 0x000fea0003800000 */
.L_x_2436:
        /* <DEDUP_REMOVED lines=22> */
.L_x_2426:
[----:B------:R-:W-:Y:S05]  /*14520*/  BSYNC B0 ;  /* 0x0000000000007941 */ /* 0x000fea0003800000 */
.L_x_2416:
[----:B------:R-:W-:Y:S02]  /*14530*/  ULDC UR4, c[0x0][0xc3c] ;  /* 0x00030f0000047ab9 */ /* 0x000fe40000000800 */
[----:B------:R-:W-:-:S06]  /*14540*/  UISETP.GE.AND UP0, UPT, UR7, UR4, UPT ;  /* 0x000000040700728c */ /* 0x000fcc000bf06270 */
[----:B------:R-:W-:-:S13]  /*14550*/  PLOP3.LUT P0, PT, PT, PT, UP0, 0x80, 0x0 ;  /* 0x000000000000781c */ /* 0x000fda0003f0f008 */
[----:B------:R-:W-:Y:S05]  /*14560*/  @!P0 BRA `(.L_x_2438) ;  /* 0xfffffec800c48947 */ /* 0x000fea000383ffff */
[----:B------:R-:W-:Y:S05]  /*14570*/  EXIT ;  /* 0x000000000000794d */ /* 0x000fea0003800000 */
.L_x_2373:
        /* <DEDUP_REMOVED lines=16> */
.L_x_2439:
        /* <DEDUP_REMOVED lines=43> */
.L_x_2443:
        /* <DEDUP_REMOVED lines=35> */
.L_x_2441:
[----:B------:R-:W-:Y:S01]  /*14b60*/  IADD3 R3, -R3, R8, RZ ;  /* 0x0000000803037210 */ /* 0x000fe20007ffe1ff */
[----:B------:R-:W-:-:S04]  /*14b70*/  IMAD.MOV.U32 R16, RZ, RZ, RZ ;  /* 0x000000ffff107224 */ /* 0x000fc800078e00ff */
        /* <DEDUP_REMOVED lines=11> */
.L_x_2444:
        /* <DEDUP_REMOVED lines=55> */
[----:B------:R-:W-:-:S04]  /*14fa0*/  @!P1 LOP3.LUT R2, RZ, R9, RZ, 0x33, !PT ;  /* 0x00000009ff029212 */ /* 0x000fc800078e33ff */
[----:B------:R-:W-:-:S05]  /*14fb0*/  IADD3 R18, -R2, RZ, RZ ;  /* 0x000000ff02127210 */ /* 0x000fca0007ffe1ff */
[C---:B------:R-:W-:Y:S02]  /*14fc0*/  IMAD R18, R9.reuse, R18, R10 ;  /* 0x0000001209127224 */ /* 0x040fe400078e020a */
[----:B------:R-:W-:Y:S02]  /*14fd0*/  IMAD R9, R9, 0x1000000, R2 ;  /* 0x0100000009097824 */ /* 0x000fe400078e0202 */
[----:B------:R-:W-:Y:S02]  /*14fe0*/  IMAD R2, R6, R3, R5 ;  /* 0x0000000306027224 */ /* 0x000fe400078e0205 */
[----:B------:R-:W-:Y:S01]  /*14ff0*/  IMAD R18, R18, 0x10000, R9 ;  /* 0x0001000012127824 */ /* 0x000fe200078e0209 */
[----:B------:R-:W-:Y:S06]  /*15000*/  BRA `(.L_x_2446) ;  /* 0x0000000000f47947 */ /* 0x000fec0003800000 */
.L_x_2445:
        /* <DEDUP_REMOVED lines=34> */
[-C--:B------:R-:W-:Y:S02]  /*15230*/  IABS R10, R13.reuse ;  /* 0x0000000d000a7213 */ /* 0x080fe40000000000 */
[----:B------:R-:W-:Y:S02]  /*15240*/  IABS R12, R13 ;  /* 0x0000000d000c7213 */ /* 0x000fe40000000000 */
[----:B------:R-:W0:Y:S01]  /*15250*/  I2F.RP R8, R10 ;  /* 0x0000000a00087306 */ /* 0x000e220000209400 */
[----:B------:R-:W-:-:S07]  /*15260*/  IADD3 R18, -R13, RZ, RZ ;  /* 0x000000ff0d127210 */ /* 0x000fce0007ffe1ff */
        /* <DEDUP_REMOVED lines=23> */
.L_x_2446:
[----:B------:R-:W-:-:S05]  /*153e0*/  LOP3.LUT R17, RZ, R2, RZ, 0x33, !PT ;  /* 0x00000002ff117212 */ /* 0x000fca00078e33ff */
[----:B------:R-:W-:Y:S01]  /*153f0*/  IMAD.IADD R17, R6, 0x1, R17 ;  /* 0x0000000106117824 */ /* 0x000fe200078e0211 */
[----:B------:R-:W-:Y:S06]  /*15400*/  BRA `(.L_x_2447) ;  /* 0x0000000000147947 */ /* 0x000fec0003800000 */
.L_x_2442:
[----:B------:R-:W-:Y:S01]  /*15410*/  ULDC UR4, c[0x0][0xc3c] ;  /* 0x00030f0000047ab9 */ /* 0x000fe20000000800 */
[----:B------:R-:W-:Y:S02]  /*15420*/  IMAD.MOV.U32 R17, RZ, RZ, RZ ;  /* 0x000000ffff117224 */ /* 0x000fe400078e00ff */
[----:B------:R-:W-:Y:S02]  /*15430*/  IMAD.U32 R16, RZ, RZ, UR6 ;  /* 0x00000006ff107e24 */ /* 0x000fe4000f8e00ff */
[----:B------:R-:W-:Y:S02]  /*15440*/  IMAD.MOV.U32 R18, RZ, RZ, RZ ;  /* 0x000000ffff127224 */ /* 0x000fe400078e00ff */
[----:B------:R-:W-:-:S07]  /*15450*/  IMAD.U32 R19, RZ, RZ, UR4 ;  /* 0x00000004ff137e24 */ /* 0x000fce000f8e00ff */
.L_x_2447:
[----:B------:R-:W-:-:S13]  /*15460*/  ISETP.NE.AND P0, PT, R7, RZ, PT ;  /* 0x000000ff0700720c */ /* 0x000fda0003f05270 */
[----:B------:R-:W0:Y:S01]  /*15470*/  @!P0 S2R R3, SR_CgaCtaId ;  /* 0x0000000000038919 */ /* 0x000e220000008800 */
[----:B------:R-:W-:-:S04]  /*15480*/  @!P0 MOV R2, 0x400 ;  /* 0x0000040000028802 */ /* 0x000fc80000000f00 */
[----:B0-----:R-:W-:-:S05]  /*15490*/  @!P0 LEA R2, R3, R2, 0x18 ;  /* 0x0000000203028211 */ /* 0x001fca00078ec0ff */
[----:B------:R1:W-:Y:S01]  /*154a0*/  @!P0 STS.128 [R2+0x388d0], R16 ;  /* 0x0388d01002008388 */ /* 0x0003e20000000c00 */
[----:B------:R-:W-:Y:S06]  /*154b0*/  BAR.ARV 0x5, 0x180 ;  /* 0x0146000000007b1d */ /* 0x000fec0000002000 */
.L_x_2440:
        /* <DEDUP_REMOVED lines=8> */
[----:B------:R-:W-:Y:S01]  /*15540*/  IMAD.SHL.U32 R32, R0, 0x8, RZ ;  /* 0x0000000800207824 */ /* 0x000fe200078e00ff */
[----:B------:R-:W-:Y:S01]  /*15550*/  BSSY B8, `(.L_x_2448) ;  /* 0x0000517000087945 */ /* 0x000fe20003800000 */
[----:B------:R1:W-:Y:S01]  /*15560*/  STL [R1+0x24], RZ ;  /* 0x000024ff01007387 */ /* 0x0003e20000100800 */
[----:B------:R-:W-:Y:S01]  /*15570*/  IMAD.MOV.U32 R28, RZ, RZ, 0x1 ;  /* 0x00000001ff1c7424 */ /* 0x000fe200078e00ff */
[----:B------:R-:W-:Y:S01]  /*15580*/  ULDC UR37, c[0x0][0xc] ;  /* 0x0000030000257ab9 */ /* 0x000fe20000000800 */
[----:B------:R-:W-:Y:S01]  /*15590*/  LOP3.LUT R3, R32, 0x1f8, RZ, 0xc0, !PT ;  /* 0x000001f820037812 */ /* 0x000fe200078ec0ff */
[----:B------:R-:W-:-:S03]  /*155a0*/  IMAD.MOV.U32 R27, RZ, RZ, RZ ;  /* 0x000000ffff1b7224 */ /* 0x000fc600078e00ff */
        /* <DEDUP_REMOVED lines=16> */
.L_x_2515:
[----:B0-----:R-:W0:Y:S02]  /*156b0*/  LDC.64 R2, c[0x0][0xc88] ;  /* 0x00032200ff027b82 */ /* 0x001e240000000a00 */
[----:B0-----:R-:W-:-:S05]  /*156c0*/  IMAD.WIDE R2, R19, 0x4, R2 ;  /* 0x0000000413027825 */ /* 0x001fca00078e0202 */
[----:B------:R-:W2:Y:S01]  /*156d0*/  LDG.E R29, desc[UR38][R2.64] ;  /* 0x00000026021d7981 */ /* 0x000ea2000c1e1900 */
        /* <DEDUP_REMOVED lines=14> */
[----:B-1----:R1:W2:Y:S01]  /*157c0*/  @P0 LDG.E R6, desc[UR38][R2.64] ;  /* 0x0000002602060981 */ /* 0x0022a2000c1e1900 */
        /* <DEDUP_REMOVED lines=31> */
.L_x_2449:
        /* <DEDUP_REMOVED lines=9> */
.L_x_2450:
        /* <DEDUP_REMOVED lines=9> */
.L_x_2451:
[----:B------:R-:W3:Y:S01]  /*15ae0*/  LDL R5, [R1+0x10] ;  /* 0x0000100001057983 */ /* 0x000ee20000100800 */
[----:B-12---:R-:W1:Y:S01]  /*15af0*/  LDC R2, c[0x0][0x448] ;  /* 0x00011200ff027b82 */ /* 0x006e620000000800 */
[----:B-----5:R-:W-:Y:S01]  /*15b00*/  IMAD.IADD R0, R0, 0x1, -R6 ;  /* 0x0000000100007824 */ /* 0x020fe200078e0a06 */
[----:B------:R-:W-:Y:S01]  /*15b10*/  LOP3.LUT R23, R23, 0xfffffeff, RZ, 0xc0, !PT ;  /* 0xfffffeff17177812 */ /* 0x000fe200078ec0ff */
[----:B------:R-:W-:Y:S03]  /*15b20*/  BSSY B0, `(.L_x_2452) ;  /* 0x0000039000007945 */ /* 0x000fe60003800000 */
[----:B------:R2:W-:Y:S01]  /*15b30*/  STL [R1], R0 ;  /* 0x0000000001007387 */ /* 0x0005e20000100800 */
[----:B-1----:R-:W-:Y:S01]  /*15b40*/  ISETP.NE.AND P0, PT, R2, 0x1, PT ;  /* 0x000000010200780c */ /* 0x002fe20003f05270 */
[----:B------:R-:W-:-:S05]  /*15b50*/  IMAD.SHL.U32 R2, R17, 0x80, RZ ;  /* 0x0000008011027824 */ /* 0x000fca00078e00ff */
[----:B------:R-:W-:-:S07]  /*15b60*/  IADD3 R2, R2, 0x7f, RZ ;  /* 0x0000007f02027810 */ /* 0x000fce0007ffe0ff */
[----:B------:R-:W1:Y:S01]  /*15b70*/  @P0 LDC R3, c[0x0][0x44c] ;  /* 0x00011300ff030b82 */ /* 0x000e620000000800 */
[----:B------:R-:W-:-:S07]  /*15b80*/  @P0 LOP3.LUT R23, R23, 0x100, RZ, 0xfc, !PT ;  /* 0x0000010017170812 */ /* 0x000fce00078efcff */
[----:B0-----:R-:W0:Y:S01]  /*15b90*/  @P0 LDC R4, c[0x0][0x450] ;  /* 0x00011400ff040b82 */ /* 0x001e220000000800 */
[----:B-1----:R-:W-:-:S05]  /*15ba0*/  @P0 IMAD.HI.U32 R3, R2, R3, RZ ;  /* 0x0000000302030227 */ /* 0x002fca00078e00ff */
[----:B0-----:R-:W-:Y:S02]  /*15bb0*/  @P0 SHF.R.U32.HI R2, RZ, R4, R3 ;  /* 0x00000004ff020219 */ /* 0x001fe40000011603 */
[C---:B---3--:R-:W-:Y:S01]  /*15bc0*/  IADD3 R3, R0.reuse, 0x50, -R5 ;  /* 0x0000005000037810 */ /* 0x048fe20007ffe805 */
[----:B--2---:R-:W-:-:S04]  /*15bd0*/  VIADD R0, R0, 0x4f ;  /* 0x0000004f00007836 */ /* 0x004fc80000000000 */
[----:B------:R-:W-:-:S04]  /*15be0*/  IMAD.HI R0, R0, 0x66666667, RZ ;  /* 0x6666666700007827 */ /* 0x000fc800078e02ff */
[----:B------:R-:W-:Y:S01]  /*15bf0*/  IMAD.IADD R2, R3, 0x1, R2 ;  /* 0x0000000103027824 */ /* 0x000fe200078e0202 */
[----:B------:R-:W-:-:S03]  /*15c00*/  SHF.R.U32.HI R3, RZ, 0x1f, R0 ;  /* 0x0000001fff037819 */ /* 0x000fc60000011600 */
[----:B------:R-:W-:Y:S01]  /*15c10*/  IMAD.HI R2, R2, 0x66666667, RZ ;  /* 0x6666666702027827 */ /* 0x000fe200078e02ff */
[----:B------:R-:W-:-:S04]  /*15c20*/  LEA.HI.SX32 R0, R0, R3, 0x1b ;  /* 0x0000000300007211 */ /* 0x000fc800078fdaff */
[----:B------:R-:W-:-:S04]  /*15c30*/  SHF.R.U32.HI R3, RZ, 0x1f, R2 ;  /* 0x0000001fff037819 */ /* 0x000fc80000011602 */
[----:B------:R-:W-:Y:S02]  /*15c40*/  LEA.HI.SX32 R3, R2, R3, 0x1b ;  /* 0x0000000302037211 */ /* 0x000fe400078fdaff */
[----:B------:R-:W-:Y:S02]  /*15c50*/  LOP3.LUT R2, R18, 0xff000000, RZ, 0xc0, !PT ;  /* 0xff00000012027812 */ /* 0x000fe400078ec0ff */
[----:B------:R-:W-:Y:S02]  /*15c60*/  VIMNMX R0, R0, R3, PT ;  /* 0x0000000300007248 */ /* 0x000fe40003fe0100 */
[----:B------:R-:W-:Y:S02]  /*15c70*/  SHF.R.U32.HI R2, RZ, 0x8, R2 ;  /* 0x00000008ff027819 */ /* 0x000fe40000011602 */
[----:B------:R-:W-:Y:S02]  /*15c80*/  ISETP.GE.AND P0, PT, R0, 0x1, PT ;  /* 0x000000010000780c */ /* 0x000fe40003f06270 */
[----:B------:R-:W-:-:S04]  /*15c90*/  LOP3.LUT R3, R18, 0xff0000, RZ, 0xc0, !PT ;  /* 0x00ff000012037812 */ /* 0x000fc800078ec0ff */
[----:B------:R-:W-:Y:S01]  /*15ca0*/  LEA.HI R2, R3, R2, RZ, 0x10 ;  /* 0x0000000203027211 */ /* 0x000fe200078f80ff */
[----:B------:R-:W-:-:S03]  /*15cb0*/  IMAD.MOV.U32 R3, RZ, RZ, RZ ;  /* 0x000000ffff037224 */ /* 0x000fc600078e00ff */
[----:B------:R-:W-:-:S03]  /*15cc0*/  LOP3.LUT R4, R2, 0xff, RZ, 0xc0, !PT ;  /* 0x000000ff02047812 */ /* 0x000fc600078ec0ff */
[----:B------:R-:W-:Y:S05]  /*15cd0*/  @!P0 BRA `(.L_x_2453) ;  /* 0x0000000000748947 */ /* 0x000fea0003800000 */
        /* <DEDUP_REMOVED lines=10> */
[----:B------:R-:W0:Y:S02]  /*15d80*/  F2I.FTZ.U32.TRUNC.NTZ R3, R10 ;  /* 0x0000000a00037305 */ /* 0x000e24000021f000 */
[----:B0-----:R-:W-:-:S04]  /*15d90*/  IMAD.MOV R2, RZ, RZ, -R3 ;  /* 0x000000ffff027224 */ /* 0x001fc800078e0a03 */
        /* <DEDUP_REMOVED lines=17> */
.L_x_2453:
[----:B------:R-:W-:Y:S05]  /*15eb0*/  BSYNC B0 ;  /* 0x0000000000007941 */ /* 0x000fea0003800000 */
.L_x_2452:
        /* <DEDUP_REMOVED lines=24> */
.L_x_2455:
        /* <DEDUP_REMOVED lines=20> */
.L_x_2458:
[----:B------:R-:W-:Y:S05]  /*16180*/  BSYNC B6 ;  /* 0x0000000000067941 */ /* 0x000fea0003800000 */
.L_x_2457:
        /* <DEDUP_REMOVED lines=20> */
.L_x_2461:
        /* <DEDUP_REMOVED lines=15> */
.L_x_2460:
[----:B------:R-:W-:Y:S05]  /*163c0*/  BSYNC B6 ;  /* 0x0000000000067941 */ /* 0x000fea0003800000 */
.L_x_2459:
[----:B------:R-:W-:Y:S01]  /*163d0*/  ULDC.64 UR4, c[0x0][0x9f8] ;  /* 0x00027e0000047ab9 */ /* 0x000fe20000000a00 */
[----:B------:R-:W0:Y:S01]  /*163e0*/  LDC R9, c[0x0][0x430] ;  /* 0x00010c00ff097b82 */ /* 0x000e220000000800 */
[----:B------:R-:W-:-:S04]  /*163f0*/  ISETP.NE.U32.AND P0, PT, RZ, UR4, PT ;  /* 0x00000004ff007c0c */ /* 0x000fc8000bf05070 */
[----:B------:R-:W-:-:S13]  /*16400*/  ISETP.NE.AND.EX P0, PT, RZ, UR5, PT, P0 ;  /* 0x00000005ff007c0c */ /* 0x000fda000bf05300 */
[----:B------:R-:W-:Y:S01]  /*16410*/  @P0 IADD3 R24, P1, R24, UR4, RZ ;  /* 0x0000000418180c10 */ /* 0x000fe2000ff3e0ff */
[----:B------:R-:W-:-:S03]  /*16420*/  ULDC UR4, c[0x0][0x2f4] ;  /* 0x0000bd0000047ab9 */ /* 0x000fc60000000800 */
[----:B------:R-:W-:-:S05]  /*16430*/  @P0 IADD3.X R25, R25, UR5, RZ, P1, !PT ;  /* 0x0000000519190c10 */ /* 0x000fca0008ffe4ff */
[----:B------:R1:W5:Y:S01]  /*16440*/  @P0 LDG.E R30, desc[UR38][R24.64] ;  /* 0x00000026181e0981 */ /* 0x000362000c1e1900 */
[----:B------:R-:W-:Y:S01]  /*16450*/  ISETP.GE.AND P0, PT, R32, UR4, PT ;  /* 0x0000000420007c0c */ /* 0x000fe2000bf06270 */
[----:B------:R-:W-:Y:S01]  /*16460*/  UMOV UR5, 0xffffffff ;  /* 0xffffffff00057882 */ /* 0x000fe20000000000 */
[----:B------:R-:W-:Y:S02]  /*16470*/  ISETP.GE.AND P2, PT, R37, UR4, PT ;  /* 0x0000000425007c0c */ /* 0x000fe4000bf46270 */
[----:B------:R-:W-:Y:S02]  /*16480*/  LOP3.LUT R23, R23, 0xffffffef, RZ, 0xc0, !PT ;  /* 0xffffffef17177812 */ /* 0x000fe400078ec0ff */
[----:B------:R-:W-:-:S07]  /*16490*/  ISETP.GE.AND P1, PT, R36, UR4, PT ;  /* 0x0000000424007c0c */ /* 0x000fce000bf26270 */
        /* <DEDUP_REMOVED lines=8> */
[----:B01----:R-:W-:Y:S06]  /*16520*/  BRA.DIV UR5, `(.L_x_2462) ;  /* 0x0000004a05007947 */ /* 0x003fec000b800000 */
.L_x_2532:
[----:B------:R-:W2:Y:S04]  /*16530*/  LDL R0, [R1+0x20] ;  /* 0x0000200001007983 */ /* 0x000ea80000100800 */
[----:B------:R-:W3:Y:S04]  /*16540*/  LDL R5, [R1] ;  /* 0x0000000001057983 */ /* 0x000ee80000100800 */
[----:B------:R-:W4:Y:S01]  /*16550*/  LDL R2, [R1+0x8] ;  /* 0x0000080001027983 */ /* 0x000f220000100800 */
[----:B------:R-:W0:Y:S01]  /*16560*/  S2R R3, SR_TID.X ;  /* 0x0000000000037919 */ /* 0x000e220000002100 */
[----:B------:R-:W1:Y:S01]  /*16570*/  S2R R8, SR_TID.X ;  /* 0x0000000000087919 */ /* 0x000e620000002100 */
[----:B------:R-:W-:-:S02]  /*16580*/  ISETP.NE.AND P1, PT, R9, 0x1, PT ;  /* 0x000000010900780c */ /* 0x000fc40003f25270 */
[----:B0-----:R-:W-:-:S04]  /*16590*/  LOP3.LUT R3, R3, 0x7f, RZ, 0xc0, !PT ;  /* 0x0000007f03037812 */ /* 0x001fc800078ec0ff */
[----:B------:R-:W-:Y:S01]  /*165a0*/  SHF.R.U32.HI R3, RZ, 0x3, R3 ;  /* 0x00000003ff037819 */ /* 0x000fe20000011603 */
[----:B-1----:R-:W-:-:S05]  /*165b0*/  IMAD.SHL.U32 R8, R8, 0x10, RZ ;  /* 0x0000001008087824 */ /* 0x002fca00078e00ff */
[----:B------:R-:W-:Y:S02]  /*165c0*/  LOP3.LUT R8, R3, 0x70, R8, 0xf8, !PT ;  /* 0x0000007003087812 */ /* 0x000fe400078ef808 */
[----:B------:R-:W0:Y:S01]  /*165d0*/  @P1 LDC R3, c[0x0][0x434] ;  /* 0x00010d00ff031b82 */ /* 0x000e220000000800 */
[----:B-----5:R-:W-:Y:S02]  /*165e0*/  SHF.R.S32.HI R10, RZ, 0x1f, R30 ;  /* 0x0000001fff0a7819 */ /* 0x020fe4000001141e */
[----:B------:R-:W-:-:S04]  /*165f0*/  LOP3.LUT R23, R23, 0xffffffbf, RZ, 0xc0, !PT ;  /* 0xffffffbf17177812 */ /* 0x000fc800078ec0ff */
[----:B------:R-:W-:Y:S01]  /*16600*/  @P1 LOP3.LUT R23, R23, 0x40, RZ, 0xfc, !PT ;  /* 0x0000004017171812 */ /* 0x000fe200078efcff */
[----:B------:R1:W-:Y:S03]  /*16610*/  STL [R1+0xc], R10 ;  /* 0x00000c0a01007387 */ /* 0x0003e60000100800 */
[----:B------:R-:W-:Y:S02]  /*16620*/  LOP3.LUT R23, R23, 0xffffffdf, RZ, 0xc0, !PT ;  /* 0xffffffdf17177812 */ /* 0x000fe400078ec0ff */
[----:B------:R-:W-:Y:S02]  /*16630*/  LOP3.LUT R25, R18, 0xffff, RZ, 0xc0, !PT ;  /* 0x0000ffff12197812 */ /* 0x000fe400078ec0ff */
[----:B--2---:R-:W-:Y:S02]  /*16640*/  IADD3 R26, R0, -0x1, RZ ;  /* 0xffffffff001a7810 */ /* 0x004fe40007ffe0ff */
[----:B------:R-:W2:Y:S03]  /*16650*/  @P1 LDC R0, c[0x0][0x438] ;  /* 0x00010e00ff001b82 */ /* 0x000ea60000000800 */
[----:B------:R-:W-:-:S05]  /*16660*/  IMAD R6, R26, 0x50, R8 ;  /* 0x000000501a067824 */ /* 0x000fca00078e0208 */
[C---:B---3--:R-:W-:Y:S01]  /*16670*/  ISETP.GE.AND P0, PT, R6.reuse, R5, PT ;  /* 0x000000050600720c */ /* 0x048fe20003f06270 */
[----:B----4-:R-:W-:-:S03]  /*16680*/  IMAD.IADD R6, R6, 0x1, R2 ;  /* 0x0000000106067824 */ /* 0x010fc600078e0202 */
[----:B------:R-:W-:Y:S01]  /*16690*/  ISETP.GT.U32.OR P0, PT, R8, 0x4f, P0 ;  /* 0x0000004f0800780c */ /* 0x000fe20000704470 */
[----:B0-----:R-:W-:-:S04]  /*166a0*/  @P1 IMAD.HI.U32 R3, R6, R3, RZ ;  /* 0x0000000306031227 */ /* 0x001fc800078e00ff */
[----:B------:R-:W-:Y:S01]  /*166b0*/  IMAD.MOV.U32 R7, RZ, RZ, R6 ;  /* 0x000000ffff077224 */ /* 0x000fe200078e0006 */
[----:B--2---:R-:W-:-:S07]  /*166c0*/  @P1 SHF.R.U32.HI R7, RZ, R0, R3 ;  /* 0x00000000ff071219 */ /* 0x004fce0000011603 */
        /* <DEDUP_REMOVED lines=8> */
[----:B0-----:R-:W-:-:S04]  /*16750*/  @!P0 LEA R2, P1, R4, R2, 0x2 ;  /* 0x0000000204028211 */ /* 0x001fc800078210ff */
[----:B------:R-:W-:Y:S01]  /*16760*/  @!P0 LEA.HI.X R3, R4, R3, R0, 0x2, P1 ;  /* 0x0000000304038211 */ /* 0x000fe200008f1400 */
[----:B------:R-:W-:-:S06]  /*16770*/  IMAD.MOV.U32 R0, RZ, RZ, RZ ;  /* 0x000000ffff007224 */ /* 0x000fcc00078e00ff */
[----:B------:R0:W5:Y:S02]  /*16780*/  @!P0 LDG.E R0, desc[UR38][R2.64] ;  /* 0x0000002602008981 */ /* 0x000164000c1e1900 */
[----:B0-----:R-:W-:-:S05]  /*16790*/  IMAD.U32 R2, RZ, RZ, UR36 ;  /* 0x00000024ff027e24 */ /* 0x001fca000f8e00ff */
[----:B------:R-:W-:Y:S02]  /*167a0*/  ISETP.NE.AND P2, PT, R2, 0x3, PT ;  /* 0x000000030200780c */ /* 0x000fe40003f45270 */
[----:B------:R-:W-:Y:S01]  /*167b0*/  ISETP.GT.U32.AND P0, PT, R8, 0x4f, PT ;  /* 0x0000004f0800780c */ /* 0x000fe20003f04070 */
[----:B------:R-:W-:-:S10]  /*167c0*/  IMAD.MOV R5, RZ, RZ, -R7 ;  /* 0x000000ffff057224 */ /* 0x000fd400078e0a07 */
[----:B------:R-:W-:-:S04]  /*167d0*/  @P2 LOP3.LUT R23, R23, 0x20, RZ, 0xfc, !PT ;  /* 0x0000002017172812 */ /* 0x000fc800078efcff */
[----:B------:R-:W-:Y:S01]  /*167e0*/  LOP3.LUT R23, R23, 0xfffffffe, RZ, 0xc0, !PT ;  /* 0xfffffffe17177812 */ /* 0x000fe200078ec0ff */
[----:B------:R-:W-:-:S03]  /*167f0*/  IMAD R4, R9, R5, R6 ;  /* 0x0000000509047224 */ /* 0x000fc600078e0206 */
[----:B------:R-:W-:Y:S01]  /*16800*/  @P0 LOP3.LUT R23, R23, 0x1, RZ, 0xfc, !PT ;  /* 0x0000000117170812 */ /* 0x000fe200078efcff */
[----:B-1----:R-:W-:Y:S06]  /*16810*/  @!P2 BRA `(.L_x_2463) ;  /* 0x000000000004a947 */ /* 0x002fec0003800000 */
[----:B------:R-:W-:Y:S01]  /*16820*/  BPT.TRAP 0x1 ;  /* 0x000000040000795c */ /* 0x000fe20000300000 */
.L_x_2463:
        /* <DEDUP_REMOVED lines=23> */
.L_x_2533:
[----:B------:R-:W-:Y:S05]  /*169a0*/  BSYNC B0 ;  /* 0x0000000000007941 */ /* 0x000fea0003800000 */
.L_x_2464:
        /* <DEDUP_REMOVED lines=74> */
.L_x_2545:
        /* <DEDUP_REMOVED lines=8> */
[----:B0-----:R-:W-:-:S04]  /*16ed0*/  LEA R2, P0, R32, R0, 0x1 ;  /* 0x0000000020027211 */ /* 0x001fc800078008ff */
[----:B--2---:R-:W-:-:S05]  /*16ee0*/  IADD3.X R3, RZ, R8, RZ, P0, !PT ;  /* 0x00000008ff037210 */ /* 0x004fca00007fe4ff */
[----:B------:R-:W-:Y:S01]  /*16ef0*/  @!PT LDS RZ, [RZ] ;  /* 0x00000000fffff984 */ /* 0x000fe20000000800 */
[----:B------:R-:W-:Y:S01]  /*16f00*/  @!PT LDS RZ, [RZ] ;  /* 0x00000000fffff984 */ /* 0x000fe20000000800 */
[----:B------:R-:W-:Y:S01]  /*16f10*/  @!PT LDS RZ, [RZ] ;  /* 0x00000000fffff984 */ /* 0x000fe20000000800 */
[----:B------:R1:W-:Y:S04]  /*16f20*/  LDGSTS.E.BYPASS.LTC128B.128 [R7+0x26400], desc[UR38][R2.64], !P4 ;  /* 0x2640000002077fae */ /* 0x0003e8000e101d66 */
[----:B------:R1:W-:Y:S04]  /*16f30*/  LDGSTS.E.BYPASS.LTC128B.128 [R7+0x28c00], desc[UR38][R2.64+0x80], !P3 ;  /* 0x28c0008002077fae */ /* 0x0003e8000d901d66 */
[----:B------:R1:W-:Y:S04]  /*16f40*/  LDGSTS.E.BYPASS.LTC128B.128 [R7+0x2b400], desc[UR38][R2.64+0x100], !P2 ;  /* 0x2b40010002077fae */ /* 0x0003e8000d101d66 */
[----:B------:R1:W-:Y:S02]  /*16f50*/  LDGSTS.E.BYPASS.LTC128B.128 [R7+0x2dc00], desc[UR38][R2.64+0x180], !P1 ;  /* 0x2dc0018002077fae */ /* 0x0003e4000c901d66 */
.L_x_2468:
[----:B------:R-:W-:Y:S05]  /*16f60*/  BSYNC B0 ;  /* 0x0000000000007941 */ /* 0x000fea0003800000 */
.L_x_2467:
[----:B------:R-:W-:Y:S01]  /*16f70*/  NOP ;  /* 0x0000000000007918 */ /* 0x000fe20000000000 */
[----:B------:R-:W-:-:S13]  /*16f80*/  PLOP3.LUT P0, PT, PT, PT, PT, 0x80, 0x0 ;  /* 0x000000000000781c */ /* 0x000fda0003f0f070 */
.L_x_2469:
        /* <DEDUP_REMOVED lines=10> */
.L_x_2470:
        /* <DEDUP_REMOVED lines=23> */
[----:B------:R-:W-:Y:S02]  /*171a0*/  IMAD.U32 R4, RZ, RZ, UR6 ;  /* 0x00000006ff047e24 */ /* 0x000fe4000f8e00ff */
[----:B------:R-:W0:Y:S01]  /*171b0*/  LDC.64 R2, c[0x4][R2] ;  /* 0x0100000002027b82 */ /* 0x000e220000000a00 */
[----:B---3--:R-:W-:Y:S02]  /*171c0*/  IMAD.U32 R5, RZ, RZ, UR7 ;  /* 0x00000007ff057e24 */ /* 0x008fe4000f8e00ff */
        /* <DEDUP_REMOVED lines=9> */
.L_x_2472:
[----:B------:R-:W-:Y:S05]  /*17260*/  BSYNC B6 ;  /* 0x0000000000067941 */ /* 0x000fea0003800000 */
.L_x_2471:
[----:B------:R-:W4:Y:S01]  /*17270*/  LDL.LU R2, [R1+0x28] ;  /* 0x0000280001027983 */ /* 0x000f220000300800 */
[----:B------:R-:W-:Y:S01]  /*17280*/  ULDC.64 UR6, c[0x0][0x2e0] ;  /* 0x0000b80000067ab9 */ /* 0x000fe20000000a00 */
[----:B------:R-:W-:Y:S01]  /*17290*/  IMAD.MOV.U32 R3, RZ, RZ, R35 ;  /* 0x000000ffff037224 */ /* 0x000fe200078e0023 */
[----:B------:R-:W-:Y:S01]  /*172a0*/  ULDC.64 UR4, c[0x0][0x2d8] ;  /* 0x0000b60000047ab9 */ /* 0x000fe20000000a00 */
[----:B------:R-:W2:Y:S04]  /*172b0*/  LDL.LU.64 R20, [R1+0x18] ;  /* 0x0000180001147983 */ /* 0x000ea80000300a00 */
[----:B------:R0:W5:Y:S01]  /*172c0*/  LDL R9, [R1+0x10] ;  /* 0x0000100001097983 */ /* 0x0001620000100800 */
[----:B----4-:R-:W-:Y:S02]  /*172d0*/  IMAD.MOV.U32 R0, RZ, RZ, R2 ;  /* 0x000000ffff007224 */ /* 0x010fe400078e0002 */
[----:B--2---:R-:W-:Y:S01]  /*172e0*/  IMAD.MOV.U32 R2, RZ, RZ, R20 ;  /* 0x000000ffff027224 */ /* 0x004fe200078e0014 */
[----:B------:R-:W1:Y:S01]  /*172f0*/  LDC R21, c[0x0][0x448] ;  /* 0x00011200ff157b82 */ /* 0x000e620000000800 */
[----:B------:R-:W2:Y:S01]  /*17300*/  S2R R20, SR_TID.X ;  /* 0x0000000000147919 */ /* 0x000ea20000002100 */
[----:B------:R-:W-:-:S02]  /*17310*/  IMAD R4, R0, UR6, RZ ;  /* 0x0000000600047c24 */ /* 0x000fc4000f8e02ff */
[----:B------:R-:W-:-:S04]  /*17320*/  IMAD.WIDE.U32 R2, R25, UR4, R2 ;  /* 0x0000000419027c25 */ /* 0x000fc8000f8e0002 */
[----:B------:R-:W-:Y:S01]  /*17330*/  IMAD R3, R25, UR5, R3 ;  /* 0x0000000519037c24 */ /* 0x000fe2000f8e0203 */
[----:B------:R-:W-:Y:S01]  /*17340*/  ULDC.64 UR4, c[0x0][0x2d0] ;  /* 0x0000b40000047ab9 */ /* 0x000fe20000000a00 */
[C---:B------:R-:W-:Y:S02]  /*17350*/  IMAD R4, R29.reuse, UR7, R4 ;  /* 0x000000071d047c24 */ /* 0x040fe4000f8e0204 */
[----:B------:R-:W-:Y:S01]  /*17360*/  IMAD.WIDE.U32 R2, R29, UR6, R2 ;  /* 0x000000061d027c25 */ /* 0x000fe2000f8e0002 */
[----:B-1----:R-:W-:Y:S02]  /*17370*/  ISETP.NE.AND P6, PT, R21, 0x1, PT ;  /* 0x000000011500780c */ /* 0x002fe40003fc5270 */
[----:B--2---:R-:W-:-:S04]  /*17380*/  LOP3.LUT R20, R20, 0x7f, RZ, 0xc0, !PT ;  /* 0x0000007f14147812 */ /* 0x004fc800078ec0ff */
[----:B------:R-:W-:-:S07]  /*17390*/  SHF.R.U32.HI R21, RZ, 0x3, R20 ;  /* 0x00000003ff157819 */ /* 0x000fce0000011614 */
[----:B------:R-:W1:Y:S01]  /*173a0*/  @P6 LDC R7, c[0x0][0x44c] ;  /* 0x00011300ff076b82 */ /* 0x000e620000000800 */
[----:B------:R-:W2:Y:S07]  /*173b0*/  S2R R20, SR_TID.X ;  /* 0x0000000000147919 */ /* 0x000eae0000002100 */
[----:B---3--:R-:W3:Y:S01]  /*173c0*/  @P6 LDC R5, c[0x0][0x450] ;  /* 0x00011400ff056b82 */ /* 0x008ee20000000800 */
[----:B--2---:R-:W-:-:S05]  /*173d0*/  IMAD.SHL.U32 R20, R20, 0x10, RZ ;  /* 0x0000001014147824 */ /* 0x004fca00078e00ff */
[----:B------:R-:W-:-:S05]  /*173e0*/  LOP3.LUT R20, R21, 0x70, R20, 0xf8, !PT ;  /* 0x0000007015147812 */ /* 0x000fca00078ef814 */
[----:B------:R-:W-:-:S04]  /*173f0*/  IMAD R6, R17, 0x80, R20 ;  /* 0x0000008011067824 */ /* 0x000fc800078e0214 */
[----:B-1----:R-:W-:-:S04]  /*17400*/  @P6 IMAD.HI.U32 R7, R6, R7, RZ ;  /* 0x0000000706076227 */ /* 0x002fc800078e00ff */
[----:B------:R-:W-:Y:S01]  /*17410*/  IMAD.MOV.U32 R0, RZ, RZ, R6 ;  /* 0x000000ffff007224 */ /* 0x000fe200078e0006 */
[----:B---3--:R-:W-:Y:S02]  /*17420*/  @P6 SHF.R.U32.HI R0, RZ, R5, R7 ;  /* 0x00000005ff006219 */ /* 0x008fe40000011607 */
[----:B------:R-:W1:Y:S01]  /*17430*/  LDC R5, c[0x0][0x448] ;  /* 0x00011200ff057b82 */ /* 0x000e620000000800 */
[----:B------:R-:W-:Y:S02]  /*17440*/  IMAD.IADD R3, R3, 0x1, R4 ;  /* 0x0000000103037824 */ /* 0x000fe400078e0204 */
[----:B------:R-:W-:Y:S01]  /*17450*/  IMAD.MOV R4, RZ, RZ, -R0 ;  /* 0x000000ffff047224 */ /* 0x000fe200078e0a00 */
[----:B------:R-:W2:Y:S01]  /*17460*/  S2R R20, SR_TID.X ;  /* 0x0000000000147919 */ /* 0x000ea20000002100 */
[----:B------:R-:W-:-:S04]  /*17470*/  IMAD.WIDE.U32 R2, R0, UR4, R2 ;  /* 0x0000000400027c25 */ /* 0x000fc8000f8e0002 */
[----:B-1----:R-:W-:Y:S01]  /*17480*/  IMAD R4, R5, R4, R6 ;  /* 0x0000000405047224 */ /* 0x002fe200078e0206 */
[----:B------:R-:W-:-:S05]  /*17490*/  SHF.R.S32.HI R6, RZ, 0x1f, R0 ;  /* 0x0000001fff067819 */ /* 0x000fca0000011400 */
        /* <DEDUP_REMOVED lines=10> */
[----:B------:R-:W-:Y:S01]  /*17540*/  ULDC UR4, c[0x0][0x2b8] ;  /* 0x0000ae0000047ab9 */ /* 0x000fe20000000800 */
[----:B------:R-:W-:Y:S02]  /*17550*/  IADD3 R3, R3, R0, RZ ;  /* 0x0000000003037210 */ /* 0x000fe40007ffe0ff */
[----:B--2---:R-:W-:Y:S02]  /*17560*/  LOP3.LUT R20, R20, 0x7f, RZ, 0xc0, !PT ;  /* 0x0000007f14147812 */ /* 0x004fe400078ec0ff */
[----:B------:R-:W-:Y:S01]  /*17570*/  LEA.HI.X R0, R2, UR5, R3, 0x1, P0 ;  /* 0x0000000502007c11 */ /* 0x000fe200080f0c03 */
[----:B------:R-:W-:Y:S01]  /*17580*/  UMOV UR5, 0xffffffff ;  /* 0xffffffff00057882 */ /* 0x000fe20000000000 */
[----:B------:R-:W-:-:S02]  /*17590*/  ISETP.GE.AND P4, PT, R32, UR4, PT ;  /* 0x0000000420007c0c */ /* 0x000fc4000bf86270 */
[----:B------:R-:W-:Y:S02]  /*175a0*/  ISETP.GE.AND P3, PT, R37, UR4, PT ;  /* 0x0000000425007c0c */ /* 0x000fe4000bf66270 */
[----:B------:R-:W-:Y:S02]  /*175b0*/  ISETP.GE.AND P2, PT, R36, UR4, PT ;  /* 0x0000000424007c0c */ /* 0x000fe4000bf46270 */
[----:B------:R-:W-:Y:S02]  /*175c0*/  ISETP.GE.AND P1, PT, R34, UR4, PT ;  /* 0x0000000422007c0c */ /* 0x000fe4000bf26270 */
[----:B------:R-:W-:Y:S01]  /*175d0*/  SHF.R.U32.HI R8, RZ, 0x3, R20 ;  /* 0x00000003ff087819 */ /* 0x000fe20000011614 */
[----:B0-----:R-:W-:Y:S10]  /*175e0*/  BRA.DIV UR5, `(.L_x_2473) ;  /* 0x0000003e05dc7947 */ /* 0x001ff4000b800000 */
[----:B------:R-:W0:Y:S01]  /*175f0*/  SHFL.IDX PT, R14, R4, RZ, 0x181f ;  /* 0x00181fff040e7589 */ /* 0x000e2200000e0000 */
[----:B-----5:R-:W-:Y:S02]  /*17600*/  IMAD R5, R9, R5, RZ ;  /* 0x0000000509057224 */ /* 0x020fe400078e02ff */
[----:B------:R-:W-:Y:S01]  /*17610*/  IMAD R17, R17, 0x80, R8 ;  /* 0x0000008011117824 */ /* 0x000fe200078e0208 */
        /* <DEDUP_REMOVED lines=63> */
[----:B-1----:R-:W-:Y:S01]  /*17a10*/  @!P0 IMAD.X R7, RZ, RZ, R2, P5 ;  /* 0x000000ffff078224 */ /* 0x002fe200028e0602 */
[----:B------:R-:W-:Y:S02]  /*17a20*/  @!P0 MOV R2, R14 ;  /* 0x0000000e00028202 */ /* 0x000fe40000000f00 */
[----:B------:R-:W0:Y:S01]  /*17a30*/  SHFL.IDX PT, R14, R4, 0x6, 0x181f ;  /* 0x00d81f00040e7f89 */ /* 0x000e2200000e0000 */
[----:B------:R-:W-:-:S05]  /*17a40*/  @!P0 IMAD.MOV.U32 R3, RZ, RZ, R7 ;  /* 0x000000ffff038224 */ /* 0x000fca00078e0007 */
        /* <DEDUP_REMOVED lines=16> */
.L_x_2562:
        /* <DEDUP_REMOVED lines=13> */
.L_x_2475:
[----:B------:R-:W-:Y:S05]  /*17c20*/  BSYNC B0 ;  /* 0x0000000000007941 */ /* 0x000fea0003800000 */
.L_x_2474:
[----:B------:R-:W-:Y:S01]  /*17c30*/  NOP ;  /* 0x0000000000007918 */ /* 0x000fe20000000000 */
[----:B------:R-:W-:-:S13]  /*17c40*/  PLOP3.LUT P0, PT, PT, PT, PT, 0x80, 0x0 ;  /* 0x000000000000781c */ /* 0x000fda0003f0f070 */
.L_x_2476:
        /* <DEDUP_REMOVED lines=20> */
.L_x_2563:
[----:B------:R-:W-:Y:S05]  /*17d90*/  BSYNC B0 ;  /* 0x0000000000007941 */ /* 0x000fea0003800000 */
.L_x_2477:
        /* <DEDUP_REMOVED lines=12> */
.L_x_2493:
        /* <DEDUP_REMOVED lines=38> */
[----:B------:R-:W-:Y:S02]  /*180c0*/  SEL R27, R27, RZ, P0 ;  /* 0x000000ff1b1b7207 */ /* 0x000fe40000000000 */
[----:B------:R-:W-:Y:S02]  /*180d0*/  MOV R26, R0 ;  /* 0x00000000001a7202 */ /* 0x000fe40000000f00 */
[----:B------:R-:W-:Y:S01]  /*180e0*/  LOP3.LUT R28, R17, R28, RZ, 0x3c, !PT ;  /* 0x0000001c111c7212 */ /* 0x000fe200078e3cff */
[----:B0-----:R-:W-:Y:S06]  /*180f0*/  @!P5 BRA `(.L_x_2481) ;  /* 0x000000000004d947 */ /* 0x001fec0003800000 */
[----:B------:R-:W-:Y:S01]  /*18100*/  BPT.TRAP 0x1 ;  /* 0x000000040000795c */ /* 0x000fe20000300000 */
.L_x_2481:
[----:B------:R-:W-:Y:S01]  /*18110*/  IMAD R6, R27, 0x8, R22 ;  /* 0x000000081b067824 */ /* 0x000fe200078e0216 */
[----:B------:R-:W-:Y:S01]  /*18120*/  SHF.L.U32 R3, R28, 0x1f, RZ ;  /* 0x0000001f1c037819 */ /* 0x000fe200000006ff */
[----:B------:R-:W-:Y:S03]  /*18130*/  BSSY B1, `(.L_x_2482) ;  /* 0x0000003000017945 */ /* 0x000fe60003800000 */
[----:B------:R-:W0:Y:S02]  /*18140*/  SYNCS.PHASECHK.TRANS64.TRYWAIT P0, [R6+URZ+0x38840], R3 ;  /* 0x03884003060075a7 */ /* 0x000e24000800017f */
[----:B0-----:R-:W-:Y:S05]  /*18150*/  @!P0 BRA `(.L_x_2483) ;  /* 0x0000003c00cc8947 */ /* 0x001fea0003800000 */
.L_x_2564:
[----:B------:R-:W-:Y:S05]  /*18160*/  BSYNC B1 ;  /* 0x0000000000017941 */ /* 0x000fea0003800000 */
.L_x_2482:
        /* <DEDUP_REMOVED lines=67> */
.L_x_2576:
        /* <DEDUP_REMOVED lines=17> */
.L_x_2485:
        /* <DEDUP_REMOVED lines=10> */
.L_x_2486:
[----:B------:R2:W-:Y:S01]  /*18750*/  SYNCS.ARRIVE.TRANS64.A1T0 RZ, [R6+URZ+0x38830], RZ ;  /* 0x038830ff06ff79a7 */ /* 0x0005e2000810003f */
[----:B------:R-:W-:Y:S05]  /*18760*/  @!P6 BRA `(.L_x_2487) ;  /* 0x000000000004e947 */ /* 0x000fea0003800000 */
[----:B------:R-:W-:Y:S01]  /*18770*/  BPT.TRAP 0x1 ;  /* 0x000000040000795c */ /* 0x000fe20000300000 */
.L_x_2487:
[----:B-1----:R-:W-:Y:S01]  /*18780*/  SHF.L.U32 R2, R17, 0x1f, RZ ;  /* 0x0000001f11027819 */ /* 0x002fe200000006ff */
[----:B--2---:R-:W-:Y:S01]  /*18790*/  IMAD R6, R7, 0x8, R22 ;  /* 0x0000000807067824 */ /* 0x004fe200078e0216 */
[----:B------:R-:W-:Y:S03]  /*187a0*/  BSSY B1, `(.L_x_2488) ;  /* 0x0000003000017945 */ /* 0x000fe60003800000 */
[----:B------:R-:W1:Y:S02]  /*187b0*/  SYNCS.PHASECHK.TRANS64.TRYWAIT P0, [R6+URZ+0x38860], R2 ;  /* 0x03886002060075a7 */ /* 0x000e64000800017f */
[----:B-1----:R-:W-:Y:S05]  /*187c0*/  @!P0 BRA `(.L_x_2489) ;  /* 0x0000004000088947 */ /* 0x002fea0003800000 */
.L_x_2577:
[----:B------:R-:W-:Y:S05]  /*187d0*/  BSYNC B1 ;  /* 0x0000000000017941 */ /* 0x000fea0003800000 */
.L_x_2488:
        /* <DEDUP_REMOVED lines=60> */
.L_x_2589:
        /* <DEDUP_REMOVED lines=28> */
[----:B------:R-:W-:-:S04]  /*18d60*/  LEA R18, P0, R2, UR6, 0x1 ;  /* 0x0000000602127c11 */ /* 0x000fc8000f8008ff */
[----:B------:R-:W-:Y:S02]  /*18d70*/  LEA.HI.X R24, R2, UR7, R3, 0x1, P0 ;  /* 0x0000000702187c11 */ /* 0x000fe400080f0c03 */
[----:B------:R-:W-:-:S13]  /*18d80*/  PLOP3.LUT P0, PT, PT, PT, PT, 0x80, 0x0 ;  /* 0x000000000000781c */ /* 0x000fda0003f0f070 */
.L_x_2491:
        /* <DEDUP_REMOVED lines=10> */
.L_x_2492:
        /* <DEDUP_REMOVED lines=8> */
.L_x_2480:
[----:B------:R-:W-:Y:S05]  /*18eb0*/  BSYNC B0 ;  /* 0x0000000000007941 */ /* 0x000fea0003800000 */
.L_x_2479:
        /* <DEDUP_REMOVED lines=8> */
[----:B------:R-:W2:Y:S02]  /*18f40*/  FLO.U32 R0, UR4 ;  /* 0x0000000400007d00 */ /* 0x000ea400080e0000 */
[----:B--2---:R-:W-:-:S06]  /*18f50*/  ISETP.EQ.U32.AND P0, PT, R0, R5, PT ;  /* 0x000000050000720c */ /* 0x004fcc0003f02070 */
[----:B------:R-:W0:Y:S07]  /*18f60*/  POPC R5, UR4 ;  /* 0x0000000400057d09 */ /* 0x000e2e0008000000 */
[----:B0-----:R-:W2:Y:S01]  /*18f70*/  @P0 ATOMG.E.ADD.STRONG.GPU PT, R3, desc[UR38][R2.64], R5 ;  /* 0x00000005020309a8 */ /* 0x001ea200081ee1e6 */
[----:B------:R-:W0:Y:S02]  /*18f80*/  S2R R4, SR_LTMASK ;  /* 0x0000000000047919 */ /* 0x000e240000003900 */
[----:B0-----:R-:W-:-:S04]  /*18f90*/  LOP3.LUT R4, R4, UR4, RZ, 0xc0, !PT ;  /* 0x0000000404047c12 */ /* 0x001fc8000f8ec0ff */
[----:B------:R-:W0:Y:S01]  /*18fa0*/  POPC R7, R4 ;  /* 0x0000000400077309 */ /* 0x000e220000000000 */
[----:B--2---:R-:W0:Y:S02]  /*18fb0*/  SHFL.IDX PT, R0, R3, R0, 0x1f ;  /* 0x00001f0003007589 */ /* 0x004e2400000e0000 */
[----:B0-----:R-:W-:-:S07]  /*18fc0*/  IADD3 R16, R0, UR37, R7 ;  /* 0x0000002500107c10 */ /* 0x001fce000fffe007 */
.L_x_2495:
[----:B------:R-:W-:Y:S05]  /*18fd0*/  BSYNC B0 ;  /* 0x0000000000007941 */ /* 0x000fea0003800000 */
.L_x_2494:
[----:B------:R-:W-:-:S13]  /*18fe0*/  LOP3.LUT P0, RZ, R23, 0x20, RZ, 0xc0, !PT ;  /* 0x0000002017ff7812 */ /* 0x000fda000780c0ff */
[----:B------:R-:W-:Y:S05]  /*18ff0*/  @!P0 BRA `(.L_x_2496) ;  /* 0x0000000000048947 */ /* 0x000fea0003800000 */
[----:B------:R-:W-:Y:S01]  /*19000*/  BPT.TRAP 0x1 ;  /* 0x000000040000795c */ /* 0x000fe20000300000 */
.L_x_2496:
[----:B------:R-:W2:Y:S01]  /*19010*/  LDL.LU R0, [R1] ;  /* 0x0000000001007983 */ /* 0x000ea20000300800 */
[----:B------:R-:W-:Y:S01]  /*19020*/  IMAD R4, R27, 0x8, R22 ;  /* 0x000000081b047824 */ /* 0x000fe200078e0216 */
[----:B0-----:R-:W-:Y:S01]  /*19030*/  SHF.L.U32 R3, R28, 0x1f, RZ ;  /* 0x0000001f1c037819 */ /* 0x001fe200000006ff */
[----:B------:R-:W-:Y:S03]  /*19040*/  BSSY B0, `(.L_x_2497) ;  /* 0x0000004000007945 */ /* 0x000fe60003800000 */
[----:B------:R-:W0:Y:S01]  /*19050*/  SYNCS.PHASECHK.TRANS64.TRYWAIT P0, [R4+URZ+0x38860], R3 ;  /* 0x03886003040075a7 */ /* 0x000e22000800017f */
[----:B--2---:R-:W-:Y:S01]  /*19060*/  IMAD R5, R26, -0x50, R0 ;  /* 0xffffffb01a057824 */ /* 0x004fe200078e0200 */
[----:B0-----:R-:W-:Y:S06]  /*19070*/  @!P0 BRA `(.L_x_2498) ;  /* 0x0000003c00c88947 */ /* 0x001fec0003800000 */
.L_x_2590:
[----:B------:R-:W-:Y:S05]  /*19080*/  BSYNC B0 ;  /* 0x0000000000007941 */ /* 0x000fea0003800000 */
.L_x_2497:
        /* <DEDUP_REMOVED lines=64> */
.L_x_2602:
        /* <DEDUP_REMOVED lines=15> */
.L_x_2500:
        /* <DEDUP_REMOVED lines=10> */
.L_x_2501:
[----:B------:R1:W-:Y:S01]  /*19620*/  SYNCS.ARRIVE.TRANS64.A1T0 RZ, [R4+URZ+0x38850], RZ ;  /* 0x038850ff04ff79a7 */ /* 0x0003e2000810003f */
[----:B------:R-:W-:-:S05]  /*19630*/  VIADD R27, R27, 0x1 ;  /* 0x000000011b1b7836 */ /* 0x000fca0000000000 */
[----:B------:R-:W-:-:S04]  /*19640*/  ISETP.NE.AND P0, PT, R27, 0x2, PT ;  /* 0x000000021b00780c */ /* 0x000fc80003f05270 */
[----:B0-----:R-:W-:Y:S02]  /*19650*/  SEL R3, RZ, 0x1, P0 ;  /* 0x00000001ff037807 */ /* 0x001fe40000000000 */
[----:B------:R-:W-:Y:S02]  /*19660*/  SEL R27, R27, RZ, P0 ;  /* 0x000000ff1b1b7207 */ /* 0x000fe40000000000 */
[----:B-1----:R-:W-:-:S07]  /*19670*/  LOP3.LUT R28, R28, R3, RZ, 0x3c, !PT ;  /* 0x000000031c1c7212 */ /* 0x002fce00078e3cff */
.L_x_2456:
[----:B------:R-:W-:Y:S05]  /*19680*/  BSYNC B7 ;  /* 0x0000000000077941 */ /* 0x000fea0003800000 */
.L_x_2454:
        /* <DEDUP_REMOVED lines=8> */
[----:B------:R1:W2:Y:S01]  /*19710*/  LDS.128 R16, [R22+0x388d0] ;  /* 0x0388d00016107984 */ /* 0x0002a20000000c00 */
[----:B------:R-:W-:Y:S06]  /*19720*/  BAR.ARV 0x4, 0x180 ;  /* 0x0106000000007b1d */ /* 0x000fec0000002000 */
[----:B------:R-:W-:Y:S05]  /*19730*/  BRA `(.L_x_2503) ;  /* 0x0000000c00d47947 */ /* 0x000fea0003800000 */
.L_x_2502:
        /* <DEDUP_REMOVED lines=39> */
[----:B------:R-:W0:Y:S02]  /*199b0*/  SHFL.UP PT, R14, R5, 0x10, RZ ;  /* 0x06000000050e7989 */ /* 0x000e2400000e00ff */
[----:B0-----:R-:W-:-:S05]  /*199c0*/  SEL R14, R14, RZ, P5 ;  /* 0x000000ff0e0e7207 */ /* 0x001fca0002800000 */
[----:B------:R-:W-:-:S05]  /*199d0*/  IMAD.IADD R2, R5, 0x1, R14 ;  /* 0x0000000105027824 */ /* 0x000fca00078e020e */
[----:B------:R0:W1:Y:S02]  /*199e0*/  SHFL.IDX PT, R14, R2, 0x1f, 0x1f ;  /* 0x03e01f00020e7f89 */ /* 0x00006400000e0000 */
.L_x_2612:
[----:B------:R-:W-:Y:S02]  /*199f0*/  ULDC UR4, c[0x0][0xc38] ;  /* 0x00030e0000047ab9 */ /* 0x000fe40000000800 */
[----:B------:R-:W-:-:S04]  /*19a00*/  IMAD.U32 R5, RZ, RZ, UR4 ;  /* 0x00000004ff057e24 */ /* 0x000fc8000f8e00ff */
[----:B-1----:R-:W-:-:S04]  /*19a10*/  IMAD R14, R14, R5, RZ ;  /* 0x000000050e0e7224 */ /* 0x002fc800078e02ff */
[----:B------:R-:W-:-:S05]  /*19a20*/  IMAD.IADD R7, R7, 0x1, R14 ;  /* 0x0000000107077824 */ /* 0x000fca00078e020e */
[----:B------:R-:W-:-:S13]  /*19a30*/  ISETP.GT.AND P6, PT, R7, R0, PT ;  /* 0x000000000700720c */ /* 0x000fda0003fc4270 */
[----:B------:R-:W-:Y:S05]  /*19a40*/  @P6 BRA `(.L_x_2505) ;  /* 0x0000000000a46947 */ /* 0x000fea0003800000 */
.L_x_2508:
        /* <DEDUP_REMOVED lines=35> */
.L_x_2620:
[----:B------:R-:W-:Y:S02]  /*19c80*/  ULDC UR4, c[0x0][0xc38] ;  /* 0x00030e0000047ab9 */ /* 0x000fe40000000800 */
[----:B------:R-:W-:-:S04]  /*19c90*/  IMAD.U32 R5, RZ, RZ, UR4 ;  /* 0x00000004ff057e24 */ /* 0x000fc8000f8e00ff */
[----:B-1----:R-:W-:-:S04]  /*19ca0*/  IMAD R14, R14, R5, RZ ;  /* 0x000000050e0e7224 */ /* 0x002fc800078e02ff */
[----:B------:R-:W-:-:S05]  /*19cb0*/  IMAD.IADD R7, R14, 0x1, R7 ;  /* 0x000000010e077824 */ /* 0x000fca00078e0207 */
[----:B------:R-:W-:-:S13]  /*19cc0*/  ISETP.GT.AND P6, PT, R7, R0, PT ;  /* 0x000000000700720c */ /* 0x000fda0003fc4270 */
[----:B------:R-:W-:Y:S05]  /*19cd0*/  @!P6 BRA `(.L_x_2508) ;  /* 0xfffffffc005ce947 */ /* 0x000fea000383ffff */
.L_x_2505:
        /* <DEDUP_REMOVED lines=10> */
.L_x_2625:
[----:B------:R-:W-:-:S13]  /*19d80*/  ISETP.NE.AND P0, PT, R3, RZ, PT ;  /* 0x000000ff0300720c */ /* 0x000fda0003f05270 */
[----:B------:R-:W-:Y:S05]  /*19d90*/  @!P0 BRA `(.L_x_2510) ;  /* 0x0000000000108947 */ /* 0x000fea0003800000 */
[----:B------:R-:W-:Y:S01]  /*19da0*/  UMOV UR4, 0xffffffff ;  /* 0xffffffff00047882 */ /* 0x000fe20000000000 */
[----:B-1----:R-:W-:Y:S02]  /*19db0*/  VIADD R12, R12, 0xffffffff ;  /* 0xffffffff0c0c7836 */ /* 0x002fe40000000000 */
[----:B------:R-:W-:Y:S05]  /*19dc0*/  BRA.DIV UR4, `(.L_x_2511) ;  /* 0x0000004204dc7947 */ /* 0x000fea000b800000 */
[----:B------:R4:W1:Y:S02]  /*19dd0*/  SHFL.IDX PT, R6, R2, R12, 0x1f ;  /* 0x00001f0c02067589 */ /* 0x00086400000e0000 */
.L_x_2510:
        /* <DEDUP_REMOVED lines=13> */
[----:B0-----:R-:W-:Y:S01]  /*19eb0*/  MOV R2, RZ ;  /* 0x000000ff00027202 */ /* 0x001fe20000000f00 */
        /* <DEDUP_REMOVED lines=45> */
.L_x_2512:
        /* <DEDUP_REMOVED lines=19> */
[-C--:B------:R-:W-:Y:S01]  /*1a2c0*/  @!P1 IADD3 R3, R3, -R4.reuse, RZ ;  /* 0x8000000403039210 */ /* 0x080fe20007ffe0ff */
        /* <DEDUP_REMOVED lines=40> */
.L_x_2513:
[----:B------:R-:W-:-:S05]  /*1a550*/  LOP3.LUT R2, RZ, R2, RZ, 0x33, !PT ;  /* 0x00000002ff027212 */ /* 0x000fca00078e33ff */
[----:B------:R-:W-:Y:S01]  /*1a560*/  IMAD.IADD R17, R17, 0x1, R2 ;  /* 0x0000000111117824 */ /* 0x000fe200078e0202 */
[----:B------:R-:W-:Y:S06]  /*1a570*/  BRA `(.L_x_2514) ;  /* 0x00000000001c7947 */ /* 0x000fec0003800000 */
.L_x_2506:
[----:B------:R-:W-:Y:S01]  /*1a580*/  UMOV UR4, URZ ;  /* 0x0000003f00047c82 */ /* 0x000fe20008000000 */
[----:B------:R-:W-:Y:S01]  /*1a590*/  UMOV UR5, URZ ;  /* 0x0000003f00057c82 */ /* 0x000fe20008000000 */
[----:B------:R-:W-:Y:S01]  /*1a5a0*/  ULDC UR6, c[0x0][0xc3c] ;  /* 0x00030f0000067ab9 */ /* 0x000fe20000000800 */
[----:B------:R-:W-:Y:S02]  /*1a5b0*/  IMAD.MOV.U32 R16, RZ, RZ, R0 ;  /* 0x000000ffff107224 */ /* 0x000fe400078e0000 */
[----:B------:R-:W-:Y:S02]  /*1a5c0*/  IMAD.U32 R17, RZ, RZ, UR4 ;  /* 0x00000004ff117e24 */ /* 0x000fe4000f8e00ff */
[----:B------:R-:W-:Y:S02]  /*1a5d0*/  IMAD.U32 R18, RZ, RZ, UR5 ;  /* 0x00000005ff127e24 */ /* 0x000fe4000f8e00ff */
[----:B------:R-:W-:-:S07]  /*1a5e0*/  IMAD.U32 R19, RZ, RZ, UR6 ;  /* 0x00000006ff137e24 */ /* 0x000fce000f8e00ff */
.L_x_2514:
        /* <DEDUP_REMOVED lines=10> */
.L_x_2503:
[----:B------:R-:W-:Y:S02]  /*1a690*/  ULDC UR4, c[0x0][0xc3c] ;  /* 0x00030f0000047ab9 */ /* 0x000fe40000000800 */
[----:B--2---:R-:W-:-:S13]  /*1a6a0*/  ISETP.GE.AND P0, PT, R19, UR4, PT ;  /* 0x0000000413007c0c */ /* 0x004fda000bf06270 */
[----:B------:R-:W-:Y:S05]  /*1a6b0*/  @!P0 BRA `(.L_x_2515) ;  /* 0xffffffac00fc8947 */ /* 0x000fea000383ffff */
[----:B------:R-:W-:Y:S05]  /*1a6c0*/  BSYNC B8 ;  /* 0x0000000000087941 */ /* 0x000fea0003800000 */
.L_x_2448:
[----:B------:R-:W2:Y:S01]  /*1a6d0*/  LDL.LU R0, [R1+0x24] ;  /* 0x0000240001007983 */ /* 0x000ea20000300800 */
[----:B------:R-:W-:Y:S01]  /*1a6e0*/  BSSY B0, `(.L_x_2516) ;  /* 0x000000b000007945 */ /* 0x000fe20003800000 */
[----:B------:R-:W3:Y:S01]  /*1a6f0*/  S2R R5, SR_CgaCtaId ;  /* 0x0000000000057919 */ /* 0x000ee20000008800 */
[----:B--2---:R-:W-:-:S05]  /*1a700*/  VIADD R0, R0, 0x1 ;  /* 0x0000000100007836 */ /* 0x004fca0000000000 */
[----:B-1----:R-:W-:-:S04]  /*1a710*/  LEA.HI R2, R0, R0, RZ, 0x1 ;  /* 0x0000000000027211 */ /* 0x002fc800078f08ff */
[----:B------:R-:W-:Y:S02]  /*1a720*/  LOP3.LUT R3, R2, 0xfffffffe, RZ, 0xc0, !PT ;  /* 0xfffffffe02037812 */ /* 0x000fe400078ec0ff */
[----:B------:R-:W-:-:S03]  /*1a730*/  MOV R2, 0x400 ;  /* 0x0000040000027802 */ /* 0x000fc60000000f00 */
[----:B------:R-:W-:Y:S01]  /*1a740*/  IMAD.IADD R0, R0, 0x1, -R3 ;  /* 0x0000000100007824 */ /* 0x000fe200078e0a03 */
[----:B---3--:R-:W-:-:S04]  /*1a750*/  LEA R4, R5, R2, 0x18 ;  /* 0x0000000205047211 */ /* 0x008fc800078ec0ff */
[----:B------:R-:W-:-:S04]  /*1a760*/  SHF.L.U32 R0, R0, 0x1f, RZ ;  /* 0x0000001f00007819 */ /* 0x000fc800000006ff */
[----:B------:R-:W1:Y:S02]  /*1a770*/  SYNCS.PHASECHK.TRANS64.TRYWAIT P0, [R4+URZ+0x38820], R0 ;  /* 0x03882000040075a7 */ /* 0x000e64000800017f */
[----:B-1----:R-:W-:Y:S05]  /*1a780*/  @!P0 BRA `(.L_x_2517) ;  /* 0x0000003800948947 */ /* 0x002fea0003800000 */
.L_x_2628:
[----:B------:R-:W-:Y:S05]  /*1a790*/  BSYNC B0 ;  /* 0x0000000000007941 */ /* 0x000fea0003800000 */
.L_x_2516:
[----:B------:R-:W-:-:S03]  /*1a7a0*/  UMOV UR4, 0xffffffff ;  /* 0xffffffff00047882 */ /* 0x000fc60000000000 */
[----:B------:R-:W-:Y:S05]  /*1a7b0*/  BRA.DIV UR4, `(.L_x_2518) ;  /* 0x0000003a049c7947 */ /* 0x000fea000b800000 */
[----:B-1----:R-:W1:Y:S02]  /*1a7c0*/  S2R R0, SR_TID.X ;  /* 0x0000000000007919 */ /* 0x002e640000002100 */
[----:B-1----:R-:W-:-:S04]  /*1a7d0*/  SHF.R.U32.HI R0, RZ, 0x5, R0 ;  /* 0x00000005ff007819 */ /* 0x002fc80000011600 */
[----:B------:R-:W-:-:S05]  /*1a7e0*/  LOP3.LUT R0, R0, 0x3, RZ, 0xc0, !PT ;  /* 0x0000000300007812 */ /* 0x000fca00078ec0ff */
[----:B------:R1:W2:Y:S02]  /*1a7f0*/  SHFL.IDX PT, R14, R0, RZ, 0x1f ;  /* 0x00001fff000e7589 */ /* 0x0002a400000e0000 */
.L_x_2631:
[----:B--2---:R-:W-:Y:S01]  /*1a800*/  ISETP.NE.AND P0, PT, R14, RZ, PT ;  /* 0x000000ff0e00720c */ /* 0x004fe20003f05270 */
[----:B------:R-:W-:-:S12]  /*1a810*/  BSSY B0, `(.L_x_2519) ;  /* 0x0000026000007945 */ /* 0x000fd80003800000 */
[----:B------:R-:W-:Y:S05]  /*1a820*/  @P0 BRA `(.L_x_2520) ;  /* 0x0000000000900947 */ /* 0x000fea0003800000 */
[----:B------:R-:W-:-:S03]  /*1a830*/  UMOV UR4, 0xffffffff ;  /* 0xffffffff00047882 */ /* 0x000fc60000000000 */
[----:B------:R-:W-:Y:S05]  /*1a840*/  BRA.DIV UR4, `(.L_x_2521) ;  /* 0x0000003a04ac7947 */ /* 0x000fea000b800000 */
[----:B------:R-:W-:-:S13]  /*1a850*/  ELECT P6, URZ, PT ;  /* 0x00000000003f782f */ /* 0x000fda00038c0000 */
.L_x_2634:
[----:B------:R-:W-:Y:S05]  /*1a860*/  @!P6 BRA `(.L_x_2520) ;  /* 0x000000000080e947 */ /* 0x000fea0003800000 */
[----:B-1----:R-:W2:Y:S02]  /*1a870*/  LDL R0, [R1+0x44] ;  /* 0x0000440001007983 */ /* 0x002ea40000100800 */
[----:B--2---:R-:W-:-:S13]  /*1a880*/  R2UR UR4, R0 ;  /* 0x00000000000472ca */ /* 0x004fda00000e0000 */
[----:B------:R-:W-:-:S06]  /*1a890*/  ULOP3.LUT UR4, UR4, 0x2, URZ, 0xfc, !UPT ;  /* 0x0000000204047892 */ /* 0x000fcc000f8efc3f */
[----:B------:R-:W-:-:S04]  /*1a8a0*/  MOV R0, UR4 ;  /* 0x0000000400007c02 */ /* 0x000fc80008000f00 */
[----:B------:R-:W-:-:S13]  /*1a8b0*/  ISETP.NE.AND P0, PT, R0, 0x3, PT ;  /* 0x000000030000780c */ /* 0x000fda0003f05270 */
[----:B------:R-:W-:Y:S05]  /*1a8c0*/  @!P0 BRA `(.L_x_2522) ;  /* 0x0000000000048947 */ /* 0x000fea0003800000 */
[----:B------:R-:W-:Y:S01]  /*1a8d0*/  BPT.TRAP 0x1 ;  /* 0x000000040000795c */ /* 0x000fe20000300000 */
.L_x_2522:
[C---:B------:R-:W-:Y:S01]  /*1a8e0*/  IMAD R5, R27.reuse, 0x8, R4 ;  /* 0x000000081b057824 */ /* 0x040fe200078e0204 */
[----:B------:R-:W-:Y:S01]  /*1a8f0*/  SHF.L.U32 R0, R28, 0x1f, RZ ;  /* 0x0000001f1c007819 */ /* 0x000fe200000006ff */
[----:B------:R-:W-:-:S03]  /*1a900*/  VIADD R27, R27, 0x1 ;  /* 0x000000011b1b7836 */ /* 0x000fc60000000000 */
[----:B------:R-:W1:Y:S02]  /*1a910*/  SYNCS.PHASECHK.TRANS64.TRYWAIT P1, [R5+URZ+0x38840], R0 ;  /* 0x03884000050075a7 */ /* 0x000e64000802017f */
[----:B------:R-:W-:-:S04]  /*1a920*/  ISETP.NE.AND P2, PT, R27, 0x2, PT ;  /* 0x000000021b00780c */ /* 0x000fc80003f45270 */
[----:B------:R-:W-:Y:S01]  /*1a930*/  SEL R3, RZ, 0x1, P2 ;  /* 0x00000001ff037807 */ /* 0x000fe20001000000 */
[----:B-1----:R-:W-:Y:S08]  /*1a940*/  @!P1 BRA `(.L_x_2523) ;  /* 0x00000038008c9947 */ /* 0x002ff00003800000 */
.L_x_2635:
[----:B------:R-:W-:Y:S02]  /*1a950*/  SEL R27, R27, RZ, P2 ;  /* 0x000000ff1b1b7207 */ /* 0x000fe40001000000 */
[----:B------:R-:W-:Y:S01]  /*1a960*/  LOP3.LUT R2, R28, R3, RZ, 0x3c, !PT ;  /* 0x000000031c027212 */ /* 0x000fe200078e3cff */
[----:B------:R-:W-:Y:S06]  /*1a970*/  @!P0 BRA `(.L_x_2524) ;  /* 0x0000000000048947 */ /* 0x000fec0003800000 */
[----:B------:R-:W-:Y:S01]  /*1a980*/  BPT.TRAP 0x1 ;  /* 0x000000040000795c */ /* 0x000fe20000300000 */
.L_x_2524:
[----:B------:R-:W-:Y:S01]  /*1a990*/  IMAD R27, R27, 0x8, R4 ;  /* 0x000000081b1b7824 */ /* 0x000fe200078e0204 */
[----:B------:R-:W-:-:S04]  /*1a9a0*/  SHF.L.U32 R2, R2, 0x1f, RZ ;  /* 0x0000001f02027819 */ /* 0x000fc800000006ff */
[----:B------:R-:W2:Y:S02]  /*1a9b0*/  SYNCS.PHASECHK.TRANS64.TRYWAIT P1, [R27+URZ+0x38840], R2 ;  /* 0x038840021b0075a7 */ /* 0x000ea4000802017f */
[----:B--2---:R-:W-:Y:S05]  /*1a9c0*/  @!P1 BRA `(.L_x_2525) ;  /* 0x0000003800809947 */ /* 0x004fea0003800000 */
.L_x_2636:
[----:B------:R-:W-:Y:S05]  /*1a9d0*/  @!P0 BRA `(.L_x_2526) ;  /* 0x0000000000048947 */ /* 0x000fea0003800000 */
[----:B------:R-:W-:Y:S01]  /*1a9e0*/  BPT.TRAP 0x1 ;  /* 0x000000040000795c */ /* 0x000fe20000300000 */
.L_x_2526:
[----:B------:R-:W3:Y:S02]  /*1a9f0*/  SYNCS.PHASECHK.TRANS64.TRYWAIT P1, [R5+URZ+0x38860], R0 ;  /* 0x03886000050075a7 */ /* 0x000ee4000802017f */
[----:B---3--:R-:W-:Y:S05]  /*1aa00*/  @!P1 BRA `(.L_x_2527) ;  /* 0x0000003800849947 */ /* 0x008fea0003800000 */
.L_x_2637:
[----:B------:R-:W-:Y:S05]  /*1aa10*/  @!P0 BRA `(.L_x_2528) ;  /* 0x0000000000048947 */ /* 0x000fea0003800000 */
[----:B------:R-:W-:Y:S01]  /*1aa20*/  BPT.TRAP 0x1 ;  /* 0x000000040000795c */ /* 0x000fe20000300000 */
.L_x_2528:
[----:B----4-:R4:W0:Y:S02]  /*1aa30*/  SYNCS.PHASECHK.TRANS64.TRYWAIT P0, [R27+URZ+0x38860], R2 ;  /* 0x038860021b0075a7 */ /* 0x010824000800017f */
[----:B0-----:R-:W-:Y:S05]  /*1aa40*/  @!P0 NANOSLEEP.SYNCS 0x989680 ;  /* 0x009896800000895d */ /* 0x001fea0003900000 */
[----:B------:R-:W0:Y:S02]  /*1aa50*/  @!P0 SYNCS.PHASECHK.TRANS64 P0, [R27+URZ+0x38860], R2 ;  /* 0x038860021b0085a7 */ /* 0x000e24000800007f */
[----:B0-----:R-:W-:Y:S05]  /*1aa60*/  @!P0 BRA `(.L_x_2528) ;  /* 0xfffffffc00f08947 */ /* 0x001fea000383ffff */
.L_x_2520:
[----:B------:R-:W-:Y:S05]  /*1aa70*/  BSYNC B0 ;  /* 0x0000000000007941 */ /* 0x000fea0003800000 */
.L_x_2519:
[----:B------:R-:W-:Y:S05]  /*1aa80*/  EXIT ;  /* 0x000000000000794d */ /* 0x000fea0003800000 */
.L_x_2381:
[----:B------:R-:W-:-:S13]  /*1aa90*/  R2UR UR4, R16 ;  /* 0x00000000100472ca */ /* 0x000fda00000e0000 */
[----:B0-----:R-:W-:-:S04]  /*1aaa0*/  IMAD.U32 R3, RZ, RZ, UR4 ;  /* 0x00000004ff037e24 */ /* 0x001fc8000f8e00ff */
[----:B------:R0:W1:Y:S03]  /*1aab0*/  SYNCS.PHASECHK.TRANS64.TRYWAIT P1, [R3+URZ+0x38800], R0 ;  /* 0x03880000030075a7 */ /* 0x000066000802017f */
[----:B-1----:R-:W-:Y:S05]  /*1aac0*/  @!P1 NANOSLEEP.SYNCS 0x989680 ;  /* 0x009896800000995d */ /* 0x002fea0003900000 */
[----:B------:R-:W1:Y:S02]  /*1aad0*/  @!P1 SYNCS.PHASECHK.TRANS64 P1, [R3+URZ+0x38800], R0 ;  /* 0x03880000030095a7 */ /* 0x000e64000802007f */
[----:B-1----:R-:W-:Y:S05]  /*1aae0*/  @!P1 BRA `(.L_x_2381) ;  /* 0xfffffffc00e89947 */ /* 0x002fea000383ffff */
[----:B------:R-:W-:Y:S05]  /*1aaf0*/  BRA `(.L_x_2529) ;  /* 0xfffffe7400e07947 */ /* 0x000fea000383ffff */
.L_x_2385:
[----:B-1----:R1:W2:Y:S02]  /*1ab00*/  SYNCS.PHASECHK.TRANS64.TRYWAIT P1, [R0+URZ+0x38830], R3 ;  /* 0x03883003000075a7 */ /* 0x0022a4000802017f */
[----:B--2---:R-:W-:Y:S05]  /*1ab10*/  @!P1 NANOSLEEP.SYNCS 0x989680 ;  /* 0x009896800000995d */ /* 0x004fea0003900000 */
[----:B------:R-:W2:Y:S02]  /*1ab20*/  @!P1 SYNCS.PHASECHK.TRANS64 P1, [R0+URZ+0x38830], R3 ;  /* 0x03883003000095a7 */ /* 0x000ea4000802007f */
[----:B--2---:R-:W-:Y:S05]  /*1ab30*/  @!P1 BRA `(.L_x_2385) ;  /* 0xfffffffc00f09947 */ /* 0x004fea000383ffff */
[----:B------:R-:W-:Y:S05]  /*1ab40*/  BRA `(.L_x_2384) ;  /* 0xfffffe7800047947 */ /* 0x000fea000383ffff */
.L_x_2391:
[----:B-1----:R-:W-:-:S04]  /*1ab50*/  IMAD.U32 R4, RZ, RZ, UR61 ;  /* 0x0000003dff047e24 */ /* 0x002fc8000f8e00ff */
[----:B------:R1:W2:Y:S03]  /*1ab60*/  SYNCS.PHASECHK.TRANS64.TRYWAIT P1, [R4+URZ+0x38830], R3 ;  /* 0x03883003040075a7 */ /* 0x0002a6000802017f */
[----:B--2---:R-:W-:Y:S05]  /*1ab70*/  @!P1 NANOSLEEP.SYNCS 0x989680 ;  /* 0x009896800000995d */ /* 0x004fea0003900000 */
[----:B------:R-:W2:Y:S02]  /*1ab80*/  @!P1 SYNCS.PHASECHK.TRANS64 P1, [R4+URZ+0x38830], R3 ;  /* 0x03883003040095a7 */ /* 0x000ea4000802007f */
[----:B--2---:R-:W-:Y:S05]  /*1ab90*/  @!P1 BRA `(.L_x_2391) ;  /* 0xfffffffc00ec9947 */ /* 0x004fea000383ffff */
[----:B------:R-:W-:Y:S05]  /*1aba0*/  BRA `(.L_x_2390) ;  /* 0xfffffeb800607947 */ /* 0x000fea000383ffff */
.L_x_2395:
[----:B---3--:R-:W-:-:S04]  /*1abb0*/  IMAD.U32 R2, RZ, RZ, UR4 ;  /* 0x00000004ff027e24 */ /* 0x008fc8000f8e00ff */
[----:B------:R3:W4:Y:S03]  /*1abc0*/  SYNCS.PHASECHK.TRANS64.TRYWAIT P1, [R2+URZ+0x38850], R0 ;  /* 0x03885000020075a7 */ /* 0x000726000802017f */
[----:B----4-:R-:W-:Y:S05]  /*1abd0*/  @!P1 NANOSLEEP.SYNCS 0x989680 ;  /* 0x009896800000995d */ /* 0x010fea0003900000 */
[----:B------:R-:W4:Y:S02]  /*1abe0*/  @!P1 SYNCS.PHASECHK.TRANS64 P1, [R2+URZ+0x38850], R0 ;  /* 0x03885000020095a7 */ /* 0x000f24000802007f */
[----:B----4-:R-:W-:Y:S05]  /*1abf0*/  @!P1 BRA `(.L_x_2395) ;  /* 0xfffffffc00ec9947 */ /* 0x010fea000383ffff */
[----:B------:R-:W-:Y:S05]  /*1ac00*/  BRA `(.L_x_2394) ;  /* 0xfffffedc00b47947 */ /* 0x000fea000383ffff */
.L_x_2403:
[----:B-1----:R-:W-:-:S04]  /*1ac10*/  IMAD.U32 R4, RZ, RZ, UR4 ;  /* 0x00000004ff047e24 */ /* 0x002fc8000f8e00ff */
[----:B------:R1:W2:Y:S03]  /*1ac20*/  SYNCS.PHASECHK.TRANS64.TRYWAIT P1, [R4+URZ+0x38830], R3 ;  /* 0x03883003040075a7 */ /* 0x0002a6000802017f */
[----:B--2---:R-:W-:Y:S05]  /*1ac30*/  @!P1 NANOSLEEP.SYNCS 0x989680 ;  /* 0x009896800000995d */ /* 0x004fea0003900000 */
[----:B------:R-:W2:Y:S02]  /*1ac40*/  @!P1 SYNCS.PHASECHK.TRANS64 P1, [R4+URZ+0x38830], R3 ;  /* 0x03883003040095a7 */ /* 0x000ea4000802007f */
[----:B--2---:R-:W-:Y:S05]  /*1ac50*/  @!P1 BRA `(.L_x_2403) ;  /* 0xfffffffc00ec9947 */ /* 0x004fea000383ffff */
[----:B------:R-:W-:Y:S05]  /*1ac60*/  BRA `(.L_x_2402) ;  /* 0xfffffefc00007947 */ /* 0x000fea000383ffff */
.L_x_2407:
[----:B---3--:R-:W-:-:S04]  /*1ac70*/  IMAD.U32 R2, RZ, RZ, UR4 ;  /* 0x00000004ff027e24 */ /* 0x008fc8000f8e00ff */
[----:B------:R3:W4:Y:S03]  /*1ac80*/  SYNCS.PHASECHK.TRANS64.TRYWAIT P1, [R2+URZ+0x38850], R0 ;  /* 0x03885000020075a7 */ /* 0x000726000802017f */
[----:B----4-:R-:W-:Y:S05]  /*1ac90*/  @!P1 NANOSLEEP.SYNCS 0x989680 ;  /* 0x009896800000995d */ /* 0x010fea0003900000 */
[----:B------:R-:W4:Y:S02]  /*1aca0*/  @!P1 SYNCS.PHASECHK.TRANS64 P1, [R2+URZ+0x38850], R0 ;  /* 0x03885000020095a7 */ /* 0x000f24000802007f */
[----:B----4-:R-:W-:Y:S05]  /*1acb0*/  @!P1 BRA `(.L_x_2407) ;  /* 0xfffffffc00ec9947 */ /* 0x010fea000383ffff */
[----:B------:R-:W-:Y:S05]  /*1acc0*/  BRA `(.L_x_2406) ;  /* 0xffffff2000547947 */ /* 0x000fea000383ffff */
.L_x_2414:
[----:B-1----:R-:W-:-:S04]  /*1acd0*/  IMAD.U32 R7, RZ, RZ, UR8 ;  /* 0x00000008ff077e24 */ /* 0x002fc8000f8e00ff */
[----:B------:R1:W2:Y:S03]  /*1ace0*/  SYNCS.PHASECHK.TRANS64.TRYWAIT P1, [R7+URZ+0x38850], R0 ;  /* 0x03885000070075a7 */ /* 0x0002a6000802017f */
[----:B--2---:R-:W-:Y:S05]  /*1acf0*/  @!P1 NANOSLEEP.SYNCS 0x989680 ;  /* 0x009896800000995d */ /* 0x004fea0003900000 */
[----:B------:R-:W2:Y:S02]  /*1ad00*/  @!P1 SYNCS.PHASECHK.TRANS64 P1, [R7+URZ+0x38850], R0 ;  /* 0x03885000070095a7 */ /* 0x000ea4000802007f */
[----:B--2---:R-:W-:Y:S05]  /*1ad10*/  @!P1 BRA `(.L_x_2414) ;  /* 0xfffffffc00ec9947 */ /* 0x004fea000383ffff */
[----:B------:R-:W-:Y:S05]  /*1ad20*/  BRA `(.L_x_2413) ;  /* 0xffffff3c00b47947 */ /* 0x000fea000383ffff */
.L_x_2462:
        /* <DEDUP_REMOVED lines=11> */
.L_x_2531:
[----:B------:R-:W-:Y:S05]  /*1ade0*/  BSYNC B0 ;  /* 0x0000000000007941 */ /* 0x000fea0003800000 */
.L_x_2530:
[----:B------:R-:W-:Y:S05]  /*1adf0*/  BRA `(.L_x_2532) ;  /* 0xffffffb400cc7947 */ /* 0x000fea000383ffff */
.L_x_2465:
[----:B0-----:R0:W1:Y:S02]  /*1ae00*/  SYNCS.PHASECHK.TRANS64.TRYWAIT P0, [R5+URZ+0x38840], R2 ;  /* 0x03884002050075a7 */ /* 0x001064000800017f */
[----:B-1----:R-:W-:Y:S05]  /*1ae10*/  @!P0 NANOSLEEP.SYNCS 0x989680 ;  /* 0x009896800000895d */ /* 0x002fea0003900000 */
[----:B------:R-:W1:Y:S02]  /*1ae20*/  @!P0 SYNCS.PHASECHK.TRANS64 P0, [R5+URZ+0x38840], R2 ;  /* 0x03884002050085a7 */ /* 0x000e64000800007f */
[----:B-1----:R-:W-:Y:S05]  /*1ae30*/  @!P0 BRA `(.L_x_2465) ;  /* 0xfffffffc00f08947 */ /* 0x002fea000383ffff */
[----:B------:R-:W-:Y:S05]  /*1ae40*/  BRA `(.L_x_2533) ;  /* 0xffffffb800d47947 */ /* 0x000fea000383ffff */
.L_x_2466:
        /* <DEDUP_REMOVED lines=8> */
.L_x_2535:
[----:B------:R-:W-:Y:S05]  /*1aed0*/  BSYNC B0 ;  /* 0x0000000000007941 */ /* 0x000fea0003800000 */
.L_x_2534:
[----:B------:R-:W-:Y:S01]  /*1aee0*/  IMAD.MOV.U32 R13, RZ, RZ, R0 ;  /* 0x000000ffff0d7224 */ /* 0x000fe200078e0000 */
[----:B------:R-:W-:Y:S01]  /*1aef0*/  MOV R15, 0xffffffff ;  /* 0xffffffff000f7802 */ /* 0x000fe20000000f00 */
[----:B------:R-:W-:Y:S01]  /*1af00*/  IMAD.MOV.U32 R12, RZ, RZ, RZ ;  /* 0x000000ffff0c7224 */ /* 0x000fe200078e00ff */
[C---:B------:R-:W-:Y:S01]  /*1af10*/  LOP3.LUT P5, RZ, R23.reuse, 0x10, RZ, 0xc0, !PT ;  /* 0x0000001017ff7812 */ /* 0x040fe200078ac0ff */
[----:B------:R-:W-:Y:S01]  /*1af20*/  IMAD.MOV.U32 R11, RZ, RZ, 0x181f ;  /* 0x0000181fff0b7424 */ /* 0x000fe200078e00ff */
[C---:B------:R-:W-:Y:S01]  /*1af30*/  LOP3.LUT P4, RZ, R23.reuse, 0x8, RZ, 0xc0, !PT ;  /* 0x0000000817ff7812 */ /* 0x040fe2000788c0ff */
[----:B------:R-:W-:Y:S01]  /*1af40*/  IMAD.MOV.U32 R2, RZ, RZ, R14 ;  /* 0x000000ffff027224 */ /* 0x000fe200078e000e */
[----:B------:R-:W-:Y:S01]  /*1af50*/  LOP3.LUT P3, RZ, R23, 0x4, RZ, 0xc0, !PT ;  /* 0x0000000417ff7812 */ /* 0x000fe2000786c0ff */
[----:B------:R-:W-:-:S12]  /*1af60*/  @P0 IMAD R9, R7, 0x2, R22 ;  /* 0x0000000207090824 */ /* 0x000fd800078e0216 */
[----:B------:R-:W-:Y:S05]  /*1af70*/  WARPSYNC.COLLECTIVE R15, `(.L_x_2536) ;  /* 0x000000000f087348 */ /* 0x000fea0003c00000 */
[----:B------:R0:W1:Y:S02]  /*1af80*/  SHFL.IDX P6, R14, R13, R12, R11 ;  /* 0x0000000c0d0e7389 */ /* 0x00006400000c000b */
[----:B01----:R-:W-:Y:S01]  /*1af90*/  ENDCOLLECTIVE ;  /* 0x000000000000791b */ /* 0x003fe20003800000 */
.L_x_2536:
[----:B------:R-:W-:Y:S01]  /*1afa0*/  LOP3.LUT P2, RZ, R23, 0x2, RZ, 0xc0, !PT ;  /* 0x0000000217ff7812 */ /* 0x000fe2000784c0ff */
[----:B------:R-:W-:Y:S02]  /*1afb0*/  IMAD.MOV.U32 R13, RZ, RZ, R6 ;  /* 0x000000ffff0d7224 */ /* 0x000fe400078e0006 */
[----:B------:R-:W-:Y:S02]  /*1afc0*/  IMAD.MOV.U32 R12, RZ, RZ, 0x1 ;  /* 0x00000001ff0c7424 */ /* 0x000fe400078e00ff */
[----:B------:R-:W-:-:S08]  /*1afd0*/  IMAD.MOV.U32 R3, RZ, RZ, R14 ;  /* 0x000000ffff037224 */ /* 0x000fd000078e000e */
[----:B------:R-:W-:Y:S05]  /*1afe0*/  WARPSYNC.COLLECTIVE R15, `(.L_x_2537) ;  /* 0x000000000f087348 */ /* 0x000fea0003c00000 */
[----:B------:R0:W1:Y:S02]  /*1aff0*/  SHFL.IDX P6, R14, R13, R12, R11 ;  /* 0x0000000c0d0e7389 */ /* 0x00006400000c000b */
[----:B01----:R-:W-:Y:S01]  /*1b000*/  ENDCOLLECTIVE ;  /* 0x000000000000791b */ /* 0x003fe20003800000 */
.L_x_2537:
        /* <DEDUP_REMOVED lines=10> */
.L_x_2538:
        /* <DEDUP_REMOVED lines=14> */
.L_x_2539:
        /* <DEDUP_REMOVED lines=16> */
.L_x_2540:
[----:B------:R-:W-:Y:S02]  /*1b290*/  @P0 IMAD R9, R7, 0x2, R22 ;  /* 0x0000000207090824 */ /* 0x000fe400078e0216 */
[----:B------:R-:W-:Y:S02]  /*1b2a0*/  IMAD.MOV.U32 R13, RZ, RZ, R6 ;  /* 0x000000ffff0d7224 */ /* 0x000fe400078e0006 */
[----:B------:R-:W-:Y:S02]  /*1b2b0*/  IMAD.MOV.U32 R12, RZ, RZ, 0x3 ;  /* 0x00000003ff0c7424 */ /* 0x000fe400078e00ff */
[----:B------:R-:W-:-:S07]  /*1b2c0*/  IMAD.MOV.U32 R2, RZ, RZ, R14 ;  /* 0x000000ffff027224 */ /* 0x000fce00078e000e */
[----:B------:R-:W-:Y:S05]  /*1b2d0*/  WARPSYNC.COLLECTIVE R15, `(.L_x_2541) ;  /* 0x000000000f087348 */ /* 0x000fea0003c00000 */
[----:B------:R0:W1:Y:S02]  /*1b2e0*/  SHFL.IDX P6, R14, R13, R12, R11 ;  /* 0x0000000c0d0e7389 */ /* 0x00006400000c000b */
[----:B01----:R-:W-:Y:S01]  /*1b2f0*/  ENDCOLLECTIVE ;  /* 0x000000000000791b */ /* 0x003fe20003800000 */
.L_x_2541:
        /* <DEDUP_REMOVED lines=15> */
.L_x_2542:
[----:B------:R-:W-:Y:S02]  /*1b3f0*/  @P0 IMAD R21, R7, 0x2, R22 ;  /* 0x0000000207150824 */ /* 0x000fe400078e0216 */
[----:B------:R-:W-:Y:S02]  /*1b400*/  IMAD.MOV.U32 R13, RZ, RZ, R6 ;  /* 0x000000ffff0d7224 */ /* 0x000fe400078e0006 */
[----:B------:R-:W-:Y:S01]  /*1b410*/  IMAD.MOV.U32 R12, RZ, RZ, 0x4 ;  /* 0x00000004ff0c7424 */ /* 0x000fe200078e00ff */
[----:B------:R-:W-:-:S07]  /*1b420*/  MOV R2, R14 ;  /* 0x0000000e00027202 */ /* 0x000fce0000000f00 */
[----:B------:R-:W-:Y:S05]  /*1b430*/  WARPSYNC.COLLECTIVE R15, `(.L_x_2543) ;  /* 0x000000000f087348 */ /* 0x000fea0003c00000 */
[----:B------:R0:W1:Y:S02]  /*1b440*/  SHFL.IDX P6, R14, R13, R12, R11 ;  /* 0x0000000c0d0e7389 */ /* 0x00006400000c000b */
[----:B01----:R-:W-:Y:S01]  /*1b450*/  ENDCOLLECTIVE ;  /* 0x000000000000791b */ /* 0x003fe20003800000 */
.L_x_2543:
        /* <DEDUP_REMOVED lines=14> */
.L_x_2544:
[----:B------:R-:W-:Y:S01]  /*1b540*/  IMAD.MOV.U32 R0, RZ, RZ, R14 ;  /* 0x000000ffff007224 */ /* 0x000fe200078e000e */
[----:B------:R-:W-:Y:S06]  /*1b550*/  BRA `(.L_x_2545) ;  /* 0xffffffb8003c7947 */ /* 0x000fec000383ffff */
.L_x_2473:
[----:B------:R-:W-:Y:S02]  /*1b560*/  IMAD.MOV.U32 R13, RZ, RZ, R0 ;  /* 0x000000ffff0d7224 */ /* 0x000fe400078e0000 */
[----:B------:R-:W-:Y:S02]  /*1b570*/  IMAD.MOV.U32 R12, RZ, RZ, RZ ;  /* 0x000000ffff0c7224 */ /* 0x000fe400078e00ff */
[----:B------:R-:W-:Y:S02]  /*1b580*/  IMAD.MOV.U32 R11, RZ, RZ, 0x181f ;  /* 0x0000181fff0b7424 */ /* 0x000fe400078e00ff */
[----:B------:R-:W-:Y:S02]  /*1b590*/  IMAD.MOV.U32 R15, RZ, RZ, -0x1 ;  /* 0xffffffffff0f7424 */ /* 0x000fe400078e00ff */
[----:B-----5:R-:W-:Y:S02]  /*1b5a0*/  IMAD R5, R9, R5, RZ ;  /* 0x0000000509057224 */ /* 0x020fe400078e02ff */
[----:B------:R-:W-:-:S07]  /*1b5b0*/  IMAD R17, R17, 0x80, R8 ;  /* 0x0000008011117824 */ /* 0x000fce00078e0208 */
[----:B------:R-:W-:Y:S05]  /*1b5c0*/  WARPSYNC.COLLECTIVE R15, `(.L_x_2546) ;  /* 0x000000000f087348 */ /* 0x000fea0003c00000 */
[----:B------:R0:W1:Y:S02]  /*1b5d0*/  SHFL.IDX P6, R14, R13, R12, R11 ;  /* 0x0000000c0d0e7389 */ /* 0x00006400000c000b */
[----:B01----:R-:W-:Y:S01]  /*1b5e0*/  ENDCOLLECTIVE ;  /* 0x000000000000791b */ /* 0x003fe20003800000 */
.L_x_2546:
[C---:B------:R-:W-:Y:S01]  /*1b5f0*/  VIADD R6, R17.reuse, 0x10 ;  /* 0x0000001011067836 */ /* 0x040fe20000000000 */
[----:B------:R-:W-:Y:S01]  /*1b600*/  ISETP.GE.AND P0, PT, R17, R5, PT ;  /* 0x000000051100720c */ /* 0x000fe20003f06270 */
[----:B------:R-:W-:Y:S02]  /*1b610*/  IMAD.MOV.U32 R13, RZ, RZ, R4 ;  /* 0x000000ffff0d7224 */ /* 0x000fe400078e0004 */
[----:B------:R-:W-:-:S10]  /*1b620*/  IMAD.MOV.U32 R2, RZ, RZ, R14 ;  /* 0x000000ffff027224 */ /* 0x000fd400078e000e */
[----:B------:R-:W-:Y:S05]  /*1b630*/  WARPSYNC.COLLECTIVE R15, `(.L_x_2547) ;  /* 0x000000000f087348 */ /* 0x000fea0003c00000 */
[----:B------:R0:W1:Y:S02]  /*1b640*/  SHFL.IDX P6, R14, R13, R12, R11 ;  /* 0x0000000c0d0e7389 */ /* 0x00006400000c000b */
[----:B01----:R-:W-:Y:S01]  /*1b650*/  ENDCOLLECTIVE ;  /* 0x000000000000791b */ /* 0x003fe20003800000 */
.L_x_2547:
        /* <DEDUP_REMOVED lines=8> */
.L_x_2548:
        /* <DEDUP_REMOVED lines=14> */
.L_x_2549:
[----:B------:R-:W-:Y:S02]  /*1b7c0*/  IMAD.MOV.U32 R13, RZ, RZ, R0 ;  /* 0x000000ffff0d7224 */ /* 0x000fe400078e0000 */
[----:B------:R-:W-:Y:S01]  /*1b7d0*/  IMAD.MOV.U32 R12, RZ, RZ, 0x2 ;  /* 0x00000002ff0c7424 */ /* 0x000fe200078e00ff */
[----:B------:R-:W-:-:S04]  /*1b7e0*/  @!P0 LEA R14, P5, R32, R14, 0x1 ;  /* 0x0000000e200e8211 */ /* 0x000fc800078a08ff */
[----:B------:R-:W-:Y:S01]  /*1b7f0*/  @!P0 IADD3.X R7, RZ, R2, RZ, P5, !PT ;  /* 0x00000002ff078210 */ /* 0x000fe20002ffe4ff */
[----:B------:R-:W-:-:S08]  /*1b800*/  @!P0 IMAD.MOV.U32 R2, RZ, RZ, R14 ;  /* 0x000000ffff028224 */ /* 0x000fd000078e000e */
[----:B------:R-:W-:Y:S05]  /*1b810*/  WARPSYNC.COLLECTIVE R15, `(.L_x_2550) ;  /* 0x000000000f087348 */ /* 0x000fea0003c00000 */
[----:B------:R0:W1:Y:S02]  /*1b820*/  SHFL.IDX P6, R14, R13, R12, R11 ;  /* 0x0000000c0d0e7389 */ /* 0x00006400000c000b */
[----:B01----:R-:W-:Y:S01]  /*1b830*/  ENDCOLLECTIVE ;  /* 0x000000000000791b */ /* 0x003fe20003800000 */
.L_x_2550:
        /* <DEDUP_REMOVED lines=15> */
.L_x_2551:
        /* <DEDUP_REMOVED lines=8> */
.L_x_2552:
        /* <DEDUP_REMOVED lines=15> */
.L_x_2553:
        /* <DEDUP_REMOVED lines=8> */
.L_x_2554:
        /* <DEDUP_REMOVED lines=10> */
[----:B------:R-:W-:Y:S01]  /*1bbc0*/  VIADD R6, R17, 0x50 ;  /* 0x0000005011067836 */ /* 0x000fe20000000000 */
[----:B0-----:R-:W-:-:S11]  /*1bbd0*/  MOV R2, R14 ;  /* 0x0000000e00027202 */ /* 0x001fd60000000f00 */
[----:B------:R-:W-:Y:S05]  /*1bbe0*/  WARPSYNC.COLLECTIVE R15, `(.L_x_2555) ;  /* 0x000000000f087348 */ /* 0x000fea0003c00000 */
[----:B------:R0:W1:Y:S02]  /*1bbf0*/  SHFL.IDX P6, R14, R13, R12, R11 ;  /* 0x0000000c0d0e7389 */ /* 0x00006400000c000b */
[----:B01----:R-:W-:Y:S01]  /*1bc00*/  ENDCOLLECTIVE ;  /* 0x000000000000791b */ /* 0x003fe20003800000 */
.L_x_2555:
        /* <DEDUP_REMOVED lines=8> */
.L_x_2556:
        /* <DEDUP_REMOVED lines=15> */
.L_x_2557:
        /* <DEDUP_REMOVED lines=8> */
.L_x_2558:
        /* <DEDUP_REMOVED lines=14> */
.L_x_2559:
        /* <DEDUP_REMOVED lines=8> */
.L_x_2560:
        /* <DEDUP_REMOVED lines=13> */
.L_x_2561:
[----:B------:R-:W-:Y:S05]  /*1c030*/  BRA `(.L_x_2562) ;  /* 0xffffffb800c47947 */ /* 0x000fea000383ffff */
.L_x_2478:
[----:B0-----:R0:W2:Y:S02]  /*1c040*/  SYNCS.PHASECHK.TRANS64.TRYWAIT P0, [R22+URZ+0x38820], R3 ;  /* 0x03882003160075a7 */ /* 0x0010a4000800017f */
[----:B--2---:R-:W-:Y:S05]  /*1c050*/  @!P0 NANOSLEEP.SYNCS 0x989680 ;  /* 0x009896800000895d */ /* 0x004fea0003900000 */
[----:B------:R-:W2:Y:S02]  /*1c060*/  @!P0 SYNCS.PHASECHK.TRANS64 P0, [R22+URZ+0x38820], R3 ;  /* 0x03882003160085a7 */ /* 0x000ea4000800007f */
[----:B--2---:R-:W-:Y:S05]  /*1c070*/  @!P0 BRA `(.L_x_2478) ;  /* 0xfffffffc00f08947 */ /* 0x004fea000383ffff */
[----:B------:R-:W-:Y:S05]  /*1c080*/  BRA `(.L_x_2563) ;  /* 0xffffffbc00407947 */ /* 0x000fea000383ffff */
.L_x_2483:
[----:B0-----:R0:W1:Y:S02]  /*1c090*/  SYNCS.PHASECHK.TRANS64.TRYWAIT P0, [R6+URZ+0x38840], R3 ;  /* 0x03884003060075a7 */ /* 0x001064000800017f */
[----:B-1----:R-:W-:Y:S05]  /*1c0a0*/  @!P0 NANOSLEEP.SYNCS 0x989680 ;  /* 0x009896800000895d */ /* 0x002fea0003900000 */
[----:B------:R-:W1:Y:S02]  /*1c0b0*/  @!P0 SYNCS.PHASECHK.TRANS64 P0, [R6+URZ+0x38840], R3 ;  /* 0x03884003060085a7 */ /* 0x000e64000800007f */
[----:B-1----:R-:W-:Y:S05]  /*1c0c0*/  @!P0 BRA `(.L_x_2483) ;  /* 0xfffffffc00f08947 */ /* 0x002fea000383ffff */
[----:B------:R-:W-:Y:S05]  /*1c0d0*/  BRA `(.L_x_2564) ;  /* 0xffffffc000207947 */ /* 0x000fea000383ffff */
.L_x_2484:
        /* <DEDUP_REMOVED lines=8> */
.L_x_2566:
[----:B------:R-:W-:Y:S05]  /*1c160*/  BSYNC B1 ;  /* 0x0000000000017941 */ /* 0x000fea0003800000 */
.L_x_2565:
        /* <DEDUP_REMOVED lines=12> */
.L_x_2567:
        /* <DEDUP_REMOVED lines=13> */
.L_x_2568:
        /* <DEDUP_REMOVED lines=14> */
.L_x_2569:
[----:B------:R-:W-:Y:S01]  /*1c3e0*/  MOV R13, R10 ;  /* 0x0000000a000d7202 */ /* 0x000fe20000000f00 */
[----:B------:R-:W-:Y:S02]  /*1c3f0*/  IMAD.MOV.U32 R12, RZ, RZ, 0x2 ;  /* 0x00000002ff0c7424 */ /* 0x000fe400078e00ff */
[----:B------:R-:W-:-:S07]  /*1c400*/  IMAD.MOV.U32 R2, RZ, RZ, R14 ;  /* 0x000000ffff027224 */ /* 0x000fce00078e000e */
[----:B------:R-:W-:Y:S05]  /*1c410*/  WARPSYNC.COLLECTIVE R15, `(.L_x_2570) ;  /* 0x000000000f087348 */ /* 0x000fea0003c00000 */
[----:B------:R0:W1:Y:S02]  /*1c420*/  SHFL.IDX P6, R14, R13, R12, R11 ;  /* 0x0000000c0d0e7389 */ /* 0x00006400000c000b */
[----:B01----:R-:W-:Y:S01]  /*1c430*/  ENDCOLLECTIVE ;  /* 0x000000000000791b */ /* 0x003fe20003800000 */
.L_x_2570:
        /* <DEDUP_REMOVED lines=14> */
.L_x_2571:
[----:B------:R-:W-:Y:S02]  /*1c520*/  IMAD.MOV.U32 R13, RZ, RZ, R10 ;  /* 0x000000ffff0d7224 */ /* 0x000fe400078e000a */
[----:B------:R-:W-:Y:S02]  /*1c530*/  IMAD.MOV.U32 R12, RZ, RZ, 0x3 ;  /* 0x00000003ff0c7424 */ /* 0x000fe400078e00ff */
[----:B------:R-:W-:-:S07]  /*1c540*/  IMAD.MOV.U32 R2, RZ, RZ, R14 ;  /* 0x000000ffff027224 */ /* 0x000fce00078e000e */
[----:B------:R-:W-:Y:S05]  /*1c550*/  WARPSYNC.COLLECTIVE R15, `(.L_x_2572) ;  /* 0x000000000f087348 */ /* 0x000fea0003c00000 */
[----:B------:R0:W1:Y:S02]  /*1c560*/  SHFL.IDX P6, R14, R13, R12, R11 ;  /* 0x0000000c0d0e7389 */ /* 0x00006400000c000b */
[----:B01----:R-:W-:Y:S01]  /*1c570*/  ENDCOLLECTIVE ;  /* 0x000000000000791b */ /* 0x003fe20003800000 */
.L_x_2572:
        /* <DEDUP_REMOVED lines=14> */
.L_x_2573:
[----:B------:R-:W-:Y:S02]  /*1c660*/  IMAD.MOV.U32 R13, RZ, RZ, R10 ;  /* 0x000000ffff0d7224 */ /* 0x000fe400078e000a */
[----:B------:R-:W-:Y:S02]  /*1c670*/  IMAD.MOV.U32 R12, RZ, RZ, 0x4 ;  /* 0x00000004ff0c7424 */ /* 0x000fe400078e00ff */
[----:B------:R-:W-:-:S07]  /*1c680*/  IMAD.MOV.U32 R2, RZ, RZ, R14 ;  /* 0x000000ffff027224 */ /* 0x000fce00078e000e */
[----:B------:R-:W-:Y:S05]  /*1c690*/  WARPSYNC.COLLECTIVE R15, `(.L_x_2574) ;  /* 0x000000000f087348 */ /* 0x000fea0003c00000 */
[----:B------:R0:W1:Y:S02]  /*1c6a0*/  SHFL.IDX P6, R14, R13, R12, R11 ;  /* 0x0000000c0d0e7389 */ /* 0x00006400000c000b */
[----:B01----:R-:W-:Y:S01]  /*1c6b0*/  ENDCOLLECTIVE ;  /* 0x000000000000791b */ /* 0x003fe20003800000 */
.L_x_2574:
        /* <DEDUP_REMOVED lines=17> */
.L_x_2575:
[----:B------:R-:W-:Y:S01]  /*1c7d0*/  IMAD.MOV.U32 R2, RZ, RZ, R14 ;  /* 0x000000ffff027224 */ /* 0x000fe200078e000e */
[----:B------:R-:W-:Y:S06]  /*1c7e0*/  BRA `(.L_x_2576) ;  /* 0xffffffbc006c7947 */ /* 0x000fec000383ffff */
.L_x_2489:
[----:B-1----:R1:W2:Y:S02]  /*1c7f0*/  SYNCS.PHASECHK.TRANS64.TRYWAIT P0, [R6+URZ+0x38860], R2 ;  /* 0x03886002060075a7 */ /* 0x0022a4000800017f */
[----:B--2---:R-:W-:Y:S05]  /*1c800*/  @!P0 NANOSLEEP.SYNCS 0x989680 ;  /* 0x009896800000895d */ /* 0x004fea0003900000 */
[----:B------:R-:W2:Y:S02]  /*1c810*/  @!P0 SYNCS.PHASECHK.TRANS64 P0, [R6+URZ+0x38860], R2 ;  /* 0x03886002060085a7 */ /* 0x000ea4000800007f */
[----:B--2---:R-:W-:Y:S05]  /*1c820*/  @!P0 BRA `(.L_x_2489) ;  /* 0xfffffffc00f08947 */ /* 0x004fea000383ffff */
[----:B------:R-:W-:Y:S05]  /*1c830*/  BRA `(.L_x_2577) ;  /* 0xffffffbc00e47947 */ /* 0x000fea000383ffff */
.L_x_2490:
        /* <DEDUP_REMOVED lines=8> */
.L_x_2579:
[----:B------:R-:W-:Y:S05]  /*1c8c0*/  BSYNC B1 ;  /* 0x0000000000017941 */ /* 0x000fea0003800000 */
.L_x_2578:
[----:B------:R-:W-:Y:S01]  /*1c8d0*/  MOV R13, R18 ;  /* 0x00000012000d7202 */ /* 0x000fe20000000f00 */
        /* <DEDUP_REMOVED lines=8> */
.L_x_2580:
[----:B------:R-:W-:Y:S02]  /*1c960*/  IMAD.MOV.U32 R13, RZ, RZ, R24 ;  /* 0x000000ffff0d7224 */ /* 0x000fe400078e0018 */
[----:B------:R-:W-:Y:S02]  /*1c970*/  IMAD.MOV.U32 R12, RZ, RZ, 0x1 ;  /* 0x00000001ff0c7424 */ /* 0x000fe400078e00ff */
[----:B------:R-:W-:-:S07]  /*1c980*/  IMAD.MOV.U32 R2, RZ, RZ, R14 ;  /* 0x000000ffff027224 */ /* 0x000fce00078e000e */
[----:B------:R-:W-:Y:S05]  /*1c990*/  WARPSYNC.COLLECTIVE R15, `(.L_x_2581) ;  /* 0x000000000f087348 */ /* 0x000fea0003c00000 */
[----:B------:R0:W1:Y:S02]  /*1c9a0*/  SHFL.IDX P6, R14, R13, R12, R11 ;  /* 0x0000000c0d0e7389 */ /* 0x00006400000c000b */
[----:B01----:R-:W-:Y:S01]  /*1c9b0*/  ENDCOLLECTIVE ;  /* 0x000000000000791b */ /* 0x003fe20003800000 */
.L_x_2581:
        /* <DEDUP_REMOVED lines=18> */
.L_x_2582:
[----:B------:R-:W-:Y:S02]  /*1cae0*/  IMAD.MOV.U32 R13, RZ, RZ, R24 ;  /* 0x000000ffff0d7224 */ /* 0x000fe400078e0018 */
[----:B------:R-:W-:Y:S02]  /*1caf0*/  IMAD.MOV.U32 R12, RZ, RZ, 0x2 ;  /* 0x00000002ff0c7424 */ /* 0x000fe400078e00ff */
[----:B------:R-:W-:-:S07]  /*1cb00*/  IMAD.MOV.U32 R2, RZ, RZ, R14 ;  /* 0x000000ffff027224 */ /* 0x000fce00078e000e */
[----:B------:R-:W-:Y:S05]  /*1cb10*/  WARPSYNC.COLLECTIVE R15, `(.L_x_2583) ;  /* 0x000000000f087348 */ /* 0x000fea0003c00000 */
[----:B------:R0:W1:Y:S02]  /*1cb20*/  SHFL.IDX P6, R14, R13, R12, R11 ;  /* 0x0000000c0d0e7389 */ /* 0x00006400000c000b */
[----:B01----:R-:W-:Y:S01]  /*1cb30*/  ENDCOLLECTIVE ;  /* 0x000000000000791b */ /* 0x003fe20003800000 */
.L_x_2583:
        /* <DEDUP_REMOVED lines=18> */
.L_x_2584:
[----:B------:R-:W-:Y:S02]  /*1cc60*/  IMAD.MOV.U32 R13, RZ, RZ, R24 ;  /* 0x000000ffff0d7224 */ /* 0x000fe400078e0018 */
[----:B------:R-:W-:Y:S02]  /*1cc70*/  IMAD.MOV.U32 R12, RZ, RZ, 0x3 ;  /* 0x00000003ff0c7424 */ /* 0x000fe400078e00ff */
[----:B------:R-:W-:-:S07]  /*1cc80*/  IMAD.MOV.U32 R2, RZ, RZ, R14 ;  /* 0x000000ffff027224 */ /* 0x000fce00078e000e */
[----:B------:R-:W-:Y:S05]  /*1cc90*/  WARPSYNC.COLLECTIVE R15, `(.L_x_2585) ;  /* 0x000000000f087348 */ /* 0x000fea0003c00000 */
[----:B------:R0:W1:Y:S02]  /*1cca0*/  SHFL.IDX P6, R14, R13, R12, R11 ;  /* 0x0000000c0d0e7389 */ /* 0x00006400000c000b */
[----:B01----:R-:W-:Y:S01]  /*1ccb0*/  ENDCOLLECTIVE ;  /* 0x000000000000791b */ /* 0x003fe20003800000 */
.L_x_2585:
[----:B------:R-:W-:-:S05]  /*1ccc0*/  IADD3 R2, P0, R2, R0, RZ ;  /* 0x0000000002027210 */ /* 0x000fca0007f1e0ff */
        /* <DEDUP_REMOVED lines=17> */
.L_x_2586:
[----:B------:R-:W-:Y:S02]  /*1cde0*/  IMAD.MOV.U32 R13, RZ, RZ, R24 ;  /* 0x000000ffff0d7224 */ /* 0x000fe400078e0018 */
[----:B------:R-:W-:Y:S02]  /*1cdf0*/  IMAD.MOV.U32 R12, RZ, RZ, 0x4 ;  /* 0x00000004ff0c7424 */ /* 0x000fe400078e00ff */
[----:B------:R-:W-:-:S07]  /*1ce00*/  IMAD.MOV.U32 R2, RZ, RZ, R14 ;  /* 0x000000ffff027224 */ /* 0x000fce00078e000e */
[----:B------:R-:W-:Y:S05]  /*1ce10*/  WARPSYNC.COLLECTIVE R15, `(.L_x_2587) ;  /* 0x000000000f087348 */ /* 0x000fea0003c00000 */
[----:B------:R0:W1:Y:S02]  /*1ce20*/  SHFL.IDX P6, R14, R13, R12, R11 ;  /* 0x0000000c0d0e7389 */ /* 0x00006400000c000b */
[----:B01----:R-:W-:Y:S01]  /*1ce30*/  ENDCOLLECTIVE ;  /* 0x000000000000791b */ /* 0x003fe20003800000 */
.L_x_2587:
        /* <DEDUP_REMOVED lines=13> */
.L_x_2588:
        /* <DEDUP_REMOVED lines=9> */
.L_x_2498:
[----:B0-----:R0:W2:Y:S02]  /*1cfa0*/  SYNCS.PHASECHK.TRANS64.TRYWAIT P0, [R4+URZ+0x38860], R3 ;  /* 0x03886003040075a7 */ /* 0x0010a4000800017f */
[----:B--2---:R-:W-:Y:S05]  /*1cfb0*/  @!P0 NANOSLEEP.SYNCS 0x989680 ;  /* 0x009896800000895d */ /* 0x004fea0003900000 */
[----:B------:R-:W2:Y:S02]  /*1cfc0*/  @!P0 SYNCS.PHASECHK.TRANS64 P0, [R4+URZ+0x38860], R3 ;  /* 0x03886003040085a7 */ /* 0x000ea4000800007f */
[----:B--2---:R-:W-:Y:S05]  /*1cfd0*/  @!P0 BRA `(.L_x_2498) ;  /* 0xfffffffc00f08947 */ /* 0x004fea000383ffff */
[----:B------:R-:W-:Y:S05]  /*1cfe0*/  BRA `(.L_x_2590) ;  /* 0xffffffc000247947 */ /* 0x000fea000383ffff */
.L_x_2499:
        /* <DEDUP_REMOVED lines=8> */
.L_x_2592:
[----:B------:R-:W-:Y:S05]  /*1d070*/  BSYNC B0 ;  /* 0x0000000000007941 */ /* 0x000fea0003800000 */
.L_x_2591:
        /* <DEDUP_REMOVED lines=9> */
.L_x_2593:
        /* <DEDUP_REMOVED lines=21> */
.L_x_2594:
[----:B------:R-:W-:Y:S01]  /*1d260*/  @!PT LDS RZ, [RZ] ;  /* 0x00000000fffff984 */ /* 0x000fe20000000800 */
[----:B------:R-:W-:Y:S01]  /*1d270*/  @!PT LDS RZ, [RZ] ;  /* 0x00000000fffff984 */ /* 0x000fe20000000800 */
[----:B------:R-:W-:Y:S01]  /*1d280*/  @!PT LDS RZ, [RZ] ;  /* 0x00000000fffff984 */ /* 0x000fe20000000800 */
[----:B------:R0:W-:Y:S01]  /*1d290*/  LDGSTS.E.BYPASS.LTC128B.128 [R0+0x5400], desc[UR38][R2.64+0x100], !P4 ;  /* 0x0540010002007fae */ /* 0x0001e2000e101d66 */
[----:B------:R-:W-:Y:S02]  /*1d2a0*/  ISETP.LT.OR P4, PT, R5, 0x1, P0 ;  /* 0x000000010500780c */ /* 0x000fe40000781670 */
[----:B------:R-:W-:-:S11]  /*1d2b0*/  MOV R13, R18 ;  /* 0x00000012000d7202 */ /* 0x000fd60000000f00 */
[----:B------:R0:W-:Y:S01]  /*1d2c0*/  LDGSTS.E.BYPASS.LTC128B.128 [R0+0x7c00], desc[UR38][R2.64+0x180], !P4 ;  /* 0x07c0018002007fae */ /* 0x0001e2000e101d66 */
[----:B------:R-:W-:-:S07]  /*1d2d0*/  IMAD.MOV.U32 R7, RZ, RZ, R14 ;  /* 0x000000ffff077224 */ /* 0x000fce00078e000e */
[----:B0-----:R-:W-:Y:S05]  /*1d2e0*/  WARPSYNC.COLLECTIVE R15, `(.L_x_2595) ;  /* 0x000000000f087348 */ /* 0x001fea0003c00000 */
[----:B------:R1:W2:Y:S02]  /*1d2f0*/  SHFL.IDX P6, R14, R13, R12, R11 ;  /* 0x0000000c0d0e7389 */ /* 0x0002a400000c000b */
[----:B012---:R-:W-:Y:S01]  /*1d300*/  ENDCOLLECTIVE ;  /* 0x000000000000791b */ /* 0x007fe20003800000 */
.L_x_2595:
[----:B------:R-:W-:Y:S02]  /*1d310*/  IMAD.MOV.U32 R13, RZ, RZ, R24 ;  /* 0x000000ffff0d7224 */ /* 0x000fe400078e0018 */
[----:B------:R-:W-:Y:S01]  /*1d320*/  IMAD.MOV.U32 R12, RZ, RZ, 0x2 ;  /* 0x00000002ff0c7424 */ /* 0x000fe200078e00ff */
[----:B------:R-:W-:-:S13]  /*1d330*/  IADD3 R2, P4, R14, R8, RZ ;  /* 0x000000080e027210 */ /* 0x000fda0007f9e0ff */
[----:B------:R-:W-:Y:S05]  /*1d340*/  WARPSYNC.COLLECTIVE R15, `(.L_x_2596) ;  /* 0x000000000f087348 */ /* 0x000fea0003c00000 */
[----:B------:R0:W1:Y:S02]  /*1d350*/  SHFL.IDX P6, R14, R13, R12, R11 ;  /* 0x0000000c0d0e7389 */ /* 0x00006400000c000b */
[----:B01----:R-:W-:Y:S01]  /*1d360*/  ENDCOLLECTIVE ;  /* 0x000000000000791b */ /* 0x003fe20003800000 */
.L_x_2596:
        /* <DEDUP_REMOVED lines=12> */
.L_x_2597:
        /* <DEDUP_REMOVED lines=14> */
.L_x_2598:
        /* <DEDUP_REMOVED lines=12> */
.L_x_2599:
        /* <DEDUP_REMOVED lines=14> */
.L_x_2600:
        /* <DEDUP_REMOVED lines=12> */
.L_x_2601:
        /* <DEDUP_REMOVED lines=9> */
.L_x_2504:
        /* <DEDUP_REMOVED lines=8> */
.L_x_2604:
[----:B------:R-:W-:Y:S05]  /*1d880*/  BSYNC B0 ;  /* 0x0000000000007941 */ /* 0x000fea0003800000 */
.L_x_2603:
[----:B------:R-:W-:Y:S01]  /*1d890*/  IMAD.MOV.U32 R13, RZ, RZ, R16 ;  /* 0x000000ffff0d7224 */ /* 0x000fe200078e0010 */
[----:B------:R-:W-:Y:S01]  /*1d8a0*/  MOV R12, 0x1 ;  /* 0x00000001000c7802 */ /* 0x000fe20000000f00 */
[----:B------:R-:W-:Y:S02]  /*1d8b0*/  IMAD.MOV.U32 R11, RZ, RZ, 0x1f ;  /* 0x0000001fff0b7424 */ /* 0x000fe400078e00ff */
[----:B------:R-:W-:Y:S02]  /*1d8c0*/  IMAD.MOV.U32 R15, RZ, RZ, -0x1 ;  /* 0xffffffffff0f7424 */ /* 0x000fe400078e00ff */
[----:B------:R-:W-:Y:S02]  /*1d8d0*/  IMAD.IADD R9, R19, 0x1, R8 ;  /* 0x0000000113097824 */ /* 0x000fe400078e0208 */
[----:B------:R-:W-:-:S07]  /*1d8e0*/  IMAD.MOV.U32 R0, RZ, RZ, R14 ;  /* 0x000000ffff007224 */ /* 0x000fce00078e000e */
[----:B------:R-:W-:Y:S05]  /*1d8f0*/  WARPSYNC.COLLECTIVE R15, `(.L_x_2605) ;  /* 0x000000000f087348 */ /* 0x000fea0003c00000 */
[----:B------:R0:W1:Y:S02]  /*1d900*/  SHFL.IDX P6, R14, R13, R12, R11 ;  /* 0x0000000c0d0e7389 */ /* 0x00006400000c000b */
[----:B01----:R-:W-:Y:S01]  /*1d910*/  ENDCOLLECTIVE ;  /* 0x000000000000791b */ /* 0x003fe20003800000 */
.L_x_2605:
        /* <DEDUP_REMOVED lines=24> */
.L_x_2606:
[----:B------:R-:W-:Y:S01]  /*1daa0*/  IMAD.MOV.U32 R12, RZ, RZ, 0x2 ;  /* 0x00000002ff0c7424 */ /* 0x000fe200078e00ff */
[----:B------:R-:W-:-:S05]  /*1dab0*/  SEL R14, R14, RZ, P1 ;  /* 0x000000ff0e0e7207 */ /* 0x000fca0000800000 */
[----:B------:R-:W-:-:S04]  /*1dac0*/  IMAD.IADD R5, R13, 0x1, R14 ;  /* 0x000000010d057824 */ /* 0x000fc800078e020e */
[----:B------:R-:W-:-:S07]  /*1dad0*/  IMAD.MOV.U32 R13, RZ, RZ, R5 ;  /* 0x000000ffff0d7224 */ /* 0x000fce00078e0005 */
[----:B------:R-:W-:Y:S05]  /*1dae0*/  WARPSYNC.COLLECTIVE R15, `(.L_x_2607) ;  /* 0x000000000f087348 */ /* 0x000fea0003c00000 */
[----:B------:R0:W1:Y:S02]  /*1daf0*/  SHFL.UP P6, R14, R13, R12, R11 ;  /* 0x0400000c0d0e7389 */ /* 0x00006400000c000b */
[----:B01----:R-:W-:Y:S01]  /*1db00*/  ENDCOLLECTIVE ;  /* 0x000000000000791b */ /* 0x003fe20003800000 */
.L_x_2607:
[----:B------:R-:W-:Y:S01]  /*1db10*/  IMAD.MOV.U32 R12, RZ, RZ, 0x4 ;  /* 0x00000004ff0c7424 */ /* 0x000fe200078e00ff */
[----:B------:R-:W-:-:S05]  /*1db20*/  SEL R2, R14, RZ, P2 ;  /* 0x000000ff0e027207 */ /* 0x000fca0001000000 */
[----:B------:R-:W-:-:S04]  /*1db30*/  IMAD.IADD R2, R5, 0x1, R2 ;  /* 0x0000000105027824 */ /* 0x000fc800078e0202 */
[----:B------:R-:W-:-:S07]  /*1db40*/  IMAD.MOV.U32 R13, RZ, RZ, R2 ;  /* 0x000000ffff0d7224 */ /* 0x000fce00078e0002 */
[----:B------:R-:W-:Y:S05]  /*1db50*/  WARPSYNC.COLLECTIVE R15, `(.L_x_2608) ;  /* 0x000000000f087348 */ /* 0x000fea0003c00000 */
[----:B------:R0:W1:Y:S02]  /*1db60*/  SHFL.UP P6, R14, R13, R12, R11 ;  /* 0x0400000c0d0e7389 */ /* 0x00006400000c000b */
[----:B01----:R-:W-:Y:S01]  /*1db70*/  ENDCOLLECTIVE ;  /* 0x000000000000791b */ /* 0x003fe20003800000 */
.L_x_2608:
[----:B------:R-:W-:Y:S01]  /*1db80*/  IMAD.MOV.U32 R12, RZ, RZ, 0x8 ;  /* 0x00000008ff0c7424 */ /* 0x000fe200078e00ff */
[----:B------:R-:W-:-:S05]  /*1db90*/  SEL R3, R14, RZ, P3 ;  /* 0x000000ff0e037207 */ /* 0x000fca0001800000 */
[----:B------:R-:W-:-:S04]  /*1dba0*/  IMAD.IADD R3, R2, 0x1, R3 ;  /* 0x0000000102037824 */ /* 0x000fc800078e0203 */
[----:B------:R-:W-:-:S07]  /*1dbb0*/  IMAD.MOV.U32 R13, RZ, RZ, R3 ;  /* 0x000000ffff0d7224 */ /* 0x000fce00078e0003 */
[----:B------:R-:W-:Y:S05]  /*1dbc0*/  WARPSYNC.COLLECTIVE R15, `(.L_x_2609) ;  /* 0x000000000f087348 */ /* 0x000fea0003c00000 */
[----:B------:R0:W1:Y:S02]  /*1dbd0*/  SHFL.UP P6, R14, R13, R12, R11 ;  /* 0x0400000c0d0e7389 */ /* 0x00006400000c000b */
[----:B01----:R-:W-:Y:S01]  /*1dbe0*/  ENDCOLLECTIVE ;  /* 0x000000000000791b */ /* 0x003fe20003800000 */
.L_x_2609:
[----:B------:R-:W-:Y:S01]  /*1dbf0*/  IMAD.MOV.U32 R12, RZ, RZ, 0x10 ;  /* 0x00000010ff0c7424 */ /* 0x000fe200078e00ff */
[----:B------:R-:W-:-:S05]  /*1dc00*/  SEL R14, R14, RZ, P4 ;  /* 0x000000ff0e0e7207 */ /* 0x000fca0002000000 */
[----:B------:R-:W-:-:S04]  /*1dc10*/  IMAD.IADD R5, R3, 0x1, R14 ;  /* 0x0000000103057824 */ /* 0x000fc800078e020e */
[----:B------:R-:W-:-:S07]  /*1dc20*/  IMAD.MOV.U32 R13, RZ, RZ, R5 ;  /* 0x000000ffff0d7224 */ /* 0x000fce00078e0005 */
[----:B------:R-:W-:Y:S05]  /*1dc30*/  WARPSYNC.COLLECTIVE R15, `(.L_x_2610) ;  /* 0x000000000f087348 */ /* 0x000fea0003c00000 */
[----:B------:R0:W1:Y:S02]  /*1dc40*/  SHFL.UP P6, R14, R13, R12, R11 ;  /* 0x0400000c0d0e7389 */ /* 0x00006400000c000b */
[----:B01----:R-:W-:Y:S01]  /*1dc50*/  ENDCOLLECTIVE ;  /* 0x000000000000791b */ /* 0x003fe20003800000 */
.L_x_2610:
[----:B------:R-:W-:Y:S02]  /*1dc60*/  IMAD.MOV.U32 R12, RZ, RZ, 0x1f ;  /* 0x0000001fff0c7424 */ /* 0x000fe400078e00ff */
[----:B------:R-:W-:Y:S01]  /*1dc70*/  IMAD.MOV.U32 R11, RZ, RZ, 0x1f ;  /* 0x0000001fff0b7424 */ /* 0x000fe200078e00ff */
[----:B------:R-:W-:-:S04]  /*1dc80*/  SEL R2, R14, RZ, P5 ;  /* 0x000000ff0e027207 */ /* 0x000fc80002800000 */
[----:B------:R-:W-:-:S05]  /*1dc90*/  IADD3 R2, R5, R2, RZ ;  /* 0x0000000205027210 */ /* 0x000fca0007ffe0ff */
[----:B------:R-:W-:-:S07]  /*1dca0*/  IMAD.MOV.U32 R13, RZ, RZ, R2 ;  /* 0x000000ffff0d7224 */ /* 0x000fce00078e0002 */
[----:B------:R-:W-:Y:S05]  /*1dcb0*/  WARPSYNC.COLLECTIVE R15, `(.L_x_2611) ;  /* 0x000000000f087348 */ /* 0x000fea0003c00000 */
[----:B------:R0:W1:Y:S02]  /*1dcc0*/  SHFL.IDX P6, R14, R13, R12, R11 ;  /* 0x0000000c0d0e7389 */ /* 0x00006400000c000b */
[----:B01----:R-:W-:Y:S01]  /*1dcd0*/  ENDCOLLECTIVE ;  /* 0x000000000000791b */ /* 0x003fe20003800000 */
.L_x_2611:
[----:B------:R-:W-:Y:S05]  /*1dce0*/  BRA `(.L_x_2612) ;  /* 0xffffffbc00407947 */ /* 0x000fea000383ffff */
.L_x_2507:
[----:B------:R-:W-:Y:S01]  /*1dcf0*/  BSSY B0, `(.L_x_2613) ;  /* 0x0000007000007945 */ /* 0x000fe20003800000 */
[----:B------:R-:W-:Y:S02]  /*1dd00*/  IMAD.MOV.U32 R12, RZ, RZ, 0x1 ;  /* 0x00000001ff0c7424 */ /* 0x000fe400078e00ff */
[----:B------:R-:W-:Y:S02]  /*1dd10*/  IMAD.MOV.U32 R11, RZ, RZ, RZ ;  /* 0x000000ffff0b7224 */ /* 0x000fe400078e00ff */
[----:B------:R-:W-:-:S07]  /*1dd20*/  IMAD.MOV.U32 R15, RZ, RZ, -0x1 ;  /* 0xffffffffff0f7424 */ /* 0x000fce00078e00ff */
[----:B------:R-:W-:Y:S05]  /*1dd30*/  WARPSYNC.COLLECTIVE R15, `(.L_x_2614) ;  /* 0x000000000f087348 */ /* 0x000fea0003c00000 */
[----:B------:R0:W1:Y:S02]  /*1dd40*/  SHFL.UP P6, R14, R13, R12, R11 ;  /* 0x0400000c0d0e7389 */ /* 0x00006400000c000b */
[----:B01----:R-:W-:Y:S01]  /*1dd50*/  ENDCOLLECTIVE ;  /* 0x000000000000791b */ /* 0x003fe20003800000 */
.L_x_2614:
[----:B------:R-:W-:Y:S05]  /*1dd60*/  BSYNC B0 ;  /* 0x0000000000007941 */ /* 0x000fea0003800000 */
.L_x_2613:
        /* <DEDUP_REMOVED lines=8> */
.L_x_2615:
[----:B------:R-:W-:Y:S01]  /*1ddf0*/  IMAD.MOV.U32 R12, RZ, RZ, 0x4 ;  /* 0x00000004ff0c7424 */ /* 0x000fe200078e00ff */
[----:B------:R-:W-:-:S05]  /*1de00*/  SEL R2, R14, RZ, P2 ;  /* 0x000000ff0e027207 */ /* 0x000fca0001000000 */
[----:B------:R-:W-:-:S04]  /*1de10*/  IMAD.IADD R2, R13, 0x1, R2 ;  /* 0x000000010d027824 */ /* 0x000fc800078e0202 */
[----:B------:R-:W-:-:S07]  /*1de20*/  IMAD.MOV.U32 R13, RZ, RZ, R2 ;  /* 0x000000ffff0d7224 */ /* 0x000fce00078e0002 */
[----:B------:R-:W-:Y:S05]  /*1de30*/  WARPSYNC.COLLECTIVE R15, `(.L_x_2616) ;  /* 0x000000000f087348 */ /* 0x000fea0003c00000 */
[----:B------:R0:W1:Y:S02]  /*1de40*/  SHFL.UP P6, R14, R13, R12, R11 ;  /* 0x0400000c0d0e7389 */ /* 0x00006400000c000b */
[----:B01----:R-:W-:Y:S01]  /*1de50*/  ENDCOLLECTIVE ;  /* 0x000000000000791b */ /* 0x003fe20003800000 */
.L_x_2616:
[----:B------:R-:W-:Y:S01]  /*1de60*/  IMAD.MOV.U32 R12, RZ, RZ, 0x8 ;  /* 0x00000008ff0c7424 */ /* 0x000fe200078e00ff */
[----:B------:R-:W-:-:S05]  /*1de70*/  SEL R3, R14, RZ, P3 ;  /* 0x000000ff0e037207 */ /* 0x000fca0001800000 */
[----:B------:R-:W-:-:S04]  /*1de80*/  IMAD.IADD R3, R2, 0x1, R3 ;  /* 0x0000000102037824 */ /* 0x000fc800078e0203 */
[----:B------:R-:W-:-:S07]  /*1de90*/  IMAD.MOV.U32 R13, RZ, RZ, R3 ;  /* 0x000000ffff0d7224 */ /* 0x000fce00078e0003 */
[----:B------:R-:W-:Y:S05]  /*1dea0*/  WARPSYNC.COLLECTIVE R15, `(.L_x_2617) ;  /* 0x000000000f087348 */ /* 0x000fea0003c00000 */
[----:B------:R0:W1:Y:S02]  /*1deb0*/  SHFL.UP P6, R14, R13, R12, R11 ;  /* 0x0400000c0d0e7389 */ /* 0x00006400000c000b */
[----:B01----:R-:W-:Y:S01]  /*1dec0*/  ENDCOLLECTIVE ;  /* 0x000000000000791b */ /* 0x003fe20003800000 */
.L_x_2617:
[----:B------:R-:W-:Y:S01]  /*1ded0*/  IMAD.MOV.U32 R12, RZ, RZ, 0x10 ;  /* 0x00000010ff0c7424 */ /* 0x000fe200078e00ff */
[----:B------:R-:W-:-:S05]  /*1dee0*/  SEL R14, R14, RZ, P4 ;  /* 0x000000ff0e0e7207 */ /* 0x000fca0002000000 */
[----:B------:R-:W-:-:S04]  /*1def0*/  IMAD.IADD R5, R3, 0x1, R14 ;  /* 0x0000000103057824 */ /* 0x000fc800078e020e */
[----:B------:R-:W-:-:S07]  /*1df00*/  IMAD.MOV.U32 R13, RZ, RZ, R5 ;  /* 0x000000ffff0d7224 */ /* 0x000fce00078e0005 */
[----:B------:R-:W-:Y:S05]  /*1df10*/  WARPSYNC.COLLECTIVE R15, `(.L_x_2618) ;  /* 0x000000000f087348 */ /* 0x000fea0003c00000 */
[----:B------:R0:W1:Y:S02]  /*1df20*/  SHFL.UP P6, R14, R13, R12, R11 ;  /* 0x0400000c0d0e7389 */ /* 0x00006400000c000b */
[----:B01----:R-:W-:Y:S01]  /*1df30*/  ENDCOLLECTIVE ;  /* 0x000000000000791b */ /* 0x003fe20003800000 */
.L_x_2618:
[----:B------:R-:W-:Y:S02]  /*1df40*/  IMAD.MOV.U32 R12, RZ, RZ, 0x1f ;  /* 0x0000001fff0c7424 */ /* 0x000fe400078e00ff */
[----:B------:R-:W-:Y:S01]  /*1df50*/  IMAD.MOV.U32 R11, RZ, RZ, 0x1f ;  /* 0x0000001fff0b7424 */ /* 0x000fe200078e00ff */
[----:B------:R-:W-:-:S05]  /*1df60*/  SEL R2, R14, RZ, P5 ;  /* 0x000000ff0e027207 */ /* 0x000fca0002800000 */
[----:B------:R-:W-:-:S05]  /*1df70*/  IMAD.IADD R2, R5, 0x1, R2 ;  /* 0x0000000105027824 */ /* 0x000fca00078e0202 */
[----:B------:R-:W-:-:S07]  /*1df80*/  MOV R13, R2 ;  /* 0x00000002000d7202 */ /* 0x000fce0000000f00 */
[----:B------:R-:W-:Y:S05]  /*1df90*/  WARPSYNC.COLLECTIVE R15, `(.L_x_2619) ;  /* 0x000000000f087348 */ /* 0x000fea0003c00000 */
[----:B------:R0:W1:Y:S02]  /*1dfa0*/  SHFL.IDX P6, R14, R13, R12, R11 ;  /* 0x0000000c0d0e7389 */ /* 0x00006400000c000b */
[----:B01----:R-:W-:Y:S01]  /*1dfb0*/  ENDCOLLECTIVE ;  /* 0x000000000000791b */ /* 0x003fe20003800000 */
.L_x_2619:
[----:B------:R-:W-:Y:S05]  /*1dfc0*/  BRA `(.L_x_2620) ;  /* 0xffffffbc002c7947 */ /* 0x000fea000383ffff */
.L_x_2509:
[----:B------:R-:W-:Y:S01]  /*1dfd0*/  BSSY B0, `(.L_x_2621) ;  /* 0x0000006000007945 */ /* 0x000fe20003800000 */
[----:B------:R-:W-:Y:S01]  /*1dfe0*/  PLOP3.LUT P6, PT, P6, PT, PT, 0x8, 0x0 ;  /* 0x000000000000781c */ /* 0x000fe200037ce170 */
[----:B------:R-:W-:-:S12]  /*1dff0*/  IMAD.MOV.U32 R15, RZ, RZ, -0x1 ;  /* 0xffffffffff0f7424 */ /* 0x000fd800078e00ff */
[----:B0-----:R-:W-:Y:S05]  /*1e000*/  WARPSYNC.COLLECTIVE R15, `(.L_x_2622) ;  /* 0x000000000f087348 */ /* 0x001fea0003c00000 */
[----:B------:R-:W-:Y:S01]  /*1e010*/  VOTE.ANY R14, PT, P6 ;  /* 0x00000000000e7806 */ /* 0x000fe200030e0100 */
[----:B0-----:R-:W-:Y:S06]  /*1e020*/  ENDCOLLECTIVE ;  /* 0x000000000000791b */ /* 0x001fec0003800000 */
.L_x_2622:
[----:B------:R-:W-:Y:S05]  /*1e030*/  BSYNC B0 ;  /* 0x0000000000007941 */ /* 0x000fea0003800000 */
.L_x_2621:
        /* <DEDUP_REMOVED lines=8> */
.L_x_2623:
[----:B------:R-:W-:Y:S02]  /*1e0c0*/  IMAD.IADD R19, R12, 0x1, R19 ;  /* 0x000000010c137824 */ /* 0x000fe400078e0213 */
[----:B------:R-:W-:Y:S02]  /*1e0d0*/  IMAD.MOV.U32 R13, RZ, RZ, R4 ;  /* 0x000000ffff0d7224 */ /* 0x000fe400078e0004 */
[----:B------:R-:W-:-:S07]  /*1e0e0*/  IMAD.MOV.U32 R17, RZ, RZ, R14 ;  /* 0x000000ffff117224 */ /* 0x000fce00078e000e */
[----:B------:R-:W-:Y:S05]  /*1e0f0*/  WARPSYNC.COLLECTIVE R15, `(.L_x_2624) ;  /* 0x000000000f087348 */ /* 0x000fea0003c00000 */
[----:B------:R0:W1:Y:S02]  /*1e100*/  SHFL.IDX P6, R14, R13, R12, R11 ;  /* 0x0000000c0d0e7389 */ /* 0x00006400000c000b */
[----:B01----:R-:W-:Y:S01]  /*1e110*/  ENDCOLLECTIVE ;  /* 0x000000000000791b */ /* 0x003fe20003800000 */
.L_x_2624:
[----:B------:R-:W-:Y:S01]  /*1e120*/  IMAD.MOV.U32 R4, RZ, RZ, R14 ;  /* 0x000000ffff047224 */ /* 0x000fe200078e000e */
[----:B------:R-:W-:Y:S06]  /*1e130*/  BRA `(.L_x_2625) ;  /* 0xffffffbc00107947 */ /* 0x000fec000383ffff */
.L_x_2511:
[----:B------:R-:W-:Y:S01]  /*1e140*/  BSSY B0, `(.L_x_2626) ;  /* 0x0000007000007945 */ /* 0x000fe20003800000 */
[----:B------:R-:W-:Y:S02]  /*1e150*/  IMAD.MOV.U32 R13, RZ, RZ, R2 ;  /* 0x000000ffff0d7224 */ /* 0x000fe400078e0002 */
[----:B------:R-:W-:Y:S02]  /*1e160*/  IMAD.MOV.U32 R11, RZ, RZ, 0x1f ;  /* 0x0000001fff0b7424 */ /* 0x000fe400078e00ff */
[----:B------:R-:W-:-:S07]  /*1e170*/  IMAD.MOV.U32 R15, RZ, RZ, -0x1 ;  /* 0xffffffffff0f7424 */ /* 0x000fce00078e00ff */
[----:B0-23--:R-:W-:Y:S05]  /*1e180*/  WARPSYNC.COLLECTIVE R15, `(.L_x_2627) ;  /* 0x000000000f087348 */ /* 0x00dfea0003c00000 */
[----:B------:R1:W4:Y:S02]  /*1e190*/  SHFL.IDX P6, R14, R13, R12, R11 ;  /* 0x0000000c0d0e7389 */ /* 0x00032400000c000b */
[----:B01234-:R-:W-:Y:S01]  /*1e1a0*/  ENDCOLLECTIVE ;  /* 0x000000000000791b */ /* 0x01ffe20003800000 */
.L_x_2627:
[----:B------:R-:W-:Y:S05]  /*1e1b0*/  BSYNC B0 ;  /* 0x0000000000007941 */ /* 0x000fea0003800000 */
.L_x_2626:
[----:B------:R-:W-:Y:S01]  /*1e1c0*/  IMAD.MOV.U32 R6, RZ, RZ, R14 ;  /* 0x000000ffff067224 */ /* 0x000fe200078e000e */
[----:B------:R-:W-:Y:S06]  /*1e1d0*/  BRA `(.L_x_2510) ;  /* 0xffffffbc00007947 */ /* 0x000fec000383ffff */
.L_x_2517:
[----:B-1----:R1:W2:Y:S02]  /*1e1e0*/  SYNCS.PHASECHK.TRANS64.TRYWAIT P0, [R4+URZ+0x38820], R0 ;  /* 0x03882000040075a7 */ /* 0x0022a4000800017f */
[----:B--2---:R-:W-:Y:S05]  /*1e1f0*/  @!P0 NANOSLEEP.SYNCS 0x989680 ;  /* 0x009896800000895d */ /* 0x004fea0003900000 */
[----:B------:R-:W2:Y:S02]  /*1e200*/  @!P0 SYNCS.PHASECHK.TRANS64 P0, [R4+URZ+0x38820], R0 ;  /* 0x03882000040085a7 */ /* 0x000ea4000800007f */
[----:B--2---:R-:W-:Y:S05]  /*1e210*/  @!P0 BRA `(.L_x_2517) ;  /* 0xfffffffc00f08947 */ /* 0x004fea000383ffff */
[----:B------:R-:W-:Y:S05]  /*1e220*/  BRA `(.L_x_2628) ;  /* 0xffffffc400587947 */ /* 0x000fea000383ffff */
.L_x_2518:
        /* <DEDUP_REMOVED lines=8> */
[----:B01----:R-:W-:Y:S05]  /*1e2b0*/  WARPSYNC.COLLECTIVE R15, `(.L_x_2630) ;  /* 0x000000000f087348 */ /* 0x003fea0003c00000 */
[----:B------:R2:W3:Y:S02]  /*1e2c0*/  SHFL.IDX P6, R14, R13, R12, R11 ;  /* 0x0000000c0d0e7389 */ /* 0x0004e400000c000b */
[----:B0123--:R-:W-:Y:S01]  /*1e2d0*/  ENDCOLLECTIVE ;  /* 0x000000000000791b */ /* 0x00ffe20003800000 */
.L_x_2630:
[----:B------:R-:W-:Y:S05]  /*1e2e0*/  BSYNC B0 ;  /* 0x0000000000007941 */ /* 0x000fea0003800000 */
.L_x_2629:
[----:B------:R-:W-:Y:S05]  /*1e2f0*/  BRA `(.L_x_2631) ;  /* 0xffffffc400407947 */ /* 0x000fea000383ffff */
.L_x_2521:
[----:B------:R-:W-:Y:S01]  /*1e300*/  BSSY B1, `(.L_x_2632) ;  /* 0x0000006000017945 */ /* 0x000fe20003800000 */
[----:B------:R-:W-:-:S07]  /*1e310*/  IMAD.MOV.U32 R15, RZ, RZ, -0x1 ;  /* 0xffffffffff0f7424 */ /* 0x000fce00078e00ff */
[----:B01----:R-:W-:Y:S05]  /*1e320*/  WARPSYNC.COLLECTIVE R15, `(.L_x_2633) ;  /* 0x000000000f0c7348 */ /* 0x003fea0003c00000 */
[----:B------:R-:W-:Y:S02]  /*1e330*/  ELECT P6, UR62, PT ;  /* 0x00000000003e782f */ /* 0x000fe400038c0000 */
[----:B------:R-:W-:Y:S01]  /*1e340*/  MOV R14, UR62 ;  /* 0x0000003e000e7c02 */ /* 0x000fe20008000f00 */
[----:B01----:R-:W-:Y:S10]  /*1e350*/  ENDCOLLECTIVE ;  /* 0x000000000000791b */ /* 0x003ff40003800000 */
.L_x_2633:
[----:B------:R-:W-:Y:S05]  /*1e360*/  BSYNC B1 ;  /* 0x0000000000017941 */ /* 0x000fea0003800000 */
.L_x_2632:
[----:B------:R-:W-:Y:S05]  /*1e370*/  BRA `(.L_x_2634) ;  /* 0xffffffc400387947 */ /* 0x000fea000383ffff */
.L_x_2523:
[----:B-1----:R1:W2:Y:S02]  /*1e380*/  SYNCS.PHASECHK.TRANS64.TRYWAIT P1, [R5+URZ+0x38840], R0 ;  /* 0x03884000050075a7 */ /* 0x0022a4000802017f */
[----:B--2---:R-:W-:Y:S05]  /*1e390*/  @!P1 NANOSLEEP.SYNCS 0x989680 ;  /* 0x009896800000995d */ /* 0x004fea0003900000 */
[----:B------:R-:W2:Y:S02]  /*1e3a0*/  @!P1 SYNCS.PHASECHK.TRANS64 P1, [R5+URZ+0x38840], R0 ;  /* 0x03884000050095a7 */ /* 0x000ea4000802007f */
[----:B--2---:R-:W-:Y:S05]  /*1e3b0*/  @!P1 BRA `(.L_x_2523) ;  /* 0xfffffffc00f09947 */ /* 0x004fea000383ffff */
[----:B------:R-:W-:Y:S05]  /*1e3c0*/  BRA `(.L_x_2635) ;  /* 0xffffffc400607947 */ /* 0x000fea000383ffff */
.L_x_2525:
[----:B--2---:R2:W3:Y:S02]  /*1e3d0*/  SYNCS.PHASECHK.TRANS64.TRYWAIT P1, [R27+URZ+0x38840], R2 ;  /* 0x038840021b0075a7 */ /* 0x0044e4000802017f */
[----:B---3--:R-:W-:Y:S05]  /*1e3e0*/  @!P1 NANOSLEEP.SYNCS 0x989680 ;  /* 0x009896800000995d */ /* 0x008fea0003900000 */
[----:B------:R-:W3:Y:S02]  /*1e3f0*/  @!P1 SYNCS.PHASECHK.TRANS64 P1, [R27+URZ+0x38840], R2 ;  /* 0x038840021b0095a7 */ /* 0x000ee4000802007f */
[----:B---3--:R-:W-:Y:S05]  /*1e400*/  @!P1 BRA `(.L_x_2525) ;  /* 0xfffffffc00f09947 */ /* 0x008fea000383ffff */
[----:B------:R-:W-:Y:S05]  /*1e410*/  BRA `(.L_x_2636) ;  /* 0xffffffc4006c7947 */ /* 0x000fea000383ffff */
.L_x_2527:
[----:B---3--:R3:W4:Y:S02]  /*1e420*/  SYNCS.PHASECHK.TRANS64.TRYWAIT P1, [R5+URZ+0x38860], R0 ;  /* 0x03886000050075a7 */ /* 0x008724000802017f */
[----:B----4-:R-:W-:Y:S05]  /*1e430*/  @!P1 NANOSLEEP.SYNCS 0x989680 ;  /* 0x009896800000995d */ /* 0x010fea0003900000 */
[----:B------:R-:W4:Y:S02]  /*1e440*/  @!P1 SYNCS.PHASECHK.TRANS64 P1, [R5+URZ+0x38860], R0 ;  /* 0x03886000050095a7 */ /* 0x000f24000802007f */
[----:B----4-:R-:W-:Y:S05]  /*1e450*/  @!P1 BRA `(.L_x_2527) ;  /* 0xfffffffc00f09947 */ /* 0x010fea000383ffff */
[----:B------:R-:W-:Y:S05]  /*1e460*/  BRA `(.L_x_2637) ;  /* 0xffffffc400687947 */ /* 0x000fea000383ffff */
.L_x_2638:
        /* <DEDUP_REMOVED lines=9> */
.L_x_3278:


//--------------------- .text._ZN7cutlass13device_kernelIN5flash11enable_sm90INS1_16FlashAttnFwdSm90INS1_25CollectiveMainloopFwdSm90ILi2EN4cute5tupleIJNS5_1CILi1EEES8_S8_EEENS6_IJNS7_ILi128EEENS7_ILi80EEENS7_ILi256EEEEEELi256ENS_10bfloat16_tEfNS_4arch4Sm90ELb1ELb0ELb1ELb1ELb1ELb1ELb0ELb1ELb1ELb1ELb1ELb0EEENS1_21CollectiveEpilogueFwdINS6_IJSA_SC_SB_EEES9_SE_SG_Li256ELb1ELb1ELb1ELb0EEENS1_36VarlenDynamicPersistentTileSchedulerILi128ELi80ELi256ELi128ELb1ELb1ELb1ELb1ELb1ELb1EEEEEEEEEvNT_6ParamsE --------------------------
	.section	.text._ZN7cutlass13device_kernelIN5flash11enable_sm90INS1_16FlashAttnFwdSm90INS1_25CollectiveMainloopFwdSm90ILi2EN4cute5tupleIJNS5_1CILi1EEES8_S8_EEENS6_IJNS7_ILi128EEENS7_ILi80EEENS7_ILi256EEEEEELi256ENS_10bfloat16_tEfNS_4arch4Sm90ELb1ELb0ELb1ELb1ELb1ELb1ELb0ELb1ELb1ELb1ELb1ELb0EEENS1_21CollectiveEpilogueFwdINS6_IJSA_SC_SB_EEES9_SE_SG_Li256ELb1ELb1ELb1ELb0EEENS1_36VarlenDynamicPersistentTileSchedulerILi128ELi80ELi256ELi128ELb1ELb1ELb1ELb1ELb1ELb1EEEEEEEEEvNT_6ParamsE,"ax",@progbits
	.align	128
.text._ZN7cutlass13device_kernelIN5flash11enable_sm90INS1_16FlashAttnFwdSm90INS1_25CollectiveMainloopFwdSm90ILi2EN4cute5tupleIJNS5_1CILi1EEES8_S8_EEENS6_IJNS7_ILi128EEENS7_ILi80EEENS7_ILi256EEEEEELi256ENS_10bfloat16_tEfNS_4arch4Sm90ELb1ELb0ELb1ELb1ELb1ELb1ELb0ELb1ELb1ELb1ELb1ELb0EEENS1_21CollectiveEpilogueFwdINS6_IJSA_SC_SB_EEES9_SE_SG_Li256ELb1ELb1ELb1ELb0EEENS1_36VarlenDynamicPersistentTileSchedulerILi128ELi80ELi256ELi128ELb1ELb1ELb1ELb1ELb1ELb1EEEEEEEEEvNT_6ParamsE:
        .type           _ZN7cutlass13device_kernelIN5flash11enable_sm90INS1_16FlashAttnFwdSm90INS1_25CollectiveMainloopFwdSm90ILi2EN4cute5tupleIJNS5_1CILi1EEES8_S8_EEENS6_IJNS7_ILi128EEENS7_ILi80EEENS7_ILi256EEEEEELi256ENS_10bfloat16_tEfNS_4arch4Sm90ELb1ELb0ELb1ELb1ELb1ELb1ELb0ELb1ELb1ELb1ELb1ELb0EEENS1_21CollectiveEpilogueFwdINS6_IJSA_SC_SB_EEES9_SE_SG_Li256ELb1ELb1ELb1ELb0EEENS1_36VarlenDynamicPersistentTileSchedulerILi128ELi80ELi256ELi128ELb1ELb1ELb1ELb1ELb1ELb1EEEEEEEEEvNT_6ParamsE,@function
        .size           _ZN7cutlass13device_kernelIN5flash11enable_sm90INS1_16FlashAttnFwdSm90INS1_25CollectiveMainloopFwdSm90ILi2EN4cute5tupleIJNS5_1CILi1EEES8_S8_EEENS6_IJNS7_ILi128EEENS7_ILi80EEENS7_ILi256EEEEEELi256ENS_10bfloat16_tEfNS_4arch4Sm90ELb1ELb0ELb1ELb1ELb1ELb1ELb0ELb1ELb1ELb1ELb1ELb0EEENS1_21CollectiveEpilogueFwdINS6_IJSA_SC_SB_EEES9_SE_SG_Li256ELb1ELb1ELb1ELb0EEENS1_36VarlenDynamicPersistentTileSchedulerILi128ELi80ELi256ELi128ELb1ELb1ELb1ELb1ELb1ELb1EEEEEEEEEvNT_6ParamsE,(.L_x_3279 - _ZN7cutlass13device_kernelIN5flash11enable_sm90INS1_16FlashAttnFwdSm90INS1_25CollectiveMainloopFwdSm90ILi2EN4cute5tupleIJNS5_1CILi1EEES8_S8_EEENS6_IJNS7_ILi128EEENS7_ILi80EEENS7_ILi256EEEEEELi256ENS_10bfloat16_tEfNS_4arch4Sm90ELb1ELb0ELb1ELb1ELb1ELb1ELb0ELb1ELb1ELb1ELb1ELb0EEENS1_21CollectiveEpilogueFwdINS6_IJSA_SC_SB_EEES9_SE_SG_Li256ELb1ELb1ELb1ELb0EEENS1_36VarlenDynamicPersistentTileSchedulerILi128ELi80ELi256ELi128ELb1ELb1ELb1ELb1ELb1ELb1EEEEEEEEEvNT_6ParamsE)
        .other          _ZN7cutlass13device_kernelIN5flash11enable_sm90INS1_16FlashAttnFwdSm90INS1_25CollectiveMainloopFwdSm90ILi2EN4cute5tupleIJNS5_1CILi1EEES8_S8_EEENS6_IJNS7_ILi128EEENS7_ILi80EEENS7_ILi256EEEEEELi256ENS_10bfloat16_tEfNS_4arch4Sm90ELb1ELb0ELb1ELb1ELb1ELb1ELb0ELb1ELb1ELb1ELb1ELb0EEENS1_21CollectiveEpilogueFwdINS6_IJSA_SC_SB_EEES9_SE_SG_Li256ELb1ELb1ELb1ELb0EEENS1_36VarlenDynamicPersistentTileSchedulerILi128ELi80ELi256ELi128ELb1ELb1ELb1ELb1ELb1ELb1EEEEEEEEEvNT_6ParamsE,@"STO_CUDA_ENTRY STV_DEFAULT"
_ZN7cutlass13device_kernelIN5flash11enable_sm90INS1_16FlashAttnFwdSm90INS1_25CollectiveMainloopFwdSm90ILi2EN4cute5tupleIJNS5_1CILi1EEES8_S8_EEENS6_IJNS7_ILi128EEENS7_ILi80EEENS7_ILi256EEEEEELi256ENS_10bfloat16_tEfNS_4arch4Sm90ELb1ELb0ELb1ELb1ELb1ELb1ELb0ELb1ELb1ELb1ELb1ELb0EEENS1_21CollectiveEpilogueFwdINS6_IJSA_SC_SB_EEES9_SE_SG_Li256ELb1ELb1ELb1ELb0EEENS1_36VarlenDynamicPersistentTileSchedulerILi128ELi80ELi256ELi128ELb1ELb1ELb1ELb1ELb1ELb1EEEEEEEEEvNT_6ParamsE:
        /* <DEDUP_REMOVED lines=18> */
.L_x_2640:
[----:B------:R-:W-:Y:S05]  /*0120*/  BSYNC B0 ;  /* 0x0000000000007941 */ /* 0x000fea0003800000 */
.L_x_2639:
        /* <DEDUP_REMOVED lines=41> */
.L_x_2641:
        /* <DEDUP_REMOVED lines=22> */
.L_x_2642:
        /* <DEDUP_REMOVED lines=18> */
.L_x_2643:
        /* <DEDUP_REMOVED lines=22> */
.L_x_2644:
        /* <DEDUP_REMOVED lines=22> */
.L_x_2645:
        /* <DEDUP_REMOVED lines=10> */
.L_x_2648:
        /* <DEDUP_REMOVED lines=17> */
[----:B------:R-:W-:Y:S01]  /*0ab0*/  VIADD R0, R0, 0xffffff80 ;  /* 0xffffff8000007836 */ /* 0x000fe20000000000 */
[----:B------:R-:W-:Y:S01]  /*0ac0*/  R2UR UR4, R23 ;  /* 0x00000000170472ca */ /* 0x000fe200000e0000 */
[----:B------:R-:W-:Y:S02]  /*0ad0*/  IMAD.MOV.U32 R213, RZ, RZ, RZ ;  /* 0x000000ffffd57224 */ /* 0x000fe400078e00ff */
[----:B------:R-:W-:Y:S01]  /*0ae0*/  IMAD.MOV.U32 R229, RZ, RZ, RZ ;  /* 0x000000ffffe57224 */ /* 0x000fe200078e00ff */
[----:B0-----:R-:W-:Y:S01]  /*0af0*/  SHF.R.S32.HI R3, RZ, 0x1f, R0 ;  /* 0x0000001fff037819 */ /* 0x001fe20000011400 */
[----:B------:R-:W-:Y:S02]  /*0b00*/  IMAD.MOV.U32 R226, RZ, RZ, RZ ;  /* 0x000000ffffe27224 */ /* 0x000fe400078e00ff */
[----:B------:R-:W-:Y:S01]  /*0b10*/  IMAD.MOV.U32 R220, RZ, RZ, RZ ;  /* 0x000000ffffdc7224 */ /* 0x000fe200078e00ff */
[----:B------:R-:W-:-:S02]  /*0b20*/  LEA.HI R9, R3, R0, RZ, 0x2 ;  /* 0x0000000003097211 */ /* 0x000fc400078f10ff */
[CC--:B------:R-:W-:Y:S02]  /*0b30*/  LEA.HI R4, R3.reuse, R0.reuse, RZ, 0x4 ;  /* 0x0000000003047211 */ /* 0x0c0fe400078f20ff */
[-C--:B------:R-:W-:Y:S01]  /*0b40*/  LEA.HI R225, R3, R0.reuse, RZ, 0x3 ;  /* 0x0000000003e17211 */ /* 0x080fe200078f18ff */
[----:B------:R-:W-:Y:S01]  /*0b50*/  UIADD3 UR4, UR4, 0x14400, URZ ;  /* 0x0001440004047890 */ /* 0x000fe2000fffe03f */
[----:B------:R-:W-:Y:S02]  /*0b60*/  LOP3.LUT R11, R9, 0xfffffffc, RZ, 0xc0, !PT ;  /* 0xfffffffc090b7812 */ /* 0x000fe400078ec0ff */
[CC--:B------:R-:W-:Y:S02]  /*0b70*/  LEA.HI R6, R3.reuse, R0.reuse, RZ, 0x5 ;  /* 0x0000000003067211 */ /* 0x0c0fe400078f28ff */
[----:B------:R-:W-:Y:S01]  /*0b80*/  LEA.HI R8, R3, R0, RZ, 0x6 ;  /* 0x0000000003087211 */ /* 0x000fe200078f30ff */
[----:B------:R-:W-:Y:S01]  /*0b90*/  IMAD.IADD R12, R0, 0x1, -R11 ;  /* 0x00000001000c7824 */ /* 0x000fe200078e0a0b */
[----:B------:R-:W-:Y:S01]  /*0ba0*/  LOP3.LUT R7, R225, 0xfffffff8, RZ, 0xc0, !PT ;  /* 0xfffffff8e1077812 */ /* 0x000fe200078ec0ff */
[----:B------:R-:W-:Y:S01]  /*0bb0*/  IMAD.SHL.U32 R6, R6, 0x20, RZ ;  /* 0x0000002006067824 */ /* 0x000fe200078e00ff */
[----:B------:R-:W-:Y:S01]  /*0bc0*/  SHF.R.S32.HI R225, RZ, 0x3, R225 ;  /* 0x00000003ffe17819 */ /* 0x000fe200000114e1 */
[----:B------:R-:W-:-:S02]  /*0bd0*/  IMAD.SHL.U32 R8, R8, 0x8, RZ ;  /* 0x0000000808087824 */ /* 0x000fc400078e00ff */
[----:B------:R-:W-:Y:S01]  /*0be0*/  IMAD.IADD R16, R0, 0x1, -R7 ;  /* 0x0000000100107824 */ /* 0x000fe200078e0a07 */
[----:B------:R-:W-:Y:S02]  /*0bf0*/  SHF.R.S32.HI R7, RZ, 0x4, R4 ;  /* 0x00000004ff077819 */ /* 0x000fe40000011404 */
[----:B------:R-:W-:Y:S01]  /*0c00*/  LOP3.LUT R6, R6, 0xfffffc00, RZ, 0xc0, !PT ;  /* 0xfffffc0006067812 */ /* 0x000fe200078ec0ff */
[----:B------:R-:W-:Y:S01]  /*0c10*/  IMAD.SHL.U32 R216, R16, 0x4, RZ ;  /* 0x0000000410d87824 */ /* 0x000fe200078e00ff */
[----:B------:R-:W-:-:S03]  /*0c20*/  LOP3.LUT R25, R8, 0xfffffe00, RZ, 0xc0, !PT ;  /* 0xfffffe0008197812 */ /* 0x000fc600078ec0ff */
[C---:B------:R-:W-:Y:S01]  /*0c30*/  VIADD R222, R216.reuse, 0x40 ;  /* 0x00000040d8de7836 */ /* 0x040fe20000000000 */
[----:B------:R-:W-:Y:S01]  /*0c40*/  SHF.R.S32.HI R217, RZ, 0x1f, R216 ;  /* 0x0000001fffd97819 */ /* 0x000fe200000114d8 */
[C---:B------:R-:W-:Y:S02]  /*0c50*/  VIADD R221, R216.reuse, 0x20 ;  /* 0x00000020d8dd7836 */ /* 0x040fe40000000000 */
[C---:B------:R-:W-:Y:S02]  /*0c60*/  IMAD.IADD R214, R216.reuse, 0x1, R222 ;  /* 0x00000001d8d67824 */ /* 0x040fe400078e02de */
[----:B------:R-:W-:Y:S01]  /*0c70*/  VIADD R223, R216, 0x60 ;  /* 0x00000060d8df7836 */ /* 0x000fe20000000000 */
[----:B--2---:R-:W-:Y:S02]  /*0c80*/  R2UR UR5, R2 ;  /* 0x00000000020572ca */ /* 0x004fe400000e0000 */
[----:B------:R-:W-:Y:S02]  /*0c90*/  LEA.HI R2, R3, R0, RZ, 0x7 ;  /* 0x0000000003027211 */ /* 0x000fe400078f38ff */
[----:B------:R-:W-:-:S02]  /*0ca0*/  LOP3.LUT R3, R4, 0x3fffff0, RZ, 0xc0, !PT ;  /* 0x03fffff004037812 */ /* 0x000fc400078ec0ff */
[----:B------:R-:W-:Y:S02]  /*0cb0*/  LOP3.LUT R5, R2, 0xffffff80, RZ, 0xc0, !PT ;  /* 0xffffff8002057812 */ /* 0x000fe400078ec0ff */
[----:B------:R-:W-:-:S03]  /*0cc0*/  LEA.HI R4, R4, R7, RZ, 0x1 ;  /* 0x0000000704047211 */ /* 0x000fc600078f08ff */
[----:B------:R-:W-:Y:S01]  /*0cd0*/  IMAD.IADD R21, R0, 0x1, -R5 ;  /* 0x0000000100157824 */ /* 0x000fe200078e0a05 */
[----:B------:R-:W-:Y:S01]  /*0ce0*/  LOP3.LUT R4, R4, 0x1ffffffe, RZ, 0xc0, !PT ;  /* 0x1ffffffe04047812 */ /* 0x000fe200078ec0ff */
[----:B------:R-:W-:Y:S01]  /*0cf0*/  IMAD.IADD R5, R0, 0x1, -R3 ;  /* 0x0000000100057824 */ /* 0x000fe200078e0a03 */
[----:B------:R-:W-:Y:S01]  /*0d00*/  SHF.R.S32.HI R3, RZ, 0x7, R2 ;  /* 0x00000007ff037819 */ /* 0x000fe20000011402 */
[----:B------:R-:W-:Y:S01]  /*0d10*/  ULOP3.LUT UR5, UR5, 0x1, URZ, 0xfc, !UPT ;  /* 0x0000000105057892 */ /* 0x000fe2000f8efc3f */
[----:B------:R-:W-:Y:S01]  /*0d20*/  SHF.R.S32.HI R9, RZ, 0x1f, R21 ;  /* 0x0000001fff097819 */ /* 0x000fe20000011415 */
[----:B------:R-:W-:Y:S01]  /*0d30*/  IMAD.IADD R4, R7, 0x1, -R4 ;  /* 0x0000000107047824 */ /* 0x000fe200078e0a04 */
[----:B------:R-:W-:Y:S01]  /*0d40*/  LEA.HI R2, R2, R3, RZ, 0x1 ;  /* 0x0000000302027211 */ /* 0x000fe200078f08ff */
[----:B------:R-:W-:Y:S01]  /*0d50*/  IMAD R5, R5, 0x40, R6 ;  /* 0x0000004005057824 */ /* 0x000fe200078e0206 */
[-C--:B------:R-:W-:Y:S01]  /*0d60*/  LEA.HI R10, R9, R21.reuse, RZ, 0x2 ;  /* 0x00000015090a7211 */ /* 0x080fe200078f10ff */
[----:B------:R-:W-:Y:S01]  /*0d70*/  VIADD R7, R225, 0x20 ;  /* 0x00000020e1077836 */ /* 0x000fe20000000000 */
[----:B------:R-:W-:Y:S01]  /*0d80*/  LEA.HI R9, R9, R21, RZ, 0x5 ;  /* 0x0000001509097211 */ /* 0x000fe200078f28ff */
[----:B------:R-:W-:Y:S01]  /*0d90*/  STL [R1+0x13c], R21 ;  /* 0x00013c1501007387 */ /* 0x000fe20000100800 */
[----:B------:R-:W-:-:S02]  /*0da0*/  SHF.R.S32.HI R0, RZ, 0x2, R10 ;  /* 0x00000002ff007819 */ /* 0x000fc4000001140a */
[----:B------:R-:W-:Y:S01]  /*0db0*/  SHF.R.S32.HI R11, RZ, 0x1f, R10 ;  /* 0x0000001fff0b7819 */ /* 0x000fe2000001140a */
[----:B------:R-:W-:Y:S01]  /*0dc0*/  STL [R1+0x8c], R16 ;  /* 0x00008c1001007387 */ /* 0x000fe20000100800 */
[----:B------:R-:W-:Y:S02]  /*0dd0*/  SHF.R.S32.HI R9, RZ, 0x5, R9 ;  /* 0x00000005ff097819 */ /* 0x000fe40000011409 */
[----:B------:R-:W-:Y:S02]  /*0de0*/  LEA.HI R11, R11, R0, RZ, 0x3 ;  /* 0x000000000b0b7211 */ /* 0x000fe400078f18ff */
[----:B------:R-:W-:Y:S02]  /*0df0*/  LOP3.LUT R2, R2, 0x3fffffe, RZ, 0xc0, !PT ;  /* 0x03fffffe02027812 */ /* 0x000fe400078ec0ff */
[----:B------:R-:W-:Y:S02]  /*0e00*/  LOP3.LUT R11, R11, 0xfffffff8, RZ, 0xc0, !PT ;  /* 0xfffffff80b0b7812 */ /* 0x000fe400078ec0ff */
[----:B------:R-:W-:Y:S01]  /*0e10*/  SHF.R.S32.HI R6, RZ, 0x1f, R7 ;  /* 0x0000001fff067819 */ /* 0x000fe20000011407 */
[----:B------:R-:W-:Y:S01]  /*0e20*/  IMAD.IADD R2, R3, 0x1, -R2 ;  /* 0x0000000103027824 */ /* 0x000fe200078e0a02 */
[----:B------:R-:W-:Y:S01]  /*0e30*/  LOP3.LUT R10, R10, 0x7ffffffc, RZ, 0xc0, !PT ;  /* 0x7ffffffc0a0a7812 */ /* 0x000fe200078ec0ff */
[----:B------:R-:W-:Y:S01]  /*0e40*/  IMAD.IADD R0, R0, 0x1, -R11 ;  /* 0x0000000100007824 */ /* 0x000fe200078e0a0b */
[----:B------:R-:W-:Y:S01]  /*0e50*/  LEA.HI R6, R6, R7, RZ, 0x3 ;  /* 0x0000000706067211 */ /* 0x000fe200078f18ff */
[----:B------:R-:W-:Y:S01]  /*0e60*/  IMAD R3, R4, 0x8, R5 ;  /* 0x0000000804037824 */ /* 0x000fe200078e0205 */
[----:B------:R-:W-:Y:S01]  /*0e70*/  SHF.R.S32.HI R5, RZ, 0x1f, R214 ;  /* 0x0000001fff057819 */ /* 0x000fe200000114d6 */
[----:B------:R-:W-:-:S02]  /*0e80*/  IMAD R9, R9, 0x10, R0 ;  /* 0x0000001009097824 */ /* 0x000fc400078e0200 */
[----:B------:R-:W-:Y:S01]  /*0e90*/  IMAD.SHL.U32 R0, R225, 0x40, RZ ;  /* 0x00000040e1007824 */ /* 0x000fe200078e00ff */
[----:B------:R0:W-:Y:S01]  /*0ea0*/  STL [R1+0x1d0], R3 ;  /* 0x0001d00301007387 */ /* 0x0001e20000100800 */
[----:B------:R-:W-:Y:S01]  /*0eb0*/  IMAD.SHL.U32 R4, R7, 0x40, RZ ;  /* 0x0000004007047824 */ /* 0x000fe200078e00ff */
[----:B------:R-:W-:Y:S01]  /*0ec0*/  LEA.HI R212, R5, R214, RZ, 0x3 ;  /* 0x000000d605d47211 */ /* 0x000fe200078f18ff */
[----:B------:R-:W-:Y:S01]  /*0ed0*/  IMAD.SHL.U32 R6, R6, 0x40, RZ ;  /* 0x0000004006067824 */ /* 0x000fe200078e00ff */
[----:B------:R-:W-:Y:S01]  /*0ee0*/  LOP3.LUT R19, R0, 0x1c0, RZ, 0xc0, !PT ;  /* 0x000001c000137812 */ /* 0x000fe200078ec0ff */
[----:B------:R-:W-:Y:S01]  /*0ef0*/  IMAD R11, R2, 0x40, R9 ;  /* 0x00000040020b7824 */ /* 0x000fe200078e0209 */
[----:B------:R-:W-:Y:S01]  /*0f00*/  LEA.HI R0, R12, R12, RZ, 0x1 ;  /* 0x0000000c0c007211 */ /* 0x000fe200078f08ff */
[----:B------:R-:W-:Y:S01]  /*0f10*/  STL [R1+0x68], R25 ;  /* 0x0000681901007387 */ /* 0x000fe20000100800 */
[----:B------:R-:W-:Y:S01]  /*0f20*/  LOP3.LUT R24, R4, 0x1c0, RZ, 0xc0, !PT ;  /* 0x000001c004187812 */ /* 0x000fe200078ec0ff */
[----:B------:R-:W-:Y:S01]  /*0f30*/  VIADD R9, R225, 0x40 ;  /* 0x00000040e1097836 */ /* 0x000fe20000000000 */
[----:B0-----:R-:W-:Y:S01]  /*0f40*/  LOP3.LUT R3, R0, 0x1ffffffe, RZ, 0xc0, !PT ;  /* 0x1ffffffe00037812 */ /* 0x001fe200078ec0ff */
[----:B------:R-:W-:Y:S01]  /*0f50*/  IMAD.SHL.U32 R16, R16, 0x8, RZ ;  /* 0x0000000810107824 */ /* 0x000fe200078e00ff */
[----:B------:R-:W-:Y:S01]  /*0f60*/  LEA.HI R0, R5, R214, RZ, 0x6 ;  /* 0x000000d605007211 */ /* 0x000fe200078f30ff */
[----:B------:R-:W-:Y:S01]  /*0f70*/  IMAD.IADD R10, R21, 0x1, -R10 ;  /* 0x00000001150a7824 */ /* 0x000fe200078e0a0a */
[----:B------:R-:W-:Y:S01]  /*0f80*/  SHF.R.U32.HI R26, RZ, 0x3, R19 ;  /* 0x00000003ff1a7819 */ /* 0x000fe20000011613 */
[----:B------:R-:W-:Y:S01]  /*0f90*/  IMAD.IADD R3, R12, 0x1, -R3 ;  /* 0x000000010c037824 */ /* 0x000fe200078e0a03 */
[----:B------:R-:W-:Y:S01]  /*0fa0*/  LOP3.LUT R18, R6, 0xfffffe00, RZ, 0xc0, !PT ;  /* 0xfffffe0006127812 */ /* 0x000fe200078ec0ff */
[----:B------:R-:W-:Y:S01]  /*0fb0*/  IMAD.SHL.U32 R4, R0, 0x80, RZ ;  /* 0x0000008000047824 */ /* 0x000fe200078e00ff */
[----:B------:R-:W-:Y:S01]  /*0fc0*/  LOP3.LUT R0, R19, 0x38, R212, 0xf8, !PT ;  /* 0x0000003813007812 */ /* 0x000fe200078ef8d4 */
[----:B------:R-:W-:Y:S01]  /*0fd0*/  IMAD.U32 R12, RZ, RZ, UR4 ;  /* 0x00000004ff0c7e24 */ /* 0x000fe2000f8e00ff */
[----:B------:R-:W-:Y:S01]  /*0fe0*/  SHF.R.S32.HI R2, RZ, 0x1f, R9 ;  /* 0x0000001fff027819 */ /* 0x000fe20000011409 */
[----:B------:R-:W-:Y:S01]  /*0ff0*/  STL [R1+0x64], R18 ;  /* 0x0000641201007387 */ /* 0x000fe20000100800 */
[----:B------:R-:W-:Y:S01]  /*1000*/  LOP3.LUT R5, R0, R26, RZ, 0x3c, !PT ;  /* 0x0000001a00057212 */ /* 0x000fe200078e3cff */
[----:B------:R-:W-:Y:S01]  /*1010*/  IMAD.U32 R0, RZ, RZ, UR5 ;  /* 0x00000005ff007e24 */ /* 0x000fe2000f8e00ff */
[----:B------:R-:W-:Y:S01]  /*1020*/  LOP3.LUT R4, R4, 0xffffe000, RZ, 0xc0, !PT ;  /* 0xffffe00004047812 */ /* 0x000fe200078ec0ff */
[----:B------:R-:W-:Y:S01]  /*1030*/  STL [R1+0x1cc], R11 ;  /* 0x0001cc0b01007387 */ /* 0x000fe20000100800 */
[----:B------:R-:W-:Y:S01]  /*1040*/  LEA.HI R2, R2, R9, RZ, 0x3 ;  /* 0x0000000902027211 */ /* 0x000fe200078f18ff */
[----:B------:R-:W-:Y:S01]  /*1050*/  IMAD.MOV.U32 R6, RZ, RZ, R14 ;  /* 0x000000ffff067224 */ /* 0x000fe200078e000e */
[----:B------:R-:W-:Y:S01]  /*1060*/  SHF.R.U32.HI R20, RZ, 0x3, R24 ;  /* 0x00000003ff147819 */ /* 0x000fe20000011618 */
[----:B------:R-:W-:Y:S01]  /*1070*/  STL [R1+0xa0], RZ ;  /* 0x0000a0ff01007387 */ /* 0x000fe20000100800 */
[----:B------:R-:W-:Y:S01]  /*1080*/  LOP3.LUT R7, R24, 0x38, R212, 0xf8, !PT ;  /* 0x0000003818077812 */ /* 0x000fe200078ef8d4 */
[----:B------:R-:W-:Y:S01]  /*1090*/  IMAD.SHL.U32 R2, R2, 0x40, RZ ;  /* 0x0000004002027824 */ /* 0x000fe200078e00ff */
[----:B------:R-:W-:Y:S01]  /*10a0*/  IADD3 R8, R5, R4, R25 ;  /* 0x0000000405087210 */ /* 0x000fe20007ffe019 */
[----:B------:R0:W-:Y:S01]  /*10b0*/  STL [R1+0x5c], R0 ;  /* 0x00005c0001007387 */ /* 0x0001e20000100800 */
[----:B------:R-:W-:Y:S01]  /*10c0*/  IMAD.MOV.U32 R5, RZ, RZ, R13 ;  /* 0x000000ffff057224 */ /* 0x000fe200078e000d */
[----:B------:R-:W-:Y:S01]  /*10d0*/  LOP3.LUT R7, R7, R20, RZ, 0x3c, !PT ;  /* 0x0000001407077212 */ /* 0x000fe200078e3cff */
[----:B------:R-:W-:Y:S01]  /*10e0*/  IMAD.SHL.U32 R45, R10, 0x2, RZ ;  /* 0x000000020a2d7824 */ /* 0x000fe200078e00ff */
[----:B------:R-:W-:Y:S01]  /*10f0*/  SHF.R.S32.HI R14, RZ, 0x1f, R221 ;  /* 0x0000001fff0e7819 */ /* 0x000fe200000114dd */
[----:B------:R1:W-:Y:S01]  /*1100*/  STL [R1+0x128], R12 ;  /* 0x0001280c01007387 */ /* 0x0003e20000100800 */
[----:B------:R-:W-:Y:S01]  /*1110*/  IADD3 R4, R7, R4, R18 ;  /* 0x0000000407047210 */ /* 0x000fe20007ffe012 */
[----:B------:R-:W-:Y:S01]  /*1120*/  IMAD.MOV.U32 R7, RZ, RZ, R15 ;  /* 0x000000ffff077224 */ /* 0x000fe200078e000f */
[----:B------:R-:W-:Y:S01]  /*1130*/  SHF.R.S32.HI R15, RZ, 0x1f, R222 ;  /* 0x0000001fff0f7819 */ /* 0x000fe200000114de */
[----:B------:R-:W-:Y:S01]  /*1140*/  VIADD R44, R45, 0x8 ;  /* 0x000000082d2c7836 */ /* 0x000fe20000000000 */
[----:B------:R-:W-:Y:S01]  /*1150*/  LOP3.LUT R2, R2, 0xfffffe00, RZ, 0xc0, !PT ;  /* 0xfffffe0002027812 */ /* 0x000fe200078ec0ff */
[----:B0-----:R-:W-:Y:S01]  /*1160*/  IMAD.SHL.U32 R0, R9, 0x40, RZ ;  /* 0x0000004009007824 */ /* 0x001fe200078e00ff */
[----:B------:R-:W-:Y:S01]  /*1170*/  SHF.R.S32.HI R17, RZ, 0x1f, R16 ;  /* 0x0000001fff117819 */ /* 0x000fe20000011410 */
[----:B------:R-:W-:-:S02]  /*1180*/  VIADD R43, R45, 0x10 ;  /* 0x000000102d2b7836 */ /* 0x000fc40000000000 */
[C---:B------:R-:W-:Y:S01]  /*1190*/  VIADD R42, R45.reuse, 0x18 ;  /* 0x000000182d2a7836 */ /* 0x040fe20000000000 */
[----:B------:R-:W-:Y:S01]  /*11a0*/  LOP3.LUT R9, R0, 0x1c0, RZ, 0xc0, !PT ;  /* 0x000001c000097812 */ /* 0x000fe200078ec0ff */
[----:B------:R-:W-:Y:S01]  /*11b0*/  VIADD R41, R45, 0x20 ;  /* 0x000000202d297836 */ /* 0x000fe20000000000 */
[----:B------:R-:W-:Y:S01]  /*11c0*/  LOP3.LUT R0, R19, 0x38, R16, 0xf8, !PT ;  /* 0x0000003813007812 */ /* 0x000fe200078ef810 */
[C---:B------:R-:W-:Y:S01]  /*11d0*/  VIADD R40, R45.reuse, 0x28 ;  /* 0x000000282d287836 */ /* 0x040fe20000000000 */
[----:B-1----:R-:W-:Y:S01]  /*11e0*/  SHF.R.U32.HI R12, RZ, 0x3, R9 ;  /* 0x00000003ff0c7819 */ /* 0x002fe20000011609 */
[----:B------:R-:W-:Y:S01]  /*11f0*/  VIADD R39, R45, 0x30 ;  /* 0x000000302d277836 */ /* 0x000fe20000000000 */
[----:B------:R-:W-:Y:S01]  /*1200*/  LOP3.LUT R13, R25, R0, R26, 0xf6, !PT ;  /* 0x00000000190d7212 */ /* 0x000fe200078ef61a */
[----:B------:R-:W-:Y:S01]  /*1210*/  VIADD R38, R45, 0x38 ;  /* 0x000000382d267836 */ /* 0x000fe20000000000 */
[--C-:B------:R-:W-:Y:S01]  /*1220*/  LOP3.LUT R9, R9, 0x38, R16.reuse, 0xf8, !PT ;  /* 0x0000003809097812 */ /* 0x100fe200078ef810 */
[C---:B------:R-:W-:Y:S01]  /*1230*/  VIADD R37, R45.reuse, 0x40 ;  /* 0x000000402d257836 */ /* 0x040fe20000000000 */
[----:B------:R-:W-:Y:S01]  /*1240*/  LOP3.LUT R0, R24, 0x38, R16, 0xf8, !PT ;  /* 0x0000003818007812 */ /* 0x000fe200078ef810 */
[----:B------:R0:W-:Y:S01]  /*1250*/  STL [R1+0x88], R13 ;  /* 0x0000880d01007387 */ /* 0x0001e20000100800 */
[----:B------:R-:W-:Y:S01]  /*1260*/  LOP3.LUT R9, R2, R9, R12, 0xf6, !PT ;  /* 0x0000000902097212 */ /* 0x000fe200078ef60c */
[C---:B------:R-:W-:Y:S01]  /*1270*/  VIADD R36, R45.reuse, 0x48 ;  /* 0x000000482d247836 */ /* 0x040fe20000000000 */
[----:B------:R-:W-:Y:S01]  /*1280*/  LOP3.LUT R0, R18, R0, R20, 0xf6, !PT ;  /* 0x0000000012007212 */ /* 0x000fe200078ef614 */
[----:B------:R1:W-:Y:S01]  /*1290*/  STL [R1+0x134], R14 ;  /* 0x0001340e01007387 */ /* 0x0003e20000100800 */
[----:B------:R-:W-:-:S02]  /*12a0*/  VIADD R35, R45, 0x50 ;  /* 0x000000502d237836 */ /* 0x000fc40000000000 */
[C---:B------:R-:W-:Y:S01]  /*12b0*/  VIADD R34, R45.reuse, 0x58 ;  /* 0x000000582d227836 */ /* 0x040fe20000000000 */
[----:B------:R2:W-:Y:S01]  /*12c0*/  STL [R1+0x130], R15 ;  /* 0x0001300f01007387 */ /* 0x0005e20000100800 */
[----:B------:R-:W-:Y:S01]  /*12d0*/  VIADD R33, R45, 0x60 ;  /* 0x000000602d217836 */ /* 0x000fe20000000000 */
[----:B0-----:R-:W-:Y:S01]  /*12e0*/  LEA R13, R13, UR4, 0x1 ;  /* 0x000000040d0d7c11 */ /* 0x001fe2000f8e08ff */
[C---:B------:R-:W-:Y:S02]  /*12f0*/  VIADD R32, R45.reuse, 0x68 ;  /* 0x000000682d207836 */ /* 0x040fe40000000000 */
[C---:B------:R-:W-:Y:S01]  /*1300*/  VIADD R31, R45.reuse, 0x70 ;  /* 0x000000702d1f7836 */ /* 0x040fe20000000000 */
[----:B-1----:R-:W-:Y:S01]  /*1310*/  SHF.R.S32.HI R14, RZ, 0x1f, R223 ;  /* 0x0000001fff0e7819 */ /* 0x002fe200000114df */
[C---:B------:R-:W-:Y:S02]  /*1320*/  VIADD R30, R45.reuse, 0x78 ;  /* 0x000000782d1e7836 */ /* 0x040fe40000000000 */
[----:B------:R-:W-:-:S02]  /*1330*/  VIADD R29, R45, 0x80 ;  /* 0x000000802d1d7836 */ /* 0x000fc40000000000 */
[----:B------:R-:W-:Y:S01]  /*1340*/  STL [R1+0x12c], R14 ;  /* 0x00012c0e01007387 */ /* 0x000fe20000100800 */
[C---:B------:R-:W-:Y:S02]  /*1350*/  VIADD R28, R45.reuse, 0x88 ;  /* 0x000000882d1c7836 */ /* 0x040fe40000000000 */
        /* <DEDUP_REMOVED lines=9> */
[C---:B------:R-:W-:Y:S02]  /*13f0*/  VIADD R18, R45.reuse, 0xc0 ;  /* 0x000000c02d127836 */ /* 0x040fe40000000000 */
[C---:B--2---:R-:W-:Y:S01]  /*1400*/  VIADD R15, R45.reuse, 0xc8 ;  /* 0x000000c82d0f7836 */ /* 0x044fe20000000000 */
[----:B0-----:R-:W-:Y:S01]  /*1410*/  SHF.R.S32.HI R2, RZ, 0x3, R212 ;  /* 0x00000003ff027819 */ /* 0x001fe200000114d4 */
[C---:B------:R-:W-:Y:S01]  /*1420*/  VIADD R14, R45.reuse, 0xd0 ;  /* 0x000000d02d0e7836 */ /* 0x040fe20000000000 */
[----:B------:R-:W-:Y:S01]  /*1430*/  LOP3.LUT R212, R212, 0xfffffff8, RZ, 0xc0, !PT ;  /* 0xfffffff8d4d47812 */ /* 0x000fe200078ec0ff */
[C---:B------:R-:W-:Y:S02]  /*1440*/  VIADD R13, R45.reuse, 0xd8 ;  /* 0x000000d82d0d7836 */ /* 0x040fe40000000000 */
[----:B------:R0:W-:Y:S01]  /*1450*/  STL [R1+0x138], R2 ;  /* 0x0001380201007387 */ /* 0x0001e20000100800 */
[C---:B------:R-:W-:Y:S01]  /*1460*/  VIADD R12, R45.reuse, 0xe0 ;  /* 0x000000e02d0c7836 */ /* 0x040fe20000000000 */
[----:B------:R-:W-:Y:S01]  /*1470*/  SHF.R.S32.HI R215, RZ, 0x1f, R212 ;  /* 0x0000001fffd77819 */ /* 0x000fe200000114d4 */
[----:B------:R-:W-:-:S02]  /*1480*/  VIADD R10, R45, 0xe8 ;  /* 0x000000e82d0a7836 */ /* 0x000fc40000000000 */
[----:B------:R-:W-:Y:S02]  /*1490*/  IMAD R3, R3, 0x8, R11 ;  /* 0x0000000803037824 */ /* 0x000fe400078e020b */
[C---:B------:R-:W-:Y:S02]  /*14a0*/  VIADD R19, R16.reuse, 0x80 ;  /* 0x0000008010137836 */ /* 0x040fe40000000000 */
[----:B------:R-:W-:Y:S01]  /*14b0*/  VIADD R22, R16, 0xc0 ;  /* 0x000000c010167836 */ /* 0x000fe20000000000 */
[----:B0-----:R-:W-:Y:S02]  /*14c0*/  LEA R2, R0, UR4, 0x1 ;  /* 0x0000000400027c11 */ /* 0x001fe4000f8e08ff */
[----:B------:R-:W-:Y:S02]  /*14d0*/  LEA R0, R9, UR4, 0x1 ;  /* 0x0000000409007c11 */ /* 0x000fe4000f8e08ff */
[----:B------:R-:W-:Y:S01]  /*14e0*/  SHF.R.S32.HI R9, RZ, 0x1f, R43 ;  /* 0x0000001fff097819 */ /* 0x000fe2000001142b */
[----:B------:R0:W-:Y:S01]  /*14f0*/  STL [R1+0x1c4], R2 ;  /* 0x0001c40201007387 */ /* 0x0001e20000100800 */
[----:B------:R-:W-:-:S02]  /*1500*/  SHF.R.S32.HI R219, RZ, 0x1f, R19 ;  /* 0x0000001fffdb7819 */ /* 0x000fc40000011413 */
[----:B------:R-:W-:Y:S01]  /*1510*/  SHF.R.S32.HI R218, RZ, 0x1f, R22 ;  /* 0x0000001fffda7819 */ /* 0x000fe20000011416 */
[----:B------:R1:W-:Y:S04]  /*1520*/  STL [R1+0x1bc], R0 ;  /* 0x0001bc0001007387 */ /* 0x0003e80000100800 */
[----:B------:R2:W-:Y:S01]  /*1530*/  STL [R1+0x120], R44 ;  /* 0x0001202c01007387 */ /* 0x0005e20000100800 */
[----:B0-----:R-:W-:-:S03]  /*1540*/  VIADD R2, R45, 0xf0 ;  /* 0x000000f02d027836 */ /* 0x001fc60000000000 */
[----:B------:R-:W-:Y:S01]  /*1550*/  STL [R1+0x11c], R43 ;  /* 0x00011c2b01007387 */ /* 0x000fe20000100800 */
[----:B-1----:R-:W-:-:S03]  /*1560*/  VIADD R0, R45, 0xf8 ;  /* 0x000000f82d007836 */ /* 0x002fc60000000000 */
[----:B------:R0:W-:Y:S01]  /*1570*/  STL [R1+0x118], R42 ;  /* 0x0001182a01007387 */ /* 0x0001e20000100800 */
[----:B--2---:R-:W-:-:S03]  /*1580*/  SHF.R.S32.HI R44, RZ, 0x1f, R44 ;  /* 0x0000001fff2c7819 */ /* 0x004fc6000001142c */
[----:B------:R1:W-:Y:S04]  /*1590*/  STL [R1+0x114], R41 ;  /* 0x0001142901007387 */ /* 0x0003e80000100800 */
[----:B------:R-:W-:Y:S01]  /*15a0*/  STL [R1+0x110], R40 ;  /* 0x0001102801007387 */ /* 0x000fe20000100800 */
[----:B0-----:R-:W-:-:S03]  /*15b0*/  SHF.R.S32.HI R42, RZ, 0x1f, R42 ;  /* 0x0000001fff2a7819 */ /* 0x001fc6000001142a */
[----:B------:R0:W-:Y:S01]  /*15c0*/  STL [R1+0x10c], R39 ;  /* 0x00010c2701007387 */ /* 0x0001e20000100800 */
[----:B-1----:R-:W-:-:S03]  /*15d0*/  SHF.R.S32.HI R41, RZ, 0x1f, R41 ;  /* 0x0000001fff297819 */ /* 0x002fc60000011429 */
        /* <DEDUP_REMOVED lines=40> */
[----:B------:R-:W-:Y:S04]  /*1860*/  STL [R1+0x1b8], R44 ;  /* 0x0001b82c01007387 */ /* 0x000fe80000100800 */
[----:B------:R1:W-:Y:S01]  /*1870*/  STL [R1+0xa8], R0 ;  /* 0x0000a80001007387 */ /* 0x0003e20000100800 */
[----:B0-----:R-:W-:-:S03]  /*1880*/  SHF.R.S32.HI R2, RZ, 0x1f, R2 ;  /* 0x0000001fff027819 */ /* 0x001fc60000011402 */
[----:B------:R0:W-:Y:S04]  /*1890*/  STL [R1+0x1b4], R9 ;  /* 0x0001b40901007387 */ /* 0x0001e80000100800 */
[----:B------:R-:W-:Y:S01]  /*18a0*/  STL [R1+0x1b0], R42 ;  /* 0x0001b02a01007387 */ /* 0x000fe20000100800 */
[----:B-1----:R-:W-:-:S03]  /*18b0*/  SHF.R.S32.HI R0, RZ, 0x1f, R0 ;  /* 0x0000001fff007819 */ /* 0x002fc60000011400 */
[----:B------:R-:W-:Y:S01]  /*18c0*/  STL [R1+0x1ac], R41 ;  /* 0x0001ac2901007387 */ /* 0x000fe20000100800 */
[----:B0-----:R-:W-:-:S05]  /*18d0*/  SHF.R.S32.HI R9, RZ, 0x1f, R40 ;  /* 0x0000001fff097819 */ /* 0x001fca0000011428 */
[----:B------:R0:W-:Y:S04]  /*18e0*/  STL [R1+0x1a8], R9 ;  /* 0x0001a80901007387 */ /* 0x0001e80000100800 */
[----:B------:R-:W-:Y:S04]  /*18f0*/  STL [R1+0x1a4], R39 ;  /* 0x0001a42701007387 */ /* 0x000fe80000100800 */
        /* <DEDUP_REMOVED lines=30> */
[----:B------:R-:W-:Y:S04]  /*1ae0*/  STL [R1+0x148], R9 ;  /* 0x0001480901007387 */ /* 0x000fe80000100800 */
[----:B------:R0:W-:Y:S04]  /*1af0*/  STL [R1+0x144], R2 ;  /* 0x0001440201007387 */ /* 0x0001e80000100800 */
[----:B------:R1:W-:Y:S04]  /*1b00*/  STL [R1+0x140], R0 ;  /* 0x0001400001007387 */ /* 0x0003e80000100800 */
[----:B------:R2:W-:Y:S01]  /*1b10*/  STL [R1+0x84], R3 ;  /* 0x0000840301007387 */ /* 0x0005e20000100800 */
[----:B0-----:R-:W-:-:S02]  /*1b20*/  LEA R2, R8, UR4, 0x1 ;  /* 0x0000000408027c11 */ /* 0x001fc4000f8e08ff */
[----:B-1----:R-:W-:-:S05]  /*1b30*/  LEA R0, R4, UR4, 0x1 ;  /* 0x0000000404007c11 */ /* 0x002fca000f8e08ff */
[----:B------:R2:W-:Y:S04]  /*1b40*/  STL [R1+0x1c0], R0 ;  /* 0x0001c00001007387 */ /* 0x0005e80000100800 */
[----:B------:R2:W-:Y:S02]  /*1b50*/  STL [R1+0x1c8], R2 ;  /* 0x0001c80201007387 */ /* 0x0005e40000100800 */
.L_x_2927:
[----:B0-23--:R-:W0:Y:S01]  /*1b60*/  LDC.64 R2, c[0x0][0xc88] ;  /* 0x00032200ff027b82 */ /* 0x00de220000000a00 */
[----:B------:R-:W-:Y:S01]  /*1b70*/  ULDC.64 UR4, c[0x0][0xa28] ;  /* 0x00028a0000047ab9 */ /* 0x000fe20000000a00 */
[----:B------:R-:W-:Y:S01]  /*1b80*/  ULDC.64 UR8, c[0x0][0xa18] ;  /* 0x0002860000087ab9 */ /* 0x000fe20000000a00 */
[----:B------:R-:W-:Y:S01]  /*1b90*/  ULDC.64 UR6, c[0x0][0xa08] ;  /* 0x0002820000067ab9 */ /* 0x000fe20000000a00 */
[----:B0-----:R-:W-:-:S05]  /*1ba0*/  IMAD.WIDE R2, R7, 0x4, R2 ;  /* 0x0000000407027825 */ /* 0x001fca00078e0202 */
[----:B------:R-:W2:Y:S01]  /*1bb0*/  LDG.E R25, desc[UR60][R2.64] ;  /* 0x0000003c02197981 */ /* 0x000ea2000c1e1900 */
[----:B------:R-:W-:Y:S01]  /*1bc0*/  ISETP.NE.U32.AND P2, PT, RZ, UR4, PT ;  /* 0x00000004ff007c0c */ /* 0x000fe2000bf45070 */
[----:B----4-:R-:W-:Y:S01]  /*1bd0*/  IMAD.MOV.U32 R11, RZ, RZ, RZ ;  /* 0x000000ffff0b7224 */ /* 0x010fe200078e00ff */
[----:B------:R-:W-:Y:S01]  /*1be0*/  ISETP.NE.U32.AND P1, PT, RZ, UR8, PT ;  /* 0x00000008ff007c0c */ /* 0x000fe2000bf25070 */
[----:B------:R-:W-:Y:S01]  /*1bf0*/  IMAD.MOV.U32 R115, RZ, RZ, RZ ;  /* 0x000000ffff737224 */ /* 0x000fe200078e00ff */
[----:B------:R-:W-:Y:S02]  /*1c00*/  ISETP.NE.AND.EX P2, PT, RZ, UR5, PT, P2 ;  /* 0x00000005ff007c0c */ /* 0x000fe4000bf45320 */
[----:B------:R-:W-:Y:S02]  /*1c10*/  ISETP.NE.AND.EX P1, PT, RZ, UR9, PT, P1 ;  /* 0x00000009ff007c0c */ /* 0x000fe4000bf25310 */
[----:B------:R-:W-:-:S04]  /*1c20*/  ISETP.NE.U32.AND P0, PT, RZ, UR6, PT ;  /* 0x00000006ff007c0c */ /* 0x000fc8000bf05070 */
[----:B------:R-:W-:Y:S02]  /*1c30*/  ISETP.NE.AND.EX P0, PT, RZ, UR7, PT, P0 ;  /* 0x00000007ff007c0c */ /* 0x000fe4000bf05300 */
[----:B--2---:R-:W-:Y:S01]  /*1c40*/  SHF.R.S32.HI R0, RZ, 0x1f, R25 ;  /* 0x0000001fff007819 */ /* 0x004fe20000011419 */
[C---:B------:R-:W-:Y:S02]  /*1c50*/  IMAD.SHL.U32 R28, R25.reuse, 0x4, RZ ;  /* 0x00000004191c7824 */ /* 0x040fe400078e00ff */
[C---:B------:R-:W-:Y:S01]  /*1c60*/  @P2 LEA R8, P3, R25.reuse, UR4, 0x2 ;  /* 0x0000000419082c11 */ /* 0x040fe2000f8610ff */
[----:B------:R-:W-:Y:S01]  /*1c70*/  STL [R1+0x94], R25 ;  /* 0x0000941901007387 */ /* 0x000fe20000100800 */
[C-C-:B------:R-:W-:Y:S02]  /*1c80*/  SHF.L.U64.HI R27, R25.reuse, 0x2, R0.reuse ;  /* 0x00000002191b7819 */ /* 0x140fe40000010200 */
[----:B------:R-:W-:Y:S01]  /*1c90*/  @P2 LEA.HI.X R9, R25, UR5, R0, 0x2, P3 ;  /* 0x0000000519092c11 */ /* 0x000fe200098f1400 */
[----:B------:R-:W-:Y:S01]  /*1ca0*/  ULDC UR4, c[0x0][0x288] ;  /* 0x0000a20000047ab9 */ /* 0x000fe20000000800 */
[----:B------:R0:W-:Y:S01]  /*1cb0*/  STL [R1+0x124], R0 ;  /* 0x0001240001007387 */ /* 0x0001e20000100800 */
[----:B------:R-:W-:-:S03]  /*1cc0*/  IADD3 R2, P4, R28, UR6, RZ ;  /* 0x000000061c027c10 */ /* 0x000fc6000ff9e0ff */
[----:B-1---5:R1:W5:Y:S01]  /*1cd0*/  @P2 LDG.E R11, desc[UR60][R8.64] ;  /* 0x0000003c080b2981 */ /* 0x022362000c1e1900 */
[----:B------:R-:W-:Y:S01]  /*1ce0*/  IADD3.X R3, R27, UR7, RZ, P4, !PT ;  /* 0x000000071b037c10 */ /* 0x000fe2000a7fe4ff */
[----:B------:R-:W-:Y:S01]  /*1cf0*/  ULDC.64 UR6, c[0x0][0xa20] ;  /* 0x0002880000067ab9 */ /* 0x000fe20000000a00 */
[----:B------:R-:W-:Y:S01]  /*1d00*/  LOP3.LUT R4, R6, 0xff000000, RZ, 0xc0, !PT ;  /* 0xff00000006047812 */ /* 0x000fe200078ec0ff */
[----:B------:R-:W-:Y:S01]  /*1d10*/  STL [R1+0x98], R28 ;  /* 0x0000981c01007387 */ /* 0x000fe20000100800 */
[----:B0-----:R-:W-:Y:S01]  /*1d20*/  IMAD.U32 R0, RZ, RZ, UR4 ;  /* 0x00000004ff007e24 */ /* 0x001fe2000f8e00ff */
[----:B------:R-:W-:Y:S02]  /*1d30*/  ULDC.64 UR4, c[0x0][0x418] ;  /* 0x0001060000047ab9 */ /* 0x000fe40000000a00 */
[----:B------:R0:W5:Y:S01]  /*1d40*/  @P0 LDG.E R115, desc[UR60][R2.64] ;  /* 0x0000003c02730981 */ /* 0x000162000c1e1900 */
[----:B-1----:R-:W-:-:S03]  /*1d50*/  @P1 IADD3 R8, P2, R28, UR8, RZ ;  /* 0x000000081c081c10 */ /* 0x002fc6000ff5e0ff */
[----:B------:R-:W-:Y:S01]  /*1d60*/  STL [R1+0x9c], R27 ;  /* 0x00009c1b01007387 */ /* 0x000fe20000100800 */
[----:B------:R-:W-:-:S05]  /*1d70*/  @P1 IADD3.X R9, R27, UR9, RZ, P2, !PT ;  /* 0x000000091b091c10 */ /* 0x000fca00097fe4ff */
[----:B------:R-:W2:Y:S01]  /*1d80*/  @P1 LDG.E R0, desc[UR60][R8.64] ;  /* 0x0000003c08001981 */ /* 0x000ea2000c1e1900 */
[----:B------:R-:W-:-:S03]  /*1d90*/  UISETP.NE.U32.AND UP0, UPT, UR4, URZ, UPT ;  /* 0x0000003f0400728c */ /* 0x000fc6000bf05070 */
[----:B------:R-:W-:Y:S01]  /*1da0*/  ULDC UR4, c[0x0][0x424] ;  /* 0x0001090000047ab9 */ /* 0x000fe20000000800 */
[----:B------:R-:W-:Y:S01]  /*1db0*/  UISETP.NE.AND.EX UP0, UPT, UR5, URZ, UPT, UP0 ;  /* 0x0000003f0500728c */ /* 0x000fe2000bf05300 */
[----:B------:R-:W-:Y:S02]  /*1dc0*/  ISETP.NE.U32.AND P2, PT, RZ, UR6, PT ;  /* 0x00000006ff007c0c */ /* 0x000fe4000bf45070 */
[----:B------:R-:W-:Y:S01]  /*1dd0*/  ULDC UR5, c[0x0][0x2f0] ;  /* 0x0000bc0000057ab9 */ /* 0x000fe20000000800 */
[----:B------:R-:W-:Y:S01]  /*1de0*/  USEL UR4, UR4, 0x1, UP0 ;  /* 0x0000000104047887 */ /* 0x000fe20008000000 */
[----:B------:R-:W-:Y:S02]  /*1df0*/  SHF.R.U32.HI R7, RZ, 0x8, R4 ;  /* 0x00000008ff077819 */ /* 0x000fe40000011604 */
[----:B------:R-:W-:Y:S01]  /*1e00*/  ISETP.NE.AND.EX P2, PT, RZ, UR7, PT, P2 ;  /* 0x00000007ff007c0c */ /* 0x000fe2000bf45320 */
[----:B------:R-:W-:-:S03]  /*1e10*/  UIMAD UR4, UR4, UR5, URZ ;  /* 0x00000005040472a4 */ /* 0x000fc6000f8e023f */
[----:B------:R-:W-:Y:S01]  /*1e20*/  ULDC UR5, c[0x0][0x348] ;  /* 0x0000d20000057ab9 */ /* 0x000fe20000000800 */
[C---:B------:R-:W-:Y:S01]  /*1e30*/  LOP3.LUT R224, R6.reuse, 0xffff, RZ, 0xc0, !PT ;  /* 0x0000ffff06e07812 */ /* 0x040fe200078ec0ff */
[----:B--2---:R1:W-:Y:S01]  /*1e40*/  STL [R1+0x6c], R0 ;  /* 0x00006c0001007387 */ /* 0x0043e20000100800 */
[----:B------:R-:W-:Y:S01]  /*1e50*/  IMAD.MOV.U32 R10, RZ, RZ, R0 ;  /* 0x000000ffff0a7224 */ /* 0x000fe200078e0000 */
[----:B-1----:R-:W-:-:S04]  /*1e60*/  LOP3.LUT R0, R6, 0xff0000, RZ, 0xc0, !PT ;  /* 0x00ff000006007812 */ /* 0x002fc800078ec0ff */
[----:B------:R-:W-:Y:S01]  /*1e70*/  LEA.HI R8, R0, R7, RZ, 0x10 ;  /* 0x0000000700087211 */ /* 0x000fe200078f80ff */
[----:B0-----:R-:W-:Y:S06]  /*1e80*/  @P1 BRA `(.L_x_2650) ;  /* 0x0000000000281947 */ /* 0x001fec0003800000 */
[----:B------:R-:W-:Y:S02]  /*1e90*/  ULDC.64 UR8, c[0x0][0xa00] ;  /* 0x0002800000087ab9 */ /* 0x000fe40000000a00 */
[----:B------:R-:W-:-:S04]  /*1ea0*/  ISETP.NE.U32.AND P1, PT, RZ, UR8, PT ;  /* 0x00000008ff007c0c */ /* 0x000fc8000bf25070 */
[----:B------:R-:W-:-:S13]  /*1eb0*/  ISETP.NE.AND.EX P1, PT, RZ, UR9, PT, P1 ;  /* 0x00000009ff007c0c */ /* 0x000fda000bf25310 */
[----:B------:R-:W-:Y:S05]  /*1ec0*/  @!P1 BRA `(.L_x_2650) ;  /* 0x0000000000189947 */ /* 0x000fea0003800000 */
[----:B------:R-:W0:Y:S02]  /*1ed0*/  LDC.64 R6, c[0x0][0xa00] ;  /* 0x00028000ff067b82 */ /* 0x000e240000000a00 */
[----:B0-----:R-:W-:-:S05]  /*1ee0*/  IMAD.WIDE R6, R25, 0x4, R6 ;  /* 0x0000000419067825 */ /* 0x001fca00078e0206 */
[----:B------:R-:W2:Y:S04]  /*1ef0*/  LDG.E R0, desc[UR60][R6.64] ;  /* 0x0000003c06007981 */ /* 0x000ea8000c1e1900 */
[----:B------:R-:W2:Y:S02]  /*1f00*/  LDG.E R9, desc[UR60][R6.64+0x4] ;  /* 0x0000043c06097981 */ /* 0x000ea4000c1e1900 */
[----:B--2---:R-:W-:-:S05]  /*1f10*/  IMAD.IADD R10, R9, 0x1, -R0 ;  /* 0x00000001090a7824 */ /* 0x004fca00078e0a00 */
[----:B------:R0:W-:Y:S02]  /*1f20*/  STL [R1+0x6c], R10 ;  /* 0x00006c0a01007387 */ /* 0x0001e40000100800 */
.L_x_2650:
[----:B------:R-:W-:Y:S02]  /*1f30*/  IMAD.U32 R24, RZ, RZ, UR5 ;  /* 0x00000005ff187e24 */ /* 0x000fe4000f8e00ff */
[----:B------:R-:W-:Y:S01]  /*1f40*/  IMAD.U32 R26, RZ, RZ, UR4 ;  /* 0x00000004ff1a7e24 */ /* 0x000fe2000f8e00ff */
[----:B------:R-:W-:Y:S06]  /*1f50*/  @!P2 BRA `(.L_x_2651) ;  /* 0x000000000010a947 */ /* 0x000fec0003800000 */
[----:B------:R-:W-:-:S04]  /*1f60*/  IADD3 R2, P0, R28, UR6, RZ ;  /* 0x000000061c027c10 */ /* 0x000fc8000ff1e0ff */
[----:B------:R-:W-:-:S05]  /*1f70*/  IADD3.X R3, R27, UR7, RZ, P0, !PT ;  /* 0x000000071b037c10 */ /* 0x000fca00087fe4ff */
[----:B------:R1:W5:Y:S01]  /*1f80*/  LDG.E R26, desc[UR60][R2.64] ;  /* 0x0000003c021a7981 */ /* 0x000362000c1e1900 */
[----:B------:R-:W-:Y:S05]  /*1f90*/  BRA `(.L_x_2652) ;  /* 0x0000000000107947 */ /* 0x000fea0003800000 */
.L_x_2651:
[----:B------:R-:W-:Y:S05]  /*1fa0*/  @!P0 BRA `(.L_x_2652) ;  /* 0x00000000000c8947 */ /* 0x000fea0003800000 */
[----:B------:R-:W2:Y:S04]  /*1fb0*/  LDG.E R7, desc[UR60][R2.64] ;  /* 0x0000003c02077981 */ /* 0x000ea8000c1e1900 */
[----:B------:R-:W2:Y:S02]  /*1fc0*/  LDG.E R26, desc[UR60][R2.64+0x4] ;  /* 0x0000043c021a7981 */ /* 0x000ea4000c1e1900 */
[----:B--2---:R-:W-:-:S07]  /*1fd0*/  IMAD.IADD R26, R26, 0x1, -R7 ;  /* 0x000000011a1a7824 */ /* 0x004fce00078e0a07 */
.L_x_2652:
[----:B------:R-:W-:Y:S01]  /*1fe0*/  ULDC.64 UR4, c[0x0][0xa10] ;  /* 0x0002840000047ab9 */ /* 0x000fe20000000a00 */
[----:B------:R-:W2:Y:S01]  /*1ff0*/  LDC R4, c[0x0][0x448] ;  /* 0x00011200ff047b82 */ /* 0x000ea20000000800 */
[----:B------:R-:W-:-:S04]  /*2000*/  ISETP.NE.U32.AND P0, PT, RZ, UR4, PT ;  /* 0x00000004ff007c0c */ /* 0x000fc8000bf05070 */
[----:B------:R-:W-:Y:S01]  /*2010*/  ISETP.NE.AND.EX P0, PT, RZ, UR5, PT, P0 ;  /* 0x00000005ff007c0c */ /* 0x000fe2000bf05300 */
[----:B------:R-:W-:-:S12]  /*2020*/  ULDC.64 UR4, c[0x0][0xa30] ;  /* 0x00028c0000047ab9 */ /* 0x000fd80000000a00 */
[----:B-1----:R-:W1:Y:S02]  /*2030*/  @P0 LDC.64 R2, c[0x0][0xa10] ;  /* 0x00028400ff020b82 */ /* 0x002e640000000a00 */
[----:B-1----:R-:W-:-:S05]  /*2040*/  @P0 IMAD.WIDE R2, R25, 0x4, R2 ;  /* 0x0000000419020825 */ /* 0x002fca00078e0202 */
[----:B------:R-:W3:Y:S04]  /*2050*/  @P0 LDG.E R0, desc[UR60][R2.64] ;  /* 0x0000003c02000981 */ /* 0x000ee8000c1e1900 */
[----:B------:R1:W3:Y:S01]  /*2060*/  @P0 LDG.E R7, desc[UR60][R2.64+0x4] ;  /* 0x0000043c02070981 */ /* 0x0002e2000c1e1900 */
[----:B------:R-:W-:Y:S01]  /*2070*/  ISETP.NE.U32.AND P1, PT, RZ, UR4, PT ;  /* 0x00000004ff007c0c */ /* 0x000fe2000bf25070 */
[----:B-----5:R-:W-:-:S03]  /*2080*/  IMAD.MOV.U32 R152, RZ, RZ, R26 ;  /* 0x000000ffff987224 */ /* 0x020fc600078e001a */
[----:B------:R-:W-:-:S13]  /*2090*/  ISETP.NE.AND.EX P1, PT, RZ, UR5, PT, P1 ;  /* 0x00000005ff007c0c */ /* 0x000fda000bf25310 */
[----:B-1----:R-:W-:-:S04]  /*20a0*/  @P1 IADD3 R2, P2, R28, UR4, RZ ;  /* 0x000000041c021c10 */ /* 0x002fc8000ff5e0ff */
[----:B------:R-:W-:-:S05]  /*20b0*/  @P1 IADD3.X R3, R27, UR5, RZ, P2, !PT ;  /* 0x000000051b031c10 */ /* 0x000fca00097fe4ff */
[----:B------:R1:W5:Y:S01]  /*20c0*/  @P1 LDG.E R152, desc[UR60][R2.64] ;  /* 0x0000003c02981981 */ /* 0x000362000c1e1900 */
[----:B--2---:R-:W-:Y:S01]  /*20d0*/  ISETP.NE.AND P1, PT, R4, 0x1, PT ;  /* 0x000000010400780c */ /* 0x004fe20003f25270 */
[----:B------:R-:W-:Y:S01]  /*20e0*/  IMAD.SHL.U32 R5, R5, 0x80, RZ ;  /* 0x0000008005057824 */ /* 0x000fe200078e00ff */
[----:B------:R-:W-:Y:S01]  /*20f0*/  LOP3.LUT R12, R8, 0xff, RZ, 0xc0, !PT ;  /* 0x000000ff080c7812 */ /* 0x000fe200078ec0ff */
[----:B------:R-:W-:Y:S01]  /*2100*/  IMAD.IADD R11, R26, 0x1, -R11 ;  /* 0x000000011a0b7824 */ /* 0x000fe200078e0a0b */
[----:B------:R-:W-:Y:S01]  /*2110*/  BSSY B0, `(.L_x_2653) ;  /* 0x0000038000007945 */ /* 0x000fe20003800000 */
[----:B------:R-:W-:Y:S01]  /*2120*/  VIADD R4, R5, 0x7f ;  /* 0x0000007f05047836 */ /* 0x000fe20000000000 */
[----:B------:R-:W-:Y:S07]  /*2130*/  STL [R1+0x74], R5 ;  /* 0x0000740501007387 */ /* 0x000fee0000100800 */
[----:B------:R-:W2:Y:S08]  /*2140*/  @P1 LDC R9, c[0x0][0x44c] ;  /* 0x00011300ff091b82 */ /* 0x000eb00000000800 */
[----:B------:R-:W4:Y:S01]  /*2150*/  @P1 LDC R13, c[0x0][0x450] ;  /* 0x00011400ff0d1b82 */ /* 0x000f220000000800 */
[----:B---3--:R-:W-:-:S02]  /*2160*/  @P0 IMAD.IADD R24, R7, 0x1, -R0 ;  /* 0x0000000107180824 */ /* 0x008fc400078e0a00 */
[----:B--2---:R-:W-:-:S04]  /*2170*/  @P1 IMAD.HI.U32 R0, R4, R9, RZ ;  /* 0x0000000904001227 */ /* 0x004fc800078e00ff */
[----:B-1----:R-:W-:Y:S01]  /*2180*/  IMAD.IADD R2, R11, 0x1, R24 ;  /* 0x000000010b027824 */ /* 0x002fe200078e0218 */
[----:B----4-:R-:W-:-:S03]  /*2190*/  @P1 SHF.R.U32.HI R4, RZ, R13, R0 ;  /* 0x0000000dff041219 */ /* 0x010fc60000011600 */
[C---:B------:R-:W-:Y:S01]  /*21a0*/  VIADD R0, R2.reuse, 0x4f ;  /* 0x0000004f02007836 */ /* 0x040fe20000000000 */
[----:B------:R-:W-:Y:S01]  /*21b0*/  IADD3 R130, R2, 0x50, -R10 ;  /* 0x0000005002827810 */ /* 0x000fe20007ffe80a */
[----:B------:R1:W-:Y:S02]  /*21c0*/  STL [R1+0x78], R2 ;  /* 0x0000780201007387 */ /* 0x0003e40000100800 */
[----:B------:R-:W-:Y:S02]  /*21d0*/  IMAD.HI R0, R0, 0x66666667, RZ ;  /* 0x6666666700007827 */ /* 0x000fe400078e02ff */
[----:B------:R2:W-:Y:S02]  /*21e0*/  STL [R1+0xa4], R12 ;  /* 0x0000a40c01007387 */ /* 0x0005e40000100800 */
[----:B------:R-:W-:Y:S01]  /*21f0*/  IMAD.IADD R4, R130, 0x1, R4 ;  /* 0x0000000182047824 */ /* 0x000fe200078e0204 */
[----:B------:R-:W-:-:S03]  /*2200*/  SHF.R.U32.HI R131, RZ, 0x1f, R0 ;  /* 0x0000001fff837819 */ /* 0x000fc60000011600 */
[----:B------:R-:W-:Y:S01]  /*2210*/  IMAD.HI R4, R4, 0x66666667, RZ ;  /* 0x6666666704047827 */ /* 0x000fe200078e02ff */
[----:B-1----:R-:W-:Y:S02]  /*2220*/  SHF.R.U32.HI R2, RZ, 0x10, R8 ;  /* 0x00000010ff027819 */ /* 0x002fe40000011608 */
[----:B------:R-:W-:Y:S01]  /*2230*/  LEA.HI.SX32 R131, R0, R131, 0x1b ;  /* 0x0000008300837211 */ /* 0x000fe200078fdaff */
[----:B------:R-:W-:Y:S01]  /*2240*/  IMAD.MOV.U32 R0, RZ, RZ, RZ ;  /* 0x000000ffff007224 */ /* 0x000fe200078e00ff */
[----:B------:R-:W-:Y:S01]  /*2250*/  SHF.R.U32.HI R3, RZ, 0x1f, R4 ;  /* 0x0000001fff037819 */ /* 0x000fe20000011604 */
[----:B------:R2:W-:Y:S03]  /*2260*/  STL [R1+0x90], R2 ;  /* 0x0000900201007387 */ /* 0x0005e60000100800 */
[----:B------:R-:W-:-:S04]  /*2270*/  LEA.HI.SX32 R4, R4, R3, 0x1b ;  /* 0x0000000304047211 */ /* 0x000fc800078fdaff */
[----:B------:R-:W-:-:S04]  /*2280*/  VIMNMX R6, R131, R4, PT ;  /* 0x0000000483067248 */ /* 0x000fc80003fe0100 */
[----:B------:R-:W-:-:S13]  /*2290*/  ISETP.GE.AND P0, PT, R6, 0x1, PT ;  /* 0x000000010600780c */ /* 0x000fda0003f06270 */
[----:B--2---:R-:W-:Y:S05]  /*22a0*/  @!P0 BRA `(.L_x_2654) ;  /* 0x0000000000788947 */ /* 0x004fea0003800000 */
[----:B------:R-:W-:Y:S01]  /*22b0*/  ISETP.NE.AND P0, PT, R2, RZ, PT ;  /* 0x000000ff0200720c */ /* 0x000fe20003f05270 */
[----:B------:R-:W-:-:S03]  /*22c0*/  ULDC UR4, c[0x0][0x9f0] ;  /* 0x00027c0000047ab9 */ /* 0x000fc60000000800 */
[----:B------:R-:W-:-:S04]  /*22d0*/  SEL R9, R2, UR4, P0 ;  /* 0x0000000402097c07 */ /* 0x000fc80008000000 */
[-C--:B------:R-:W-:Y:S02]  /*22e0*/  IABS R5, R9.reuse ;  /* 0x0000000900057213 */ /* 0x080fe40000000000 */
[----:B------:R-:W-:Y:S02]  /*22f0*/  IADD3 R0, R9, -0x1, R6 ;  /* 0xffffffff09007810 */ /* 0x000fe40007ffe006 */
[----:B------:R-:W1:Y:S01]  /*2300*/  I2F.RP R4, R5 ;  /* 0x0000000500047306 */ /* 0x000e620000209400 */
[----:B0-----:R-:W-:-:S05]  /*2310*/  IABS R10, R9 ;  /* 0x00000009000a7213 */ /* 0x001fca0000000000 */
[----:B------:R-:W-:Y:S02]  /*2320*/  IMAD.MOV R10, RZ, RZ, -R10 ;  /* 0x000000ffff0a7224 */ /* 0x000fe400078e0a0a */
[----:B-1----:R-:W0:Y:S02]  /*2330*/  MUFU.RCP R4, R4 ;  /* 0x0000000400047308 */ /* 0x002e240000001000 */
        /* <DEDUP_REMOVED lines=21> */
.L_x_2654:
[----:B------:R-:W-:Y:S05]  /*2490*/  BSYNC B0 ;  /* 0x0000000000007941 */ /* 0x000fea0003800000 */
.L_x_2653:
[----:B------:R-:W-:-:S05]  /*24a0*/  IMAD R3, R12, R0, RZ ;  /* 0x000000000c037224 */ /* 0x000fca00078e02ff */
[C---:B------:R-:W-:Y:S01]  /*24b0*/  VIADDMNMX R0, R3.reuse, R0, R6, PT ;  /* 0x0000000003007246 */ /* 0x040fe20003800106 */
[----:B------:R-:W-:-:S04]  /*24c0*/  IMAD R3, R3, 0x50, -R11 ;  /* 0x0000005003037824 */ /* 0x000fc800078e0a0b */
[----:B------:R-:W-:Y:S01]  /*24d0*/  IMAD R5, R0, 0x50, -R11 ;  /* 0x0000005000057824 */ /* 0x000fe200078e0a0b */
[----:B------:R-:W-:-:S04]  /*24e0*/  VIMNMX R3, RZ, R3, !PT ;  /* 0x00000003ff037248 */ /* 0x000fc80007fe0100 */
[----:B------:R-:W-:-:S04]  /*24f0*/  VIMNMX R0, R5, R24, PT ;  /* 0x0000001805007248 */ /* 0x000fc80003fe0100 */
[----:B------:R-:W-:Y:S01]  /*2500*/  ISETP.GT.AND P0, PT, R0, R3, PT ;  /* 0x000000030000720c */ /* 0x000fe20003f04270 */
[----:B------:R-:W-:-:S05]  /*2510*/  IMAD.WIDE.U32 R2, R3, -0x33333333, RZ ;  /* 0xcccccccd03027825 */ /* 0x000fca00078e00ff */
[----:B------:R-:W-:-:S05]  /*2520*/  SHF.R.U32.HI R113, RZ, 0x6, R3 ;  /* 0x00000006ff717819 */ /* 0x000fca0000011603 */
[----:B------:R-:W-:Y:S02]  /*2530*/  IMAD.MOV.U32 R2, RZ, RZ, R113 ;  /* 0x000000ffff027224 */ /* 0x000fe400078e0071 */
        /* <DEDUP_REMOVED lines=16> */
[----:B------:R-:W1:Y:S01]  /*2640*/  LDC.64 R14, c[0x4][R14] ;  /* 0x010000000e0e7b82 */ /* 0x000e620000000a00 */
[----:B------:R-:W-:Y:S01]  /*2650*/  ULDC.64 UR4, c[0x4][0xb0] ;  /* 0x01002c0000047ab9 */ /* 0x000fe20000000a00 */
        /* <DEDUP_REMOVED lines=8> */
[----:B-1---5:R-:W-:Y:S05]  /*26e0*/  CALL.ABS.NOINC R14 ;  /* 0x000000000e007343 */ /* 0x022fea0003c00000 */
.L_x_2657:
[----:B------:R-:W-:Y:S05]  /*26f0*/  BSYNC B6 ;  /* 0x0000000000067941 */ /* 0x000fea0003800000 */
.L_x_2656:
        /* <DEDUP_REMOVED lines=20> */
.L_x_2659:
[----:B------:R-:W-:Y:S05]  /*2840*/  BSYNC B6 ;  /* 0x0000000000067941 */ /* 0x000fea0003800000 */
.L_x_2658:
[----:B------:R-:W-:Y:S01]  /*2850*/  ULDC.64 UR4, c[0x0][0x9f8] ;  /* 0x00027e0000047ab9 */ /* 0x000fe20000000a00 */
[----:B------:R-:W1:Y:S01]  /*2860*/  LDC R7, c[0x0][0x3f4] ;  /* 0x0000fd00ff077b82 */ /* 0x000e620000000800 */
[----:B------:R-:W-:Y:S01]  /*2870*/  ISETP.NE.U32.AND P0, PT, RZ, UR4, PT ;  /* 0x00000004ff007c0c */ /* 0x000fe2000bf05070 */
[----:B------:R-:W-:Y:S01]  /*2880*/  IMAD.MOV.U32 R0, RZ, RZ, R25 ;  /* 0x000000ffff007224 */ /* 0x000fe200078e0019 */
[----:B------:R-:W2:Y:S02]  /*2890*/  LDL R20, [R1+0x60] ;  /* 0x0000600001147983 */ /* 0x000ea40000100800 */
[----:B------:R-:W-:-:S03]  /*28a0*/  ISETP.NE.AND.EX P0, PT, RZ, UR5, PT, P0 ;  /* 0x00000005ff007c0c */ /* 0x000fc6000bf05300 */
[----:B------:R-:W3:Y:S01]  /*28b0*/  LDC.64 R96, c[0x0][0x3f8] ;  /* 0x0000fe00ff607b82 */ /* 0x000ee20000000a00 */
[----:B------:R-:W-:-:S07]  /*28c0*/  SHF.R.S32.HI R9, RZ, 0x1f, R225 ;  /* 0x0000001fff097819 */ /* 0x000fce00000114e1 */
[----:B------:R-:W4:Y:S02]  /*28d0*/  LDC.64 R90, c[0x0][0x408] ;  /* 0x00010200ff5a7b82 */ /* 0x000f240000000a00 */
[----:B------:R-:W-:Y:S01]  /*28e0*/  @P0 IADD3 R4, P1, R28, UR4, RZ ;  /* 0x000000041c040c10 */ /* 0x000fe2000ff3e0ff */
[----:B------:R-:W-:Y:S01]  /*28f0*/  ULDC UR4, c[0x0][0x2f4] ;  /* 0x0000bd0000047ab9 */ /* 0x000fe20000000800 */
[----:B------:R-:W2:Y:S02]  /*2900*/  LDL R28, [R1+0x68] ;  /* 0x00006800011c7983 */ /* 0x000ea40000100800 */
[----:B------:R-:W-:Y:S02]  /*2910*/  @P0 IADD3.X R5, R27, UR5, RZ, P1, !PT ;  /* 0x000000051b050c10 */ /* 0x000fe40008ffe4ff */
[----:B------:R-:W4:Y:S01]  /*2920*/  LDL R27, [R1+0x64] ;  /* 0x00006400011b7983 */ /* 0x000f220000100800 */
[----:B------:R-:W-:-:S03]  /*2930*/  ISETP.GE.AND P1, PT, R214, UR4, PT ;  /* 0x00000004d6007c0c */ /* 0x000fc6000bf26270 */
[----:B------:R0:W2:Y:S01]  /*2940*/  @P0 LDG.E R0, desc[UR60][R4.64] ;  /* 0x0000003c04000981 */ /* 0x0000a2000c1e1900 */
[----:B------:R-:W-:Y:S02]  /*2950*/  SEL R6, RZ, 0xffffffff, P1 ;  /* 0xffffffffff067807 */ /* 0x000fe40000800000 */
[----:B------:R-:W-:Y:S02]  /*2960*/  ISETP.GE.AND P0, PT, R16, UR4, PT ;  /* 0x0000000410007c0c */ /* 0x000fe4000bf06270 */
[----:B------:R-:W-:Y:S01]  /*2970*/  ISETP.GE.AND P2, PT, R19, UR4, PT ;  /* 0x0000000413007c0c */ /* 0x000fe2000bf46270 */
[----:B------:R-:W-:Y:S01]  /*2980*/  IMAD.SHL.U32 R6, R6, 0x2, RZ ;  /* 0x0000000206067824 */ /* 0x000fe200078e00ff */
[----:B------:R-:W-:Y:S02]  /*2990*/  SEL R3, RZ, 0x1, P0 ;  /* 0x00000001ff037807 */ /* 0x000fe40000000000 */
[----:B0-----:R-:W-:Y:S02]  /*29a0*/  SEL R4, RZ, 0x4, P2 ;  /* 0x00000004ff047807 */ /* 0x001fe40001000000 */
[----:B------:R-:W-:-:S02]  /*29b0*/  LOP3.LUT R3, R6, 0x2, R3, 0xe2, !PT ;  /* 0x0000000206037812 */ /* 0x000fc400078ee203 */
[-C--:B-1----:R-:W-:Y:S01]  /*29c0*/  ISETP.GE.AND P2, PT, R16, R7.reuse, PT ;  /* 0x000000071000720c */ /* 0x082fe20003f46270 */
[----:B---3--:R-:W-:Y:S01]  /*29d0*/  IMAD R8, R9, R96, RZ ;  /* 0x0000006009087224 */ /* 0x008fe200078e02ff */
[----:B------:R-:W-:Y:S02]  /*29e0*/  LOP3.LUT R4, R3, R4, RZ, 0xfc, !PT ;  /* 0x0000000403047212 */ /* 0x000fe400078efcff */
[----:B------:R-:W-:Y:S01]  /*29f0*/  SEL R3, R7, RZ, P2 ;  /* 0x000000ff07037207 */ /* 0x000fe20001000000 */
[----:B------:R-:W-:Y:S01]  /*2a00*/  IMAD.WIDE.U32 R100, R225, R96, R216 ;  /* 0x00000060e1647225 */ /* 0x000fe200078e00d8 */
[----:B------:R-:W-:-:S03]  /*2a10*/  ISETP.GE.AND P1, PT, R214, R7, PT ;  /* 0x00000007d600720c */ /* 0x000fc60003f26270 */
[C---:B------:R-:W-:Y:S02]  /*2a20*/  IMAD R5, R225.reuse, R97, R8 ;  /* 0x00000061e1057224 */ /* 0x040fe400078e0208 */
[----:B------:R-:W-:-:S04]  /*2a30*/  IMAD.WIDE.U32 R98, R225, R96, R16 ;  /* 0x00000060e1627225 */ /* 0x000fc800078e0010 */
[----:B------:R-:W-:Y:S02]  /*2a40*/  IMAD.IADD R3, R16, 0x1, R3 ;  /* 0x0000000110037824 */ /* 0x000fe400078e0203 */
[C---:B------:R-:W-:Y:S02]  /*2a50*/  VIADD R31, R225.reuse, 0x20 ;  /* 0x00000020e11f7836 */ /* 0x040fe40000000000 */
[----:B------:R-:W-:Y:S02]  /*2a60*/  VIADD R25, R225, 0x20 ;  /* 0x00000020e1197836 */ /* 0x000fe40000000000 */
[----:B------:R-:W-:Y:S02]  /*2a70*/  IMAD.IADD R101, R101, 0x1, R5 ;  /* 0x0000000165657824 */ /* 0x000fe400078e0205 */
[----:B------:R-:W-:Y:S01]  /*2a80*/  IMAD.IADD R99, R5, 0x1, R99 ;  /* 0x0000000105637824 */ /* 0x000fe200078e0263 */
[----:B------:R-:W-:Y:S01]  /*2a90*/  SEL R5, R7, RZ, P1 ;  /* 0x000000ff07057207 */ /* 0x000fe20000800000 */
[----:B------:R-:W-:Y:S01]  /*2aa0*/  IMAD.SHL.U32 R31, R31, 0x40, RZ ;  /* 0x000000401f1f7824 */ /* 0x000fe200078e00ff */
[----:B------:R-:W-:Y:S01]  /*2ab0*/  SHF.R.S32.HI R10, RZ, 0x1f, R3 ;  /* 0x0000001fff0a7819 */ /* 0x000fe20000011403 */
[----:B------:R-:W-:-:S02]  /*2ac0*/  IMAD.SHL.U32 R25, R25, 0x40, RZ ;  /* 0x0000004019197824 */ /* 0x000fc400078e00ff */
[----:B------:R-:W-:Y:S01]  /*2ad0*/  IMAD.IADD R8, R214, 0x1, R5 ;  /* 0x00000001d6087824 */ /* 0x000fe200078e0205 */
[CC--:B------:R-:W-:Y:S02]  /*2ae0*/  LEA.HI R5, R10.reuse, R3.reuse, RZ, 0x6 ;  /* 0x000000030a057211 */ /* 0x0c0fe400078f30ff */
[----:B------:R-:W-:Y:S02]  /*2af0*/  LEA.HI R10, R10, R3, RZ, 0x3 ;  /* 0x000000030a0a7211 */ /* 0x000fe400078f18ff */
[----:B------:R-:W-:Y:S02]  /*2b00*/  LOP3.LUT R31, R31, 0x1c0, RZ, 0xc0, !PT ;  /* 0x000001c01f1f7812 */ /* 0x000fe400078ec0ff */
[----:B------:R-:W-:Y:S02]  /*2b10*/  LOP3.LUT R25, R25, 0x1c0, RZ, 0xc0, !PT ;  /* 0x000001c019197812 */ /* 0x000fe400078ec0ff */
[----:B------:R-:W-:Y:S02]  /*2b20*/  SHF.R.S32.HI R5, RZ, 0x6, R5 ;  /* 0x00000006ff057819 */ /* 0x000fe40000011405 */
[----:B------:R-:W-:-:S02]  /*2b30*/  LOP3.LUT R11, R31, 0x38, R10, 0xf8, !PT ;  /* 0x000000381f0b7812 */ /* 0x000fc400078ef80a */
[----:B------:R-:W-:-:S04]  /*2b40*/  SHF.R.U32.HI R25, RZ, 0x3, R25 ;  /* 0x00000003ff197819 */ /* 0x000fc80000011619 */
[----:B------:R-:W-:Y:S01]  /*2b50*/  LOP3.LUT R12, R11, R25, RZ, 0x3c, !PT ;  /* 0x000000190b0c7212 */ /* 0x000fe200078e3cff */
[----:B----4-:R-:W-:-:S04]  /*2b60*/  IMAD R125, R5, 0x1400, R27 ;  /* 0x00001400057d7824 */ /* 0x010fc800078e021b */
[----:B------:R-:W-:Y:S02]  /*2b70*/  IMAD.IADD R125, R125, 0x1, R12 ;  /* 0x000000017d7d7824 */ /* 0x000fe400078e020c */
[----:B------:R-:W3:Y:S01]  /*2b80*/  LDL R12, [R1+0x8c] ;  /* 0x00008c00010c7983 */ /* 0x000ee20000100800 */
[-C--:B------:R-:W-:Y:S02]  /*2b90*/  IMAD R6, R9, R90.reuse, RZ ;  /* 0x0000005a09067224 */ /* 0x080fe400078e02ff */
[C---:B------:R-:W-:Y:S02]  /*2ba0*/  IMAD.SHL.U32 R32, R225.reuse, 0x40, RZ ;  /* 0x00000040e1207824 */ /* 0x040fe400078e00ff */
[C---:B------:R-:W-:Y:S02]  /*2bb0*/  IMAD.SHL.U32 R29, R225.reuse, 0x40, RZ ;  /* 0x00000040e11d7824 */ /* 0x040fe400078e00ff */
[----:B------:R-:W-:-:S04]  /*2bc0*/  IMAD.WIDE.U32 R94, R225, R90, R216 ;  /* 0x0000005ae15e7225 */ /* 0x000fc800078e00d8 */
[C---:B------:R-:W-:Y:S02]  /*2bd0*/  IMAD R9, R225.reuse, R91, R6 ;  /* 0x0000005be1097224 */ /* 0x040fe400078e0206 */
[----:B------:R-:W-:Y:S01]  /*2be0*/  IMAD.WIDE.U32 R92, R225, R90, R16 ;  /* 0x0000005ae15c7225 */ /* 0x000fe200078e0010 */
[----:B------:R-:W-:Y:S02]  /*2bf0*/  LOP3.LUT R32, R32, 0x1c0, RZ, 0xc0, !PT ;  /* 0x000001c020207812 */ /* 0x000fe400078ec0ff */
[----:B------:R-:W-:Y:S01]  /*2c00*/  LOP3.LUT R29, R29, 0x1c0, RZ, 0xc0, !PT ;  /* 0x000001c01d1d7812 */ /* 0x000fe200078ec0ff */
[----:B------:R-:W-:Y:S02]  /*2c10*/  IMAD.IADD R95, R95, 0x1, R9 ;  /* 0x000000015f5f7824 */ /* 0x000fe400078e0209 */
[----:B------:R-:W-:Y:S01]  /*2c20*/  IMAD.IADD R93, R9, 0x1, R93 ;  /* 0x00000001095d7824 */ /* 0x000fe200078e025d */
[----:B------:R-:W-:Y:S01]  /*2c30*/  SHF.R.S32.HI R9, RZ, 0x1f, R8 ;  /* 0x0000001fff097819 */ /* 0x000fe20000011408 */
[----:B------:R-:W-:-:S02]  /*2c40*/  VIADD R30, R225, 0x40 ;  /* 0x00000040e11e7836 */ /* 0x000fc40000000000 */
[----:B------:R-:W-:Y:S01]  /*2c50*/  VIADD R15, R225, 0x40 ;  /* 0x00000040e10f7836 */ /* 0x000fe20000000000 */
[----:B------:R-:W0:Y:S01]  /*2c60*/  S2R R155, SR_TID.X ;  /* 0x00000000009b7919 */ /* 0x000e220000002100 */
[----:B------:R-:W-:Y:S01]  /*2c70*/  LOP3.LUT R3, R32, 0x38, R10, 0xf8, !PT ;  /* 0x0000003820037812 */ /* 0x000fe200078ef80a */
[----:B------:R-:W-:Y:S01]  /*2c80*/  IMAD.SHL.U32 R30, R30, 0x40, RZ ;  /* 0x000000401e1e7824 */ /* 0x000fe200078e00ff */
[----:B------:R-:W-:Y:S01]  /*2c90*/  SHF.R.U32.HI R29, RZ, 0x3, R29 ;  /* 0x00000003ff1d7819 */ /* 0x000fe2000001161d */
[----:B------:R-:W-:Y:S01]  /*2ca0*/  IMAD.SHL.U32 R15, R15, 0x40, RZ ;  /* 0x000000400f0f7824 */ /* 0x000fe200078e00ff */
[CC--:B------:R-:W-:Y:S02]  /*2cb0*/  LEA.HI R21, R9.reuse, R8.reuse, RZ, 0x3 ;  /* 0x0000000809157211 */ /* 0x0c0fe400078f18ff */
[----:B------:R-:W-:Y:S01]  /*2cc0*/  LEA.HI R8, R9, R8, RZ, 0x6 ;  /* 0x0000000809087211 */ /* 0x000fe200078f30ff */
[----:B--2---:R-:W-:Y:S01]  /*2cd0*/  IMAD R127, R5, 0x1400, R28 ;  /* 0x00001400057f7824 */ /* 0x004fe200078e021c */
[----:B------:R-:W-:Y:S01]  /*2ce0*/  LOP3.LUT R6, R3, R29, RZ, 0x3c, !PT ;  /* 0x0000001d03067212 */ /* 0x000fe200078e3cff */
[----:B------:R-:W-:Y:S01]  /*2cf0*/  IMAD R123, R5, 0x1400, R20 ;  /* 0x00001400057b7824 */ /* 0x000fe200078e0214 */
[----:B------:R-:W-:-:S02]  /*2d00*/  LOP3.LUT R30, R30, 0x1c0, RZ, 0xc0, !PT ;  /* 0x000001c01e1e7812 */ /* 0x000fc400078ec0ff */
[----:B------:R-:W-:Y:S02]  /*2d10*/  LOP3.LUT R15, R15, 0x1c0, RZ, 0xc0, !PT ;  /* 0x000001c00f0f7812 */ /* 0x000fe400078ec0ff */
[----:B------:R-:W-:Y:S02]  /*2d20*/  SHF.R.S32.HI R8, RZ, 0x6, R8 ;  /* 0x00000006ff087819 */ /* 0x000fe40000011408 */
[----:B------:R-:W-:Y:S01]  /*2d30*/  LOP3.LUT R5, R31, 0x38, R21, 0xf8, !PT ;  /* 0x000000381f057812 */ /* 0x000fe200078ef815 */
[----:B------:R-:W-:Y:S01]  /*2d40*/  IMAD.IADD R127, R127, 0x1, R6 ;  /* 0x000000017f7f7824 */ /* 0x000fe200078e0206 */
[----:B------:R-:W-:Y:S01]  /*2d50*/  SHF.R.U32.HI R15, RZ, 0x3, R15 ;  /* 0x00000003ff0f7819 */ /* 0x000fe2000001160f */
[----:B------:R-:W-:Y:S01]  /*2d60*/  IMAD R124, R8, 0x1400, R27 ;  /* 0x00001400087c7824 */ /* 0x000fe200078e021b */
[--C-:B------:R-:W-:Y:S02]  /*2d70*/  LOP3.LUT R3, R32, 0x38, R21.reuse, 0xf8, !PT ;  /* 0x0000003820037812 */ /* 0x100fe400078ef815 */
[----:B------:R-:W-:-:S02]  /*2d80*/  LOP3.LUT R6, R30, 0x38, R21, 0xf8, !PT ;  /* 0x000000381e067812 */ /* 0x000fc400078ef815 */
[----:B------:R-:W-:Y:S02]  /*2d90*/  LOP3.LUT R5, R5, R25, RZ, 0x3c, !PT ;  /* 0x0000001905057212 */ /* 0x000fe400078e3cff */
[----:B-----5:R-:W-:Y:S01]  /*2da0*/  SHF.R.S32.HI R11, RZ, 0x1f, R152 ;  /* 0x0000001fff0b7819 */ /* 0x020fe20000011498 */
[C---:B------:R-:W-:Y:S01]  /*2db0*/  IMAD R126, R8.reuse, 0x1400, R28 ;  /* 0x00001400087e7824 */ /* 0x040fe200078e021c */
[----:B------:R-:W-:Y:S01]  /*2dc0*/  LOP3.LUT R3, R3, R29, RZ, 0x3c, !PT ;  /* 0x0000001d03037212 */ /* 0x000fe200078e3cff */
[----:B------:R-:W-:Y:S01]  /*2dd0*/  IMAD R122, R8, 0x1400, R20 ;  /* 0x00001400087a7824 */ /* 0x000fe200078e0214 */
[-C--:B------:R-:W-:Y:S01]  /*2de0*/  LOP3.LUT R9, R6, R15.reuse, RZ, 0x3c, !PT ;  /* 0x0000000f06097212 */ /* 0x080fe200078e3cff */
[----:B------:R-:W-:Y:S01]  /*2df0*/  IMAD.IADD R124, R124, 0x1, R5 ;  /* 0x000000017c7c7824 */ /* 0x000fe200078e0205 */
[----:B------:R-:W-:Y:S01]  /*2e00*/  LOP3.LUT R13, R30, 0x38, R10, 0xf8, !PT ;  /* 0x000000381e0d7812 */ /* 0x000fe200078ef80a */
[----:B------:R-:W-:Y:S01]  /*2e10*/  IMAD R5, R11, R96, RZ ;  /* 0x000000600b057224 */ /* 0x000fe200078e02ff */
[----:B------:R-:W-:Y:S01]  /*2e20*/  ISETP.GE.AND P0, PT, R22, UR4, PT ;  /* 0x0000000416007c0c */ /* 0x000fe2000bf06270 */
[----:B------:R-:W-:Y:S01]  /*2e30*/  IMAD.IADD R126, R126, 0x1, R3 ;  /* 0x000000017e7e7824 */ /* 0x000fe200078e0203 */
[----:B------:R-:W-:Y:S01]  /*2e40*/  LOP3.LUT R14, R13, R15, RZ, 0x3c, !PT ;  /* 0x0000000f0d0e7212 */ /* 0x000fe200078e3cff */
[----:B------:R-:W-:Y:S01]  /*2e50*/  IMAD.IADD R122, R122, 0x1, R9 ;  /* 0x000000017a7a7824 */ /* 0x000fe200078e0209 */
[C-C-:B------:R-:W-:Y:S01]  /*2e60*/  SHF.L.U64.HI R3, R96.reuse, 0x5, R97.reuse ;  /* 0x0000000560037819 */ /* 0x140fe20000010261 */
[----:B------:R-:W-:Y:S01]  /*2e70*/  IMAD R9, R97, 0x50, RZ ;  /* 0x0000005061097824 */ /* 0x000fe200078e02ff */
[----:B------:R-:W-:Y:S01]  /*2e80*/  SHF.L.U64.HI R105, R96, 0x6, R97 ;  /* 0x0000000660697819 */ /* 0x000fe20000010261 */
[----:B------:R-:W-:-:S02]  /*2e90*/  IMAD R13, R152, R97, R5 ;  /* 0x00000061980d7224 */ /* 0x000fc400078e0205 */
[C---:B------:R-:W-:Y:S02]  /*2ea0*/  IMAD.SHL.U32 R102, R96.reuse, 0x20, RZ ;  /* 0x0000002060667824 */ /* 0x040fe400078e00ff */
[----:B------:R-:W-:Y:S02]  /*2eb0*/  IMAD.SHL.U32 R106, R96, 0x40, RZ ;  /* 0x00000040606a7824 */ /* 0x000fe400078e00ff */
[----:B------:R-:W-:Y:S01]  /*2ec0*/  IMAD.WIDE.U32 R100, R152, R96, R100 ;  /* 0x0000006098647225 */ /* 0x000fe200078e0064 */
[----:B------:R-:W-:-:S03]  /*2ed0*/  SEL R5, RZ, 0x8, P0 ;  /* 0x00000008ff057807 */ /* 0x000fc60000000000 */
[----:B------:R-:W-:-:S04]  /*2ee0*/  IMAD.WIDE.U32 R98, R152, R96, R98 ;  /* 0x0000006098627225 */ /* 0x000fc800078e0062 */
[----:B------:R-:W-:-:S04]  /*2ef0*/  IMAD.WIDE.U32 R96, R96, 0x50, RZ ;  /* 0x0000005060607825 */ /* 0x000fc800078e00ff */
[-C--:B------:R-:W-:Y:S01]  /*2f00*/  IMAD R11, R11, R90.reuse, RZ ;  /* 0x0000005a0b0b7224 */ /* 0x080fe200078e02ff */
[C---:B------:R-:W-:Y:S01]  /*2f10*/  SHF.L.U64.HI R103, R90.reuse, 0x5, R91 ;  /* 0x000000055a677819 */ /* 0x040fe2000001025b */
[----:B------:R-:W-:Y:S01]  /*2f20*/  IMAD.IADD R116, R97, 0x1, R9 ;  /* 0x0000000161747824 */ /* 0x000fe200078e0209 */
[----:B------:R-:W-:Y:S01]  /*2f30*/  SHF.L.U64.HI R107, R90, 0x6, R91 ;  /* 0x000000065a6b7819 */ /* 0x000fe2000001025b */
[----:B------:R-:W-:Y:S01]  /*2f40*/  IMAD R117, R91, 0x50, RZ ;  /* 0x000000505b757824 */ /* 0x000fe200078e02ff */
[----:B------:R-:W-:Y:S01]  /*2f50*/  LOP3.LUT R27, R4, R5, RZ, 0xfc, !PT ;  /* 0x00000005041b7212 */ /* 0x000fe200078efcff */
[----:B------:R-:W-:Y:S01]  /*2f60*/  IMAD R11, R152, R91, R11 ;  /* 0x0000005b980b7224 */ /* 0x000fe200078e020b */
[----:B------:R-:W-:Y:S01]  /*2f70*/  SHF.R.S32.HI R9, RZ, 0x3, R10 ;  /* 0x00000003ff097819 */ /* 0x000fe2000001140a */
[C---:B------:R-:W-:Y:S01]  /*2f80*/  IMAD.SHL.U32 R104, R90.reuse, 0x20, RZ ;  /* 0x000000205a687824 */ /* 0x040fe200078e00ff */
[----:B------:R-:W-:Y:S01]  /*2f90*/  SHF.R.S32.HI R20, RZ, 0x3, R21 ;  /* 0x00000003ff147819 */ /* 0x000fe20000011415 */
[----:B------:R-:W-:Y:S01]  /*2fa0*/  IMAD.SHL.U32 R108, R90, 0x40, RZ ;  /* 0x000000405a6c7824 */ /* 0x000fe200078e00ff */
[----:B------:R-:W-:Y:S01]  /*2fb0*/  LOP3.LUT R10, R10, 0xfffffff8, RZ, 0xc0, !PT ;  /* 0xfffffff80a0a7812 */ /* 0x000fe200078ec0ff */
[----:B------:R-:W-:Y:S01]  /*2fc0*/  IMAD.WIDE.U32 R94, R152, R90, R94 ;  /* 0x0000005a985e7225 */ /* 0x000fe200078e005e */
[----:B------:R-:W-:-:S03]  /*2fd0*/  LOP3.LUT R21, R21, 0xfffffff8, RZ, 0xc0, !PT ;  /* 0xfffffff815157812 */ /* 0x000fc600078ec0ff */
[----:B------:R-:W-:Y:S01]  /*2fe0*/  IMAD.WIDE.U32 R92, R152, R90, R92 ;  /* 0x0000005a985c7225 */ /* 0x000fe200078e005c */
[----:B------:R-:W-:-:S03]  /*2ff0*/  LOP3.LUT R25, R27, 0x2, RZ, 0xc0, !PT ;  /* 0x000000021b197812 */ /* 0x000fc600078ec0ff */
[----:B------:R-:W-:Y:S01]  /*3000*/  IMAD.WIDE.U32 R90, R90, 0x50, RZ ;  /* 0x000000505a5a7825 */ /* 0x000fe200078e00ff */
[----:B0-----:R-:W-:-:S03]  /*3010*/  LEA.HI R155, R155, 0x8, RZ, 0x19 ;  /* 0x000000089b9b7811 */ /* 0x001fc600078fc8ff */
[----:B------:R-:W-:Y:S01]  /*3020*/  IMAD.IADD R115, R115, 0x1, R26 ;  /* 0x0000000173737824 */ /* 0x000fe200078e021a */
[----:B------:R-:W-:Y:S01]  /*3030*/  LOP3.LUT R26, R27, 0x4, RZ, 0xc0, !PT ;  /* 0x000000041b1a7812 */ /* 0x000fe200078ec0ff */
[----:B------:R-:W-:Y:S01]  /*3040*/  IMAD.SHL.U32 R112, R7, 0x2, RZ ;  /* 0x0000000207707824 */ /* 0x000fe200078e00ff */
[----:B------:R-:W-:Y:S01]  /*3050*/  LOP3.LUT R4, R4, 0x1, RZ, 0xc0, !PT ;  /* 0x0000000104047812 */ /* 0x000fe200078ec0ff */
[----:B------:R-:W-:Y:S01]  /*3060*/  IMAD.IADD R123, R123, 0x1, R14 ;  /* 0x000000017b7b7824 */ /* 0x000fe200078e020e */
[----:B------:R-:W-:Y:S01]  /*3070*/  LOP3.LUT R27, R27, 0x8, RZ, 0xc0, !PT ;  /* 0x000000081b1b7812 */ /* 0x000fe200078ec0ff */
[----:B------:R-:W-:Y:S01]  /*3080*/  IMAD.IADD R117, R91, 0x1, R117 ;  /* 0x000000015b757824 */ /* 0x000fe200078e0275 */
[----:B------:R-:W-:Y:S01]  /*3090*/  SHF.R.S32.HI R114, RZ, 0x1f, R0 ;  /* 0x0000001fff727819 */ /* 0x000fe20000011400 */
[----:B------:R-:W-:Y:S01]  /*30a0*/  IMAD.IADD R5, R101, 0x1, R13 ;  /* 0x0000000165057824 */ /* 0x000fe200078e020d */
[----:B------:R-:W-:Y:S01]  /*30b0*/  SHF.R.S32.HI R28, RZ, 0x1f, R10 ;  /* 0x0000001fff1c7819 */ /* 0x000fe2000001140a */
[----:B------:R-:W-:Y:S01]  /*30c0*/  IMAD.IADD R6, R13, 0x1, R99 ;  /* 0x000000010d067824 */ /* 0x000fe200078e0263 */
[----:B------:R-:W-:Y:S01]  /*30d0*/  SHF.R.S32.HI R29, RZ, 0x1f, R21 ;  /* 0x0000001fff1d7819 */ /* 0x000fe20000011415 */
[----:B------:R-:W-:-:S02]  /*30e0*/  IMAD.IADD R7, R95, 0x1, R11 ;  /* 0x000000015f077824 */ /* 0x000fc400078e020b */
[----:B------:R-:W-:Y:S02]  /*30f0*/  IMAD.IADD R8, R11, 0x1, R93 ;  /* 0x000000010b087824 */ /* 0x000fe400078e025d */
[----:B---3--:R-:W-:-:S07]  /*3100*/  IMAD R109, R12, 0x20, R225 ;  /* 0x000000200c6d7824 */ /* 0x008fce00078e02e1 */
.L_x_2776:
[----:B------:R-:W2:Y:S01]  /*3110*/  LDL R34, [R1+0x88] ;  /* 0x0000880001227983 */ /* 0x000ea20000100800 */
[----:B------:R-:W0:Y:S01]  /*3120*/  LDC R32, c[0x0][0x430] ;  /* 0x00010c00ff207b82 */ /* 0x000e220000000800 */
[----:B------:R-:W-:-:S04]  /*3130*/  VIADD R2, R2, 0xffffffff ;  /* 0xffffffff02027836 */ /* 0x000fc80000000000 */
        /* <DEDUP_REMOVED lines=9> */
[----:B----4-:R-:W4:Y:S08]  /*31d0*/  @P3 LDC R30, c[0x0][0x434] ;  /* 0x00010d00ff1e3b82 */ /* 0x010f300000000800 */
[----:B------:R-:W1:Y:S01]  /*31e0*/  @P3 LDC R31, c[0x0][0x438] ;  /* 0x00010e00ff1f3b82 */ /* 0x000e620000000800 */
[----:B----4-:R-:W-:-:S05]  /*31f0*/  @P3 IMAD.HI.U32 R30, R35, R30, RZ ;  /* 0x0000001e231e3227 */ /* 0x010fca00078e00ff */
[----:B-1----:R-:W-:Y:S01]  /*3200*/  @P3 SHF.R.U32.HI R11, RZ, R31, R30 ;  /* 0x0000001fff0b3219 */ /* 0x002fe2000001161e */
[----:B0-----:R-:W-:-:S03]  /*3210*/  @!P0 IMAD R30, R114, R14, RZ ;  /* 0x0000000e721e8224 */ /* 0x001fc600078e02ff */
[--C-:B------:R-:W-:Y:S01]  /*3220*/  @!P0 SHF.R.S32.HI R31, RZ, 0x1f, R11.reuse ;  /* 0x0000001fff1f8819 */ /* 0x100fe2000001140b */
[----:B------:R-:W-:Y:S02]  /*3230*/  @!P0 IMAD R33, R0, R15, R30 ;  /* 0x0000000f00218224 */ /* 0x000fe400078e021e */
[----:B------:R-:W-:-:S04]  /*3240*/  @!P0 IMAD.MOV.U32 R30, RZ, RZ, R11 ;  /* 0x000000ffff1e8224 */ /* 0x000fc800078e000b */
[----:B------:R-:W-:-:S04]  /*3250*/  @!P0 IMAD.WIDE.U32 R14, R0, R14, R30 ;  /* 0x0000000e000e8225 */ /* 0x000fc800078e001e */
[----:B------:R-:W-:Y:S01]  /*3260*/  @!P0 IMAD.IADD R15, R15, 0x1, R33 ;  /* 0x000000010f0f8824 */ /* 0x000fe200078e0221 */
[----:B---3--:R-:W-:Y:S01]  /*3270*/  @!P0 LEA R12, P3, R14, R12, 0x2 ;  /* 0x0000000c0e0c8211 */ /* 0x008fe200078610ff */
[----:B------:R-:W-:-:S03]  /*3280*/  IMAD.MOV.U32 R30, RZ, RZ, RZ ;  /* 0x000000ffff1e7224 */ /* 0x000fc600078e00ff */
[----:B------:R-:W-:-:S05]  /*3290*/  @!P0 LEA.HI.X R13, R14, R13, R15, 0x2, P3 ;  /* 0x0000000d0e0d8211 */ /* 0x000fca00018f140f */
[----:B------:R0:W5:Y:S01]  /*32a0*/  @!P0 LDG.E R30, desc[UR60][R12.64] ;  /* 0x0000003c0c1e8981 */ /* 0x000162000c1e1900 */
[----:B------:R-:W-:Y:S01]  /*32b0*/  ISETP.GE.AND P0, PT, R111, 0x1, PT ;  /* 0x000000016f00780c */ /* 0x000fe20003f06270 */
[----:B------:R-:W-:Y:S01]  /*32c0*/  IMAD.MOV R31, RZ, RZ, -R11 ;  /* 0x000000ffff1f7224 */ /* 0x000fe200078e0a0b */
[----:B------:R-:W-:Y:S01]  /*32d0*/  ISETP.GT.AND P3, PT, R2, R113, PT ;  /* 0x000000710200720c */ /* 0x000fe20003f64270 */
[----:B------:R-:W-:Y:S05]  /*32e0*/  YIELD ;  /* 0x0000000000007946 */ /* 0x000fea0003800000 */
[----:B------:R-:W-:Y:S01]  /*32f0*/  BSSY B0, `(.L_x_2660) ;  /* 0x0000836000007945 */ /* 0x000fe20003800000 */
[----:B------:R-:W-:Y:S01]  /*3300*/  IMAD R31, R32, R31, R35 ;  /* 0x0000001f201f7224 */ /* 0x000fe200078e0223 */
[----:B------:R-:W-:Y:S01]  /*3310*/  P2R R110, PR, RZ, 0x8 ;  /* 0x00000008ff6e7803 */ /* 0x000fe20000000000 */
        /* <DEDUP_REMOVED lines=56> */
[-C--:B------:R-:W-:Y:S02]  /*36a0*/  ISETP.GE.AND P4, PT, R221, R111.reuse, PT ;  /* 0x0000006fdd00720c */ /* 0x080fe40003f86270 */
        /* <DEDUP_REMOVED lines=20> */
.L_x_2664:
[----:B------:R-:W-:Y:S05]  /*37f0*/  BSYNC B1 ;  /* 0x0000000000017941 */ /* 0x000fea0003800000 */
.L_x_2663:
[----:B0----5:R-:W-:Y:S01]  /*3800*/  IMAD.MOV.U32 R32, RZ, RZ, R64 ;  /* 0x000000ffff207224 */ /* 0x021fe200078e0040 */
[----:B------:R-:W-:Y:S01]  /*3810*/  BSSY B1, `(.L_x_2665) ;  /* 0x0000042000017945 */ /* 0x000fe20003800000 */
[----:B------:R-:W-:Y:S01]  /*3820*/  IMAD.MOV.U32 R34, RZ, RZ, R65 ;  /* 0x000000ffff227224 */ /* 0x000fe200078e0041 */
[----:B------:R-:W-:Y:S01]  /*3830*/  CS2R R52, SRZ ;  /* 0x0000000000347805 */ /* 0x000fe2000001ff00 */
[----:B------:R-:W-:Y:S01]  /*3840*/  IMAD.MOV.U32 R33, RZ, RZ, R68 ;  /* 0x000000ffff217224 */ /* 0x000fe200078e0044 */
[----:B------:R-:W-:Y:S01]  /*3850*/  CS2R R56, SRZ ;  /* 0x0000000000387805 */ /* 0x000fe2000001ff00 */
[----:B------:R-:W-:Y:S01]  /*3860*/  VIADD R35, R225, 0x20 ;  /* 0x00000020e1237836 */ /* 0x000fe20000000000 */
[----:B------:R-:W-:Y:S01]  /*3870*/  PRMT R147, R34, 0x5410, R32 ;  /* 0x0000541022937816 */ /* 0x000fe20000000020 */
[----:B------:R-:W-:Y:S01]  /*3880*/  IMAD.MOV.U32 R32, RZ, RZ, R69 ;  /* 0x000000ffff207224 */ /* 0x000fe200078e0045 */
[----:B------:R-:W-:Y:S01]  /*3890*/  CS2R R60, SRZ ;  /* 0x00000000003c7805 */ /* 0x000fe2000001ff00 */
[----:B------:R-:W-:Y:S01]  /*38a0*/  IMAD.MOV.U32 R34, RZ, RZ, R76 ;  /* 0x000000ffff227224 */ /* 0x000fe200078e004c */
[----:B------:R-:W-:-:S02]  /*38b0*/  ISETP.GE.AND P4, PT, R35, R87, PT ;  /* 0x000000572300720c */ /* 0x000fc40003f86270 */
[----:B------:R-:W-:Y:S02]  /*38c0*/  CS2R R50, SRZ ;  /* 0x0000000000327805 */ /* 0x000fe4000001ff00 */
[----:B------:R-:W-:Y:S01]  /*38d0*/  PRMT R149, R32, 0x5410, R33 ;  /* 0x0000541020957816 */ /* 0x000fe20000000021 */
[----:B------:R-:W-:Y:S01]  /*38e0*/  IMAD.MOV.U32 R33, RZ, RZ, R72 ;  /* 0x000000ffff217224 */ /* 0x000fe200078e0048 */
[----:B------:R-:W-:Y:S01]  /*38f0*/  CS2R R54, SRZ ;  /* 0x0000000000367805 */ /* 0x000fe2000001ff00 */
[----:B------:R-:W-:Y:S01]  /*3900*/  IMAD.MOV.U32 R32, RZ, RZ, R73 ;  /* 0x000000ffff207224 */ /* 0x000fe200078e0049 */
[----:B------:R-:W-:Y:S02]  /*3910*/  CS2R R58, SRZ ;  /* 0x00000000003a7805 */ /* 0x000fe4000001ff00 */
[----:B------:R-:W-:Y:S02]  /*3920*/  CS2R R62, SRZ ;  /* 0x00000000003e7805 */ /* 0x000fe4000001ff00 */
[----:B------:R-:W-:Y:S01]  /*3930*/  PRMT R150, R32, 0x5410, R33 ;  /* 0x0000541020967816 */ /* 0x000fe20000000021 */
[----:B------:R-:W-:-:S02]  /*3940*/  IMAD.MOV.U32 R33, RZ, RZ, R77 ;  /* 0x000000ffff217224 */ /* 0x000fc400078e004d */
[----:B------:R-:W-:-:S03]  /*3950*/  IMAD.MOV.U32 R32, RZ, RZ, R66 ;  /* 0x000000ffff207224 */ /* 0x000fc600078e0042 */
[----:B------:R-:W-:Y:S01]  /*3960*/  PRMT R83, R33, 0x5410, R34 ;  /* 0x0000541021537816 */ /* 0x000fe20000000022 */
[----:B------:R-:W-:Y:S02]  /*3970*/  IMAD.MOV.U32 R34, RZ, RZ, R67 ;  /* 0x000000ffff227224 */ /* 0x000fe400078e0043 */
[----:B------:R-:W-:-:S03]  /*3980*/  IMAD.MOV.U32 R33, RZ, RZ, R70 ;  /* 0x000000ffff217224 */ /* 0x000fc600078e0046 */
[----:B------:R-:W-:Y:S01]  /*3990*/  PRMT R146, R34, 0x5410, R32 ;  /* 0x0000541022927816 */ /* 0x000fe20000000020 */
[----:B------:R-:W-:Y:S02]  /*39a0*/  IMAD.MOV.U32 R32, RZ, RZ, R71 ;  /* 0x000000ffff207224 */ /* 0x000fe400078e0047 */
[----:B------:R-:W-:-:S03]  /*39b0*/  IMAD.MOV.U32 R34, RZ, RZ, R74 ;  /* 0x000000ffff227224 */ /* 0x000fc600078e004a */
[----:B------:R-:W-:Y:S01]  /*39c0*/  PRMT R148, R32, 0x5410, R33 ;  /* 0x0000541020947816 */ /* 0x000fe20000000021 */
[----:B------:R-:W-:Y:S01]  /*39d0*/  IMAD.MOV.U32 R33, RZ, RZ, R75 ;  /* 0x000000ffff217224 */ /* 0x000fe200078e004b */
[----:B------:R-:W-:Y:S01]  /*39e0*/  PRMT R151, R151, 0x5410, R34 ;  /* 0x0000541097977816 */ /* 0x000fe20000000022 */
[----:B------:R-:W-:Y:S02]  /*39f0*/  IMAD.MOV.U32 R32, RZ, RZ, R78 ;  /* 0x000000ffff207224 */ /* 0x000fe400078e004e */
[----:B------:R-:W-:Y:S01]  /*3a00*/  IMAD.MOV.U32 R34, RZ, RZ, R79 ;  /* 0x000000ffff227224 */ /* 0x000fe200078e004f */
[----:B------:R-:W-:Y:S02]  /*3a10*/  PRMT R153, R153, 0x5410, R33 ;  /* 0x0000541099997816 */ /* 0x000fe40000000021 */
[----:B------:R-:W-:Y:S02]  /*3a20*/  PRMT R120, R120, 0x5410, R32 ;  /* 0x0000541078787816 */ /* 0x000fe40000000020 */
        /* <DEDUP_REMOVED lines=8> */
[----:B------:R-:W-:-:S04]  /*3ab0*/  IADD3 R33, P0, P5, R94, R12, R104 ;  /* 0x0000000c5e217210 */ /* 0x000fc80007d1e068 */
[----:B------:R-:W-:Y:S02]  /*3ac0*/  IADD3.X R36, R7, R80, R103, P0, P5 ;  /* 0x0000005007247210 */ /* 0x000fe400007ea467 */
[----:B------:R-:W-:Y:S02]  /*3ad0*/  LEA R34, P0, R32, UR4, 0x1 ;  /* 0x0000000420227c11 */ /* 0x000fe4000f8008ff */
[----:B------:R-:W-:Y:S02]  /*3ae0*/  ISETP.GE.AND P5, PT, R216, R111, PT ;  /* 0x0000006fd800720c */ /* 0x000fe40003fa6270 */
[----:B------:R-:W-:Y:S02]  /*3af0*/  LEA.HI.X R35, R32, UR5, R35, 0x1, P0 ;  /* 0x0000000520237c11 */ /* 0x000fe400080f0c23 */
[----:B------:R-:W-:-:S04]  /*3b00*/  LEA R32, P0, R33, UR6, 0x1 ;  /* 0x0000000621207c11 */ /* 0x000fc8000f8008ff */
[----:B------:R-:W-:Y:S02]  /*3b10*/  LEA.HI.X R33, R33, UR7, R36, 0x1, P0 ;  /* 0x0000000721217c11 */ /* 0x000fe400080f0c24 */
[-C--:B------:R-:W-:Y:S02]  /*3b20*/  ISETP.GE.AND P0, PT, R221, R111.reuse, PT ;  /* 0x0000006fdd00720c */ /* 0x080fe40003f06270 */
[----:B------:R-:W-:Y:S02]  /*3b30*/  CS2R R56, SRZ ;  /* 0x0000000000387805 */ /* 0x000fe4000001ff00 */
[----:B------:R-:W-:Y:S01]  /*3b40*/  CS2R R58, SRZ ;  /* 0x00000000003a7805 */ /* 0x000fe2000001ff00 */
        /* <DEDUP_REMOVED lines=8> */
[----:B------:R-:W-:-:S02]  /*3bd0*/  CS2R R54, SRZ ;  /* 0x0000000000367805 */ /* 0x000fc4000001ff00 */
[----:B------:R-:W-:Y:S01]  /*3be0*/  CS2R R50, SRZ ;  /* 0x0000000000327805 */ /* 0x000fe2000001ff00 */
[----:B------:R0:W5:Y:S04]  /*3bf0*/  @!P5 LDG.E.64 R52, desc[UR60][R34.64+0x80] ;  /* 0x0000803c2234d981 */ /* 0x000168000c1e1b00 */
[----:B------:R0:W5:Y:S04]  /*3c00*/  @!P5 LDG.E.64 R54, desc[UR60][R32.64+0x80] ;  /* 0x0000803c2036d981 */ /* 0x000168000c1e1b00 */
[----:B------:R0:W5:Y:S04]  /*3c10*/  @!P0 LDG.E.64 R48, desc[UR60][R34.64+0xc0] ;  /* 0x0000c03c22308981 */ /* 0x000168000c1e1b00 */
[----:B------:R0:W5:Y:S02]  /*3c20*/  @!P0 LDG.E.64 R50, desc[UR60][R32.64+0xc0] ;  /* 0x0000c03c20328981 */ /* 0x000164000c1e1b00 */
.L_x_2666:
[----:B------:R-:W-:Y:S05]  /*3c30*/  BSYNC B1 ;  /* 0x0000000000017941 */ /* 0x000fea0003800000 */
.L_x_2665:
[----:B0----5:R-:W-:Y:S01]  /*3c40*/  IMAD.MOV.U32 R33, RZ, RZ, R52 ;  /* 0x000000ffff217224 */ /* 0x021fe200078e0034 */
[----:B------:R-:W-:Y:S01]  /*3c50*/  BSSY B1, `(.L_x_2667) ;  /* 0x0000043000017945 */ /* 0x000fe20003800000 */
[----:B------:R-:W-:Y:S01]  /*3c60*/  IMAD.MOV.U32 R32, RZ, RZ, R53 ;  /* 0x000000ffff207224 */ /* 0x000fe200078e0035 */
[----:B------:R-:W-:Y:S01]  /*3c70*/  CS2R R40, SRZ ;  /* 0x0000000000287805 */ /* 0x000fe2000001ff00 */
        /* <DEDUP_REMOVED lines=9> */
[----:B------:R-:W-:Y:S01]  /*3d10*/  PRMT R144, R33, 0x5410, R32 ;  /* 0x0000541021907816 */ /* 0x000fe20000000020 */
[----:B------:R-:W-:Y:S01]  /*3d20*/  IMAD.MOV.U32 R33, RZ, RZ, R54 ;  /* 0x000000ffff217224 */ /* 0x000fe200078e0036 */
[----:B------:R-:W-:Y:S01]  /*3d30*/  CS2R R44, SRZ ;  /* 0x00000000002c7805 */ /* 0x000fe2000001ff00 */
[----:B------:R-:W-:Y:S01]  /*3d40*/  IMAD.MOV.U32 R32, RZ, RZ, R55 ;  /* 0x000000ffff207224 */ /* 0x000fe200078e0037 */
        /* <DEDUP_REMOVED lines=51> */
.L_x_2668:
[----:B------:R-:W-:Y:S05]  /*4080*/  BSYNC B1 ;  /* 0x0000000000017941 */ /* 0x000fea0003800000 */
.L_x_2667:
[----:B------:R-:W2:Y:S01]  /*4090*/  LDL R11, [R1+0x5c] ;  /* 0x00005c00010b7983 */ /* 0x000ea20000100800 */
[----:B0----5:R-:W-:Y:S01]  /*40a0*/  IMAD.MOV.U32 R12, RZ, RZ, R32 ;  /* 0x000000ffff0c7224 */ /* 0x021fe200078e0020 */
        /* <DEDUP_REMOVED lines=31> */
.L_x_2669:
[----:B------:R-:W-:Y:S01]  /*42a0*/  IMAD R88, R213, 0x8, R23 ;  /* 0x00000008d5587824 */ /* 0x000fe200078e0217 */
[----:B------:R-:W-:Y:S01]  /*42b0*/  SHF.L.U32 R89, R229, 0x1f, RZ ;  /* 0x0000001fe5597819 */ /* 0x000fe200000006ff */
[----:B------:R-:W-:Y:S03]  /*42c0*/  BSSY B1, `(.L_x_2670) ;  /* 0x0000003000017945 */ /* 0x000fe60003800000 */
[----:B------:R-:W0:Y:S02]  /*42d0*/  SYNCS.PHASECHK.TRANS64.TRYWAIT P6, [R88+URZ+0x38890], R89 ;  /* 0x03889059580075a7 */ /* 0x000e2400080c017f */
[----:B0-----:R-:W-:Y:S05]  /*42e0*/  @!P6 BRA `(.L_x_2671) ;  /* 0x000002f4007ce947 */ /* 0x001fea0003800000 */
.L_x_3062:
[----:B------:R-:W-:Y:S05]  /*42f0*/  BSYNC B1 ;  /* 0x0000000000017941 */ /* 0x000fea0003800000 */
.L_x_2670:
[----:B------:R-:W-:-:S03]  /*4300*/  UMOV UR4, 0xffffffff ;  /* 0xffffffff00047882 */ /* 0x000fc60000000000 */
[----:B------:R-:W-:Y:S05]  /*4310*/  BRA.DIV UR4, `(.L_x_2672) ;  /* 0x000002f604847947 */ /* 0x000fea000b800000 */
[----:B------:R1:W2:Y:S04]  /*4320*/  SHFL.IDX PT, R80, R118, RZ, 0x181f ;  /* 0x00181fff76507589 */ /* 0x0002a800000e0000 */
[----:B------:R1:W3:Y:S02]  /*4330*/  SHFL.IDX PT, R11, R119, RZ, 0x181f ;  /* 0x00181fff770b7589 */ /* 0x0002e400000e0000 */
.L_x_3066:
        /* <DEDUP_REMOVED lines=9> */
[----:B------:R-:W-:Y:S02]  /*43d0*/  SHF.R.U64 R76, R76, 0x10, R77 ;  /* 0x000000104c4c7819 */ /* 0x000fe4000000124d */
[----:B------:R-:W-:Y:S02]  /*43e0*/  SHF.R.U64 R78, R78, 0x10, R79 ;  /* 0x000000104e4e7819 */ /* 0x000fe4000000124f */
[----:B------:R-:W-:Y:S02]  /*43f0*/  SHF.R.U32.HI R81, RZ, 0x10, R77 ;  /* 0x00000010ff517819 */ /* 0x000fe4000001164d */
[----:B------:R-:W-:Y:S02]  /*4400*/  PRMT R77, R83, 0x5432, R76 ;  /* 0x00005432534d7816 */ /* 0x000fe4000000004c */
[----:B------:R-:W-:Y:S02]  /*4410*/  PRMT R76, R120, 0x5432, R78 ;  /* 0x00005432784c7816 */ /* 0x000fe4000000004e */
[----:B------:R-:W-:-:S02]  /*4420*/  SHF.R.U32.HI R82, RZ, 0x10, R79 ;  /* 0x00000010ff527819 */ /* 0x000fc4000001164f */
[----:B------:R-:W-:Y:S02]  /*4430*/  PRMT R79, R83, 0x5410, R81 ;  /* 0x00005410534f7816 */ /* 0x000fe40000000051 */
[----:B0-----:R-:W-:Y:S02]  /*4440*/  LOP3.LUT R83, R13, 0xffff0000, RZ, 0xc0, !PT ;  /* 0xffff00000d537812 */ /* 0x001fe400078ec0ff */
[C---:B------:R-:W-:Y:S01]  /*4450*/  LOP3.LUT R78, R76.reuse, 0xffff0000, RZ, 0xc0, !PT ;  /* 0xffff00004c4e7812 */ /* 0x040fe200078ec0ff */
[----:B------:R-:W-:Y:S01]  /*4460*/  IMAD.U32 R76, R76, 0x10000, RZ ;  /* 0x000100004c4c7824 */ /* 0x000fe200078e00ff */
[C---:B------:R-:W-:Y:S01]  /*4470*/  LOP3.LUT R120, R77.reuse, 0xffff0000, RZ, 0xc0, !PT ;  /* 0xffff00004d787812 */ /* 0x040fe200078ec0ff */
[----:B------:R-:W-:Y:S01]  /*4480*/  IMAD.U32 R77, R77, 0x10000, RZ ;  /* 0x000100004d4d7824 */ /* 0x000fe200078e00ff */
[----:B------:R-:W-:Y:S01]  /*4490*/  PRMT R81, R121, 0x5432, R82 ;  /* 0x0000543279517816 */ /* 0x000fe20000000052 */
[----:B------:R-:W-:Y:S02]  /*44a0*/  IMAD.U32 R82, R13, 0x10000, RZ ;  /* 0x000100000d527824 */ /* 0x000fe400078e00ff */
[C---:B------:R-:W-:Y:S01]  /*44b0*/  FMUL.FTZ R13, R83.reuse, R78 ;  /* 0x0000004e530d7220 */ /* 0x040fe20000410000 */
[-C--:B------:R-:W-:Y:S01]  /*44c0*/  FMUL.FTZ R83, R83, R120.reuse ;  /* 0x0000007853537220 */ /* 0x080fe20000410000 */
[C---:B------:R-:W-:Y:S01]  /*44d0*/  IMAD.U32 R121, R79.reuse, 0x10000, RZ ;  /* 0x000100004f797824 */ /* 0x040fe200078e00ff */
[----:B------:R-:W-:Y:S01]  /*44e0*/  LOP3.LUT R79, R79, 0xffff0000, RZ, 0xc0, !PT ;  /* 0xffff00004f4f7812 */ /* 0x000fe200078ec0ff */
[C---:B------:R-:W-:Y:S01]  /*44f0*/  FFMA.FTZ R13, R82.reuse, R120, -R13 ;  /* 0x00000078520d7223 */ /* 0x040fe2000001080d */
        /* <DEDUP_REMOVED lines=26> */
.L_x_2678:
[----:B------:R-:W-:Y:S05]  /*46a0*/  BSYNC B3 ;  /* 0x0000000000037941 */ /* 0x000fea0003800000 */
.L_x_2677:
[----:B---3--:R-:W-:-:S04]  /*46b0*/  LEA R76, P3, R16, R11, 0x1 ;  /* 0x0000000b104c7211 */ /* 0x008fc800078608ff */
[----:B--2---:R-:W-:-:S05]  /*46c0*/  LEA.HI.X R77, R16, R80, R17, 0x1, P3 ;  /* 0x00000050104d7211 */ /* 0x004fca00018f0c11 */
[----:B0-----:R4:W-:Y:S04]  /*46d0*/  ST.E.128 desc[UR60][R76.64], R12 ;  /* 0x0000000c4c007985 */ /* 0x0019e8000c101d3c */
.L_x_2676:
[----:B------:R-:W-:Y:S05]  /*46e0*/  BSYNC B2 ;  /* 0x0000000000027941 */ /* 0x000fea0003800000 */
.L_x_2675:
[----:B------:R-:W-:Y:S01]  /*46f0*/  ISETP.NE.AND P3, PT, R25, RZ, PT ;  /* 0x000000ff1900720c */ /* 0x000fe20003f65270 */
[----:B------:R-:W-:-:S12]  /*4700*/  BSSY B2, `(.L_x_2679) ;  /* 0x0000038000027945 */ /* 0x000fd80003800000 */
[----:B------:R-:W-:Y:S05]  /*4710*/  @!P3 BRA `(.L_x_2680) ;  /* 0x0000000000d8b947 */ /* 0x000fea0003800000 */
[----:B----4-:R4:W0:Y:S01]  /*4720*/  LDS.128 R12, [R84+0x26c00] ;  /* 0x026c0000540c7984 */ /* 0x0108220000000c00 */
[----:B------:R-:W-:Y:S01]  /*4730*/  ISETP.GE.AND P3, PT, R221, R111, PT ;  /* 0x0000006fdd00720c */ /* 0x000fe20003f66270 */
[----:B------:R-:W-:-:S12]  /*4740*/  BSSY B3, `(.L_x_2681) ;  /* 0x0000030000037945 */ /* 0x000fd80003800000 */
[----:B----4-:R-:W-:Y:S05]  /*4750*/  @P3 BRA `(.L_x_2682) ;  /* 0x0000000000b83947 */ /* 0x010fea0003800000 */
[----:B------:R-:W-:Y:S01]  /*4760*/  SHF.R.U64 R74, R74, 0x10, R75 ;  /* 0x000000104a4a7819 */ /* 0x000fe2000000124b */
[----:B0-----:R-:W-:Y:S01]  /*4770*/  IMAD.U32 R78, R13, 0x10000, RZ ;  /* 0x000100000d4e7824 */ /* 0x001fe200078e00ff */
[----:B------:R-:W-:Y:S02]  /*4780*/  SHF.R.U64 R72, R72, 0x10, R73 ;  /* 0x0000001048487819 */ /* 0x000fe40000001249 */
[----:B------:R-:W-:Y:S02]  /*4790*/  PRMT R74, R151, 0x5432, R74 ;  /* 0x00005432974a7816 */ /* 0x000fe4000000004a */
[----:B------:R-:W-:Y:S02]  /*47a0*/  PRMT R72, R150, 0x5432, R72 ;  /* 0x0000543296487816 */ /* 0x000fe40000000048 */
[----:B------:R-:W-:Y:S02]  /*47b0*/  SHF.R.U32.HI R76, RZ, 0x10, R75 ;  /* 0x00000010ff4c7819 */ /* 0x000fe4000001164b */
[----:B------:R-:W-:-:S02]  /*47c0*/  LOP3.LUT R75, R13, 0xffff0000, RZ, 0xc0, !PT ;  /* 0xffff00000d4b7812 */ /* 0x000fc400078ec0ff */
[C---:B------:R-:W-:Y:S01]  /*47d0*/  LOP3.LUT R77, R74.reuse, 0xffff0000, RZ, 0xc0, !PT ;  /* 0xffff00004a4d7812 */ /* 0x040fe200078ec0ff */
[----:B------:R-:W-:Y:S01]  /*47e0*/  IMAD.U32 R74, R74, 0x10000, RZ ;  /* 0x000100004a4a7824 */ /* 0x000fe200078e00ff */
[C---:B------:R-:W-:Y:S01]  /*47f0*/  LOP3.LUT R79, R72.reuse, 0xffff0000, RZ, 0xc0, !PT ;  /* 0xffff0000484f7812 */ /* 0x040fe200078ec0ff */
[----:B------:R-:W-:Y:S01]  /*4800*/  IMAD.U32 R72, R72, 0x10000, RZ ;  /* 0x0001000048487824 */ /* 0x000fe200078e00ff */
[----:B------:R-:W-:Y:S01]  /*4810*/  SHF.R.U32.HI R73, RZ, 0x10, R73 ;  /* 0x00000010ff497819 */ /* 0x000fe20000011649 */
[----:B------:R-:W-:Y:S01]  /*4820*/  FMUL.FTZ R13, R75, R77 ;  /* 0x0000004d4b0d7220 */ /* 0x000fe20000410000 */
[----:B------:R-:W-:Y:S01]  /*4830*/  PRMT R76, R153, 0x5432, R76 ;  /* 0x00005432994c7816 */ /* 0x000fe2000000004c */
[-C--:B------:R-:W-:Y:S01]  /*4840*/  FMUL.FTZ R75, R75, R79.reuse ;  /* 0x0000004f4b4b7220 */ /* 0x080fe20000410000 */
[----:B------:R-:W-:Y:S01]  /*4850*/  PRMT R73, R150, 0x5410, R73 ;  /* 0x0000541096497816 */ /* 0x000fe20000000049 */
        /* <DEDUP_REMOVED lines=8> */
[CC--:B------:R-:W-:Y:S01]  /*48e0*/  FMUL.FTZ R14, R79.reuse, R78.reuse ;  /* 0x0000004e4f0e7220 */ /* 0x0c0fe20000410000 */
[----:B------:R-:W-:Y:S01]  /*48f0*/  FMUL.FTZ R79, R79, R81 ;  /* 0x000000514f4f7220 */ /* 0x000fe20000410000 */
[----:B------:R-:W-:Y:S02]  /*4900*/  F2FP.BF16.F32.PACK_AB R13, R75, R13 ;  /* 0x0000000d4b0d723e */ /* 0x000fe400000010ff */
        /* <DEDUP_REMOVED lines=17> */
[----:B------:R-:W-:-:S04]  /*4a20*/  IMAD.MOV.U32 R15, RZ, RZ, R73 ;  /* 0x000000ffff0f7224 */ /* 0x000fc800078e0049 */
[----:B------:R-:W-:-:S07]  /*4a30*/  IMAD.MOV.U32 R12, RZ, RZ, R76 ;  /* 0x000000ffff0c7224 */ /* 0x000fce00078e004c */
.L_x_2682:
[----:B------:R-:W-:Y:S05]  /*4a40*/  BSYNC B3 ;  /* 0x0000000000037941 */ /* 0x000fea0003800000 */
.L_x_2681:
[----:B---3--:R-:W-:-:S04]  /*4a50*/  LEA R72, P3, R212, R11, 0x1 ;  /* 0x0000000bd4487211 */ /* 0x008fc800078608ff */
[----:B--2---:R-:W-:-:S05]  /*4a60*/  LEA.HI.X R73, R212, R80, R215, 0x1, P3 ;  /* 0x00000050d4497211 */ /* 0x004fca00018f0cd7 */
[----:B0-----:R0:W-:Y:S04]  /*4a70*/  ST.E.128 desc[UR60][R72.64], R12 ;  /* 0x0000000c48007985 */ /* 0x0011e8000c101d3c */
.L_x_2680:
[----:B------:R-:W-:Y:S05]  /*4a80*/  BSYNC B2 ;  /* 0x0000000000027941 */ /* 0x000fea0003800000 */
.L_x_2679:
        /* <DEDUP_REMOVED lines=54> */
.L_x_2686:
[----:B------:R-:W-:Y:S05]  /*4df0*/  BSYNC B3 ;  /* 0x0000000000037941 */ /* 0x000fea0003800000 */
.L_x_2685:
[----:B---3--:R-:W-:-:S04]  /*4e00*/  LEA R68, P3, R19, R11, 0x1 ;  /* 0x0000000b13447211 */ /* 0x008fc800078608ff */
[----:B--2---:R-:W-:-:S05]  /*4e10*/  LEA.HI.X R69, R19, R80, R219, 0x1, P3 ;  /* 0x0000005013457211 */ /* 0x004fca00018f0cdb */
[----:B----4-:R0:W-:Y:S04]  /*4e20*/  ST.E.128 desc[UR60][R68.64], R12 ;  /* 0x0000000c44007985 */ /* 0x0101e8000c101d3c */
.L_x_2684:
[----:B------:R-:W-:Y:S05]  /*4e30*/  BSYNC B2 ;  /* 0x0000000000027941 */ /* 0x000fea0003800000 */
.L_x_2683:
        /* <DEDUP_REMOVED lines=53> */
.L_x_2688:
[----:B------:R-:W-:Y:S05]  /*5190*/  BSYNC B2 ;  /* 0x0000000000027941 */ /* 0x000fea0003800000 */
.L_x_2687:
[----:B---3--:R-:W-:-:S04]  /*51a0*/  LEA R64, P3, R22, R11, 0x1 ;  /* 0x0000000b16407211 */ /* 0x008fc800078608ff */
[----:B--2---:R-:W-:-:S05]  /*51b0*/  LEA.HI.X R65, R22, R80, R218, 0x1, P3 ;  /* 0x0000005016417211 */ /* 0x004fca00018f0cda */
[----:B----4-:R0:W-:Y:S04]  /*51c0*/  ST.E.128 desc[UR60][R64.64], R12 ;  /* 0x0000000c40007985 */ /* 0x0101e8000c101d3c */
.L_x_2674:
[----:B------:R-:W-:Y:S05]  /*51d0*/  BSYNC B1 ;  /* 0x0000000000017941 */ /* 0x000fea0003800000 */
.L_x_2673:
[----:B------:R-:W-:-:S03]  /*51e0*/  UMOV UR4, 0xffffffff ;  /* 0xffffffff00047882 */ /* 0x000fc60000000000 */
[----:B------:R-:W-:Y:S05]  /*51f0*/  BRA.DIV UR4, `(.L_x_2689) ;  /* 0x000002ea04187947 */ /* 0x000fea000b800000 */
[----:B0-----:R0:W0:Y:S04]  /*5200*/  SHFL.IDX PT, R64, R118, 0x1, 0x181f ;  /* 0x00381f0076407f89 */ /* 0x00102800000e0000 */
[----:B---3--:R3:W0:Y:S02]  /*5210*/  SHFL.IDX PT, R11, R119, 0x1, 0x181f ;  /* 0x00381f00770b7f89 */ /* 0x00862400000e0000 */
.L_x_3070:
        /* <DEDUP_REMOVED lines=56> */
.L_x_2695:
[----:B------:R-:W-:Y:S05]  /*55a0*/  BSYNC B3 ;  /* 0x0000000000037941 */ /* 0x000fea0003800000 */
.L_x_2694:
[----:B0-----:R-:W-:-:S04]  /*55b0*/  LEA R60, P3, R16, R11, 0x1 ;  /* 0x0000000b103c7211 */ /* 0x001fc800078608ff */
[----:B------:R-:W-:-:S05]  /*55c0*/  LEA.HI.X R61, R16, R64, R17, 0x1, P3 ;  /* 0x00000040103d7211 */ /* 0x000fca00018f0c11 */
[----:B------:R0:W-:Y:S04]  /*55d0*/  ST.E.128 desc[UR60][R60.64], R12 ;  /* 0x0000000c3c007985 */ /* 0x0001e8000c101d3c */
.L_x_2693:
[----:B------:R-:W-:Y:S05]  /*55e0*/  BSYNC B2 ;  /* 0x0000000000027941 */ /* 0x000fea0003800000 */
.L_x_2692:
        /* <DEDUP_REMOVED lines=54> */
.L_x_2699:
[----:B------:R-:W-:Y:S05]  /*5950*/  BSYNC B3 ;  /* 0x0000000000037941 */ /* 0x000fea0003800000 */
.L_x_2698:
[----:B------:R-:W-:-:S04]  /*5960*/  LEA R56, P3, R212, R11, 0x1 ;  /* 0x0000000bd4387211 */ /* 0x000fc800078608ff */
[----:B------:R-:W-:-:S05]  /*5970*/  LEA.HI.X R57, R212, R64, R215, 0x1, P3 ;  /* 0x00000040d4397211 */ /* 0x000fca00018f0cd7 */
[----:B----4-:R0:W-:Y:S04]  /*5980*/  ST.E.128 desc[UR60][R56.64], R12 ;  /* 0x0000000c38007985 */ /* 0x0101e8000c101d3c */
.L_x_2697:
[----:B------:R-:W-:Y:S05]  /*5990*/  BSYNC B2 ;  /* 0x0000000000027941 */ /* 0x000fea0003800000 */
.L_x_2696:
        /* <DEDUP_REMOVED lines=54> */
.L_x_2703:
[----:B------:R-:W-:Y:S05]  /*5d00*/  BSYNC B3 ;  /* 0x0000000000037941 */ /* 0x000fea0003800000 */
.L_x_2702:
[----:B------:R-:W-:-:S04]  /*5d10*/  LEA R52, P3, R19, R11, 0x1 ;  /* 0x0000000b13347211 */ /* 0x000fc800078608ff */
[----:B------:R-:W-:-:S05]  /*5d20*/  LEA.HI.X R53, R19, R64, R219, 0x1, P3 ;  /* 0x0000004013357211 */ /* 0x000fca00018f0cdb */
[----:B----4-:R0:W-:Y:S04]  /*5d30*/  ST.E.128 desc[UR60][R52.64], R12 ;  /* 0x0000000c34007985 */ /* 0x0101e8000c101d3c */
.L_x_2701:
[----:B------:R-:W-:Y:S05]  /*5d40*/  BSYNC B2 ;  /* 0x0000000000027941 */ /* 0x000fea0003800000 */
.L_x_2700:
[----:B------:R-:W-:-:S13]  /*5d50*/  ISETP.NE.AND P3, PT, R27, RZ, PT ;  /* 0x000000ff1b00720c */ /* 0x000fda0003f65270 */
[----:B------:R-:W-:Y:S05]  /*5d60*/  @!P3 BRA `(.L_x_2691) ;  /* 0x0000000000dcb947 */ /* 0x000fea0003800000 */
[----:B0---4-:R0:W4:Y:S01]  /*5d70*/  LDS.128 R12, [R84+0x2cc00] ;  /* 0x02cc0000540c7984 */ /* 0x0111220000000c00 */
[----:B------:R-:W-:Y:S01]  /*5d80*/  ISETP.GE.AND P3, PT, R223, R111, PT ;  /* 0x0000006fdf00720c */ /* 0x000fe20003f66270 */
[----:B------:R-:W-:-:S12]  /*5d90*/  BSSY B2, `(.L_x_2704) ;  /* 0x0000031000027945 */ /* 0x000fd80003800000 */
[----:B0-----:R-:W-:Y:S05]  /*5da0*/  @P3 BRA `(.L_x_2705) ;  /* 0x0000000000bc3947 */ /* 0x001fea0003800000 */
[--C-:B------:R-:W-:Y:S02]  /*5db0*/  SHF.R.U64 R48, R48, 0x10, R49.reuse ;  /* 0x0000001030307819 */ /* 0x100fe40000001231 */
[----:B------:R-:W-:Y:S02]  /*5dc0*/  SHF.R.U32.HI R52, RZ, 0x10, R49 ;  /* 0x00000010ff347819 */ /* 0x000fe40000011631 */
[--C-:B------:R-:W-:Y:S02]  /*5dd0*/  SHF.R.U64 R49, R50, 0x10, R51.reuse ;  /* 0x0000001032317819 */ /* 0x100fe40000001233 */
[----:B------:R-:W-:Y:S02]  /*5de0*/  SHF.R.U32.HI R50, RZ, 0x10, R51 ;  /* 0x00000010ff327819 */ /* 0x000fe40000011633 */
[----:B------:R-:W-:Y:S02]  /*5df0*/  PRMT R49, R136, 0x5432, R49 ;  /* 0x0000543288317816 */ /* 0x000fe40000000031 */
[----:B------:R-:W-:-:S02]  /*5e00*/  PRMT R48, R137, 0x5432, R48 ;  /* 0x0000543289307816 */ /* 0x000fc40000000030 */
[----:B------:R-:W-:Y:S02]  /*5e10*/  PRMT R136, R136, 0x5410, R50 ;  /* 0x0000541088887816 */ /* 0x000fe40000000032 */
[C---:B----4-:R-:W-:Y:S01]  /*5e20*/  LOP3.LUT R53, R13.reuse, 0xffff0000, RZ, 0xc0, !PT ;  /* 0xffff00000d357812 */ /* 0x050fe200078ec0ff */
[----:B------:R-:W-:Y:S01]  /*5e30*/  IMAD.U32 R13, R13, 0x10000, RZ ;  /* 0x000100000d0d7824 */ /* 0x000fe200078e00ff */
[C---:B------:R-:W-:Y:S01]  /*5e40*/  LOP3.LUT R51, R49.reuse, 0xffff0000, RZ, 0xc0, !PT ;  /* 0xffff000031337812 */ /* 0x040fe200078ec0ff */
[----:B------:R-:W-:Y:S01]  /*5e50*/  IMAD.U32 R49, R49, 0x10000, RZ ;  /* 0x0001000031317824 */ /* 0x000fe200078e00ff */
[C---:B------:R-:W-:Y:S01]  /*5e60*/  LOP3.LUT R50, R48.reuse, 0xffff0000, RZ, 0xc0, !PT ;  /* 0xffff000030327812 */ /* 0x040fe200078ec0ff */
[----:B------:R-:W-:Y:S01]  /*5e70*/  IMAD.U32 R48, R48, 0x10000, RZ ;  /* 0x0001000030307824 */ /* 0x000fe200078e00ff */
[----:B------:R-:W-:Y:S01]  /*5e80*/  PRMT R52, R137, 0x5410, R52 ;  /* 0x0000541089347816 */ /* 0x000fe20000000034 */
[C---:B------:R-:W-:Y:S02]  /*5e90*/  FMUL.FTZ R54, R53.reuse, R51 ;  /* 0x0000003335367220 */ /* 0x040fe40000410000 */
[----:B------:R-:W-:-:S02]  /*5ea0*/  FMUL.FTZ R53, R53, R50 ;  /* 0x0000003235357220 */ /* 0x000fc40000410000 */
[C---:B------:R-:W-:Y:S01]  /*5eb0*/  FFMA.FTZ R50, R13.reuse, R50, -R54 ;  /* 0x000000320d327223 */ /* 0x040fe20000010836 */
        /* <DEDUP_REMOVED lines=30> */
.L_x_2705:
[----:B------:R-:W-:Y:S05]  /*60a0*/  BSYNC B2 ;  /* 0x0000000000027941 */ /* 0x000fea0003800000 */
.L_x_2704:
[----:B------:R-:W-:-:S04]  /*60b0*/  LEA R48, P3, R22, R11, 0x1 ;  /* 0x0000000b16307211 */ /* 0x000fc800078608ff */
[----:B------:R-:W-:-:S05]  /*60c0*/  LEA.HI.X R49, R22, R64, R218, 0x1, P3 ;  /* 0x0000004016317211 */ /* 0x000fca00018f0cda */
[----:B----4-:R0:W-:Y:S04]  /*60d0*/  ST.E.128 desc[UR60][R48.64], R12 ;  /* 0x0000000c30007985 */ /* 0x0101e8000c101d3c */
.L_x_2691:
[----:B------:R-:W-:Y:S05]  /*60e0*/  BSYNC B1 ;  /* 0x0000000000017941 */ /* 0x000fea0003800000 */
.L_x_2690:
[----:B------:R-:W-:-:S03]  /*60f0*/  UMOV UR4, 0xffffffff ;  /* 0xffffffff00047882 */ /* 0x000fc60000000000 */
[----:B------:R-:W-:Y:S05]  /*6100*/  BRA.DIV UR4, `(.L_x_2706) ;  /* 0x000002da04a07947 */ /* 0x000fea000b800000 */
[----:B01----:R-:W0:Y:S04]  /*6110*/  SHFL.IDX PT, R118, R118, 0x2, 0x181f ;  /* 0x00581f0076767f89 */ /* 0x003e2800000e0000 */
[----:B---3--:R-:W1:Y:S02]  /*6120*/  SHFL.IDX PT, R119, R119, 0x2, 0x181f ;  /* 0x00581f0077777f89 */ /* 0x008e6400000e0000 */
.L_x_3074:
[----:B------:R-:W-:Y:S05]  /*6130*/  @P5 BRA `(.L_x_2707) ;  /* 0x0000005400445947 */ /* 0x000fea0003800000 */
[----:B------:R-:W-:Y:S01]  /*6140*/  ISETP.NE.AND P3, PT, R4, RZ, PT ;  /* 0x000000ff0400720c */ /* 0x000fe20003f65270 */
[----:B------:R-:W-:-:S12]  /*6150*/  BSSY B1, `(.L_x_2708) ;  /* 0x0000039000017945 */ /* 0x000fd80003800000 */
[----:B------:R-:W-:Y:S05]  /*6160*/  @!P3 BRA `(.L_x_2709) ;  /* 0x0000000000dcb947 */ /* 0x000fea0003800000 */
[----:B----4-:R3:W4:Y:S01]  /*6170*/  LDS.128 R12, [R84+0x26400] ;  /* 0x02640000540c7984 */ /* 0x0107220000000c00 */
[----:B------:R-:W-:Y:S01]  /*6180*/  ISETP.GE.AND P3, PT, R216, R111, PT ;  /* 0x0000006fd800720c */ /* 0x000fe20003f66270 */
[----:B------:R-:W-:-:S12]  /*6190*/  BSSY B2, `(.L_x_2710) ;  /* 0x0000031000027945 */ /* 0x000fd80003800000 */
[----:B---3--:R-:W-:Y:S05]  /*61a0*/  @P3 BRA `(.L_x_2711) ;  /* 0x0000000000bc3947 */ /* 0x008fea0003800000 */
        /* <DEDUP_REMOVED lines=13> */
[C---:B------:R-:W-:Y:S01]  /*6280*/  FMUL.FTZ R48, R49.reuse, R45 ;  /* 0x0000002d31307220 */ /* 0x040fe20000410000 */
        /* <DEDUP_REMOVED lines=33> */
.L_x_2711:
[----:B------:R-:W-:Y:S05]  /*64a0*/  BSYNC B2 ;  /* 0x0000000000027941 */ /* 0x000fea0003800000 */
.L_x_2710:
[----:B-1----:R-:W-:-:S04]  /*64b0*/  LEA R44, P3, R16, R119, 0x1 ;  /* 0x00000077102c7211 */ /* 0x002fc800078608ff */
[----:B0-----:R-:W-:-:S05]  /*64c0*/  LEA.HI.X R45, R16, R118, R17, 0x1, P3 ;  /* 0x00000076102d7211 */ /* 0x001fca00018f0c11 */
[----:B----4-:R3:W-:Y:S04]  /*64d0*/  ST.E.128 desc[UR60][R44.64], R12 ;  /* 0x0000000c2c007985 */ /* 0x0107e8000c101d3c */
.L_x_2709:
[----:B------:R-:W-:Y:S05]  /*64e0*/  BSYNC B1 ;  /* 0x0000000000017941 */ /* 0x000fea0003800000 */
.L_x_2708:
        /* <DEDUP_REMOVED lines=56> */
.L_x_2715:
[----:B------:R-:W-:Y:S05]  /*6870*/  BSYNC B2 ;  /* 0x0000000000027941 */ /* 0x000fea0003800000 */
.L_x_2714:
[----:B----4-:R0:W-:Y:S02]  /*6880*/  ST.E.128 desc[UR60][R44.64], R12 ;  /* 0x0000000c2c007985 */ /* 0x0101e4000c101d3c */
.L_x_2713:
[----:B------:R-:W-:Y:S05]  /*6890*/  BSYNC B1 ;  /* 0x0000000000017941 */ /* 0x000fea0003800000 */
.L_x_2712:
        /* <DEDUP_REMOVED lines=9> */
[--C-:B------:R-:W-:Y:S01]  /*6930*/  SHF.R.U64 R11, R36, 0x10, R37.reuse ;  /* 0x00000010240b7819 */ /* 0x100fe20000001225 */
[----:B---3--:R-:W-:Y:S01]  /*6940*/  IMAD.U32 R46, R13, 0x10000, RZ ;  /* 0x000100000d2e7824 */ /* 0x008fe200078e00ff */
[----:B------:R-:W-:Y:S02]  /*6950*/  SHF.R.U32.HI R36, RZ, 0x10, R37 ;  /* 0x00000010ff247819 */ /* 0x000fe40000011625 */
[----:B------:R-:W-:Y:S02]  /*6960*/  SHF.R.U64 R37, R38, 0x10, R39 ;  /* 0x0000001026257819 */ /* 0x000fe40000001227 */
[----:B------:R-:W-:Y:S02]  /*6970*/  PRMT R11, R132, 0x5410, R11 ;  /* 0x00005410840b7816 */ /* 0x000fe4000000000b */
[----:B------:R-:W-:Y:S02]  /*6980*/  PRMT R37, R133, 0x5410, R37 ;  /* 0x0000541085257816 */ /* 0x000fe40000000025 */
[----:B------:R-:W-:Y:S01]  /*6990*/  SHF.R.U32.HI R42, RZ, 0x10, R39 ;  /* 0x00000010ff2a7819 */ /* 0x000fe20000011627 */
[----:B------:R-:W-:Y:S01]  /*69a0*/  IMAD.U32 R39, R14, 0x10000, RZ ;  /* 0x000100000e277824 */ /* 0x000fe200078e00ff */
[----:B------:R-:W-:-:S02]  /*69b0*/  LOP3.LUT R44, R13, 0xffff0000, RZ, 0xc0, !PT ;  /* 0xffff00000d2c7812 */ /* 0x000fc400078ec0ff */
        /* <DEDUP_REMOVED lines=9> */
[----:B------:R-:W-:Y:S02]  /*6a50*/  IMAD.U32 R13, R42, 0x10000, RZ ;  /* 0x000100002a0d7824 */ /* 0x000fe400078e00ff */
[----:B------:R-:W-:Y:S01]  /*6a60*/  FFMA.FTZ R47, R46, R45, -R47 ;  /* 0x0000002d2e2f7223 */ /* 0x000fe2000001082f */
[----:B------:R-:W-:-:S02]  /*6a70*/  IMAD.U32 R45, R36, 0x10000, RZ ;  /* 0x00010000242d7824 */ /* 0x000fc400078e00ff */
[----:B------:R-:W-:Y:S01]  /*6a80*/  FFMA.FTZ R44, R46, R43, R44 ;  /* 0x0000002b2e2c7223 */ /* 0x000fe2000001002c */
[----:B------:R-:W-:Y:S01]  /*6a90*/  FMUL.FTZ R43, R14, R13 ;  /* 0x0000000d0e2b7220 */ /* 0x000fe20000410000 */
[----:B------:R-:W-:Y:S01]  /*6aa0*/  LOP3.LUT R38, R15, 0xffff0000, RZ, 0xc0, !PT ;  /* 0xffff00000f267812 */ /* 0x000fe200078ec0ff */
[----:B------:R-:W-:Y:S02]  /*6ab0*/  IMAD.U32 R46, R12, 0x10000, RZ ;  /* 0x000100000c2e7824 */ /* 0x000fe400078e00ff */
[-C--:B------:R-:W-:Y:S01]  /*6ac0*/  FMUL.FTZ R14, R14, R45.reuse ;  /* 0x0000002d0e0e7220 */ /* 0x080fe20000410000 */
[----:B------:R-:W-:Y:S01]  /*6ad0*/  LOP3.LUT R42, R42, 0xffff0000, RZ, 0xc0, !PT ;  /* 0xffff00002a2a7812 */ /* 0x000fe200078ec0ff */
[C---:B------:R-:W-:Y:S01]  /*6ae0*/  FFMA.FTZ R43, R39.reuse, R45, -R43 ;  /* 0x0000002d272b7223 */ /* 0x040fe2000001082b */
[----:B------:R-:W-:Y:S01]  /*6af0*/  LOP3.LUT R36, R36, 0xffff0000, RZ, 0xc0, !PT ;  /* 0xffff000024247812 */ /* 0x000fe200078ec0ff */
[----:B------:R-:W-:Y:S01]  /*6b00*/  FFMA.FTZ R14, R39, R13, R14 ;  /* 0x0000000d270e7223 */ /* 0x000fe2000001000e */
[----:B------:R-:W-:Y:S01]  /*6b10*/  LOP3.LUT R12, R12, 0xffff0000, RZ, 0xc0, !PT ;  /* 0xffff00000c0c7812 */ /* 0x000fe200078ec0ff */
[----:B------:R-:W-:Y:S01]  /*6b20*/  FMUL.FTZ R13, R38, R42 ;  /* 0x0000002a260d7220 */ /* 0x000fe20000410000 */
[----:B------:R-:W-:-:S02]  /*6b30*/  IMAD.U32 R15, R15, 0x10000, RZ ;  /* 0x000100000f0f7824 */ /* 0x000fc400078e00ff */
[-C--:B------:R-:W-:Y:S01]  /*6b40*/  FMUL.FTZ R39, R38, R36.reuse ;  /* 0x0000002426277220 */ /* 0x080fe20000410000 */
[----:B------:R-:W-:Y:S01]  /*6b50*/  F2FP.BF16.F32.PACK_AB R44, R44, R47 ;  /* 0x0000002f2c2c723e */ /* 0x000fe200000010ff */
[C---:B------:R-:W-:Y:S01]  /*6b60*/  FMUL.FTZ R38, R12.reuse, R37 ;  /* 0x000000250c267220 */ /* 0x040fe20000410000 */
[-C--:B------:R-:W-:Y:S01]  /*6b70*/  FMUL.FTZ R12, R12, R11.reuse ;  /* 0x0000000b0c0c7220 */ /* 0x080fe20000410000 */
[C---:B------:R-:W-:Y:S01]  /*6b80*/  FFMA.FTZ R13, R15.reuse, R36, -R13 ;  /* 0x000000240f0d7223 */ /* 0x040fe2000001080d */
[----:B------:R-:W-:Y:S01]  /*6b90*/  FFMA.FTZ R39, R15, R42, R39 ;  /* 0x0000002a0f277223 */ /* 0x000fe20000010027 */
[C---:B------:R-:W-:Y:S01]  /*6ba0*/  FFMA.FTZ R38, R46.reuse, R11, -R38 ;  /* 0x0000000b2e267223 */ /* 0x040fe20000010826 */
[----:B------:R-:W-:Y:S01]  /*6bb0*/  FFMA.FTZ R12, R46, R37, R12 ;  /* 0x000000252e0c7223 */ /* 0x000fe2000001000c */
[----:B------:R-:W-:Y:S02]  /*6bc0*/  F2FP.BF16.F32.PACK_AB R14, R14, R43 ;  /* 0x0000002b0e0e723e */ /* 0x000fe400000010ff */
[----:B------:R-:W-:Y:S01]  /*6bd0*/  F2FP.BF16.F32.PACK_AB R15, R39, R13 ;  /* 0x0000000d270f723e */ /* 0x000fe200000010ff */
[----:B------:R-:W-:Y:S01]  /*6be0*/  IMAD.MOV.U32 R13, RZ, RZ, R44 ;  /* 0x000000ffff0d7224 */ /* 0x000fe200078e002c */
[----:B------:R-:W-:-:S07]  /*6bf0*/  F2FP.BF16.F32.PACK_AB R12, R12, R38 ;  /* 0x000000260c0c723e */ /* 0x000fce00000010ff */
.L_x_2719:
[----:B------:R-:W-:Y:S05]  /*6c00*/  BSYNC B2 ;  /* 0x0000000000027941 */ /* 0x000fea0003800000 */
.L_x_2718:
[----:B---3--:R0:W-:Y:S02]  /*6c10*/  ST.E.128 desc[UR60][R40.64], R12 ;  /* 0x0000000c28007985 */ /* 0x0081e4000c101d3c */
.L_x_2717:
[----:B------:R-:W-:Y:S05]  /*6c20*/  BSYNC B1 ;  /* 0x0000000000017941 */ /* 0x000fea0003800000 */
.L_x_2716:
        /* <DEDUP_REMOVED lines=10> */
[----:B------:R-:W-:Y:S01]  /*6cd0*/  SHF.R.U32.HI R38, RZ, 0x10, R35 ;  /* 0x00000010ff267819 */ /* 0x000fe20000011623 */
[----:B------:R-:W-:Y:S01]  /*6ce0*/  IMAD.U32 R39, R12, 0x10000, RZ ;  /* 0x000100000c277824 */ /* 0x000fe200078e00ff */
[----:B------:R-:W-:Y:S02]  /*6cf0*/  SHF.R.U32.HI R33, RZ, 0x10, R33 ;  /* 0x00000010ff217819 */ /* 0x000fe40000011621 */
        /* <DEDUP_REMOVED lines=8> */
[----:B------:R-:W-:Y:S02]  /*6d80*/  LOP3.LUT R14, R14, 0xffff0000, RZ, 0xc0, !PT ;  /* 0xffff00000e0e7812 */ /* 0x000fe400078ec0ff */
[----:B------:R-:W-:Y:S02]  /*6d90*/  LOP3.LUT R13, R13, 0xffff0000, RZ, 0xc0, !PT ;  /* 0xffff00000d0d7812 */ /* 0x000fe400078ec0ff */
[----:B------:R-:W-:Y:S01]  /*6da0*/  LOP3.LUT R44, R32, 0xffff0000, RZ, 0xc0, !PT ;  /* 0xffff0000202c7812 */ /* 0x000fe200078ec0ff */
[C---:B------:R-:W-:Y:S01]  /*6db0*/  FMUL.FTZ R46, R14.reuse, R41 ;  /* 0x000000290e2e7220 */ /* 0x040fe20000410000 */
        /* <DEDUP_REMOVED lines=10> */
[C---:B------:R-:W-:Y:S01]  /*6e60*/  FFMA.FTZ R46, R35.reuse, R42, -R46 ;  /* 0x0000002a232e7223 */ /* 0x040fe2000001082e */
[----:B------:R-:W-:Y:S01]  /*6e70*/  FFMA.FTZ R35, R35, R41, R14 ;  /* 0x0000002923237223 */ /* 0x000fe2000001000e */
[C---:B------:R-:W-:Y:S01]  /*6e80*/  FFMA.FTZ R40, R43.reuse, R45, -R40 ;  /* 0x0000002d2b287223 */ /* 0x040fe20000010828 */
[----:B------:R-:W-:Y:S01]  /*6e90*/  FFMA.FTZ R13, R43, R44, R13 ;  /* 0x0000002c2b0d7223 */ /* 0x000fe2000001000d */
[C---:B------:R-:W-:Y:S01]  /*6ea0*/  FMUL.FTZ R14, R12.reuse, R32 ;  /* 0x000000200c0e7220 */ /* 0x040fe20000410000 */
[----:B------:R-:W-:Y:S01]  /*6eb0*/  FMUL.FTZ R41, R12, R11 ;  /* 0x0000000b0c297220 */ /* 0x000fe20000410000 */
[----:B------:R-:W-:Y:S02]  /*6ec0*/  IMAD.U32 R15, R15, 0x10000, RZ ;  /* 0x000100000f0f7824 */ /* 0x000fe400078e00ff */
        /* <DEDUP_REMOVED lines=8> */
[----:B------:R-:W-:Y:S01]  /*6f50*/  F2FP.BF16.F32.PACK_AB R13, R13, R40 ;  /* 0x000000280d0d723e */ /* 0x000fe200000010ff */
[----:B------:R-:W-:Y:S01]  /*6f60*/  IMAD.MOV.U32 R14, RZ, RZ, R46 ;  /* 0x000000ffff0e7224 */ /* 0x000fe200078e002e */
[----:B------:R-:W-:-:S07]  /*6f70*/  F2FP.BF16.F32.PACK_AB R15, R43, R42 ;  /* 0x0000002a2b0f723e */ /* 0x000fce00000010ff */
.L_x_2721:
[----:B------:R-:W-:Y:S05]  /*6f80*/  BSYNC B1 ;  /* 0x0000000000017941 */ /* 0x000fea0003800000 */
.L_x_2720:
[----:B---3--:R0:W-:Y:S01]  /*6f90*/  ST.E.128 desc[UR60][R36.64], R12 ;  /* 0x0000000c24007985 */ /* 0x0081e2000c101d3c */
[----:B------:R-:W-:Y:S05]  /*6fa0*/  BRA `(.L_x_2707) ;  /* 0x0000004400a87947 */ /* 0x000fea0003800000 */
.L_x_2662:
        /* <DEDUP_REMOVED lines=14> */
[-C--:B------:R-:W-:Y:S02]  /*7090*/  ISETP.GE.AND P4, PT, R16, R111.reuse, PT ;  /* 0x0000006f1000720c */ /* 0x080fe40003f86270 */
[----:B------:R-:W-:Y:S02]  /*70a0*/  CS2R R38, SRZ ;  /* 0x0000000000267805 */ /* 0x000fe4000001ff00 */
[----:B------:R-:W-:Y:S01]  /*70b0*/  LEA R40, P5, R32, UR4, 0x1 ;  /* 0x0000000420287c11 */ /* 0x000fe2000f8a08ff */
[----:B------:R-:W-:Y:S01]  /*70c0*/  IMAD.X R33, R11, 0x1, R6, P0 ;  /* 0x000000010b217824 */ /* 0x000fe200000e0606 */
[----:B------:R-:W-:Y:S02]  /*70d0*/  ISETP.GE.AND P0, PT, R214, R111, PT ;  /* 0x0000006fd600720c */ /* 0x000fe40003f06270 */
[----:B------:R-:W-:-:S02]  /*70e0*/  CS2R R36, SRZ ;  /* 0x0000000000247805 */ /* 0x000fc4000001ff00 */
[----:B------:R-:W-:Y:S02]  /*70f0*/  CS2R R34, SRZ ;  /* 0x0000000000227805 */ /* 0x000fe4000001ff00 */
[----:B------:R-:W-:Y:S01]  /*7100*/  LEA.HI.X R41, R32, UR5, R33, 0x1, P5 ;  /* 0x0000000520297c11 */ /* 0x000fe2000a8f0c21 */
[----:B------:R-:W-:Y:S01]  /*7110*/  ULDC.64 UR4, c[0x0][0x400] ;  /* 0x0001000000047ab9 */ /* 0x000fe20000000a00 */
[----:B------:R-:W-:Y:S02]  /*7120*/  IADD3 R42, P5, R92, R12, RZ ;  /* 0x0000000c5c2a7210 */ /* 0x000fe40007fbe0ff */
[----:B------:R-:W-:Y:S02]  /*7130*/  CS2R R32, SRZ ;  /* 0x0000000000207805 */ /* 0x000fe4000001ff00 */
[----:B------:R-:W-:Y:S01]  /*7140*/  CS2R R46, SRZ ;  /* 0x00000000002e7805 */ /* 0x000fe2000001ff00 */
[----:B------:R-:W5:Y:S01]  /*7150*/  @!P4 LDG.E.128 R36, desc[UR60][R40.64] ;  /* 0x0000003c2824c981 */ /* 0x000f62000c1e1d00 */
[----:B------:R-:W-:Y:S01]  /*7160*/  IMAD.X R43, R80, 0x1, R8, P5 ;  /* 0x00000001502b7824 */ /* 0x000fe200028e0608 */
[----:B------:R-:W-:-:S02]  /*7170*/  LEA R48, P5, R42, UR4, 0x1 ;  /* 0x000000042a307c11 */ /* 0x000fc4000f8a08ff */
[----:B------:R0:W5:Y:S01]  /*7180*/  @!P0 LDG.E.128 R32, desc[UR60][R40.64+0x80] ;  /* 0x0000803c28208981 */ /* 0x000162000c1e1d00 */
[----:B------:R-:W-:Y:S02]  /*7190*/  CS2R R44, SRZ ;  /* 0x00000000002c7805 */ /* 0x000fe4000001ff00 */
[----:B------:R-:W-:Y:S02]  /*71a0*/  LEA.HI.X R49, R42, UR5, R43, 0x1, P5 ;  /* 0x000000052a317c11 */ /* 0x000fe4000a8f0c2b */
[----:B------:R-:W-:-:S03]  /*71b0*/  CS2R R42, SRZ ;  /* 0x00000000002a7805 */ /* 0x000fc6000001ff00 */
[----:B------:R1:W5:Y:S01]  /*71c0*/  @!P4 LDG.E.128 R44, desc[UR60][R48.64] ;  /* 0x0000003c302cc981 */ /* 0x000362000c1e1d00 */
[----:B0-----:R-:W-:-:S06]  /*71d0*/  CS2R R40, SRZ ;  /* 0x0000000000287805 */ /* 0x001fcc000001ff00 */
[----:B------:R1:W5:Y:S02]  /*71e0*/  @!P0 LDG.E.128 R40, desc[UR60][R48.64+0x80] ;  /* 0x0000803c30288981 */ /* 0x000364000c1e1d00 */
.L_x_2723:
[----:B------:R-:W-:Y:S05]  /*71f0*/  BSYNC B1 ;  /* 0x0000000000017941 */ /* 0x000fea0003800000 */
.L_x_2722:
[----:B-1---5:R-:W-:Y:S01]  /*7200*/  IMAD.MOV.U32 R48, RZ, RZ, R34 ;  /* 0x000000ffff307224 */ /* 0x022fe200078e0022 */
        /* <DEDUP_REMOVED lines=21> */
[----:B------:R-:W-:-:S03]  /*7360*/  IMAD.MOV.U32 R48, RZ, RZ, R42 ;  /* 0x000000ffff307224 */ /* 0x000fc600078e002a */
[----:B------:R-:W-:Y:S01]  /*7370*/  PRMT R135, R135, 0x5410, R49 ;  /* 0x0000541087877816 */ /* 0x000fe20000000031 */
[----:B------:R-:W-:Y:S01]  /*7380*/  IMAD.MOV.U32 R49, RZ, RZ, R40 ;  /* 0x000000ffff317224 */ /* 0x000fe200078e0028 */
        /* <DEDUP_REMOVED lines=10> */
[----:B------:R-:W-:-:S02]  /*7430*/  CS2R R48, SRZ ;  /* 0x0000000000307805 */ /* 0x000fc4000001ff00 */
        /* <DEDUP_REMOVED lines=12> */
[----:B------:R-:W-:Y:S02]  /*7500*/  LEA R64, P5, R50, UR6, 0x1 ;  /* 0x0000000632407c11 */ /* 0x000fe4000f8a08ff */
[----:B------:R-:W-:Y:S02]  /*7510*/  LEA.HI.X R57, R48, UR5, R49, 0x1, P0 ;  /* 0x0000000530397c11 */ /* 0x000fe400080f0c31 */
[----:B------:R-:W-:Y:S02]  /*7520*/  CS2R R48, SRZ ;  /* 0x0000000000307805 */ /* 0x000fe4000001ff00 */
[----:B------:R-:W-:-:S02]  /*7530*/  LEA.HI.X R65, R50, UR7, R51, 0x1, P5 ;  /* 0x0000000732417c11 */ /* 0x000fc4000a8f0c33 */
[----:B------:R-:W-:Y:S02]  /*7540*/  CS2R R50, SRZ ;  /* 0x0000000000327805 */ /* 0x000fe4000001ff00 */
[-C--:B------:R-:W-:Y:S02]  /*7550*/  ISETP.GE.AND P0, PT, R16, R111.reuse, PT ;  /* 0x0000006f1000720c */ /* 0x080fe40003f06270 */
[----:B------:R-:W-:Y:S02]  /*7560*/  ISETP.GE.AND P5, PT, R214, R111, PT ;  /* 0x0000006fd600720c */ /* 0x000fe40003fa6270 */
[----:B------:R-:W-:Y:S02]  /*7570*/  CS2R R62, SRZ ;  /* 0x00000000003e7805 */ /* 0x000fe4000001ff00 */
[----:B------:R-:W-:Y:S02]  /*7580*/  CS2R R60, SRZ ;  /* 0x00000000003c7805 */ /* 0x000fe4000001ff00 */
[----:B------:R-:W-:-:S05]  /*7590*/  CS2R R58, SRZ ;  /* 0x00000000003a7805 */ /* 0x000fca000001ff00 */
[----:B------:R-:W5:Y:S04]  /*75a0*/  @!P0 LDG.E.128 R52, desc[UR60][R56.64] ;  /* 0x0000003c38348981 */ /* 0x000f68000c1e1d00 */
[----:B------:R0:W5:Y:S04]  /*75b0*/  @!P5 LDG.E.128 R48, desc[UR60][R56.64+0x80] ;  /* 0x0000803c3830d981 */ /* 0x000168000c1e1d00 */
[----:B------:R1:W5:Y:S01]  /*75c0*/  @!P0 LDG.E.128 R60, desc[UR60][R64.64] ;  /* 0x0000003c403c8981 */ /* 0x000362000c1e1d00 */
[----:B0-----:R-:W-:-:S06]  /*75d0*/  CS2R R56, SRZ ;  /* 0x0000000000387805 */ /* 0x001fcc000001ff00 */
[----:B------:R1:W5:Y:S02]  /*75e0*/  @!P5 LDG.E.128 R56, desc[UR60][R64.64+0x80] ;  /* 0x0000803c4038d981 */ /* 0x000364000c1e1d00 */
.L_x_2725:
[----:B------:R-:W-:Y:S05]  /*75f0*/  BSYNC B1 ;  /* 0x0000000000017941 */ /* 0x000fea0003800000 */
.L_x_2724:
[----:B-1---5:R-:W-:Y:S01]  /*7600*/  IMAD.MOV.U32 R65, RZ, RZ, R48 ;  /* 0x000000ffff417224 */ /* 0x022fe200078e0030 */
        /* <DEDUP_REMOVED lines=36> */
[----:B------:R-:W-:-:S03]  /*7850*/  ULDC.64 UR4, c[0x0][0x3e8] ;  /* 0x0000fa0000047ab9 */ /* 0x000fc60000000a00 */
        /* <DEDUP_REMOVED lines=18> */
.L_x_2727:
[----:B------:R-:W-:Y:S05]  /*7980*/  BSYNC B1 ;  /* 0x0000000000017941 */ /* 0x000fea0003800000 */
.L_x_2726:
        /* <DEDUP_REMOVED lines=33> */
.L_x_2728:
[----:B------:R-:W-:Y:S01]  /*7ba0*/  IMAD R88, R213, 0x8, R23 ;  /* 0x00000008d5587824 */ /* 0x000fe200078e0217 */
[----:B------:R-:W-:Y:S01]  /*7bb0*/  SHF.L.U32 R89, R229, 0x1f, RZ ;  /* 0x0000001fe5597819 */ /* 0x000fe200000006ff */
[----:B------:R-:W-:Y:S03]  /*7bc0*/  BSSY B1, `(.L_x_2729) ;  /* 0x0000003000017945 */ /* 0x000fe60003800000 */
[----:B------:R-:W0:Y:S02]  /*7bd0*/  SYNCS.PHASECHK.TRANS64.TRYWAIT P6, [R88+URZ+0x38890], R89 ;  /* 0x03889059580075a7 */ /* 0x000e2400080c017f */
[----:B0-----:R-:W-:Y:S05]  /*7be0*/  @!P6 BRA `(.L_x_2730) ;  /* 0x000002c00034e947 */ /* 0x001fea0003800000 */
.L_x_3075:
[----:B------:R-:W-:Y:S05]  /*7bf0*/  BSYNC B1 ;  /* 0x0000000000017941 */ /* 0x000fea0003800000 */
.L_x_2729:
[----:B------:R-:W1:Y:S01]  /*7c00*/  LDC R128, c[0x0][0x2f4] ;  /* 0x0000bd00ff807b82 */ /* 0x000e620000000800 */
[----:B------:R-:W-:Y:S01]  /*7c10*/  UMOV UR4, 0xffffffff ;  /* 0xffffffff00047882 */ /* 0x000fe20000000000 */
[----:B-1----:R-:W-:Y:S02]  /*7c20*/  IMAD.IADD R129, R128, 0x1, -R112 ;  /* 0x0000000180817824 */ /* 0x002fe400078e0a70 */
[----:B------:R-:W-:Y:S05]  /*7c30*/  BRA.DIV UR4, `(.L_x_2731) ;  /* 0x000002c204347947 */ /* 0x000fea000b800000 */
[----:B------:R1:W2:Y:S04]  /*7c40*/  SHFL.IDX PT, R121, R118, RZ, 0x181f ;  /* 0x00181fff76797589 */ /* 0x0002a800000e0000 */
[----:B------:R1:W3:Y:S02]  /*7c50*/  SHFL.IDX PT, R11, R119, RZ, 0x181f ;  /* 0x00181fff770b7589 */ /* 0x0002e400000e0000 */
.L_x_3079:
        /* <DEDUP_REMOVED lines=39> */
[--C-:B------:R-:W-:Y:S02]  /*7ed0*/  SHF.R.U64 R44, R46, 0x10, R47.reuse ;  /* 0x000000102e2c7819 */ /* 0x100fe4000000122f */
[----:B------:R-:W-:Y:S02]  /*7ee0*/  SHF.R.U32.HI R135, RZ, 0x10, R47 ;  /* 0x00000010ff877819 */ /* 0x000fe4000001162f */
[----:B------:R-:W-:Y:S02]  /*7ef0*/  PRMT R36, R133, 0x5432, R36 ;  /* 0x0000543285247816 */ /* 0x000fe40000000024 */
[----:B------:R-:W-:Y:S02]  /*7f00*/  PRMT R47, R161, 0x5410, R45 ;  /* 0x00005410a12f7816 */ /* 0x000fe4000000002d */
[----:B------:R-:W-:Y:S02]  /*7f10*/  SHF.R.U32.HI R133, RZ, 0x10, R39 ;  /* 0x00000010ff857819 */ /* 0x000fe40000011627 */
[----:B------:R-:W-:-:S02]  /*7f20*/  PRMT R39, R140, 0x5410, R37 ;  /* 0x000054108c277816 */ /* 0x000fc40000000025 */
[----:B------:R-:W-:Y:S02]  /*7f30*/  PRMT R37, R141, 0x5432, R38 ;  /* 0x000054328d257816 */ /* 0x000fe40000000026 */
[----:B------:R-:W-:Y:S01]  /*7f40*/  PRMT R38, R140, 0x5432, R44 ;  /* 0x000054328c267816 */ /* 0x000fe2000000002c */
[----:B---3--:R-:W-:Y:S01]  /*7f50*/  IMAD.U32 R140, R81, 0x10000, RZ ;  /* 0x00010000518c7824 */ /* 0x008fe200078e00ff */
[----:B------:R-:W-:Y:S01]  /*7f60*/  PRMT R46, R141, 0x5410, R133 ;  /* 0x000054108d2e7816 */ /* 0x000fe20000000085 */
[C---:B------:R-:W-:Y:S01]  /*7f70*/  IMAD.U32 R44, R47.reuse, 0x10000, RZ ;  /* 0x000100002f2c7824 */ /* 0x040fe200078e00ff */
[----:B------:R-:W-:Y:S01]  /*7f80*/  PRMT R133, R160, 0x5410, R135 ;  /* 0x00005410a0857816 */ /* 0x000fe20000000087 */
[----:B------:R-:W-:Y:S01]  /*7f90*/  IMAD.U32 R141, R134, 0x10000, RZ ;  /* 0x00010000868d7824 */ /* 0x000fe200078e00ff */
[----:B------:R-:W-:Y:S01]  /*7fa0*/  LOP3.LUT R47, R47, 0xffff0000, RZ, 0xc0, !PT ;  /* 0xffff00002f2f7812 */ /* 0x000fe200078ec0ff */
[----:B------:R-:W-:Y:S01]  /*7fb0*/  FMUL.FTZ R45, R140, R44 ;  /* 0x0000002c8c2d7220 */ /* 0x000fe20000410000 */
[----:B----4-:R-:W-:-:S02]  /*7fc0*/  IMAD.U32 R135, R13, 0x10000, RZ ;  /* 0x000100000d877824 */ /* 0x010fc400078e00ff */
[-C--:B------:R-:W-:Y:S01]  /*7fd0*/  FMUL.FTZ R140, R140, R141.reuse ;  /* 0x0000008d8c8c7220 */ /* 0x080fe20000410000 */
[----:B------:R-:W-:Y:S01]  /*7fe0*/  LOP3.LUT R81, R81, 0xffff0000, RZ, 0xc0, !PT ;  /* 0xffff000051517812 */ /* 0x000fe200078ec0ff */
[C---:B------:R-:W-:Y:S02]  /*7ff0*/  FFMA.FTZ R45, R135.reuse, R141, -R45 ;  /* 0x0000008d872d7223 */ /* 0x040fe4000001082d */
[----:B------:R-:W-:Y:S01]  /*8000*/  FFMA.FTZ R44, R135, R44, R140 ;  /* 0x0000002c872c7223 */ /* 0x000fe2000001008c */
[----:B------:R-:W-:Y:S01]  /*8010*/  LOP3.LUT R135, R134, 0xffff0000, RZ, 0xc0, !PT ;  /* 0xffff000086877812 */ /* 0x000fe200078ec0ff */
[----:B------:R-:W-:Y:S01]  /*8020*/  IMAD.U32 R140, R83, 0x10000, RZ ;  /* 0x00010000538c7824 */ /* 0x000fe200078e00ff */
[----:B------:R-:W-:Y:S01]  /*8030*/  LOP3.LUT R134, R13, 0xffff0000, RZ, 0xc0, !PT ;  /* 0xffff00000d867812 */ /* 0x000fe200078ec0ff */
[C---:B------:R-:W-:Y:S01]  /*8040*/  FMUL.FTZ R13, R81.reuse, R47 ;  /* 0x0000002f510d7220 */ /* 0x040fe20000410000 */
[----:B------:R-:W-:Y:S02]  /*8050*/  IMAD.U32 R141, R46, 0x10000, RZ ;  /* 0x000100002e8d7824 */ /* 0x000fe400078e00ff */
[-C--:B------:R-:W-:Y:S01]  /*8060*/  FMUL.FTZ R81, R81, R135.reuse ;  /* 0x0000008751517220 */ /* 0x080fe20000410000 */
[----:B------:R-:W-:Y:S01]  /*8070*/  LOP3.LUT R83, R83, 0xffff0000, RZ, 0xc0, !PT ;  /* 0xffff000053537812 */ /* 0x000fe200078ec0ff */
[----:B------:R-:W-:Y:S01]  /*8080*/  FFMA.FTZ R13, R134, R135, -R13 ;  /* 0x00000087860d7223 */ /* 0x000fe2000001080d */
[----:B------:R-:W-:-:S02]  /*8090*/  IMAD.U32 R135, R15, 0x10000, RZ ;  /* 0x000100000f877824 */ /* 0x000fc400078e00ff */
[----:B------:R-:W-:Y:S01]  /*80a0*/  FFMA.FTZ R47, R134, R47, R81 ;  /* 0x0000002f862f7223 */ /* 0x000fe20000010051 */
[C---:B------:R-:W-:Y:S01]  /*80b0*/  IMAD.U32 R134, R133.reuse, 0x10000, RZ ;  /* 0x0001000085867824 */ /* 0x040fe200078e00ff */
[----:B------:R-:W-:Y:S02]  /*80c0*/  LOP3.LUT R133, R133, 0xffff0000, RZ, 0xc0, !PT ;  /* 0xffff000085857812 */ /* 0x000fe400078ec0ff */
[----:B------:R-:W-:Y:S01]  /*80d0*/  F2FP.BF16.F32.PACK_AB R13, R13, R45 ;  /* 0x0000002d0d0d723e */ /* 0x000fe200000010ff */
[C---:B------:R-:W-:Y:S01]  /*80e0*/  FMUL.FTZ R81, R140.reuse, R134 ;  /* 0x000000868c517220 */ /* 0x040fe20000410000 */
[-C--:B------:R-:W-:Y:S01]  /*80f0*/  FMUL.FTZ R140, R140, R141.reuse ;  /* 0x0000008d8c8c7220 */ /* 0x080fe20000410000 */
[----:B------:R-:W-:Y:S01]  /*8100*/  F2FP.BF16.F32.PACK_AB R44, R47, R44 ;  /* 0x0000002c2f2c723e */ /* 0x000fe200000010ff */
[----:B------:R-:W-:Y:S02]  /*8110*/  IMAD.U32 R47, R12, 0x10000, RZ ;  /* 0x000100000c2f7824 */ /* 0x000fe400078e00ff */
[C---:B------:R-:W-:Y:S01]  /*8120*/  FFMA.FTZ R81, R135.reuse, R141, -R81 ;  /* 0x0000008d87517223 */ /* 0x040fe20000010851 */
[----:B------:R-:W-:Y:S01]  /*8130*/  FFMA.FTZ R134, R135, R134, R140 ;  /* 0x0000008687867223 */ /* 0x000fe2000001008c */
[----:B------:R-:W-:-:S02]  /*8140*/  LOP3.LUT R135, R46, 0xffff0000, RZ, 0xc0, !PT ;  /* 0xffff00002e877812 */ /* 0x000fc400078ec0ff */
[----:B------:R-:W-:Y:S01]  /*8150*/  LOP3.LUT R46, R15, 0xffff0000, RZ, 0xc0, !PT ;  /* 0xffff00000f2e7812 */ /* 0x000fe200078ec0ff */
[C---:B------:R-:W-:Y:S02]  /*8160*/  FMUL.FTZ R15, R83.reuse, R133 ;  /* 0x00000085530f7220 */ /* 0x040fe40000410000 */
[-C--:B------:R-:W-:Y:S02]  /*8170*/  FMUL.FTZ R83, R83, R135.reuse ;  /* 0x0000008753537220 */ /* 0x080fe40000410000 */
[C---:B------:R-:W-:Y:S02]  /*8180*/  FFMA.FTZ R15, R46.reuse, R135, -R15 ;  /* 0x000000872e0f7223 */ /* 0x040fe4000001080f */
[----:B------:R-:W-:Y:S01]  /*8190*/  FFMA.FTZ R46, R46, R133, R83 ;  /* 0x000000852e2e7223 */ /* 0x000fe20000010053 */
[C---:B------:R-:W-:Y:S01]  /*81a0*/  IMAD.U32 R83, R36.reuse, 0x10000, RZ ;  /* 0x0001000024537824 */ /* 0x040fe200078e00ff */
[----:B------:R-:W-:Y:S02]  /*81b0*/  LOP3.LUT R36, R36, 0xffff0000, RZ, 0xc0, !PT ;  /* 0xffff000024247812 */ /* 0x000fe400078ec0ff */
[----:B------:R-:W-:Y:S01]  /*81c0*/  F2FP.BF16.F32.PACK_AB R15, R15, R81 ;  /* 0x000000510f0f723e */ /* 0x000fe200000010ff */
[----:B------:R-:W-:Y:S01]  /*81d0*/  IMAD.U32 R81, R80, 0x10000, RZ ;  /* 0x0001000050517824 */ /* 0x000fe200078e00ff */
[----:B------:R-:W-:Y:S01]  /*81e0*/  F2FP.BF16.F32.PACK_AB R134, R46, R134 ;  /* 0x000000862e86723e */ /* 0x000fe200000010ff */
[C---:B------:R-:W-:Y:S01]  /*81f0*/  IMAD.U32 R46, R37.reuse, 0x10000, RZ ;  /* 0x00010000252e7824 */ /* 0x040fe200078e00ff */
[----:B------:R-:W-:-:S03]  /*8200*/  LOP3.LUT R37, R37, 0xffff0000, RZ, 0xc0, !PT ;  /* 0xffff000025257812 */ /* 0x000fc600078ec0ff */
        /* <DEDUP_REMOVED lines=35> */
.L_x_2737:
[----:B------:R-:W-:Y:S05]  /*8440*/  BSYNC B3 ;  /* 0x0000000000037941 */ /* 0x000fea0003800000 */
.L_x_2736:
[----:B------:R-:W-:-:S04]  /*8450*/  LEA R36, P3, R10, R11, 0x1 ;  /* 0x0000000b0a247211 */ /* 0x000fc800078608ff */
[----:B--2---:R-:W-:Y:S02]  /*8460*/  LEA.HI.X R37, R10, R121, R28, 0x1, P3 ;  /* 0x000000790a257211 */ /* 0x004fe400018f0c1c */
[----:B------:R-:W-:-:S03]  /*8470*/  ISETP.GE.AND P3, PT, R132, R128, PT ;  /* 0x000000808400720c */ /* 0x000fc60003f66270 */
[----:B----4-:R2:W-:Y:S10]  /*8480*/  ST.E.128 desc[UR60][R36.64], R12 ;  /* 0x0000000c24007985 */ /* 0x0105f4000c101d3c */
[----:B--2---:R-:W-:-:S05]  /*8490*/  @!P3 IMAD.WIDE R12, R132, 0x2, R120 ;  /* 0x00000002840cb825 */ /* 0x004fca00078e0278 */
[----:B---3--:R3:W-:Y:S02]  /*84a0*/  @!P3 ST.E.128 desc[UR60][R12.64], R80 ;  /* 0x000000500c00b985 */ /* 0x0087e4000c101d3c */
.L_x_2735:
[----:B------:R-:W-:Y:S05]  /*84b0*/  BSYNC B2 ;  /* 0x0000000000027941 */ /* 0x000fea0003800000 */
.L_x_2734:
[----:B------:R-:W-:-:S13]  /*84c0*/  ISETP.NE.AND P3, PT, R25, RZ, PT ;  /* 0x000000ff1900720c */ /* 0x000fda0003f65270 */
[----:B------:R-:W-:Y:S05]  /*84d0*/  @!P3 BRA `(.L_x_2733) ;  /* 0x000000080000b947 */ /* 0x000fea0003800000 */
[----:B------:R-:W4:Y:S01]  /*84e0*/  LDL R15, [R1+0x68] ;  /* 0x00006800010f7983 */ /* 0x000f220000100800 */
[----:B---3--:R-:W-:Y:S01]  /*84f0*/  SEL R12, R112, R129, !P1 ;  /* 0x00000081700c7207 */ /* 0x008fe20004800000 */
        /* <DEDUP_REMOVED lines=119> */
.L_x_2739:
[----:B------:R-:W-:Y:S05]  /*8c70*/  BSYNC B2 ;  /* 0x0000000000027941 */ /* 0x000fea0003800000 */
.L_x_2738:
[----:B------:R-:W-:-:S04]  /*8c80*/  LEA R32, P3, R21, R11, 0x1 ;  /* 0x0000000b15207211 */ /* 0x000fc800078608ff */
[----:B--2---:R-:W-:Y:S02]  /*8c90*/  LEA.HI.X R33, R21, R121, R29, 0x1, P3 ;  /* 0x0000007915217211 */ /* 0x004fe400018f0c1d */
[----:B------:R-:W-:-:S03]  /*8ca0*/  ISETP.GE.AND P3, PT, R44, R128, PT ;  /* 0x000000802c00720c */ /* 0x000fc60003f66270 */
[----:B----4-:R4:W-:Y:S10]  /*8cb0*/  ST.E.128 desc[UR60][R32.64], R12 ;  /* 0x0000000c20007985 */ /* 0x0109f4000c101d3c */
[----:B------:R-:W-:-:S05]  /*8cc0*/  @!P3 IMAD.WIDE R120, R44, 0x2, R120 ;  /* 0x000000022c78b825 */ /* 0x000fca00078e0278 */
[----:B---3--:R4:W-:Y:S02]  /*8cd0*/  @!P3 ST.E.128 desc[UR60][R120.64], R36 ;  /* 0x000000247800b985 */ /* 0x0089e4000c101d3c */
.L_x_2733:
[----:B------:R-:W-:Y:S05]  /*8ce0*/  BSYNC B1 ;  /* 0x0000000000017941 */ /* 0x000fea0003800000 */
.L_x_2732:
[----:B------:R-:W-:-:S03]  /*8cf0*/  UMOV UR4, 0xffffffff ;  /* 0xffffffff00047882 */ /* 0x000fc60000000000 */
[----:B------:R-:W-:Y:S05]  /*8d00*/  BRA.DIV UR4, `(.L_x_2740) ;  /* 0x000002b2044c7947 */ /* 0x000fea000b800000 */
[----:B----4-:R4:W0:Y:S04]  /*8d10*/  SHFL.IDX PT, R37, R118, 0x1, 0x181f ;  /* 0x00381f0076257f89 */ /* 0x01082800000e0000 */
[----:B---3--:R4:W3:Y:S02]  /*8d20*/  SHFL.IDX PT, R11, R119, 0x1, 0x181f ;  /* 0x00381f00770b7f89 */ /* 0x0088e400000e0000 */
.L_x_3083:
        /* <DEDUP_REMOVED lines=8> */
[C---:B------:R-:W-:Y:S01]  /*8db0*/  VIADD R14, R225.reuse, 0x20 ;  /* 0x00000020e10e7836 */ /* 0x040fe20000000000 */
        /* <DEDUP_REMOVED lines=48> */
[----:B------:R-:W-:Y:S01]  /*90c0*/  FMUL.FTZ R13, R33, R60 ;  /* 0x0000003c210d7220 */ /* 0x000fe20000410000 */
        /* <DEDUP_REMOVED lines=59> */
[C---:B------:R-:W-:Y:S01]  /*9480*/  FMUL.FTZ R34, R32.reuse, R42 ;  /* 0x0000002a20227220 */ /* 0x040fe20000410000 */
[----:B------:R-:W-:-:S03]  /*9490*/  FMUL.FTZ R32, R32, R39 ;  /* 0x0000002720207220 */ /* 0x000fc60000410000 */
        /* <DEDUP_REMOVED lines=8> */
.L_x_2746:
[----:B------:R-:W-:Y:S05]  /*9520*/  BSYNC B3 ;  /* 0x0000000000037941 */ /* 0x000fea0003800000 */
.L_x_2745:
[----:B------:R-:W-:-:S04]  /*9530*/  LEA R38, P3, R10, R11, 0x1 ;  /* 0x0000000b0a267211 */ /* 0x000fc800078608ff */
[----:B0-----:R-:W-:Y:S02]  /*9540*/  LEA.HI.X R39, R10, R37, R28, 0x1, P3 ;  /* 0x000000250a277211 */ /* 0x001fe400018f0c1c */
[----:B------:R-:W-:-:S03]  /*9550*/  ISETP.GE.AND P3, PT, R40, R128, PT ;  /* 0x000000802800720c */ /* 0x000fc60003f66270 */
[----:B------:R0:W-:Y:S10]  /*9560*/  ST.E.128 desc[UR60][R38.64], R12 ;  /* 0x0000000c26007985 */ /* 0x0001f4000c101d3c */
[----:B0-----:R-:W-:-:S05]  /*9570*/  @!P3 IMAD.WIDE R12, R40, 0x2, R36 ;  /* 0x00000002280cb825 */ /* 0x001fca00078e0224 */
[----:B---3--:R3:W-:Y:S02]  /*9580*/  @!P3 ST.E.128 desc[UR60][R12.64], R32 ;  /* 0x000000200c00b985 */ /* 0x0087e4000c101d3c */
.L_x_2744:
[----:B------:R-:W-:Y:S05]  /*9590*/  BSYNC B2 ;  /* 0x0000000000027941 */ /* 0x000fea0003800000 */
.L_x_2743:
[----:B------:R-:W-:-:S13]  /*95a0*/  ISETP.NE.AND P3, PT, R25, RZ, PT ;  /* 0x000000ff1900720c */ /* 0x000fda0003f65270 */
[----:B------:R-:W-:Y:S05]  /*95b0*/  @!P3 BRA `(.L_x_2742) ;  /* 0x000000080000b947 */ /* 0x000fea0003800000 */
[----:B------:R-:W5:Y:S01]  /*95c0*/  LDL R15, [R1+0x64] ;  /* 0x00006400010f7983 */ /* 0x000f620000100800 */
[----:B---3--:R-:W-:Y:S01]  /*95d0*/  SEL R12, R112, R129, !P1 ;  /* 0x00000081700c7207 */ /* 0x008fe20004800000 */
        /* <DEDUP_REMOVED lines=119> */
.L_x_2748:
[----:B------:R-:W-:Y:S05]  /*9d50*/  BSYNC B2 ;  /* 0x0000000000027941 */ /* 0x000fea0003800000 */
.L_x_2747:
[----:B------:R-:W-:Y:S02]  /*9d60*/  ISETP.GE.AND P4, PT, R40, R128, PT ;  /* 0x000000802800720c */ /* 0x000fe40003f86270 */
[----:B------:R-:W-:-:S04]  /*9d70*/  LEA R38, P3, R21, R11, 0x1 ;  /* 0x0000000b15267211 */ /* 0x000fc800078608ff */
[----:B0-----:R-:W-:-:S05]  /*9d80*/  LEA.HI.X R39, R21, R37, R29, 0x1, P3 ;  /* 0x0000002515277211 */ /* 0x001fca00018f0c1d */
[----:B------:R0:W-:Y:S02]  /*9d90*/  ST.E.128 desc[UR60][R38.64], R12 ;  /* 0x0000000c26007985 */ /* 0x0001e4000c101d3c */
[----:B------:R-:W-:-:S05]  /*9da0*/  @!P4 IMAD.WIDE R36, R40, 0x2, R36 ;  /* 0x000000022824c825 */ /* 0x000fca00078e0224 */
[----:B---3--:R0:W-:Y:S02]  /*9db0*/  @!P4 ST.E.128 desc[UR60][R36.64], R32 ;  /* 0x000000202400c985 */ /* 0x0081e4000c101d3c */
.L_x_2742:
[----:B------:R-:W-:Y:S05]  /*9dc0*/  BSYNC B1 ;  /* 0x0000000000017941 */ /* 0x000fea0003800000 */
.L_x_2741:
[----:B------:R-:W-:-:S03]  /*9dd0*/  UMOV UR4, 0xffffffff ;  /* 0xffffffff00047882 */ /* 0x000fc60000000000 */
[----:B------:R-:W-:Y:S05]  /*9de0*/  BRA.DIV UR4, `(.L_x_2749) ;  /* 0x000002a204607947 */ /* 0x000fea000b800000 */
[----:B-1--4-:R-:W1:Y:S04]  /*9df0*/  SHFL.IDX PT, R118, R118, 0x2, 0x181f ;  /* 0x00581f0076767f89 */ /* 0x012e6800000e0000 */
[----:B------:R-:W4:Y:S02]  /*9e00*/  SHFL.IDX PT, R119, R119, 0x2, 0x181f ;  /* 0x00581f0077777f89 */ /* 0x000f2400000e0000 */
.L_x_3087:
        /* <DEDUP_REMOVED lines=32> */
[----:B------:R-:W0:Y:S04]  /*a010*/  LDS.128 R32, [R32+0x24400] ;  /* 0x0244000020207984 */ /* 0x000e280000000c00 */
[----:B------:R-:W1:Y:S01]  /*a020*/  LDS.128 R12, [R12+0x24400] ;  /* 0x024400000c0c7984 */ /* 0x000e620000000c00 */
[----:B------:R-:W-:Y:S05]  /*a030*/  @P3 BRA `(.L_x_2753) ;  /* 0x0000000400743947 */ /* 0x000fea0003800000 */
[----:B------:R-:W-:Y:S01]  /*a040*/  SHF.R.U64 R40, R76, 0x10, R77 ;  /* 0x000000104c287819 */ /* 0x000fe2000000124d */
[----:B0-----:R-:W-:Y:S01]  /*a050*/  IMAD.U32 R45, R33, 0x10000, RZ ;  /* 0x00010000212d7824 */ /* 0x001fe200078e00ff */
[----:B------:R-:W-:Y:S01]  /*a060*/  SHF.R.U64 R38, R68, 0x10, R69 ;  /* 0x0000001044267819 */ /* 0x000fe20000001245 */
[----:B-1----:R-:W-:Y:S01]  /*a070*/  IMAD.U32 R42, R13, 0x10000, RZ ;  /* 0x000100000d2a7824 */ /* 0x002fe200078e00ff */
[----:B------:R-:W-:Y:S01]  /*a080*/  SHF.R.U32.HI R76, RZ, 0x10, R77 ;  /* 0x00000010ff4c7819 */ /* 0x000fe2000001164d */
[----:B------:R-:W-:Y:S01]  /*a090*/  IMAD.U32 R48, R35, 0x10000, RZ ;  /* 0x0001000023307824 */ /* 0x000fe200078e00ff */
[----:B------:R-:W-:Y:S02]  /*a0a0*/  SHF.R.U32.HI R68, RZ, 0x10, R69 ;  /* 0x00000010ff447819 */ /* 0x000fe40000011645 */
[----:B------:R-:W-:Y:S02]  /*a0b0*/  PRMT R76, R145, 0x5432, R76 ;  /* 0x00005432914c7816 */ /* 0x000fe4000000004c */
[----:B------:R-:W-:-:S02]  /*a0c0*/  PRMT R68, R143, 0x5432, R68 ;  /* 0x000054328f447816 */ /* 0x000fc40000000044 */
[--C-:B------:R-:W-:Y:S01]  /*a0d0*/  SHF.R.U64 R41, R78, 0x10, R79.reuse ;  /* 0x000000104e297819 */ /* 0x100fe2000000124f */
[----:B------:R-:W-:Y:S01]  /*a0e0*/  IMAD.U32 R44, R76, 0x10000, RZ ;  /* 0x000100004c2c7824 */ /* 0x000fe200078e00ff */
[----:B------:R-:W-:Y:S01]  /*a0f0*/  SHF.R.U32.HI R78, RZ, 0x10, R79 ;  /* 0x00000010ff4e7819 */ /* 0x000fe2000001164f */
[----:B------:R-:W-:Y:S01]  /*a100*/  IMAD.U32 R43, R68, 0x10000, RZ ;  /* 0x00010000442b7824 */ /* 0x000fe200078e00ff */
[--C-:B------:R-:W-:Y:S01]  /*a110*/  SHF.R.U64 R39, R70, 0x10, R71.reuse ;  /* 0x0000001046277819 */ /* 0x100fe20000001247 */
[CC--:B------:R-:W-:Y:S01]  /*a120*/  FMUL.FTZ R46, R45.reuse, R44.reuse ;  /* 0x0000002c2d2e7220 */ /* 0x0c0fe20000410000 */
[----:B------:R-:W-:Y:S01]  /*a130*/  LOP3.LUT R68, R68, 0xffff0000, RZ, 0xc0, !PT ;  /* 0xffff000044447812 */ /* 0x000fe200078ec0ff */
[-C--:B------:R-:W-:Y:S01]  /*a140*/  FMUL.FTZ R45, R45, R43.reuse ;  /* 0x0000002b2d2d7220 */ /* 0x080fe20000410000 */
[----:B------:R-:W-:Y:S01]  /*a150*/  SHF.R.U32.HI R70, RZ, 0x10, R71 ;  /* 0x00000010ff467819 */ /* 0x000fe20000011647 */
[----:B------:R-:W-:Y:S01]  /*a160*/  FFMA.FTZ R43, R42, R43, -R46 ;  /* 0x0000002b2a2b7223 */ /* 0x000fe2000001082e */
[----:B------:R-:W-:Y:S01]  /*a170*/  PRMT R78, R144, 0x5432, R78 ;  /* 0x00005432904e7816 */ /* 0x000fe2000000004e */
[----:B------:R-:W-:Y:S01]  /*a180*/  FFMA.FTZ R42, R42, R44, R45 ;  /* 0x0000002c2a2a7223 */ /* 0x000fe2000001002d */
[----:B------:R-:W-:Y:S01]  /*a190*/  LOP3.LUT R44, R76, 0xffff0000, RZ, 0xc0, !PT ;  /* 0xffff00004c2c7812 */ /* 0x000fe200078ec0ff */
[----:B------:R-:W-:Y:S01]  /*a1a0*/  IMAD.U32 R46, R15, 0x10000, RZ ;  /* 0x000100000f2e7824 */ /* 0x000fe200078e00ff */
[----:B------:R-:W-:Y:S01]  /*a1b0*/  LOP3.LUT R45, R33, 0xffff0000, RZ, 0xc0, !PT ;  /* 0xffff0000212d7812 */ /* 0x000fe200078ec0ff */
[----:B------:R-:W-:Y:S01]  /*a1c0*/  IMAD.U32 R47, R78, 0x10000, RZ ;  /* 0x000100004e2f7824 */ /* 0x000fe200078e00ff */
[----:B------:R-:W-:-:S02]  /*a1d0*/  LOP3.LUT R13, R13, 0xffff0000, RZ, 0xc0, !PT ;  /* 0xffff00000d0d7812 */ /* 0x000fc400078ec0ff */
[----:B------:R-:W-:Y:S01]  /*a1e0*/  PRMT R70, R142, 0x5432, R70 ;  /* 0x000054328e467816 */ /* 0x000fe20000000046 */
[C---:B------:R-:W-:Y:S01]  /*a1f0*/  FMUL.FTZ R33, R45.reuse, R44 ;  /* 0x0000002c2d217220 */ /* 0x040fe20000410000 */
[-C--:B------:R-:W-:Y:S01]  /*a200*/  FMUL.FTZ R45, R45, R68.reuse ;  /* 0x000000442d2d7220 */ /* 0x080fe20000410000 */
[----:B------:R-:W-:Y:S02]  /*a210*/  LOP3.LUT R78, R78, 0xffff0000, RZ, 0xc0, !PT ;  /* 0xffff00004e4e7812 */ /* 0x000fe400078ec0ff */
[C---:B------:R-:W-:Y:S01]  /*a220*/  FFMA.FTZ R33, R13.reuse, R68, -R33 ;  /* 0x000000440d217223 */ /* 0x040fe20000010821 */
[----:B------:R-:W-:Y:S01]  /*a230*/  FFMA.FTZ R13, R13, R44, R45 ;  /* 0x0000002c0d0d7223 */ /* 0x000fe2000001002d */
[----:B------:R-:W-:Y:S02]  /*a240*/  IMAD.U32 R44, R70, 0x10000, RZ ;  /* 0x00010000462c7824 */ /* 0x000fe400078e00ff */
[----:B------:R-:W-:Y:S01]  /*a250*/  FMUL.FTZ R45, R48, R47 ;  /* 0x0000002f302d7220 */ /* 0x000fe20000410000 */
[----:B------:R-:W-:-:S02]  /*a260*/  PRMT R40, R145, 0x5410, R40 ;  /* 0x0000541091287816 */ /* 0x000fc40000000028 */
[----:B------:R-:W-:Y:S01]  /*a270*/  LOP3.LUT R70, R70, 0xffff0000, RZ, 0xc0, !PT ;  /* 0xffff000046467812 */ /* 0x000fe200078ec0ff */
[-C--:B------:R-:W-:Y:S01]  /*a280*/  FFMA.FTZ R45, R46, R44.reuse, -R45 ;  /* 0x0000002c2e2d7223 */ /* 0x080fe2000001082d */
[----:B------:R-:W-:Y:S01]  /*a290*/  FMUL.FTZ R44, R48, R44 ;  /* 0x0000002c302c7220 */ /* 0x000fe20000410000 */
[----:B------:R-:W-:Y:S01]  /*a2a0*/  PRMT R38, R143, 0x5410, R38 ;  /* 0x000054108f267816 */ /* 0x000fe20000000026 */
[----:B------:R-:W-:Y:S01]  /*a2b0*/  IMAD.U32 R48, R32, 0x10000, RZ ;  /* 0x0001000020307824 */ /* 0x000fe200078e00ff */
[----:B------:R-:W-:Y:S01]  /*a2c0*/  LOP3.LUT R15, R15, 0xffff0000, RZ, 0xc0, !PT ;  /* 0xffff00000f0f7812 */ /* 0x000fe200078ec0ff */
[----:B------:R-:W-:Y:S01]  /*a2d0*/  FFMA.FTZ R44, R46, R47, R44 ;  /* 0x0000002f2e2c7223 */ /* 0x000fe2000001002c */
[----:B------:R-:W-:Y:S01]  /*a2e0*/  LOP3.LUT R46, R35, 0xffff0000, RZ, 0xc0, !PT ;  /* 0xffff0000232e7812 */ /* 0x000fe200078ec0ff */
[----:B------:R-:W-:Y:S01]  /*a2f0*/  IMAD.U32 R47, R40, 0x10000, RZ ;  /* 0x00010000282f7824 */ /* 0x000fe200078e00ff */
[----:B------:R-:W-:Y:S01]  /*a300*/  LOP3.LUT R32, R32, 0xffff0000, RZ, 0xc0, !PT ;  /* 0xffff000020207812 */ /* 0x000fe200078ec0ff */
[----:B------:R-:W-:Y:S01]  /*a310*/  IMAD.U32 R49, R38, 0x10000, RZ ;  /* 0x0001000026317824 */ /* 0x000fe200078e00ff */
[----:B------:R-:W-:Y:S01]  /*a320*/  LOP3.LUT R40, R40, 0xffff0000, RZ, 0xc0, !PT ;  /* 0xffff000028287812 */ /* 0x000fe200078ec0ff */
[C---:B------:R-:W-:Y:S01]  /*a330*/  FMUL.FTZ R35, R46.reuse, R78 ;  /* 0x0000004e2e237220 */ /* 0x040fe20000410000 */
[-C--:B------:R-:W-:Y:S01]  /*a340*/  FMUL.FTZ R46, R46, R70.reuse ;  /* 0x000000462e2e7220 */ /* 0x080fe20000410000 */
[C---:B------:R-:W-:Y:S01]  /*a350*/  FMUL.FTZ R50, R48.reuse, R47 ;  /* 0x0000002f30327220 */ /* 0x040fe20000410000 */
[----:B------:R-:W-:Y:S01]  /*a360*/  FMUL.FTZ R48, R48, R49 ;  /* 0x0000003130307220 */ /* 0x000fe20000410000 */
[C---:B------:R-:W-:Y:S01]  /*a370*/  FFMA.FTZ R35, R15.reuse, R70, -R35 ;  /* 0x000000460f237223 */ /* 0x040fe20000010823 */
[----:B------:R-:W-:Y:S01]  /*a380*/  FFMA.FTZ R15, R15, R78, R46 ;  /* 0x0000004e0f0f7223 */ /* 0x000fe2000001002e */
[----:B------:R-:W-:Y:S01]  /*a390*/  IMAD.U32 R46, R12, 0x10000, RZ ;  /* 0x000100000c2e7824 */ /* 0x000fe200078e00ff */
[----:B------:R-:W-:-:S02]  /*a3a0*/  LOP3.LUT R38, R38, 0xffff0000, RZ, 0xc0, !PT ;  /* 0xffff000026267812 */ /* 0x000fc400078ec0ff */
[----:B------:R-:W-:Y:S01]  /*a3b0*/  PRMT R41, R144, 0x5410, R41 ;  /* 0x0000541090297816 */ /* 0x000fe20000000029 */
[C---:B------:R-:W-:Y:S01]  /*a3c0*/  FFMA.FTZ R50, R46.reuse, R49, -R50 ;  /* 0x000000312e327223 */ /* 0x040fe20000010832 */
[----:B------:R-:W-:Y:S01]  /*a3d0*/  FFMA.FTZ R48, R46, R47, R48 ;  /* 0x0000002f2e307223 */ /* 0x000fe20000010030 */
        /* <DEDUP_REMOVED lines=15> */
[----:B------:R-:W-:Y:S01]  /*a4d0*/  LOP3.LUT R14, R14, 0xffff0000, RZ, 0xc0, !PT ;  /* 0xffff00000e0e7812 */ /* 0x000fe200078ec0ff */
[C---:B------:R-:W-:Y:S02]  /*a4e0*/  FFMA.FTZ R49, R38.reuse, R47, -R49 ;  /* 0x0000002f26317223 */ /* 0x040fe40000010831 */
[----:B------:R-:W-:Y:S01]  /*a4f0*/  FFMA.FTZ R46, R38, R40, R46 ;  /* 0x00000028262e7223 */ /* 0x000fe2000001002e */
[C---:B------:R-:W-:Y:S01]  /*a500*/  FMUL.FTZ R38, R34.reuse, R41 ;  /* 0x0000002922267220 */ /* 0x040fe20000410000 */
[----:B------:R-:W-:Y:S01]  /*a510*/  FMUL.FTZ R34, R34, R39 ;  /* 0x0000002722227220 */ /* 0x000fe20000410000 */
[----:B------:R-:W-:Y:S02]  /*a520*/  F2FP.BF16.F32.PACK_AB R33, R33, R43 ;  /* 0x0000002b2121723e */ /* 0x000fe400000010ff */
[C---:B------:R-:W-:Y:S01]  /*a530*/  FFMA.FTZ R38, R14.reuse, R39, -R38 ;  /* 0x000000270e267223 */ /* 0x040fe20000010826 */
[----:B------:R-:W-:Y:S01]  /*a540*/  F2FP.BF16.F32.PACK_AB R35, R35, R45 ;  /* 0x0000002d2323723e */ /* 0x000fe200000010ff */
[----:B------:R-:W-:Y:S01]  /*a550*/  FFMA.FTZ R34, R14, R41, R34 ;  /* 0x000000290e227223 */ /* 0x000fe20000010022 */
[----:B------:R-:W-:Y:S01]  /*a560*/  F2FP.BF16.F32.PACK_AB R42, R13, R42 ;  /* 0x0000002a0d2a723e */ /* 0x000fe200000010ff */
[----:B------:R-:W-:Y:S01]  /*a570*/  IMAD.MOV.U32 R13, RZ, RZ, R33 ;  /* 0x000000ffff0d7224 */ /* 0x000fe200078e0021 */
        /* <DEDUP_REMOVED lines=8> */
[----:B------:R-:W-:-:S07]  /*a600*/  F2FP.BF16.F32.PACK_AB R34, R34, R46 ;  /* 0x0000002e2222723e */ /* 0x000fce00000010ff */
.L_x_2753:
[----:B------:R-:W-:Y:S05]  /*a610*/  BSYNC B2 ;  /* 0x0000000000027941 */ /* 0x000fea0003800000 */
.L_x_2752:
[----:B------:R-:W-:Y:S02]  /*a620*/  ISETP.GE.AND P4, PT, R11, R128, PT ;  /* 0x000000800b00720c */ /* 0x000fe40003f86270 */
[----:B------:R-:W-:-:S04]  /*a630*/  LEA R38, P3, R10, R119, 0x1 ;  /* 0x000000770a267211 */ /* 0x000fc800078608ff */
[----:B------:R-:W-:-:S05]  /*a640*/  LEA.HI.X R39, R10, R118, R28, 0x1, P3 ;  /* 0x000000760a277211 */ /* 0x000fca00018f0c1c */
[----:B-1----:R1:W-:Y:S02]  /*a650*/  ST.E.128 desc[UR60][R38.64], R12 ;  /* 0x0000000c26007985 */ /* 0x0023e4000c101d3c */
[----:B-1----:R-:W-:-:S05]  /*a660*/  @!P4 IMAD.WIDE R12, R11, 0x2, R36 ;  /* 0x000000020b0cc825 */ /* 0x002fca00078e0224 */
[----:B0-----:R0:W-:Y:S02]  /*a670*/  @!P4 ST.E.128 desc[UR60][R12.64], R32 ;  /* 0x000000200c00c985 */ /* 0x0011e4000c101d3c */
.L_x_2751:
[----:B------:R-:W-:Y:S05]  /*a680*/  BSYNC B1 ;  /* 0x0000000000017941 */ /* 0x000fea0003800000 */
.L_x_2750:
[----:B------:R-:W-:-:S13]  /*a690*/  ISETP.NE.AND P3, PT, R25, RZ, PT ;  /* 0x000000ff1900720c */ /* 0x000fda0003f65270 */
[----:B------:R-:W-:Y:S05]  /*a6a0*/  @!P3 BRA `(.L_x_2707) ;  /* 0x0000000c00e8b947 */ /* 0x000fea0003800000 */
[----:B------:R-:W4:Y:S01]  /*a6b0*/  LDL R15, [R1+0x60] ;  /* 0x00006000010f7983 */ /* 0x000f220000100800 */
[----:B------:R-:W-:Y:S01]  /*a6c0*/  SEL R129, R112, R129, !P1 ;  /* 0x0000008170817207 */ /* 0x000fe20004800000 */
[C---:B------:R-:W-:Y:S01]  /*a6d0*/  VIADD R14, R225.reuse, 0x40 ;  /* 0x00000040e10e7836 */ /* 0x040fe20000000000 */
[----:B------:R-:W-:Y:S01]  /*a6e0*/  ISETP.GE.AND P4, PT, R214, R111, PT ;  /* 0x0000006fd600720c */ /* 0x000fe20003f86270 */
[----:B0--3--:R-:W-:Y:S01]  /*a6f0*/  VIADD R12, R225, 0x40 ;  /* 0x00000040e10c7836 */ /* 0x009fe20000000000 */
        /* <DEDUP_REMOVED lines=45> */
[----:B------:R-:W-:-:S02]  /*a9d0*/  LOP3.LUT R43, R33, 0xffff0000, RZ, 0xc0, !PT ;  /* 0xffff0000212b7812 */ /* 0x000fc400078ec0ff */
[----:B------:R-:W-:Y:S02]  /*a9e0*/  PRMT R64, R137, 0x5410, R64 ;  /* 0x0000541089407816 */ /* 0x000fe40000000040 */
[----:B------:R-:W-:Y:S01]  /*a9f0*/  SHF.R.U64 R74, R74, 0x10, R75 ;  /* 0x000000104a4a7819 */ /* 0x000fe2000000124b */
[C---:B------:R-:W-:Y:S01]  /*aa00*/  FMUL.FTZ R33, R43.reuse, R42 ;  /* 0x0000002a2b217220 */ /* 0x040fe20000410000 */
[-C--:B------:R-:W-:Y:S01]  /*aa10*/  FMUL.FTZ R43, R43, R44.reuse ;  /* 0x0000002c2b2b7220 */ /* 0x080fe20000410000 */
[----:B------:R-:W-:Y:S02]  /*aa20*/  SHF.R.U64 R66, R66, 0x10, R67 ;  /* 0x0000001042427819 */ /* 0x000fe40000001243 */
[C---:B------:R-:W-:Y:S01]  /*aa30*/  FFMA.FTZ R33, R13.reuse, R44, -R33 ;  /* 0x0000002c0d217223 */ /* 0x040fe20000010821 */
[----:B------:R-:W-:Y:S01]  /*aa40*/  FFMA.FTZ R13, R13, R42, R43 ;  /* 0x0000002a0d0d7223 */ /* 0x000fe2000001002b */
[----:B------:R-:W-:Y:S01]  /*aa50*/  SHF.R.U32.HI R43, RZ, 0x10, R75 ;  /* 0x00000010ff2b7819 */ /* 0x000fe2000001164b */
        /* <DEDUP_REMOVED lines=10> */
[----:B------:R-:W-:Y:S01]  /*ab00*/  PRMT R74, R138, 0x5410, R74 ;  /* 0x000054108a4a7816 */ /* 0x000fe2000000004a */
[-C--:B------:R-:W-:Y:S01]  /*ab10*/  FMUL.FTZ R48, R48, R46.reuse ;  /* 0x0000002e30307220 */ /* 0x080fe20000410000 */
[----:B------:R-:W-:Y:S01]  /*ab20*/  PRMT R66, R136, 0x5410, R66 ;  /* 0x0000541088427816 */ /* 0x000fe20000000042 */
[----:B------:R-:W-:Y:S01]  /*ab30*/  FFMA.FTZ R47, R44, R46, -R47 ;  /* 0x0000002e2c2f7223 */ /* 0x000fe2000001082f */
[----:B------:R-:W-:-:S02]  /*ab40*/  IMAD.U32 R46, R32, 0x10000, RZ ;  /* 0x00010000202e7824 */ /* 0x000fc400078e00ff */
[----:B------:R-:W-:Y:S01]  /*ab50*/  FFMA.FTZ R48, R44, R45, R48 ;  /* 0x0000002d2c307223 */ /* 0x000fe20000010030 */
[----:B------:R-:W-:Y:S01]  /*ab60*/  LOP3.LUT R44, R35, 0xffff0000, RZ, 0xc0, !PT ;  /* 0xffff0000232c7812 */ /* 0x000fe200078ec0ff */
[----:B------:R-:W-:Y:S01]  /*ab70*/  IMAD.U32 R49, R74, 0x10000, RZ ;  /* 0x000100004a317824 */ /* 0x000fe200078e00ff */
[----:B------:R-:W-:Y:S02]  /*ab80*/  LOP3.LUT R32, R32, 0xffff0000, RZ, 0xc0, !PT ;  /* 0xffff000020207812 */ /* 0x000fe400078ec0ff */
[----:B------:R-:W-:Y:S01]  /*ab90*/  LOP3.LUT R74, R74, 0xffff0000, RZ, 0xc0, !PT ;  /* 0xffff00004a4a7812 */ /* 0x000fe200078ec0ff */
[C---:B------:R-:W-:Y:S01]  /*aba0*/  FMUL.FTZ R35, R44.reuse, R43 ;  /* 0x0000002b2c237220 */ /* 0x040fe20000410000 */
[-C--:B------:R-:W-:Y:S01]  /*abb0*/  FMUL.FTZ R44, R44, R42.reuse ;  /* 0x0000002a2c2c7220 */ /* 0x080fe20000410000 */
[----:B------:R-:W-:Y:S02]  /*abc0*/  F2FP.BF16.F32.PACK_AB R33, R33, R41 ;  /* 0x000000292121723e */ /* 0x000fe400000010ff */
[----:B------:R-:W-:Y:S01]  /*abd0*/  FFMA.FTZ R35, R15, R42, -R35 ;  /* 0x0000002a0f237223 */ /* 0x000fe20000010823 */
[----:B------:R-:W-:-:S02]  /*abe0*/  IMAD.U32 R42, R72, 0x10000, RZ ;  /* 0x00010000482a7824 */ /* 0x000fc400078e00ff */
[----:B------:R-:W-:Y:S01]  /*abf0*/  FFMA.FTZ R44, R15, R43, R44 ;  /* 0x0000002b0f2c7223 */ /* 0x000fe2000001002c */
[----:B------:R-:W-:Y:S01]  /*ac00*/  IMAD.U32 R43, R64, 0x10000, RZ ;  /* 0x00010000402b7824 */ /* 0x000fe200078e00ff */
[----:B------:R-:W-:Y:S01]  /*ac10*/  LOP3.LUT R72, R72, 0xffff0000, RZ, 0xc0, !PT ;  /* 0xffff000048487812 */ /* 0x000fe200078ec0ff */
[----:B------:R-:W-:Y:S02]  /*ac20*/  IMAD.U32 R15, R12, 0x10000, RZ ;  /* 0x000100000c0f7824 */ /* 0x000fe400078e00ff */
[----:B------:R-:W-:Y:S01]  /*ac30*/  FMUL.FTZ R45, R46, R42 ;  /* 0x0000002a2e2d7220 */ /* 0x000fe20000410000 */
[----:B------:R-:W-:Y:S01]  /*ac40*/  LOP3.LUT R64, R64, 0xffff0000, RZ, 0xc0, !PT ;  /* 0xffff000040407812 */ /* 0x000fe200078ec0ff */
[-C--:B------:R-:W-:Y:S01]  /*ac50*/  FMUL.FTZ R46, R46, R43.reuse ;  /* 0x0000002b2e2e7220 */ /* 0x080fe20000410000 */
[----:B------:R-:W-:Y:S01]  /*ac60*/  LOP3.LUT R12, R12, 0xffff0000, RZ, 0xc0, !PT ;  /* 0xffff00000c0c7812 */ /* 0x000fe200078ec0ff */
[C---:B------:R-:W-:Y:S01]  /*ac70*/  FFMA.FTZ R45, R15.reuse, R43, -R45 ;  /* 0x0000002b0f2d7223 */ /* 0x040fe2000001082d */
[C---:B------:R-:W-:Y:S01]  /*ac80*/  FMUL.FTZ R43, R32.reuse, R72 ;  /* 0x00000048202b7220 */ /* 0x040fe20000410000 */
[----:B------:R-:W-:Y:S01]  /*ac90*/  FFMA.FTZ R46, R15, R42, R46 ;  /* 0x0000002a0f2e7223 */ /* 0x000fe2000001002e */
[----:B------:R-:W-:Y:S01]  /*aca0*/  FMUL.FTZ R32, R32, R64 ;  /* 0x0000004020207220 */ /* 0x000fe20000410000 */
[----:B------:R-:W-:-:S02]  /*acb0*/  IMAD.U32 R42, R34, 0x10000, RZ ;  /* 0x00010000222a7824 */ /* 0x000fc400078e00ff */
[----:B------:R-:W-:Y:S01]  /*acc0*/  FFMA.FTZ R43, R12, R64, -R43 ;  /* 0x000000400c2b7223 */ /* 0x000fe2000001082b */
[----:B------:R-:W-:Y:S02]  /*acd0*/  IMAD.U32 R15, R14, 0x10000, RZ ;  /* 0x000100000e0f7824 */ /* 0x000fe400078e00ff */
[----:B------:R-:W-:Y:S01]  /*ace0*/  FFMA.FTZ R32, R12, R72, R32 ;  /* 0x000000480c207223 */ /* 0x000fe20000010020 */
[----:B------:R-:W-:Y:S01]  /*acf0*/  LOP3.LUT R34, R34, 0xffff0000, RZ, 0xc0, !PT ;  /* 0xffff000022227812 */ /* 0x000fe200078ec0ff */
[----:B------:R-:W-:Y:S02]  /*ad00*/  IMAD.U32 R12, R66, 0x10000, RZ ;  /* 0x00010000420c7824 */ /* 0x000fe400078e00ff */
[----:B------:R-:W-:Y:S01]  /*ad10*/  FMUL.FTZ R50, R42, R49 ;  /* 0x000000312a327220 */ /* 0x000fe20000410000 */
[----:B------:R-:W-:Y:S02]  /*ad20*/  LOP3.LUT R66, R66, 0xffff0000, RZ, 0xc0, !PT ;  /* 0xffff000042427812 */ /* 0x000fe400078ec0ff */
[----:B------:R-:W-:Y:S01]  /*ad30*/  LOP3.LUT R14, R14, 0xffff0000, RZ, 0xc0, !PT ;  /* 0xffff00000e0e7812 */ /* 0x000fe200078ec0ff */
[-C--:B------:R-:W-:Y:S01]  /*ad40*/  FMUL.FTZ R42, R42, R12.reuse ;  /* 0x0000000c2a2a7220 */ /* 0x080fe20000410000 */
[----:B------:R-:W-:Y:S01]  /*ad50*/  FFMA.FTZ R50, R15, R12, -R50 ;  /* 0x0000000c0f327223 */ /* 0x000fe20000010832 */
[C---:B------:R-:W-:Y:S01]  /*ad60*/  FMUL.FTZ R12, R34.reuse, R74 ;  /* 0x0000004a220c7220 */ /* 0x040fe20000410000 */
[-C--:B------:R-:W-:Y:S01]  /*ad70*/  FMUL.FTZ R34, R34, R66.reuse ;  /* 0x0000004222227220 */ /* 0x080fe20000410000 */
[----:B------:R-:W-:Y:S01]  /*ad80*/  F2FP.BF16.F32.PACK_AB R35, R35, R47 ;  /* 0x0000002f2323723e */ /* 0x000fe200000010ff */
[----:B------:R-:W-:Y:S01]  /*ad90*/  FFMA.FTZ R42, R15, R49, R42 ;  /* 0x000000310f2a7223 */ /* 0x000fe2000001002a */
[C---:B------:R-:W-:Y:S01]  /*ada0*/  FFMA.FTZ R12, R14.reuse, R66, -R12 ;  /* 0x000000420e0c7223 */ /* 0x040fe2000001080c */
[----:B------:R-:W-:Y:S01]  /*adb0*/  FFMA.FTZ R34, R14, R74, R34 ;  /* 0x0000004a0e227223 */ /* 0x000fe20000010022 */
[----:B------:R-:W-:Y:S01]  /*adc0*/  F2FP.BF16.F32.PACK_AB R14, R43, R45 ;  /* 0x0000002d2b0e723e */ /* 0x000fe200000010ff */
[----:B------:R-:W-:Y:S01]  /*add0*/  IMAD.MOV.U32 R15, RZ, RZ, R35 ;  /* 0x000000ffff0f7224 */ /* 0x000fe200078e0023 */
[----:B------:R-:W-:Y:S01]  /*ade0*/  F2FP.BF16.F32.PACK_AB R40, R13, R40 ;  /* 0x000000280d28723e */ /* 0x000fe200000010ff */
[----:B------:R-:W-:Y:S01]  /*adf0*/  IMAD.MOV.U32 R13, RZ, RZ, R33 ;  /* 0x000000ffff0d7224 */ /* 0x000fe200078e0021 */
[----:B------:R-:W-:-:S02]  /*ae00*/  F2FP.BF16.F32.PACK_AB R44, R44, R48 ;  /* 0x000000302c2c723e */ /* 0x000fc400000010ff */
[----:B------:R-:W-:Y:S01]  /*ae10*/  F2FP.BF16.F32.PACK_AB R50, R12, R50 ;  /* 0x000000320c32723e */ /* 0x000fe200000010ff */
[----:B------:R-:W-:Y:S01]  /*ae20*/  IMAD.MOV.U32 R12, RZ, RZ, R14 ;  /* 0x000000ffff0c7224 */ /* 0x000fe200078e000e */
[----:B------:R-:W-:Y:S01]  /*ae30*/  F2FP.BF16.F32.PACK_AB R32, R32, R46 ;  /* 0x0000002e2020723e */ /* 0x000fe200000010ff */
[----:B------:R-:W-:Y:S01]  /*ae40*/  IMAD.MOV.U32 R33, RZ, RZ, R40 ;  /* 0x000000ffff217224 */ /* 0x000fe200078e0028 */
[----:B------:R-:W-:Y:S01]  /*ae50*/  F2FP.BF16.F32.PACK_AB R34, R34, R42 ;  /* 0x0000002a2222723e */ /* 0x000fe200000010ff */
[----:B------:R-:W-:Y:S02]  /*ae60*/  IMAD.MOV.U32 R14, RZ, RZ, R50 ;  /* 0x000000ffff0e7224 */ /* 0x000fe400078e0032 */
[----:B------:R-:W-:-:S07]  /*ae70*/  IMAD.MOV.U32 R35, RZ, RZ, R44 ;  /* 0x000000ffff237224 */ /* 0x000fce00078e002c */
.L_x_2755:
[----:B------:R-:W-:Y:S05]  /*ae80*/  BSYNC B1 ;  /* 0x0000000000017941 */ /* 0x000fea0003800000 */
.L_x_2754:
[----:B0-----:R0:W-:Y:S01]  /*ae90*/  ST.E.128 desc[UR60][R38.64], R12 ;  /* 0x0000000c26007985 */ /* 0x0011e2000c101d3c */
[----:B------:R-:W-:-:S13]  /*aea0*/  ISETP.GE.AND P3, PT, R11, R128, PT ;  /* 0x000000800b00720c */ /* 0x000fda0003f66270 */
[----:B------:R-:W-:Y:S05]  /*aeb0*/  @P3 BRA `(.L_x_2707) ;  /* 0x0000000400e43947 */ /* 0x000fea0003800000 */
[----:B------:R-:W-:-:S05]  /*aec0*/  IMAD.WIDE R36, R11, 0x2, R36 ;  /* 0x000000020b247825 */ /* 0x000fca00078e0224 */
[----:B-1----:R1:W-:Y:S01]  /*aed0*/  ST.E.128 desc[UR60][R36.64], R32 ;  /* 0x0000002024007985 */ /* 0x0023e2000c101d3c */
[----:B------:R-:W-:Y:S05]  /*aee0*/  BRA `(.L_x_2707) ;  /* 0x0000000400d87947 */ /* 0x000fea0003800000 */
.L_x_2661:
[----:B------:R-:W2:Y:S02]  /*aef0*/  LDL R11, [R1+0x5c] ;  /* 0x00005c00010b7983 */ /* 0x000ea40000100800 */
[----:B--2---:R-:W-:-:S13]  /*af00*/  R2UR UR4, R11 ;  /* 0x000000000b0472ca */ /* 0x004fda00000e0000 */
[----:B------:R-:W-:-:S06]  /*af10*/  UISETP.NE.AND UP0, UPT, UR4, 0x3, UPT ;  /* 0x000000030400788c */ /* 0x000fcc000bf05270 */
[----:B------:R-:W-:-:S13]  /*af20*/  PLOP3.LUT P0, PT, PT, PT, UP0, 0x80, 0x0 ;  /* 0x000000000000781c */ /* 0x000fda0003f0f008 */
[----:B------:R-:W-:Y:S05]  /*af30*/  @!P0 BRA `(.L_x_2756) ;  /* 0x0000000000048947 */ /* 0x000fea0003800000 */
[----:B------:R-:W-:Y:S01]  /*af40*/  BPT.TRAP 0x1 ;  /* 0x000000040000795c */ /* 0x000fe20000300000 */
.L_x_2756:
[----:B------:R-:W-:Y:S01]  /*af50*/  IMAD R88, R213, 0x8, R23 ;  /* 0x00000008d5587824 */ /* 0x000fe200078e0217 */
[----:B------:R-:W-:Y:S01]  /*af60*/  SHF.L.U32 R89, R229, 0x1f, RZ ;  /* 0x0000001fe5597819 */ /* 0x000fe200000006ff */
[----:B------:R-:W-:Y:S01]  /*af70*/  BSSY B1, `(.L_x_2757) ;  /* 0x0000004000017945 */ /* 0x000fe20003800000 */
[----:B------:R-:W-:Y:S02]  /*af80*/  SHF.R.S32.HI R85, RZ, 0x1f, R31 ;  /* 0x0000001fff557819 */ /* 0x000fe4000001141f */
[----:B------:R-:W0:Y:S02]  /*af90*/  SYNCS.PHASECHK.TRANS64.TRYWAIT P3, [R88+URZ+0x38890], R89 ;  /* 0x03889059580075a7 */ /* 0x000e24000806017f */
[----:B0-----:R-:W-:Y:S05]  /*afa0*/  @!P3 BRA `(.L_x_2758) ;  /* 0x00000290003cb947 */ /* 0x001fea0003800000 */
.L_x_3088:
[----:B------:R-:W-:Y:S05]  /*afb0*/  BSYNC B1 ;  /* 0x0000000000017941 */ /* 0x000fea0003800000 */
.L_x_2757:
        /* <DEDUP_REMOVED lines=25> */
.L_x_3092:
[----:B------:R-:W-:Y:S04]  /*b150*/  BSSY B1, `(.L_x_2760) ;  /* 0x0000017000017945 */ /* 0x000fe80003800000 */
[----:B------:R-:W-:Y:S05]  /*b160*/  @!P3 BRA `(.L_x_2761) ;  /* 0x000000000054b947 */ /* 0x000fea0003800000 */
[----:B------:R-:W-:Y:S02]  /*b170*/  ULDC UR4, c[0x0][0x2f4] ;  /* 0x0000bd0000047ab9 */ /* 0x000fe40000000800 */
[----:B------:R-:W-:Y:S02]  /*b180*/  ISETP.GE.AND P4, PT, R16, UR4, PT ;  /* 0x0000000410007c0c */ /* 0x000fe4000bf86270 */
[----:B------:R-:W-:-:S11]  /*b190*/  ISETP.GE.AND P3, PT, R214, UR4, PT ;  /* 0x00000004d6007c0c */ /* 0x000fd6000bf66270 */
[----:B------:R-:W4:Y:S01]  /*b1a0*/  @!P4 LDS.128 R12, [R84+0x24400] ;  /* 0x02440000540cc984 */ /* 0x000f220000000c00 */
[----:B---3--:R-:W-:-:S04]  /*b1b0*/  @!P4 LEA R32, P5, R16, R11, 0x1 ;  /* 0x0000000b1020c211 */ /* 0x008fc800078a08ff */
[----:B--2---:R-:W-:-:S05]  /*b1c0*/  @!P4 LEA.HI.X R33, R16, R37, R17, 0x1, P5 ;  /* 0x000000251021c211 */ /* 0x004fca00028f0c11 */
[----:B----4-:R2:W-:Y:S01]  /*b1d0*/  @!P4 ST.E.128 desc[UR60][R32.64], R12 ;  /* 0x0000000c2000c985 */ /* 0x0105e2000c101d3c */
        /* <DEDUP_REMOVED lines=8> */
[----:B------:R-:W-:-:S05]  /*b260*/  @!P4 LEA.HI.X R33, R19, R37, R219, 0x1, P5 ;  /* 0x000000251321c211 */ /* 0x000fca00028f0cdb */
[----:B---3--:R2:W-:Y:S04]  /*b270*/  @!P4 ST.E.128 desc[UR60][R32.64], R12 ;  /* 0x0000000c2000c985 */ /* 0x0085e8000c101d3c */
[----:B------:R-:W3:Y:S01]  /*b280*/  @!P3 LDS.128 R12, [R84+0x2bc00] ;  /* 0x02bc0000540cb984 */ /* 0x000ee20000000c00 */
[----:B--2---:R-:W-:-:S04]  /*b290*/  @!P3 LEA R32, P4, R22, R11, 0x1 ;  /* 0x0000000b1620b211 */ /* 0x004fc800078808ff */
[----:B------:R-:W-:-:S05]  /*b2a0*/  @!P3 LEA.HI.X R33, R22, R37, R218, 0x1, P4 ;  /* 0x000000251621b211 */ /* 0x000fca00020f0cda */
[----:B---3--:R4:W-:Y:S04]  /*b2b0*/  @!P3 ST.E.128 desc[UR60][R32.64], R12 ;  /* 0x0000000c2000b985 */ /* 0x0089e8000c101d3c */
.L_x_2761:
[----:B------:R-:W-:Y:S05]  /*b2c0*/  BSYNC B1 ;  /* 0x0000000000017941 */ /* 0x000fea0003800000 */
.L_x_2760:
[----:B------:R-:W-:-:S03]  /*b2d0*/  UMOV UR4, 0xffffffff ;  /* 0xffffffff00047882 */ /* 0x000fc60000000000 */
[----:B------:R-:W-:Y:S05]  /*b2e0*/  BRA.DIV UR4, `(.L_x_2762) ;  /* 0x0000028e04cc7947 */ /* 0x000fea000b800000 */
[----:B--2---:R2:W0:Y:S04]  /*b2f0*/  SHFL.IDX PT, R37, R35, 0x1, 0x181f ;  /* 0x00381f0023257f89 */ /* 0x00442800000e0000 */
[----:B---3--:R2:W3:Y:S02]  /*b300*/  SHFL.IDX PT, R11, R34, 0x1, 0x181f ;  /* 0x00381f00220b7f89 */ /* 0x0084e400000e0000 */
.L_x_3096:
[----:B------:R-:W-:Y:S01]  /*b310*/  ISETP.GE.AND P3, PT, R36, 0x21, PT ;  /* 0x000000212400780c */ /* 0x000fe20003f66270 */
[----:B------:R-:W-:-:S12]  /*b320*/  BSSY B1, `(.L_x_2763) ;  /* 0x0000017000017945 */ /* 0x000fd80003800000 */
[----:B------:R-:W-:Y:S05]  /*b330*/  @!P3 BRA `(.L_x_2764) ;  /* 0x000000000054b947 */ /* 0x000fea0003800000 */
        /* <DEDUP_REMOVED lines=15> */
[----:B------:R-:W-:-:S05]  /*b430*/  @!P3 LEA.HI.X R33, R19, R37, R219, 0x1, P5 ;  /* 0x000000251321b211 */ /* 0x000fca00028f0cdb */
[----:B---3--:R0:W-:Y:S04]  /*b440*/  @!P3 ST.E.128 desc[UR60][R32.64], R12 ;  /* 0x0000000c2000b985 */ /* 0x0081e8000c101d3c */
[----:B------:R-:W3:Y:S01]  /*b450*/  @!P4 LDS.128 R12, [R84+0x2cc00] ;  /* 0x02cc0000540cc984 */ /* 0x000ee20000000c00 */
[----:B0-----:R-:W-:-:S04]  /*b460*/  @!P4 LEA R32, P3, R22, R11, 0x1 ;  /* 0x0000000b1620c211 */ /* 0x001fc800078608ff */
[----:B------:R-:W-:-:S05]  /*b470*/  @!P4 LEA.HI.X R33, R22, R37, R218, 0x1, P3 ;  /* 0x000000251621c211 */ /* 0x000fca00018f0cda */
[----:B---3--:R0:W-:Y:S04]  /*b480*/  @!P4 ST.E.128 desc[UR60][R32.64], R12 ;  /* 0x0000000c2000c985 */ /* 0x0081e8000c101d3c */
.L_x_2764:
[----:B------:R-:W-:Y:S05]  /*b490*/  BSYNC B1 ;  /* 0x0000000000017941 */ /* 0x000fea0003800000 */
.L_x_2763:
[----:B------:R-:W-:-:S03]  /*b4a0*/  UMOV UR4, 0xffffffff ;  /* 0xffffffff00047882 */ /* 0x000fc60000000000 */
[----:B------:R-:W-:Y:S05]  /*b4b0*/  BRA.DIV UR4, `(.L_x_2765) ;  /* 0x0000028e04a47947 */ /* 0x000fea000b800000 */
[----:B-12---:R-:W1:Y:S04]  /*b4c0*/  SHFL.IDX PT, R35, R35, 0x2, 0x181f ;  /* 0x00581f0023237f89 */ /* 0x006e6800000e0000 */
[----:B------:R-:W2:Y:S02]  /*b4d0*/  SHFL.IDX PT, R34, R34, 0x2, 0x181f ;  /* 0x00581f0022227f89 */ /* 0x000ea400000e0000 */
.L_x_3100:
[----:B------:R-:W-:-:S13]  /*b4e0*/  ISETP.GE.AND P3, PT, R36, 0x41, PT ;  /* 0x000000412400780c */ /* 0x000fda0003f66270 */
[----:B------:R-:W-:Y:S05]  /*b4f0*/  @!P3 BRA `(.L_x_2707) ;  /* 0x000000000054b947 */ /* 0x000fea0003800000 */
[----:B------:R-:W-:Y:S02]  /*b500*/  ULDC UR4, c[0x0][0x2f4] ;  /* 0x0000bd0000047ab9 */ /* 0x000fe40000000800 */
[----:B------:R-:W-:Y:S02]  /*b510*/  ISETP.GE.AND P5, PT, R16, UR4, PT ;  /* 0x0000000410007c0c */ /* 0x000fe4000bfa6270 */
[----:B------:R-:W-:-:S11]  /*b520*/  ISETP.GE.AND P4, PT, R214, UR4, PT ;  /* 0x00000004d6007c0c */ /* 0x000fd6000bf86270 */
[----:B0---4-:R-:W0:Y:S01]  /*b530*/  @!P5 LDS.128 R12, [R84+0x26400] ;  /* 0x02640000540cd984 */ /* 0x011e220000000c00 */
        /* <DEDUP_REMOVED lines=11> */
[----:B------:R-:W-:-:S05]  /*b5f0*/  @!P3 LEA.HI.X R33, R19, R35, R219, 0x1, P5 ;  /* 0x000000231321b211 */ /* 0x000fca00028f0cdb */
[----:B-1----:R0:W-:Y:S04]  /*b600*/  @!P3 ST.E.128 desc[UR60][R32.64], R12 ;  /* 0x0000000c2000b985 */ /* 0x0021e8000c101d3c */
[----:B------:R-:W1:Y:S01]  /*b610*/  @!P4 LDS.128 R12, [R84+0x2dc00] ;  /* 0x02dc0000540cc984 */ /* 0x000e620000000c00 */
[----:B0-----:R-:W-:-:S04]  /*b620*/  @!P4 LEA R32, P3, R22, R34, 0x1 ;  /* 0x000000221620c211 */ /* 0x001fc800078608ff */
[----:B------:R-:W-:-:S05]  /*b630*/  @!P4 LEA.HI.X R33, R22, R35, R218, 0x1, P3 ;  /* 0x000000231621c211 */ /* 0x000fca00018f0cda */
[----:B-1----:R0:W-:Y:S04]  /*b640*/  @!P4 ST.E.128 desc[UR60][R32.64], R12 ;  /* 0x0000000c2000c985 */ /* 0x0021e8000c101d3c */
.L_x_2707:
[----:B------:R-:W-:Y:S05]  /*b650*/  BSYNC B0 ;  /* 0x0000000000007941 */ /* 0x000fea0003800000 */
.L_x_2660:
        /* <DEDUP_REMOVED lines=17> */
.L_x_2767:
[----:B------:R-:W-:Y:S05]  /*b770*/  BSYNC B0 ;  /* 0x0000000000007941 */ /* 0x000fea0003800000 */
.L_x_2766:
[----:B------:R-:W5:Y:S01]  /*b780*/  SYNCS.PHASECHK.TRANS64.TRYWAIT P0, [R88+URZ+0x388b0], R89 ;  /* 0x0388b059580075a7 */ /* 0x000f62000800017f */
[----:B------:R-:W-:Y:S04]  /*b790*/  BSSY B0, `(.L_x_2768) ;  /* 0x0000002000007945 */ /* 0x000fe80003800000 */
[----:B-----5:R-:W-:Y:S05]  /*b7a0*/  @!P0 BRA `(.L_x_2769) ;  /* 0x0000028c00348947 */ /* 0x020fea0003800000 */
.L_x_3101:
[----:B------:R-:W-:Y:S05]  /*b7b0*/  BSYNC B0 ;  /* 0x0000000000007941 */ /* 0x000fea0003800000 */
.L_x_2768:
[----:B------:R-:W-:Y:S01]  /*b7c0*/  ULDC.64 UR4, c[0x0][0x328] ;  /* 0x0000ca0000047ab9 */ /* 0x000fe20000000a00 */
[----:B------:R-:W-:Y:S01]  /*b7d0*/  IMAD.IADD R87, R87, 0x1, -R225 ;  /* 0x0000000157577824 */ /* 0x000fe200078e0ae1 */
[----:B------:R-:W-:Y:S01]  /*b7e0*/  ULDC.64 UR6, c[0x0][0x318] ;  /* 0x0000c60000067ab9 */ /* 0x000fe20000000a00 */
[----:B0---4-:R-:W-:Y:S01]  /*b7f0*/  IMAD R14, R85, UR4, RZ ;  /* 0x00000004550e7c24 */ /* 0x011fe2000f8e02ff */
[----:B------:R-:W-:Y:S01]  /*b800*/  BSSY B0, `(.L_x_2770) ;  /* 0x0000028000007945 */ /* 0x000fe20003800000 */
[----:B------:R-:W-:Y:S01]  /*b810*/  IMAD.WIDE.U32 R12, R31, UR4, RZ ;  /* 0x000000041f0c7c25 */ /* 0x000fe2000f8e00ff */
[C---:B------:R-:W-:Y:S02]  /*b820*/  ISETP.GE.AND P4, PT, R87.reuse, 0x1, PT ;  /* 0x000000015700780c */ /* 0x040fe40003f86270 */
[----:B------:R-:W-:Y:S01]  /*b830*/  ISETP.GE.AND P0, PT, R87, 0x21, PT ;  /* 0x000000215700780c */ /* 0x000fe20003f06270 */
[----:B------:R-:W-:Y:S01]  /*b840*/  IMAD R31, R31, UR5, R14 ;  /* 0x000000051f1f7c24 */ /* 0x000fe2000f8e020e */
[----:B------:R-:W-:-:S02]  /*b850*/  ULDC.64 UR4, c[0x0][0x338] ;  /* 0x0000ce0000047ab9 */ /* 0x000fc40000000a00 */
        /* <DEDUP_REMOVED lines=9> */
[----:B-1----:R-:W-:Y:S01]  /*b8f0*/  LEA.HI.X R32, R12, UR7, R13, 0x1, P5 ;  /* 0x000000070c207c11 */ /* 0x002fe2000a8f0c0d */
[----:B--2---:R0:W1:Y:S04]  /*b900*/  SHFL.IDX PT, R34, R11, RZ, 0x181f ;  /* 0x00181fff0b227589 */ /* 0x00406800000e0000 */
[----:B------:R0:W2:Y:S01]  /*b910*/  SHFL.IDX PT, R33, R32, RZ, 0x181f ;  /* 0x00181fff20217589 */ /* 0x0000a200000e0000 */
[----:B------:R-:W-:Y:S05]  /*b920*/  @!P4 BRA `(.L_x_2771) ;  /* 0x000000000054c947 */ /* 0x000fea0003800000 */
[----:B------:R-:W-:Y:S02]  /*b930*/  ULDC UR4, c[0x0][0x2f4] ;  /* 0x0000bd0000047ab9 */ /* 0x000fe40000000800 */
[----:B------:R-:W-:-:S13]  /*b940*/  ISETP.GE.AND P5, PT, R16, UR4, PT ;  /* 0x0000000410007c0c */ /* 0x000fda000bfa6270 */
        /* <DEDUP_REMOVED lines=19> */
.L_x_2771:
[----:B------:R-:W-:Y:S05]  /*ba80*/  BSYNC B0 ;  /* 0x0000000000007941 */ /* 0x000fea0003800000 */
.L_x_2770:
[----:B--2---:R2:W4:Y:S01]  /*ba90*/  SHFL.IDX PT, R33, R32, 0x1, 0x181f ;  /* 0x00381f0020217f89 */ /* 0x00452200000e0000 */
[----:B------:R-:W-:Y:S03]  /*baa0*/  BSSY B0, `(.L_x_2772) ;  /* 0x0000018000007945 */ /* 0x000fe60003800000 */
[----:B-1----:R2:W1:Y:S01]  /*bab0*/  SHFL.IDX PT, R34, R11, 0x1, 0x181f ;  /* 0x00381f000b227f89 */ /* 0x00246200000e0000 */
[----:B------:R-:W-:Y:S05]  /*bac0*/  @!P0 BRA `(.L_x_2773) ;  /* 0x0000000000548947 */ /* 0x000fea0003800000 */
[----:B------:R-:W-:Y:S02]  /*bad0*/  ULDC UR4, c[0x0][0x2f4] ;  /* 0x0000bd0000047ab9 */ /* 0x000fe40000000800 */
[----:B------:R-:W-:Y:S02]  /*bae0*/  ISETP.GE.AND P5, PT, R16, UR4, PT ;  /* 0x0000000410007c0c */ /* 0x000fe4000bfa6270 */
[----:B------:R-:W-:-:S11]  /*baf0*/  ISETP.GE.AND P4, PT, R214, UR4, PT ;  /* 0x00000004d6007c0c */ /* 0x000fd6000bf86270 */
[----:B---3--:R-:W3:Y:S01]  /*bb00*/  @!P5 LDS.128 R12, [R84+0x1400] ;  /* 0x00140000540cd984 */ /* 0x008ee20000000c00 */
[----:B-1----:R-:W-:-:S04]  /*bb10*/  @!P5 LEA R30, P0, R16, R34, 0x1 ;  /* 0x00000022101ed211 */ /* 0x002fc800078008ff */
[----:B----4-:R-:W-:Y:S02]  /*bb20*/  @!P5 LEA.HI.X R31, R16, R33, R17, 0x1, P0 ;  /* 0x00000021101fd211 */ /* 0x010fe400000f0c11 */
[----:B------:R-:W-:-:S03]  /*bb30*/  ISETP.GE.AND P0, PT, R19, UR4, PT ;  /* 0x0000000413007c0c */ /* 0x000fc6000bf06270 */
[----:B---3--:R1:W-:Y:S04]  /*bb40*/  @!P5 ST.E.128 desc[UR60][R30.64], R12 ;  /* 0x0000000c1e00d985 */ /* 0x0083e8000c101d3c */
[----:B------:R-:W3:Y:S01]  /*bb50*/  @!P4 LDS.128 R12, [R84+0x3c00] ;  /* 0x003c0000540cc984 */ /* 0x000ee20000000c00 */
[----:B-1----:R-:W-:-:S04]  /*bb60*/  @!P4 LEA R30, P5, R212, R34, 0x1 ;  /* 0x00000022d41ec211 */ /* 0x002fc800078a08ff */
[----:B------:R-:W-:-:S05]  /*bb70*/  @!P4 LEA.HI.X R31, R212, R33, R215, 0x1, P5 ;  /* 0x00000021d41fc211 */ /* 0x000fca00028f0cd7 */
[----:B---3--:R1:W-:Y:S01]  /*bb80*/  @!P4 ST.E.128 desc[UR60][R30.64], R12 ;  /* 0x0000000c1e00c985 */ /* 0x0083e2000c101d3c */
[----:B------:R-:W-:-:S03]  /*bb90*/  ISETP.GE.AND P4, PT, R22, UR4, PT ;  /* 0x0000000416007c0c */ /* 0x000fc6000bf86270 */
[----:B------:R-:W3:Y:S01]  /*bba0*/  @!P0 LDS.128 R12, [R84+0x6400] ;  /* 0x00640000540c8984 */ /* 0x000ee20000000c00 */
[----:B-1----:R-:W-:-:S04]  /*bbb0*/  @!P0 LEA R30, P5, R19, R34, 0x1 ;  /* 0x00000022131e8211 */ /* 0x002fc800078a08ff */
[----:B------:R-:W-:-:S05]  /*bbc0*/  @!P0 LEA.HI.X R31, R19, R33, R219, 0x1, P5 ;  /* 0x00000021131f8211 */ /* 0x000fca00028f0cdb */
[----:B---3--:R1:W-:Y:S04]  /*bbd0*/  @!P0 ST.E.128 desc[UR60][R30.64], R12 ;  /* 0x0000000c1e008985 */ /* 0x0083e8000c101d3c */
[----:B------:R-:W3:Y:S01]  /*bbe0*/  @!P4 LDS.128 R12, [R84+0x8c00] ;  /* 0x008c0000540cc984 */ /* 0x000ee20000000c00 */
[----:B-1----:R-:W-:-:S04]  /*bbf0*/  @!P4 LEA R30, P0, R22, R34, 0x1 ;  /* 0x00000022161ec211 */ /* 0x002fc800078008ff */
[----:B------:R-:W-:-:S05]  /*bc00*/  @!P4 LEA.HI.X R31, R22, R33, R218, 0x1, P0 ;  /* 0x00000021161fc211 */ /* 0x000fca00000f0cda */
[----:B---3--:R1:W-:Y:S04]  /*bc10*/  @!P4 ST.E.128 desc[UR60][R30.64], R12 ;  /* 0x0000000c1e00c985 */ /* 0x0083e8000c101d3c */
.L_x_2773:
[----:B------:R-:W-:Y:S05]  /*bc20*/  BSYNC B0 ;  /* 0x0000000000007941 */ /* 0x000fea0003800000 */
.L_x_2772:
[----:B------:R-:W-:Y:S01]  /*bc30*/  ISETP.GE.AND P0, PT, R87, 0x41, PT ;  /* 0x000000415700780c */ /* 0x000fe20003f06270 */
[----:B0-2---:R-:W0:Y:S01]  /*bc40*/  SHFL.IDX PT, R32, R32, 0x2, 0x181f ;  /* 0x00581f0020207f89 */ /* 0x005e2200000e0000 */
[----:B------:R-:W-:Y:S03]  /*bc50*/  BSSY B0, `(.L_x_2774) ;  /* 0x0000018000007945 */ /* 0x000fe60003800000 */
[----:B------:R-:W2:Y:S08]  /*bc60*/  SHFL.IDX PT, R11, R11, 0x2, 0x181f ;  /* 0x00581f000b0b7f89 */ /* 0x000eb000000e0000 */
[----:B------:R-:W-:Y:S05]  /*bc70*/  @!P0 BRA `(.L_x_2775) ;  /* 0x0000000000548947 */ /* 0x000fea0003800000 */
[----:B------:R-:W-:Y:S02]  /*bc80*/  ULDC UR4, c[0x0][0x2f4] ;  /* 0x0000bd0000047ab9 */ /* 0x000fe40000000800 */
[----:B------:R-:W-:Y:S02]  /*bc90*/  ISETP.GE.AND P5, PT, R16, UR4, PT ;  /* 0x0000000410007c0c */ /* 0x000fe4000bfa6270 */
[----:B------:R-:W-:-:S11]  /*bca0*/  ISETP.GE.AND P4, PT, R214, UR4, PT ;  /* 0x00000004d6007c0c */ /* 0x000fd6000bf86270 */
[----:B-1-3--:R-:W1:Y:S01]  /*bcb0*/  @!P5 LDS.128 R12, [R84+0x2400] ;  /* 0x00240000540cd984 */ /* 0x00ae620000000c00 */
[----:B--2---:R-:W-:-:S04]  /*bcc0*/  @!P5 LEA R30, P0, R16, R11, 0x1 ;  /* 0x0000000b101ed211 */ /* 0x004fc800078008ff */
[----:B0-----:R-:W-:Y:S02]  /*bcd0*/  @!P5 LEA.HI.X R31, R16, R32, R17, 0x1, P0 ;  /* 0x00000020101fd211 */ /* 0x001fe400000f0c11 */
[----:B------:R-:W-:-:S03]  /*bce0*/  ISETP.GE.AND P0, PT, R19, UR4, PT ;  /* 0x0000000413007c0c */ /* 0x000fc6000bf06270 */
[----:B-1----:R0:W-:Y:S04]  /*bcf0*/  @!P5 ST.E.128 desc[UR60][R30.64], R12 ;  /* 0x0000000c1e00d985 */ /* 0x0021e8000c101d3c */
        /* <DEDUP_REMOVED lines=13> */
.L_x_2775:
[----:B------:R-:W-:Y:S05]  /*bdd0*/  BSYNC B0 ;  /* 0x0000000000007941 */ /* 0x000fea0003800000 */
.L_x_2774:
        /* <DEDUP_REMOVED lines=8> */
[----:B------:R-:W-:Y:S01]  /*be60*/  ISETP.NE.AND P4, PT, R110, RZ, PT ;  /* 0x000000ff6e00720c */ /* 0x000fe20003f85270 */
[----:B------:R-:W-:-:S02]  /*be70*/  VIADD R213, R213, 0x1 ;  /* 0x00000001d5d57836 */ /* 0x000fc40000000000 */
[----:B------:R-:W-:Y:S02]  /*be80*/  @!P3 PRMT R88, RZ, 0x654, R88 ;  /* 0x00000654ff58b816 */ /* 0x000fe40000000058 */
[----:B------:R-:W-:Y:S02]  /*be90*/  PLOP3.LUT P0, PT, PT, PT, PT, 0x8, 0x0 ;  /* 0x000000000000781c */ /* 0x000fe40003f0e170 */
[----:B------:R2:W-:Y:S01]  /*bea0*/  @!P3 SYNCS.ARRIVE.TRANS64.RED.A1T0 RZ, [R88+URZ], RZ ;  /* 0x000000ff58ffb9a7 */ /* 0x0005e2000810043f */
[----:B------:R-:W-:-:S04]  /*beb0*/  ISETP.NE.AND P3, PT, R213, 0x2, PT ;  /* 0x00000002d500780c */ /* 0x000fc80003f65270 */
[----:B01-3--:R-:W-:Y:S02]  /*bec0*/  SEL R12, RZ, 0x1, P3 ;  /* 0x00000001ff0c7807 */ /* 0x00bfe40001800000 */
[----:B------:R-:W-:Y:S02]  /*bed0*/  SEL R213, R213, RZ, P3 ;  /* 0x000000ffd5d57207 */ /* 0x000fe40001800000 */
[----:B------:R-:W-:Y:S01]  /*bee0*/  LOP3.LUT R229, R229, R12, RZ, 0x3c, !PT ;  /* 0x0000000ce5e57212 */ /* 0x000fe200078e3cff */
[----:B--2---:R-:W-:Y:S06]  /*bef0*/  @P4 BRA `(.L_x_2776) ;  /* 0xffffff7000844947 */ /* 0x004fec000383ffff */
.L_x_2655:
[----:B------:R-:W2:Y:S01]  /*bf00*/  LDL R11, [R1+0x74] ;  /* 0x00007400010b7983 */ /* 0x000ea20000100800 */
[----:B------:R-:W1:Y:S01]  /*bf10*/  LDC R0, c[0x0][0x448] ;  /* 0x00011200ff007b82 */ /* 0x000e620000000800 */
[----:B------:R-:W-:Y:S01]  /*bf20*/  BSSY B0, `(.L_x_2777) ;  /* 0x0000011000007945 */ /* 0x000fe20003800000 */
[----:B------:R-:W-:Y:S01]  /*bf30*/  IMAD.MOV.U32 R2, RZ, RZ, RZ ;  /* 0x000000ffff027224 */ /* 0x000fe200078e00ff */
[----:B-1----:R-:W-:-:S13]  /*bf40*/  ISETP.NE.AND P1, PT, R0, 0x1, PT ;  /* 0x000000010000780c */ /* 0x002fda0003f25270 */
[----:B------:R-:W1:Y:S08]  /*bf50*/  @P1 LDC R0, c[0x0][0x44c] ;  /* 0x00011300ff001b82 */ /* 0x000e700000000800 */
[----:B------:R-:W3:Y:S01]  /*bf60*/  @P1 LDC R5, c[0x0][0x450] ;  /* 0x00011400ff051b82 */ /* 0x000ee20000000800 */
[----:B--2---:R-:W-:-:S04]  /*bf70*/  VIADD R3, R11, 0x7f ;  /* 0x0000007f0b037836 */ /* 0x004fc80000000000 */
[----:B-1----:R-:W-:-:S05]  /*bf80*/  @P1 IMAD.HI.U32 R0, R3, R0, RZ ;  /* 0x0000000003001227 */ /* 0x002fca00078e00ff */
[----:B---3--:R-:W-:-:S05]  /*bf90*/  @P1 SHF.R.U32.HI R3, RZ, R5, R0 ;  /* 0x00000005ff031219 */ /* 0x008fca0000011600 */
[----:B------:R-:W-:-:S04]  /*bfa0*/  IMAD.IADD R3, R130, 0x1, R3 ;  /* 0x0000000182037824 */ /* 0x000fc800078e0203 */
[----:B------:R-:W-:-:S05]  /*bfb0*/  IMAD.HI R3, R3, 0x66666667, RZ ;  /* 0x6666666703037827 */ /* 0x000fca00078e02ff */
[----:B------:R-:W-:-:S04]  /*bfc0*/  SHF.R.U32.HI R0, RZ, 0x1f, R3 ;  /* 0x0000001fff007819 */ /* 0x000fc80000011603 */
[----:B------:R-:W-:-:S04]  /*bfd0*/  LEA.HI.SX32 R0, R3, R0, 0x1b ;  /* 0x0000000003007211 */ /* 0x000fc800078fdaff */
[----:B------:R-:W-:-:S04]  /*bfe0*/  VIMNMX R131, R131, R0, PT ;  /* 0x0000000083837248 */ /* 0x000fc80003fe0100 */
[----:B------:R-:W-:Y:S01]  /*bff0*/  ISETP.GE.AND P1, PT, R131, 0x1, PT ;  /* 0x000000018300780c */ /* 0x000fe20003f26270 */
[----:B------:R-:W-:-:S12]  /*c000*/  @P0 BRA `(.L_x_2778) ;  /* 0x0000000000080947 */ /* 0x000fd80003800000 */
[----:B------:R-:W1:Y:S02]  /*c010*/  FENCE.VIEW.ASYNC.G ;  /* 0x00000000000073c6 */ /* 0x000e640000000100 */
[----:B-1----:R-:W-:Y:S06]  /*c020*/  BAR.ARV 0xc, 0x180 ;  /* 0x0306000000007b1d */ /* 0x002fec0000002000 */
.L_x_2778:
[----:B------:R-:W-:Y:S05]  /*c030*/  BSYNC B0 ;  /* 0x0000000000007941 */ /* 0x000fea0003800000 */
.L_x_2777:
[----:B------:R-:W-:Y:S04]  /*c040*/  BSSY B0, `(.L_x_2779) ;  /* 0x0000021000007945 */ /* 0x000fe80003800000 */
[----:B------:R-:W-:Y:S05]  /*c050*/  @!P1 BRA `(.L_x_2780) ;  /* 0x00000000007c9947 */ /* 0x000fea0003800000 */
[----:B------:R-:W2:Y:S01]  /*c060*/  LDL R0, [R1+0x90] ;  /* 0x0000900001007983 */ /* 0x000ea20000100800 */
[----:B------:R-:W-:Y:S01]  /*c070*/  ULDC UR4, c[0x0][0x9f0] ;  /* 0x00027c0000047ab9 */ /* 0x000fe20000000800 */
[----:B--2---:R-:W-:-:S04]  /*c080*/  ISETP.NE.AND P0, PT, R0, RZ, PT ;  /* 0x000000ff0000720c */ /* 0x004fc80003f05270 */
[----:B------:R-:W-:-:S04]  /*c090*/  SEL R6, R0, UR4, P0 ;  /* 0x0000000400067c07 */ /* 0x000fc80008000000 */
[-C--:B------:R-:W-:Y:S02]  /*c0a0*/  IABS R5, R6.reuse ;  /* 0x0000000600057213 */ /* 0x080fe40000000000 */
[----:B------:R-:W-:Y:S02]  /*c0b0*/  IADD3 R0, R6, -0x1, R131 ;  /* 0xffffffff06007810 */ /* 0x000fe40007ffe083 */
[----:B------:R-:W1:Y:S01]  /*c0c0*/  I2F.RP R4, R5 ;  /* 0x0000000500047306 */ /* 0x000e620000209400 */
[----:B------:R-:W-:-:S05]  /*c0d0*/  IABS R9, R6 ;  /* 0x0000000600097213 */ /* 0x000fca0000000000 */
[----:B------:R-:W-:Y:S02]  /*c0e0*/  IMAD.MOV R9, RZ, RZ, -R9 ;  /* 0x000000ffff097224 */ /* 0x000fe400078e0a09 */
[----:B-1----:R-:W1:Y:S02]  /*c0f0*/  MUFU.RCP R4, R4 ;  /* 0x0000000400047308 */ /* 0x002e640000001000 */
[----:B-1----:R-:W-:Y:S01]  /*c100*/  VIADD R2, R4, 0xffffffe ;  /* 0x0ffffffe04027836 */ /* 0x002fe20000000000 */
[----:B------:R-:W-:Y:S02]  /*c110*/  IABS R4, R0 ;  /* 0x0000000000047213 */ /* 0x000fe40000000000 */
[----:B------:R-:W-:-:S03]  /*c120*/  LOP3.LUT R0, R0, R6, RZ, 0x3c, !PT ;  /* 0x0000000600007212 */ /* 0x000fc600078e3cff */
[----:B------:R1:W2:Y:S01]  /*c130*/  F2I.FTZ.U32.TRUNC.NTZ R3, R2 ;  /* 0x0000000200037305 */ /* 0x0002a2000021f000 */
[----:B------:R-:W-:Y:S01]  /*c140*/  ISETP.GE.AND P2, PT, R0, RZ, PT ;  /* 0x000000ff0000720c */ /* 0x000fe20003f46270 */
[----:B-1----:R-:W-:Y:S02]  /*c150*/  IMAD.MOV.U32 R2, RZ, RZ, RZ ;  /* 0x000000ffff027224 */ /* 0x002fe400078e00ff */
        /* <DEDUP_REMOVED lines=15> */
.L_x_2780:
[----:B------:R-:W-:Y:S05]  /*c250*/  BSYNC B0 ;  /* 0x0000000000007941 */ /* 0x000fea0003800000 */
.L_x_2779:
[----:B------:R-:W2:Y:S01]  /*c260*/  LDL R0, [R1+0xa4] ;  /* 0x0000a40001007983 */ /* 0x000ea20000100800 */
[----:B------:R-:W-:Y:S01]  /*c270*/  PLOP3.LUT P0, PT, PT, PT, PT, 0x80, 0x0 ;  /* 0x000000000000781c */ /* 0x000fe20003f0f070 */
[----:B------:R-:W-:Y:S01]  /*c280*/  IMAD.MOV.U32 R153, RZ, RZ, RZ ;  /* 0x000000ffff997224 */ /* 0x000fe200078e00ff */
[----:B------:R-:W-:Y:S01]  /*c290*/  CS2R R150, SRZ ;  /* 0x0000000000967805 */ /* 0x000fe2000001ff00 */
[----:B------:R-:W-:Y:S01]  /*c2a0*/  IMAD.MOV.U32 R154, RZ, RZ, RZ ;  /* 0x000000ffff9a7224 */ /* 0x000fe200078e00ff */
        /* <DEDUP_REMOVED lines=57> */
[----:B----4-:R-:W-:-:S02]  /*c640*/  CS2R R32, SRZ ;  /* 0x0000000000207805 */ /* 0x010fc4000001ff00 */
        /* <DEDUP_REMOVED lines=9> */
[----:B-1----:R-:W-:Y:S05]  /*c6e0*/  @!P1 BRA `(.L_x_2781) ;  /* 0x000001a800409947 */ /* 0x002fea0003800000 */
[----:B------:R-:W2:Y:S02]  /*c6f0*/  LDL R0, [R1+0x128] ;  /* 0x0001280001007983 */ /* 0x000ea40000100800 */
[----:B--2---:R-:W-:Y:S02]  /*c700*/  R2UR UR4, R0 ;  /* 0x00000000000472ca */ /* 0x004fe400000e0000 */
[----:B------:R-:W1:Y:S11]  /*c710*/  S2R R0, SR_TID.X ;  /* 0x0000000000007919 */ /* 0x000e760000002100 */
[----:B------:R-:W-:-:S06]  /*c720*/  ULOP3.LUT UP0, URZ, UR4, 0x9f, URZ, 0xc0, !UPT ;  /* 0x0000009f043f7892 */ /* 0x000fcc000f80c03f */
[----:B------:R-:W-:Y:S01]  /*c730*/  PLOP3.LUT P0, PT, PT, PT, UP0, 0x80, 0x0 ;  /* 0x000000000000781c */ /* 0x000fe20003f0f008 */
[----:B-1----:R-:W-:-:S05]  /*c740*/  VIADD R0, R0, 0xffffff80 ;  /* 0xffffff8000007836 */ /* 0x002fca0000000000 */
[----:B------:R-:W-:-:S04]  /*c750*/  SHF.R.S32.HI R3, RZ, 0x1f, R0 ;  /* 0x0000001fff037819 */ /* 0x000fc80000011400 */
[----:B------:R-:W-:-:S04]  /*c760*/  LEA.HI R3, R3, R0, RZ, 0x7 ;  /* 0x0000000003037211 */ /* 0x000fc800078f38ff */
[----:B------:R-:W-:-:S06]  /*c770*/  SHF.R.S32.HI R0, RZ, 0x7, R3 ;  /* 0x00000007ff007819 */ /* 0x000fcc0000011403 */
[----:B------:R-:W1:Y:S02]  /*c780*/  SHFL.IDX PT, R0, R0, RZ, 0x1f ;  /* 0x00001fff00007589 */ /* 0x000e6400000e0000 */
[----:B-1----:R-:W-:-:S04]  /*c790*/  LEA.HI R3, R0, R0, RZ, 0x1 ;  /* 0x0000000000037211 */ /* 0x002fc800078f08ff */
        /* <DEDUP_REMOVED lines=11> */
[----:B------:R-:W1:Y:S01]  /*c850*/  LDC.64 R14, c[0x4][R14] ;  /* 0x010000000e0e7b82 */ /* 0x000e620000000a00 */
[----:B------:R-:W-:Y:S01]  /*c860*/  ULDC.64 UR4, c[0x4][0x28] ;  /* 0x01000a0000047ab9 */ /* 0x000fe20000000a00 */
[----:B------:R-:W-:Y:S02]  /*c870*/  IMAD.U32 R6, RZ, RZ, UR6 ;  /* 0x00000006ff067e24 */ /* 0x000fe4000f8e00ff */
[----:B------:R-:W-:-:S02]  /*c880*/  IMAD.U32 R7, RZ, RZ, UR7 ;  /* 0x00000007ff077e24 */ /* 0x000fc4000f8e00ff */
[----:B0-----:R-:W-:Y:S02]  /*c890*/  IMAD.U32 R10, RZ, RZ, UR4 ;  /* 0x00000004ff0a7e24 */ /* 0x001fe4000f8e00ff */
[----:B------:R-:W-:Y:S02]  /*c8a0*/  IMAD.U32 R11, RZ, RZ, UR5 ;  /* 0x00000005ff0b7e24 */ /* 0x000fe4000f8e00ff */
[----:B------:R-:W-:Y:S02]  /*c8b0*/  IMAD.MOV.U32 R8, RZ, RZ, 0x70 ;  /* 0x00000070ff087424 */ /* 0x000fe400078e00ff */
[----:B------:R-:W-:Y:S02]  /*c8c0*/  IMAD.MOV.U32 R12, RZ, RZ, 0x1 ;  /* 0x00000001ff0c7424 */ /* 0x000fe400078e00ff */
[----:B------:R-:W-:-:S07]  /*c8d0*/  IMAD.MOV.U32 R13, RZ, RZ, RZ ;  /* 0x000000ffff0d7224 */ /* 0x000fce00078e00ff */
[----:B------:R-:W-:-:S07]  /*c8e0*/  LEPC R20, `(.L_x_2782) ;  /* 0x000000001014794e */ /* 0x000fce0000000000 */
[----:B-1---5:R-:W-:Y:S05]  /*c8f0*/  CALL.ABS.NOINC R14 ;  /* 0x000000000e007343 */ /* 0x022fea0003c00000 */
.L_x_2782:
        /* <DEDUP_REMOVED lines=8> */
[----:B------:R1:W2:Y:S03]  /*c980*/  SYNCS.PHASECHK.TRANS64.TRYWAIT P0, [R23+URZ+0x38800], R0 ;  /* 0x03880000170075a7 */ /* 0x0002a6000800017f */
[----:B--2---:R-:W-:Y:S05]  /*c990*/  @!P0 NANOSLEEP.SYNCS 0x989680 ;  /* 0x009896800000895d */ /* 0x004fea0003900000 */
[----:B------:R-:W2:Y:S01]  /*c9a0*/  @!P0 SYNCS.PHASECHK.TRANS64 P0, [R23+URZ+0x38800], R0 ;  /* 0x03880000170085a7 */ /* 0x000ea2000800007f */
[----:B------:R-:W-:Y:S04]  /*c9b0*/  BSSY B0, `(.L_x_2784) ;  /* 0x0000006000007945 */ /* 0x000fe80003800000 */
[----:B--2---:R-:W-:Y:S05]  /*c9c0*/  @P0 BRA `(.L_x_2785) ;  /* 0x0000000000100947 */ /* 0x004fea0003800000 */
.L_x_2786:
[----:B--2---:R2:W3:Y:S02]  /*c9d0*/  SYNCS.PHASECHK.TRANS64.TRYWAIT P0, [R23+URZ+0x38800], R0 ;  /* 0x03880000170075a7 */ /* 0x0044e4000800017f */
[----:B---3--:R-:W-:Y:S05]  /*c9e0*/  @!P0 NANOSLEEP.SYNCS 0x989680 ;  /* 0x009896800000895d */ /* 0x008fea0003900000 */
[----:B------:R-:W3:Y:S02]  /*c9f0*/  @!P0 SYNCS.PHASECHK.TRANS64 P0, [R23+URZ+0x38800], R0 ;  /* 0x03880000170085a7 */ /* 0x000ee4000800007f */
[----:B---3--:R-:W-:Y:S05]  /*ca00*/  @!P0 BRA `(.L_x_2786) ;  /* 0xfffffffc00f08947 */ /* 0x008fea000383ffff */
.L_x_2785:
[----:B------:R-:W-:Y:S05]  /*ca10*/  BSYNC B0 ;  /* 0x0000000000007941 */ /* 0x000fea0003800000 */
.L_x_2784:
[----:B------:R-:W-:Y:S05]  /*ca20*/  BRA `(.L_x_2787) ;  /* 0x0000009c00a87947 */ /* 0x000fea0003800000 */
.L_x_2783:
[----:B------:R-:W2:Y:S01]  /*ca30*/  LDL R0, [R1+0x128] ;  /* 0x0001280001007983 */ /* 0x000ea20000100800 */
[----:B------:R-:W-:Y:S01]  /*ca40*/  ULDC.64 UR6, c[0x0][0x408] ;  /* 0x0001020000067ab9 */ /* 0x000fe20000000a00 */
[----:B--2---:R-:W-:Y:S02]  /*ca50*/  R2UR UR4, R0 ;  /* 0x00000000000472ca */ /* 0x004fe400000e0000 */
[----:B-----5:R-:W-:-:S05]  /*ca60*/  SHF.R.S32.HI R0, RZ, 0x1f, R152 ;  /* 0x0000001fff007819 */ /* 0x020fca0000011498 */
[----:B------:R-:W-:-:S04]  /*ca70*/  IMAD R5, R0, UR6, RZ ;  /* 0x0000000600057c24 */ /* 0x000fc8000f8e02ff */
[----:B------:R-:W-:Y:S02]  /*ca80*/  IMAD R5, R152, UR7, R5 ;  /* 0x0000000798057c24 */ /* 0x000fe4000f8e0205 */
[----:B------:R-:W-:-:S03]  /*ca90*/  ULOP3.LUT UP0, URZ, UR4, 0x3ff, URZ, 0xc0, !UPT ;  /* 0x000003ff043f7892 */ /* 0x000fc6000f80c03f */
[----:B------:R-:W-:Y:S02]  /*caa0*/  ULDC.64 UR4, c[0x0][0x3f8] ;  /* 0x0000fe0000047ab9 */ /* 0x000fe40000000a00 */
[----:B------:R-:W-:Y:S01]  /*cab0*/  IMAD R3, R0, UR4, RZ ;  /* 0x0000000400037c24 */ /* 0x000fe2000f8e02ff */
[----:B------:R-:W-:Y:S01]  /*cac0*/  PLOP3.LUT P0, PT, PT, PT, UP0, 0x80, 0x0 ;  /* 0x000000000000781c */ /* 0x000fe20003f0f008 */
[----:B------:R-:W-:-:S04]  /*cad0*/  IMAD.WIDE.U32 R24, R152, UR4, RZ ;  /* 0x0000000498187c25 */ /* 0x000fc8000f8e00ff */
        /* <DEDUP_REMOVED lines=20> */
[----:B-1----:R-:W-:Y:S05]  /*cc20*/  CALL.ABS.NOINC R14 ;  /* 0x000000000e007343 */ /* 0x002fea0003c00000 */
.L_x_2788:
[----:B------:R-:W2:Y:S01]  /*cc30*/  LDL R21, [R1+0x74] ;  /* 0x0000740001157983 */ /* 0x000ea20000100800 */
[----:B------:R-:W-:-:S03]  /*cc40*/  ULDC.U8 UR4, c[0x0][0x410] ;  /* 0x0001040000047ab9 */ /* 0x000fc60000000000 */
[----:B------:R-:W3:Y:S01]  /*cc50*/  LDL R20, [R1+0x8c] ;  /* 0x00008c0001147983 */ /* 0x000ee20000100800 */
[----:B------:R-:W-:Y:S01]  /*cc60*/  ISETP.NE.AND P0, PT, RZ, UR4, PT ;  /* 0x00000004ff007c0c */ /* 0x000fe2000bf05270 */
[----:B------:R-:W-:Y:S01]  /*cc70*/  BSSY B0, `(.L_x_2789) ;  /* 0x00009bd000007945 */ /* 0x000fe20003800000 */
[----:B--2---:R-:W-:-:S04]  /*cc80*/  IMAD.IADD R0, R225, 0x1, R21 ;  /* 0x00000001e1007824 */ /* 0x004fc800078e0215 */
[----:B---3--:R-:W-:-:S07]  /*cc90*/  IMAD R3, R20, 0x20, R0 ;  /* 0x0000002014037824 */ /* 0x008fce00078e0200 */
[----:B------:R-:W-:Y:S05]  /*cca0*/  @!P0 BRA `(.L_x_2790) ;  /* 0x0000004c002c8947 */ /* 0x000fea0003800000 */
[----:B------:R-:W1:Y:S01]  /*ccb0*/  LDC R20, c[0x0][0x448] ;  /* 0x00011200ff147b82 */ /* 0x000e620000000800 */
[----:B------:R-:W-:Y:S01]  /*ccc0*/  ULDC.64 UR4, c[0x0][0x3f8] ;  /* 0x0000fe0000047ab9 */ /* 0x000fe20000000a00 */
[----:B------:R-:W-:Y:S01]  /*ccd0*/  ULDC.64 UR6, c[0x0][0x408] ;  /* 0x0001020000067ab9 */ /* 0x000fe20000000a00 */
[----:B------:R-:W-:Y:S02]  /*cce0*/  IMAD.MOV.U32 R6, RZ, RZ, R24 ;  /* 0x000000ffff067224 */ /* 0x000fe400078e0018 */
[----:B------:R-:W-:Y:S01]  /*ccf0*/  IMAD.MOV.U32 R7, RZ, RZ, R27 ;  /* 0x000000ffff077224 */ /* 0x000fe200078e001b */
[----:B-1----:R-:W-:-:S13]  /*cd00*/  ISETP.NE.AND P0, PT, R20, 0x1, PT ;  /* 0x000000011400780c */ /* 0x002fda0003f05270 */
[----:B------:R-:W1:Y:S08]  /*cd10*/  @P0 LDC R4, c[0x0][0x44c] ;  /* 0x00011300ff040b82 */ /* 0x000e700000000800 */
[----:B------:R-:W2:Y:S01]  /*cd20*/  @P0 LDC R5, c[0x0][0x450] ;  /* 0x00011400ff050b82 */ /* 0x000ea20000000800 */
[----:B-1----:R-:W-:-:S05]  /*cd30*/  @P0 IMAD.HI.U32 R4, R3, R4, RZ ;  /* 0x0000000403040227 */ /* 0x002fca00078e00ff */
[----:B--2---:R-:W-:Y:S01]  /*cd40*/  @P0 SHF.R.U32.HI R3, RZ, R5, R4 ;  /* 0x00000005ff030219 */ /* 0x004fe20000011604 */
[----:B------:R-:W-:Y:S02]  /*cd50*/  IMAD.MOV.U32 R4, RZ, RZ, R152 ;  /* 0x000000ffff047224 */ /* 0x000fe400078e0098 */
[----:B------:R-:W-:Y:S01]  /*cd60*/  IMAD.MOV.U32 R5, RZ, RZ, R29 ;  /* 0x000000ffff057224 */ /* 0x000fe200078e001d */
[----:B------:R-:W-:Y:S01]  /*cd70*/  SHF.R.S32.HI R8, RZ, 0x1f, R3 ;  /* 0x0000001fff087819 */ /* 0x000fe20000011403 */
[----:B------:R-:W-:-:S04]  /*cd80*/  IMAD.WIDE.U32 R6, R3, UR4, R6 ;  /* 0x0000000403067c25 */ /* 0x000fc8000f8e0006 */
[C---:B0-----:R-:W-:Y:S02]  /*cd90*/  IMAD R10, R8.reuse, UR4, RZ ;  /* 0x00000004080a7c24 */ /* 0x041fe4000f8e02ff */
        /* <DEDUP_REMOVED lines=18> */
.L_x_3107:
[----:B------:R-:W5:Y:S01]  /*cec0*/  LDL R3, [R1+0x6c] ;  /* 0x00006c0001037983 */ /* 0x000f620000100800 */
        /* <DEDUP_REMOVED lines=9> */
[----:B-----5:R-:W-:-:S05]  /*cf60*/  IMAD R3, R3, R20, RZ ;  /* 0x0000001403037224 */ /* 0x020fca00078e02ff */
[----:B------:R-:W-:-:S13]  /*cf70*/  ISETP.GE.AND P0, PT, R0, R3, PT ;  /* 0x000000030000720c */ /* 0x000fda0003f06270 */
[----:B------:R-:W-:Y:S05]  /*cf80*/  @P0 BRA `(.L_x_2793) ;  /* 0x0000000000c00947 */ /* 0x000fea0003800000 */
[----:B------:R-:W3:Y:S01]  /*cf90*/  LDL R11, [R1+0x134] ;  /* 0x00013400010b7983 */ /* 0x000ee20000100800 */
[----:B------:R-:W-:-:S03]  /*cfa0*/  ULDC UR4, c[0x0][0x3f4] ;  /* 0x0000fd0000047ab9 */ /* 0x000fc60000000800 */
[----:B------:R-:W3:Y:S04]  /*cfb0*/  LDL R10, [R1+0x130] ;  /* 0x00013000010a7983 */ /* 0x000ee80000100800 */
[----:B------:R-:W3:Y:S01]  /*cfc0*/  LDL R5, [R1+0x12c] ;  /* 0x00012c0001057983 */ /* 0x000ee20000100800 */
[----:B------:R-:W-:Y:S02]  /*cfd0*/  ISETP.GE.AND P3, PT, R216, UR4, PT ;  /* 0x00000004d8007c0c */ /* 0x000fe4000bf66270 */
[----:B------:R-:W-:Y:S02]  /*cfe0*/  CS2R R74, SRZ ;  /* 0x00000000004a7805 */ /* 0x000fe4000001ff00 */
[----:B------:R-:W-:Y:S02]  /*cff0*/  ISETP.GE.AND P2, PT, R221, UR4, PT ;  /* 0x00000004dd007c0c */ /* 0x000fe4000bf46270 */
[----:B------:R-:W-:-:S02]  /*d000*/  CS2R R76, SRZ ;  /* 0x00000000004c7805 */ /* 0x000fc4000001ff00 */
[----:B------:R-:W-:Y:S02]  /*d010*/  ISETP.GE.AND P1, PT, R222, UR4, PT ;  /* 0x00000004de007c0c */ /* 0x000fe4000bf26270 */
[----:B------:R-:W-:-:S03]  /*d020*/  ISETP.GE.AND P0, PT, R223, UR4, PT ;  /* 0x00000004df007c0c */ /* 0x000fc6000bf06270 */
[C---:B------:R-:W-:Y:S01]  /*d030*/  @!P3 IMAD.SHL.U32 R21, R216.reuse, 0x2, RZ ;  /* 0x00000002d815b824 */ /* 0x040fe200078e00ff */
[----:B------:R-:W-:-:S03]  /*d040*/  @!P3 SHF.L.U64.HI R4, R216, 0x1, R217 ;  /* 0x00000001d804b819 */ /* 0x000fc600000102d9 */
[----:B------:R-:W-:Y:S01]  /*d050*/  @!P2 IMAD.SHL.U32 R13, R221, 0x2, RZ ;  /* 0x00000002dd0da824 */ /* 0x000fe200078e00ff */
[-C--:B--2---:R-:W-:Y:S02]  /*d060*/  @!P3 IADD3 R24, P5, R6, R21.reuse, RZ ;  /* 0x000000150618b210 */ /* 0x084fe40007fbe0ff */
[----:B----4-:R-:W-:Y:S02]  /*d070*/  @!P3 IADD3 R20, P4, R8, R21, RZ ;  /* 0x000000150814b210 */ /* 0x010fe40007f9e0ff */
[-C--:B------:R-:W-:Y:S01]  /*d080*/  @!P2 IADD3 R14, P6, R6, R13.reuse, RZ ;  /* 0x0000000d060ea210 */ /* 0x080fe20007fde0ff */
[--C-:B-1----:R-:W-:Y:S01]  /*d090*/  @!P3 IMAD.X R25, R7, 0x1, R4.reuse, P5 ;  /* 0x000000010719b824 */ /* 0x102fe200028e0604 */
[----:B------:R-:W-:Y:S01]  /*d0a0*/  @!P2 IADD3 R12, P5, R8, R13, RZ ;  /* 0x0000000d080ca210 */ /* 0x000fe20007fbe0ff */
[----:B---3--:R-:W-:Y:S01]  /*d0b0*/  @!P3 IMAD.X R21, R9, 0x1, R4, P4 ;  /* 0x000000010915b824 */ /* 0x008fe200020e0604 */
[----:B------:R-:W-:Y:S02]  /*d0c0*/  CS2R R70, SRZ ;  /* 0x0000000000467805 */ /* 0x000fe4000001ff00 */
[----:B------:R-:W-:-:S02]  /*d0d0*/  CS2R R72, SRZ ;  /* 0x0000000000487805 */ /* 0x000fc4000001ff00 */
[----:B------:R-:W-:Y:S02]  /*d0e0*/  CS2R R66, SRZ ;  /* 0x0000000000427805 */ /* 0x000fe4000001ff00 */
[----:B------:R-:W-:Y:S02]  /*d0f0*/  CS2R R68, SRZ ;  /* 0x0000000000447805 */ /* 0x000fe4000001ff00 */
[----:B------:R-:W-:Y:S02]  /*d100*/  CS2R R62, SRZ ;  /* 0x00000000003e7805 */ /* 0x000fe4000001ff00 */
[----:B------:R-:W-:Y:S01]  /*d110*/  CS2R R64, SRZ ;  /* 0x0000000000407805 */ /* 0x000fe2000001ff00 */
[----:B------:R1:W5:Y:S04]  /*d120*/  @!P3 LD.E.64 R74, desc[UR60][R24.64] ;  /* 0x0000003c184ab980 */ /* 0x000368000c101b00 */
[----:B------:R1:W5:Y:S01]  /*d130*/  @!P3 LD.E.64 R76, desc[UR60][R20.64] ;  /* 0x0000003c144cb980 */ /* 0x000362000c101b00 */
[----:B------:R-:W-:Y:S01]  /*d140*/  @!P2 SHF.L.U64.HI R34, R221, 0x1, R11 ;  /* 0x00000001dd22a819 */ /* 0x000fe2000001020b */
[C---:B------:R-:W-:Y:S01]  /*d150*/  @!P1 IMAD.SHL.U32 R11, R222.reuse, 0x2, RZ ;  /* 0x00000002de0b9824 */ /* 0x040fe200078e00ff */
[----:B------:R-:W-:-:S03]  /*d160*/  @!P1 SHF.L.U64.HI R28, R222, 0x1, R10 ;  /* 0x00000001de1c9819 */ /* 0x000fc6000001020a */
[--C-:B------:R-:W-:Y:S01]  /*d170*/  @!P2 IMAD.X R15, R7, 0x1, R34.reuse, P6 ;  /* 0x00000001070fa824 */ /* 0x100fe200030e0622 */
[-C--:B------:R-:W-:Y:S01]  /*d180*/  @!P1 IADD3 R10, P4, R6, R11.reuse, RZ ;  /* 0x0000000b060a9210 */ /* 0x080fe20007f9e0ff */
[----:B------:R-:W-:Y:S01]  /*d190*/  @!P2 IMAD.X R13, R9, 0x1, R34, P5 ;  /* 0x00000001090da824 */ /* 0x000fe200028e0622 */
[C---:B------:R-:W-:Y:S01]  /*d1a0*/  @!P0 SHF.L.U64.HI R26, R223.reuse, 0x1, R5 ;  /* 0x00000001df1a8819 */ /* 0x040fe20000010205 */
[----:B------:R-:W-:Y:S01]  /*d1b0*/  @!P0 IMAD.SHL.U32 R5, R223, 0x2, RZ ;  /* 0x00000002df058824 */ /* 0x000fe200078e00ff */
[----:B------:R-:W-:Y:S01]  /*d1c0*/  @!P1 IADD3 R4, P6, R8, R11, RZ ;  /* 0x0000000b08049210 */ /* 0x000fe20007fde0ff */
[--C-:B------:R-:W-:Y:S01]  /*d1d0*/  @!P1 IMAD.X R11, R7, 0x1, R28.reuse, P4 ;  /* 0x00000001070b9824 */ /* 0x100fe200020e061c */
[----:B------:R1:W5:Y:S02]  /*d1e0*/  @!P2 LD.E.64 R70, desc[UR60][R14.64] ;  /* 0x0000003c0e46a980 */ /* 0x000364000c101b00 */
[-C--:B------:R-:W-:Y:S02]  /*d1f0*/  @!P0 IADD3 R6, P5, R6, R5.reuse, RZ ;  /* 0x0000000506068210 */ /* 0x080fe40007fbe0ff */
[----:B------:R-:W-:Y:S01]  /*d200*/  @!P0 IADD3 R8, P4, R8, R5, RZ ;  /* 0x0000000508088210 */ /* 0x000fe20007f9e0ff */
[----:B------:R-:W-:Y:S01]  /*d210*/  @!P1 IMAD.X R5, R9, 0x1, R28, P6 ;  /* 0x0000000109059824 */ /* 0x000fe200030e061c */
[----:B------:R1:W5:Y:S01]  /*d220*/  @!P2 LD.E.64 R72, desc[UR60][R12.64] ;  /* 0x0000003c0c48a980 */ /* 0x000362000c101b00 */
[----:B------:R-:W-:-:S02]  /*d230*/  @!P0 IMAD.X R7, R7, 0x1, R26, P5 ;  /* 0x0000000107078824 */ /* 0x000fc400028e061a */
[----:B------:R-:W-:Y:S01]  /*d240*/  @!P0 IMAD.X R9, R9, 0x1, R26, P4 ;  /* 0x0000000109098824 */ /* 0x000fe200020e061a */
[----:B------:R1:W5:Y:S04]  /*d250*/  @!P1 LD.E.64 R66, desc[UR60][R10.64] ;  /* 0x0000003c0a429980 */ /* 0x000368000c101b00 */
[----:B------:R1:W5:Y:S04]  /*d260*/  @!P1 LD.E.64 R68, desc[UR60][R4.64] ;  /* 0x0000003c04449980 */ /* 0x000368000c101b00 */
[----:B------:R1:W5:Y:S04]  /*d270*/  @!P0 LD.E.64 R62, desc[UR60][R6.64] ;  /* 0x0000003c063e8980 */ /* 0x000368000c101b00 */
[----:B------:R1:W5:Y:S02]  /*d280*/  @!P0 LD.E.64 R64, desc[UR60][R8.64] ;  /* 0x0000003c08408980 */ /* 0x000364000c101b00 */
.L_x_2793:
[----:B------:R-:W-:Y:S05]  /*d290*/  BSYNC B1 ;  /* 0x0000000000017941 */ /* 0x000fea0003800000 */
.L_x_2792:
        /* <DEDUP_REMOVED lines=33> */
[----:B------:R1:W2:Y:S04]  /*d4b0*/  SHFL.IDX PT, R7, R33, 0x1, 0x181f ;  /* 0x00381f0021077f89 */ /* 0x0002a800000e0000 */
[----:B------:R1:W0:Y:S04]  /*d4c0*/  SHFL.IDX PT, R6, R32, 0x1, 0x181f ;  /* 0x00381f0020067f89 */ /* 0x00022800000e0000 */
[----:B---3--:R1:W3:Y:S04]  /*d4d0*/  SHFL.IDX PT, R9, R31, 0x1, 0x181f ;  /* 0x00381f001f097f89 */ /* 0x0082e800000e0000 */
[----:B----4-:R1:W4:Y:S02]  /*d4e0*/  SHFL.IDX PT, R8, R30, 0x1, 0x181f ;  /* 0x00381f001e087f89 */ /* 0x01032400000e0000 */
.L_x_3113:
        /* <DEDUP_REMOVED lines=14> */
[----:B------:R-:W3:Y:S01]  /*d5d0*/  LDL R10, [R1+0x12c] ;  /* 0x00012c00010a7983 */ /* 0x000ee20000100800 */
[----:B------:R-:W-:Y:S02]  /*d5e0*/  ISETP.GE.AND P3, PT, R216, UR4, PT ;  /* 0x00000004d8007c0c */ /* 0x000fe4000bf66270 */
[----:B------:R-:W-:Y:S02]  /*d5f0*/  ISETP.GE.AND P2, PT, R221, UR4, PT ;  /* 0x00000004dd007c0c */ /* 0x000fe4000bf46270 */
[----:B------:R-:W-:Y:S02]  /*d600*/  ISETP.GE.AND P1, PT, R222, UR4, PT ;  /* 0x00000004de007c0c */ /* 0x000fe4000bf26270 */
[----:B------:R-:W-:-:S07]  /*d610*/  ISETP.GE.AND P0, PT, R223, UR4, PT ;  /* 0x00000004df007c0c */ /* 0x000fce000bf06270 */
[C---:B------:R-:W-:Y:S01]  /*d620*/  @!P3 IMAD.SHL.U32 R21, R216.reuse, 0x2, RZ ;  /* 0x00000002d815b824 */ /* 0x040fe200078e00ff */
[----:B------:R-:W-:Y:S01]  /*d630*/  @!P3 SHF.L.U64.HI R4, R216, 0x1, R217 ;  /* 0x00000001d804b819 */ /* 0x000fe200000102d9 */
[----:B------:R-:W-:-:S03]  /*d640*/  @!P2 IMAD.SHL.U32 R13, R221, 0x2, RZ ;  /* 0x00000002dd0da824 */ /* 0x000fc600078e00ff */
[-C--:B0-----:R-:W-:Y:S02]  /*d650*/  @!P3 IADD3 R24, P5, R6, R21.reuse, RZ ;  /* 0x000000150618b210 */ /* 0x081fe40007fbe0ff */
[----:B----4-:R-:W-:Y:S02]  /*d660*/  @!P3 IADD3 R20, P4, R8, R21, RZ ;  /* 0x000000150814b210 */ /* 0x010fe40007f9e0ff */
[-C--:B------:R-:W-:Y:S01]  /*d670*/  @!P2 IADD3 R14, P6, R6, R13.reuse, RZ ;  /* 0x0000000d060ea210 */ /* 0x080fe20007fde0ff */
[--C-:B--2---:R-:W-:Y:S01]  /*d680*/  @!P3 IMAD.X R25, R7, 0x1, R4.reuse, P5 ;  /* 0x000000010719b824 */ /* 0x104fe200028e0604 */
[----:B------:R-:W-:Y:S01]  /*d690*/  @!P2 IADD3 R12, P5, R8, R13, RZ ;  /* 0x0000000d080ca210 */ /* 0x000fe20007fbe0ff */
[----:B---3--:R-:W-:Y:S02]  /*d6a0*/  @!P3 IMAD.X R21, R9, 0x1, R4, P4 ;  /* 0x000000010915b824 */ /* 0x008fe400020e0604 */
[----:B------:R-:W-:Y:S01]  /*d6b0*/  @!P0 IMAD.SHL.U32 R27, R223, 0x2, RZ ;  /* 0x00000002df1b8824 */ /* 0x000fe200078e00ff */
        /* <DEDUP_REMOVED lines=8> */
[----:B------:R0:W5:Y:S04]  /*d740*/  @!P3 LD.E.64 R58, desc[UR60][R24.64] ;  /* 0x0000003c183ab980 */ /* 0x000168000c101b00 */
[----:B------:R0:W5:Y:S01]  /*d750*/  @!P3 LD.E.64 R60, desc[UR60][R20.64] ;  /* 0x0000003c143cb980 */ /* 0x000162000c101b00 */
[C---:B------:R-:W-:Y:S01]  /*d760*/  @!P1 SHF.L.U64.HI R28, R222.reuse, 0x1, R5 ;  /* 0x00000001de1c9819 */ /* 0x040fe20000010205 */
[----:B------:R-:W-:Y:S01]  /*d770*/  @!P1 IMAD.SHL.U32 R5, R222, 0x2, RZ ;  /* 0x00000002de059824 */ /* 0x000fe200078e00ff */
[----:B------:R-:W-:Y:S02]  /*d780*/  @!P2 SHF.L.U64.HI R26, R221, 0x1, R11 ;  /* 0x00000001dd1aa819 */ /* 0x000fe4000001020b */
[----:B------:R-:W-:-:S02]  /*d790*/  @!P0 SHF.L.U64.HI R34, R223, 0x1, R10 ;  /* 0x00000001df228819 */ /* 0x000fc4000001020a */
[-C--:B------:R-:W-:Y:S01]  /*d7a0*/  @!P1 IADD3 R10, P4, R6, R5.reuse, RZ ;  /* 0x00000005060a9210 */ /* 0x080fe20007f9e0ff */
[--C-:B------:R-:W-:Y:S01]  /*d7b0*/  @!P2 IMAD.X R15, R7, 0x1, R26.reuse, P6 ;  /* 0x00000001070fa824 */ /* 0x100fe200030e061a */
[----:B------:R-:W-:Y:S01]  /*d7c0*/  @!P1 IADD3 R4, P6, R8, R5, RZ ;  /* 0x0000000508049210 */ /* 0x000fe20007fde0ff */
[----:B------:R-:W-:Y:S01]  /*d7d0*/  @!P2 IMAD.X R13, R9, 0x1, R26, P5 ;  /* 0x00000001090da824 */ /* 0x000fe200028e061a */
[-C--:B------:R-:W-:Y:S01]  /*d7e0*/  @!P0 IADD3 R6, P5, R6, R27.reuse, RZ ;  /* 0x0000001b06068210 */ /* 0x080fe20007fbe0ff */
[--C-:B------:R-:W-:Y:S01]  /*d7f0*/  @!P1 IMAD.X R11, R7, 0x1, R28.reuse, P4 ;  /* 0x00000001070b9824 */ /* 0x100fe200020e061c */
[----:B------:R-:W-:Y:S01]  /*d800*/  @!P0 IADD3 R8, P4, R8, R27, RZ ;  /* 0x0000001b08088210 */ /* 0x000fe20007f9e0ff */
[----:B------:R-:W-:Y:S01]  /*d810*/  @!P1 IMAD.X R5, R9, 0x1, R28, P6 ;  /* 0x0000000109059824 */ /* 0x000fe200030e061c */
[----:B------:R0:W5:Y:S01]  /*d820*/  @!P2 LD.E.64 R54, desc[UR60][R14.64] ;  /* 0x0000003c0e36a980 */ /* 0x000162000c101b00 */
[--C-:B------:R-:W-:Y:S02]  /*d830*/  @!P0 IMAD.X R7, R7, 0x1, R34.reuse, P5 ;  /* 0x0000000107078824 */ /* 0x100fe400028e0622 */
[----:B------:R-:W-:Y:S01]  /*d840*/  @!P0 IMAD.X R9, R9, 0x1, R34, P4 ;  /* 0x0000000109098824 */ /* 0x000fe200020e0622 */
[----:B------:R0:W5:Y:S04]  /*d850*/  @!P2 LD.E.64 R56, desc[UR60][R12.64] ;  /* 0x0000003c0c38a980 */ /* 0x000168000c101b00 */
[----:B------:R0:W5:Y:S04]  /*d860*/  @!P1 LD.E.64 R50, desc[UR60][R10.64] ;  /* 0x0000003c0a329980 */ /* 0x000168000c101b00 */
[----:B------:R0:W5:Y:S04]  /*d870*/  @!P1 LD.E.64 R52, desc[UR60][R4.64] ;  /* 0x0000003c04349980 */ /* 0x000168000c101b00 */
[----:B------:R0:W5:Y:S04]  /*d880*/  @!P0 LD.E.64 R46, desc[UR60][R6.64] ;  /* 0x0000003c062e8980 */ /* 0x000168000c101b00 */
[----:B------:R0:W5:Y:S02]  /*d890*/  @!P0 LD.E.64 R48, desc[UR60][R8.64] ;  /* 0x0000003c08308980 */ /* 0x000164000c101b00 */
.L_x_2796:
[----:B------:R-:W-:Y:S05]  /*d8a0*/  BSYNC B1 ;  /* 0x0000000000017941 */ /* 0x000fea0003800000 */
.L_x_2795:
        /* <DEDUP_REMOVED lines=30> */
.L_x_3119:
        /* <DEDUP_REMOVED lines=24> */
[----:B------:R-:W-:-:S04]  /*dc10*/  @!P2 IMAD.SHL.U32 R12, R221, 0x2, RZ ;  /* 0x00000002dd0ca824 */ /* 0x000fc800078e00ff */
[----:B------:R-:W-:Y:S01]  /*dc20*/  @!P1 IMAD.SHL.U32 R4, R222, 0x2, RZ ;  /* 0x00000002de049824 */ /* 0x000fe200078e00ff */
[-C--:B0-----:R-:W-:Y:S01]  /*dc30*/  @!P3 IADD3 R24, P5, R6, R21.reuse, RZ ;  /* 0x000000150618b210 */ /* 0x081fe20007fbe0ff */
[----:B------:R-:W-:Y:S01]  /*dc40*/  @!P0 IMAD.SHL.U32 R27, R223, 0x2, RZ ;  /* 0x00000002df1b8824 */ /* 0x000fe200078e00ff */
[----:B----4-:R-:W-:Y:S02]  /*dc50*/  @!P3 IADD3 R20, P4, R8, R21, RZ ;  /* 0x000000150814b210 */ /* 0x010fe40007f9e0ff */
[-C--:B------:R-:W-:Y:S01]  /*dc60*/  @!P2 IADD3 R14, P6, R6, R12.reuse, RZ ;  /* 0x0000000c060ea210 */ /* 0x080fe20007fde0ff */
[--C-:B--2---:R-:W-:Y:S01]  /*dc70*/  @!P3 IMAD.X R25, R7, 0x1, R10.reuse, P5 ;  /* 0x000000010719b824 */ /* 0x104fe200028e060a */
[----:B------:R-:W-:Y:S01]  /*dc80*/  @!P2 IADD3 R12, P5, R8, R12, RZ ;  /* 0x0000000c080ca210 */ /* 0x000fe20007fbe0ff */
[----:B------:R-:W-:Y:S01]  /*dc90*/  @!P3 IMAD.X R21, R9, 0x1, R10, P4 ;  /* 0x000000010915b824 */ /* 0x000fe200020e060a */
[----:B------:R-:W-:Y:S02]  /*dca0*/  @!P1 IADD3 R10, P4, R6, R4, RZ ;  /* 0x00000004060a9210 */ /* 0x000fe40007f9e0ff */
[----:B------:R-:W-:-:S02]  /*dcb0*/  CS2R R38, SRZ ;  /* 0x0000000000267805 */ /* 0x000fc4000001ff00 */
[----:B------:R-:W-:Y:S02]  /*dcc0*/  CS2R R40, SRZ ;  /* 0x0000000000287805 */ /* 0x000fe4000001ff00 */
[----:B------:R-:W-:Y:S02]  /*dcd0*/  CS2R R34, SRZ ;  /* 0x0000000000227805 */ /* 0x000fe4000001ff00 */
[----:B------:R-:W-:Y:S02]  /*dce0*/  CS2R R36, SRZ ;  /* 0x0000000000247805 */ /* 0x000fe4000001ff00 */
[----:B------:R-:W-:Y:S01]  /*dcf0*/  CS2R R28, SRZ ;  /* 0x00000000001c7805 */ /* 0x000fe2000001ff00 */
[----:B------:R0:W5:Y:S04]  /*dd00*/  @!P3 LD.E.64 R42, desc[UR60][R24.64] ;  /* 0x0000003c182ab980 */ /* 0x000168000c101b00 */
[----:B------:R0:W5:Y:S01]  /*dd10*/  @!P3 LD.E.64 R44, desc[UR60][R20.64] ;  /* 0x0000003c142cb980 */ /* 0x000162000c101b00 */
[----:B---3--:R-:W-:-:S02]  /*dd20*/  @!P2 SHF.L.U64.HI R11, R221, 0x1, R11 ;  /* 0x00000001dd0ba819 */ /* 0x008fc4000001020b */
[----:B------:R-:W-:-:S03]  /*dd30*/  @!P1 SHF.L.U64.HI R5, R222, 0x1, R5 ;  /* 0x00000001de059819 */ /* 0x000fc60000010205 */
[----:B------:R-:W-:Y:S01]  /*dd40*/  @!P2 IMAD.X R15, R7, 0x1, R11, P6 ;  /* 0x00000001070fa824 */ /* 0x000fe200030e060b */
[----:B------:R-:W-:Y:S02]  /*dd50*/  @!P1 IADD3 R4, P6, R8, R4, RZ ;  /* 0x0000000408049210 */ /* 0x000fe40007fde0ff */
[----:B------:R-:W-:Y:S01]  /*dd60*/  @!P0 SHF.L.U64.HI R26, R223, 0x1, R13 ;  /* 0x00000001df1a8819 */ /* 0x000fe2000001020d */
[----:B------:R-:W-:Y:S01]  /*dd70*/  @!P2 IMAD.X R13, R9, 0x1, R11, P5 ;  /* 0x00000001090da824 */ /* 0x000fe200028e060b */
[-C--:B------:R-:W-:Y:S01]  /*dd80*/  @!P0 IADD3 R6, P5, R6, R27.reuse, RZ ;  /* 0x0000001b06068210 */ /* 0x080fe20007fbe0ff */
[--C-:B------:R-:W-:Y:S01]  /*dd90*/  @!P1 IMAD.X R11, R7, 0x1, R5.reuse, P4 ;  /* 0x00000001070b9824 */ /* 0x100fe200020e0605 */
[----:B------:R-:W-:Y:S01]  /*dda0*/  @!P0 IADD3 R8, P4, R8, R27, RZ ;  /* 0x0000001b08088210 */ /* 0x000fe20007f9e0ff */
[----:B------:R-:W-:Y:S01]  /*ddb0*/  @!P1 IMAD.X R5, R9, 0x1, R5, P6 ;  /* 0x0000000109059824 */ /* 0x000fe200030e0605 */
[----:B------:R0:W5:Y:S01]  /*ddc0*/  @!P2 LD.E.64 R38, desc[UR60][R14.64] ;  /* 0x0000003c0e26a980 */ /* 0x000162000c101b00 */
[----:B------:R-:W-:-:S02]  /*ddd0*/  @!P0 IMAD.X R7, R7, 0x1, R26, P5 ;  /* 0x0000000107078824 */ /* 0x000fc400028e061a */
[----:B------:R-:W-:Y:S01]  /*dde0*/  @!P0 IMAD.X R9, R9, 0x1, R26, P4 ;  /* 0x0000000109098824 */ /* 0x000fe200020e061a */
[----:B------:R-:W-:Y:S01]  /*ddf0*/  CS2R R26, SRZ ;  /* 0x00000000001a7805 */ /* 0x000fe2000001ff00 */
[----:B------:R0:W5:Y:S04]  /*de00*/  @!P2 LD.E.64 R40, desc[UR60][R12.64] ;  /* 0x0000003c0c28a980 */ /* 0x000168000c101b00 */
[----:B------:R0:W5:Y:S04]  /*de10*/  @!P1 LD.E.64 R34, desc[UR60][R10.64] ;  /* 0x0000003c0a229980 */ /* 0x000168000c101b00 */
[----:B------:R0:W5:Y:S04]  /*de20*/  @!P1 LD.E.64 R36, desc[UR60][R4.64] ;  /* 0x0000003c04249980 */ /* 0x000168000c101b00 */
[----:B------:R0:W5:Y:S04]  /*de30*/  @!P0 LD.E.64 R28, desc[UR60][R6.64] ;  /* 0x0000003c061c8980 */ /* 0x000168000c101b00 */
[----:B------:R0:W5:Y:S02]  /*de40*/  @!P0 LD.E.64 R26, desc[UR60][R8.64] ;  /* 0x0000003c081a8980 */ /* 0x000164000c101b00 */
.L_x_2799:
[----:B------:R-:W-:Y:S05]  /*de50*/  BSYNC B1 ;  /* 0x0000000000017941 */ /* 0x000fea0003800000 */
.L_x_2798:
[----:B0----5:R-:W-:Y:S01]  /*de60*/  IMAD.MOV.U32 R5, RZ, RZ, R34 ;  /* 0x000000ffff057224 */ /* 0x021fe200078e0022 */
[----:B------:R-:W-:Y:S01]  /*de70*/  UMOV UR4, 0xffffffff ;  /* 0xffffffff00047882 */ /* 0x000fe20000000000 */
[----:B------:R-:W-:Y:S02]  /*de80*/  IMAD.MOV.U32 R4, RZ, RZ, R35 ;  /* 0x000000ffff047224 */ /* 0x000fe400078e0023 */
[----:B--2---:R-:W-:Y:S02]  /*de90*/  IMAD.MOV.U32 R7, RZ, RZ, R28 ;  /* 0x000000ffff077224 */ /* 0x004fe400078e001c */
        /* <DEDUP_REMOVED lines=24> */
[----:B------:R0:W0:Y:S04]  /*e020*/  SHFL.IDX PT, R80, R32, 0x3, 0x181f ;  /* 0x00781f0020507f89 */ /* 0x00002800000e0000 */
[----:B------:R0:W0:Y:S04]  /*e030*/  SHFL.IDX PT, R79, R31, 0x3, 0x181f ;  /* 0x00781f001f4f7f89 */ /* 0x00002800000e0000 */
[----:B------:R0:W0:Y:S02]  /*e040*/  SHFL.IDX PT, R12, R30, 0x3, 0x181f ;  /* 0x00781f001e0c7f89 */ /* 0x00002400000e0000 */
.L_x_3125:
[----:B------:R-:W-:Y:S01]  /*e050*/  VIADD R0, R0, 0x60 ;  /* 0x0000006000007836 */ /* 0x000fe20000000000 */
[----:B------:R-:W-:Y:S01]  /*e060*/  BSSY B1, `(.L_x_2801) ;  /* 0x000003a000017945 */ /* 0x000fe20003800000 */
[----:B------:R-:W-:Y:S02]  /*e070*/  CS2R R6, SRZ ;  /* 0x0000000000067805 */ /* 0x000fe4000001ff00 */
[----:B------:R-:W-:Y:S02]  /*e080*/  CS2R R20, SRZ ;  /* 0x0000000000147805 */ /* 0x000fe4000001ff00 */
[----:B01-3--:R-:W-:Y:S02]  /*e090*/  CS2R R30, SRZ ;  /* 0x00000000001e7805 */ /* 0x00bfe4000001ff00 */
[----:B------:R-:W-:Y:S02]  /*e0a0*/  ISETP.GE.AND P0, PT, R0, R3, PT ;  /* 0x000000030000720c */ /* 0x000fe40003f06270 */
[----:B----4-:R-:W-:-:S02]  /*e0b0*/  CS2R R8, SRZ ;  /* 0x0000000000087805 */ /* 0x010fc4000001ff00 */
[----:B------:R-:W-:Y:S02]  /*e0c0*/  CS2R R10, SRZ ;  /* 0x00000000000a7805 */ /* 0x000fe4000001ff00 */
[----:B------:R-:W-:Y:S02]  /*e0d0*/  CS2R R24, SRZ ;  /* 0x0000000000187805 */ /* 0x000fe4000001ff00 */
[----:B------:R-:W-:-:S05]  /*e0e0*/  CS2R R32, SRZ ;  /* 0x0000000000207805 */ /* 0x000fca000001ff00 */
[----:B------:R-:W-:Y:S05]  /*e0f0*/  @P0 BRA `(.L_x_2802) ;  /* 0x0000000000c00947 */ /* 0x000fea0003800000 */
[----:B------:R-:W3:Y:S01]  /*e100*/  LDL R15, [R1+0x134] ;  /* 0x00013400010f7983 */ /* 0x000ee20000100800 */
[----:B------:R-:W-:-:S03]  /*e110*/  ULDC UR4, c[0x0][0x3f4] ;  /* 0x0000fd0000047ab9 */ /* 0x000fc60000000800 */
[----:B------:R-:W4:Y:S04]  /*e120*/  LDL R13, [R1+0x130] ;  /* 0x00013000010d7983 */ /* 0x000f280000100800 */
[----:B------:R-:W4:Y:S01]  /*e130*/  LDL R14, [R1+0x12c] ;  /* 0x00012c00010e7983 */ /* 0x000f220000100800 */
[----:B------:R-:W-:Y:S02]  /*e140*/  ISETP.GE.AND P2, PT, R216, UR4, PT ;  /* 0x00000004d8007c0c */ /* 0x000fe4000bf46270 */
[----:B------:R-:W-:Y:S02]  /*e150*/  CS2R R30, SRZ ;  /* 0x00000000001e7805 */ /* 0x000fe4000001ff00 */
[----:B------:R-:W-:Y:S02]  /*e160*/  ISETP.GE.AND P3, PT, R221, UR4, PT ;  /* 0x00000004dd007c0c */ /* 0x000fe4000bf66270 */
[----:B------:R-:W-:-:S07]  /*e170*/  CS2R R32, SRZ ;  /* 0x0000000000207805 */ /* 0x000fce000001ff00 */
[C---:B------:R-:W-:Y:S01]  /*e180*/  @!P2 IMAD.SHL.U32 R4, R216.reuse, 0x2, RZ ;  /* 0x00000002d804a824 */ /* 0x040fe200078e00ff */
[----:B------:R-:W-:-:S03]  /*e190*/  @!P2 SHF.L.U64.HI R5, R216, 0x1, R217 ;  /* 0x00000001d805a819 */ /* 0x000fc600000102d9 */
[----:B------:R-:W-:Y:S01]  /*e1a0*/  @!P3 IMAD.SHL.U32 R0, R221, 0x2, RZ ;  /* 0x00000002dd00b824 */ /* 0x000fe200078e00ff */
[-C--:B------:R-:W-:Y:S02]  /*e1b0*/  @!P2 IADD3 R6, P0, R80, R4.reuse, RZ ;  /* 0x000000045006a210 */ /* 0x080fe40007f1e0ff */
[----:B------:R-:W-:-:S03]  /*e1c0*/  @!P2 IADD3 R4, P1, R12, R4, RZ ;  /* 0x000000040c04a210 */ /* 0x000fc60007f3e0ff */
[--C-:B--2---:R-:W-:Y:S02]  /*e1d0*/  @!P2 IMAD.X R7, R78, 0x1, R5.reuse, P0 ;  /* 0x000000014e07a824 */ /* 0x104fe400000e0605 */
[----:B------:R-:W-:Y:S01]  /*e1e0*/  @!P2 IMAD.X R5, R79, 0x1, R5, P1 ;  /* 0x000000014f05a824 */ /* 0x000fe200008e0605 */
[----:B------:R-:W-:Y:S02]  /*e1f0*/  ISETP.GE.AND P1, PT, R222, UR4, PT ;  /* 0x00000004de007c0c */ /* 0x000fe4000bf26270 */
[----:B------:R0:W5:Y:S04]  /*e200*/  @!P2 LD.E.64 R30, desc[UR60][R6.64] ;  /* 0x0000003c061ea980 */ /* 0x000168000c101b00 */
[----:B------:R1:W5:Y:S01]  /*e210*/  @!P2 LD.E.64 R32, desc[UR60][R4.64] ;  /* 0x0000003c0420a980 */ /* 0x000362000c101b00 */
[----:B0-----:R-:W-:-:S02]  /*e220*/  @!P3 IADD3 R6, P0, R80, R0, RZ ;  /* 0x000000005006b210 */ /* 0x001fc40007f1e0ff */
[----:B------:R-:W-:Y:S02]  /*e230*/  CS2R R24, SRZ ;  /* 0x0000000000187805 */ /* 0x000fe4000001ff00 */
[----:B------:R-:W-:Y:S02]  /*e240*/  CS2R R20, SRZ ;  /* 0x0000000000147805 */ /* 0x000fe4000001ff00 */
[----:B------:R-:W-:Y:S02]  /*e250*/  ISETP.GE.AND P2, PT, R223, UR4, PT ;  /* 0x00000004df007c0c */ /* 0x000fe4000bf46270 */
[----:B------:R-:W-:Y:S02]  /*e260*/  CS2R R10, SRZ ;  /* 0x00000000000a7805 */ /* 0x000fe4000001ff00 */
[----:B---3--:R-:W-:-:S05]  /*e270*/  @!P3 SHF.L.U64.HI R8, R221, 0x1, R15 ;  /* 0x00000001dd08b819 */ /* 0x008fca000001020f */
[----:B------:R-:W-:Y:S01]  /*e280*/  @!P3 IMAD.X R7, R78, 0x1, R8, P0 ;  /* 0x000000014e07b824 */ /* 0x000fe200000e0608 */
[----:B-1----:R-:W-:-:S04]  /*e290*/  @!P3 IADD3 R4, P0, R12, R0, RZ ;  /* 0x000000000c04b210 */ /* 0x002fc80007f1e0ff */
[----:B------:R0:W5:Y:S01]  /*e2a0*/  @!P3 LD.E.64 R20, desc[UR60][R6.64] ;  /* 0x0000003c0614b980 */ /* 0x000162000c101b00 */
[----:B------:R-:W-:Y:S02]  /*e2b0*/  @!P3 IMAD.X R5, R79, 0x1, R8, P0 ;  /* 0x000000014f05b824 */ /* 0x000fe400000e0608 */
[C---:B------:R-:W-:Y:S01]  /*e2c0*/  @!P1 IMAD.SHL.U32 R8, R222.reuse, 0x2, RZ ;  /* 0x00000002de089824 */ /* 0x040fe200078e00ff */
[----:B----4-:R-:W-:Y:S02]  /*e2d0*/  @!P1 SHF.L.U64.HI R0, R222, 0x1, R13 ;  /* 0x00000001de009819 */ /* 0x010fe4000001020d */
[----:B------:R1:W5:Y:S01]  /*e2e0*/  @!P3 LD.E.64 R24, desc[UR60][R4.64] ;  /* 0x0000003c0418b980 */ /* 0x000362000c101b00 */
[----:B0-----:R-:W-:Y:S02]  /*e2f0*/  CS2R R6, SRZ ;  /* 0x0000000000067805 */ /* 0x001fe4000001ff00 */
[----:B-1----:R-:W-:-:S05]  /*e300*/  @!P1 IADD3 R4, P0, R80, R8, RZ ;  /* 0x0000000850049210 */ /* 0x002fca0007f1e0ff */
[----:B------:R-:W-:Y:S02]  /*e310*/  @!P1 IMAD.X R5, R78, 0x1, R0, P0 ;  /* 0x000000014e059824 */ /* 0x000fe400000e0600 */
[----:B------:R-:W-:-:S03]  /*e320*/  @!P2 IMAD.SHL.U32 R13, R223, 0x2, RZ ;  /* 0x00000002df0da824 */ /* 0x000fc600078e00ff */
[----:B------:R0:W5:Y:S02]  /*e330*/  @!P1 LD.E.64 R6, desc[UR60][R4.64] ;  /* 0x0000003c04069980 */ /* 0x000164000c101b00 */
[----:B0-----:R-:W-:-:S05]  /*e340*/  @!P1 IADD3 R4, P0, R12, R8, RZ ;  /* 0x000000080c049210 */ /* 0x001fca0007f1e0ff */
[----:B------:R-:W-:Y:S01]  /*e350*/  @!P1 IMAD.X R5, R79, 0x1, R0, P0 ;  /* 0x000000014f059824 */ /* 0x000fe200000e0600 */
[-C--:B------:R-:W-:Y:S02]  /*e360*/  @!P2 IADD3 R8, P0, R80, R13.reuse, RZ ;  /* 0x0000000d5008a210 */ /* 0x080fe40007f1e0ff */
[----:B------:R-:W-:Y:S02]  /*e370*/  @!P2 SHF.L.U64.HI R0, R223, 0x1, R14 ;  /* 0x00000001df00a819 */ /* 0x000fe4000001020e */
[----:B------:R0:W5:Y:S01]  /*e380*/  @!P1 LD.E.64 R10, desc[UR60][R4.64] ;  /* 0x0000003c040a9980 */ /* 0x000162000c101b00 */
[----:B------:R-:W-:Y:S02]  /*e390*/  @!P2 IADD3 R12, P1, R12, R13, RZ ;  /* 0x0000000d0c0ca210 */ /* 0x000fe40007f3e0ff */
[--C-:B------:R-:W-:Y:S01]  /*e3a0*/  @!P2 IMAD.X R9, R78, 0x1, R0.reuse, P0 ;  /* 0x000000014e09a824 */ /* 0x100fe200000e0600 */
[----:B0-----:R-:W-:Y:S02]  /*e3b0*/  CS2R R4, SRZ ;  /* 0x0000000000047805 */ /* 0x001fe4000001ff00 */
[----:B------:R-:W-:-:S04]  /*e3c0*/  @!P2 IMAD.X R13, R79, 0x1, R0, P1 ;  /* 0x000000014f0da824 */ /* 0x000fc800008e0600 */
[----:B------:R0:W5:Y:S02]  /*e3d0*/  @!P2 LD.E.64 R4, desc[UR60][R8.64] ;  /* 0x0000003c0804a980 */ /* 0x000164000c101b00 */
[----:B0-----:R-:W-:-:S06]  /*e3e0*/  CS2R R8, SRZ ;  /* 0x0000000000087805 */ /* 0x001fcc000001ff00 */
[----:B------:R0:W5:Y:S02]  /*e3f0*/  @!P2 LD.E.64 R8, desc[UR60][R12.64] ;  /* 0x0000003c0c08a980 */ /* 0x000164000c101b00 */
.L_x_2802:
[----:B------:R-:W-:Y:S05]  /*e400*/  BSYNC B1 ;  /* 0x0000000000017941 */ /* 0x000fea0003800000 */
.L_x_2801:
[----:B0-----:R-:W3:Y:S01]  /*e410*/  LDL R12, [R1+0xa0] ;  /* 0x0000a000010c7983 */ /* 0x001ee20000100800 */
[----:B------:R-:W-:Y:S01]  /*e420*/  BSSY B1, `(.L_x_2803) ;  /* 0x0000007000017945 */ /* 0x000fe20003800000 */
[----:B---3--:R-:W-:-:S04]  /*e430*/  LEA.HI R0, R12, R12, RZ, 0x1 ;  /* 0x0000000c0c007211 */ /* 0x008fc800078f08ff */
[----:B------:R-:W-:-:S05]  /*e440*/  LOP3.LUT R0, R0, 0xfffffffe, RZ, 0xc0, !PT ;  /* 0xfffffffe00007812 */ /* 0x000fca00078ec0ff */
[----:B------:R-:W-:-:S05]  /*e450*/  IMAD.IADD R0, R12, 0x1, -R0 ;  /* 0x000000010c007824 */ /* 0x000fca00078e0a00 */
[----:B------:R-:W-:-:S04]  /*e460*/  SHF.L.U32 R0, R0, 0x1f, RZ ;  /* 0x0000001f00007819 */ /* 0x000fc800000006ff */
[----:B------:R-:W0:Y:S02]  /*e470*/  SYNCS.PHASECHK.TRANS64.TRYWAIT P0, [R23+URZ+0x38800], R0 ;  /* 0x03880000170075a7 */ /* 0x000e24000800017f */
[----:B0-----:R-:W-:Y:S05]  /*e480*/  @!P0 BRA `(.L_x_2804) ;  /* 0x0000026400e08947 */ /* 0x001fea0003800000 */
.L_x_3126:
[----:B------:R-:W-:Y:S05]  /*e490*/  BSYNC B1 ;  /* 0x0000000000017941 */ /* 0x000fea0003800000 */
.L_x_2803:
[----:B------:R-:W3:Y:S01]  /*e4a0*/  LDL R13, [R1+0x74] ;  /* 0x00007400010d7983 */ /* 0x000ee20000100800 */
[----:B-----5:R-:W-:Y:S01]  /*e4b0*/  IMAD.MOV.U32 R12, RZ, RZ, R4 ;  /* 0x000000ffff0c7224 */ /* 0x020fe200078e0004 */
[----:B------:R-:W-:Y:S01]  /*e4c0*/  BSSY B1, `(.L_x_2805) ;  /* 0x00000e3000017945 */ /* 0x000fe20003800000 */
[----:B0-----:R-:W-:-:S05]  /*e4d0*/  IMAD.MOV.U32 R0, RZ, RZ, R5 ;  /* 0x000000ffff007224 */ /* 0x001fca00078e0005 */
[----:B--2---:R-:W-:Y:S01]  /*e4e0*/  PRMT R78, R12, 0x5410, R0 ;  /* 0x000054100c4e7816 */ /* 0x004fe20000000000 */
        /* <DEDUP_REMOVED lines=16> */
[----:B---3--:R-:W-:Y:S01]  /*e5f0*/  VIADDMNMX R0, R3, -R13, 0x80, PT ;  /* 0x0000008003007446 */ /* 0x008fe2000380090d */
        /* <DEDUP_REMOVED lines=17> */
[C---:B------:R-:W-:Y:S02]  /*e710*/  PRMT R76, R94.reuse, 0x5432, R76 ;  /* 0x000054325e4c7816 */ /* 0x040fe4000000004c */
[----:B------:R-:W-:-:S02]  /*e720*/  PRMT R75, R94, 0x5410, R75 ;  /* 0x000054105e4b7816 */ /* 0x000fc4000000004b */
[C---:B------:R-:W-:Y:S01]  /*e730*/  PRMT R3, R93.reuse, 0x5410, R3 ;  /* 0x000054105d037816 */ /* 0x040fe20000000003 */
[C---:B------:R-:W-:Y:S01]  /*e740*/  IMAD.U32 R77, R76.reuse, 0x10000, RZ ;  /* 0x000100004c4d7824 */ /* 0x040fe200078e00ff */
[----:B------:R-:W-:Y:S01]  /*e750*/  PRMT R74, R93, 0x5432, R74 ;  /* 0x000054325d4a7816 */ /* 0x000fe2000000004a */
[C---:B------:R-:W-:Y:S01]  /*e760*/  IMAD.U32 R95, R75.reuse, 0x10000, RZ ;  /* 0x000100004b5f7824 */ /* 0x040fe200078e00ff */
[----:B------:R-:W-:Y:S02]  /*e770*/  LOP3.LUT R76, R76, 0xffff0000, RZ, 0xc0, !PT ;  /* 0xffff00004c4c7812 */ /* 0x000fe400078ec0ff */
[----:B------:R-:W-:Y:S02]  /*e780*/  LOP3.LUT R75, R75, 0xffff0000, RZ, 0xc0, !PT ;  /* 0xffff00004b4b7812 */ /* 0x000fe400078ec0ff */
[C---:B0-----:R-:W-:Y:S01]  /*e790*/  LOP3.LUT R94, R14.reuse, 0xffff0000, RZ, 0xc0, !PT ;  /* 0xffff00000e5e7812 */ /* 0x041fe200078ec0ff */
[----:B------:R-:W-:-:S04]  /*e7a0*/  IMAD.U32 R93, R14, 0x10000, RZ ;  /* 0x000100000e5d7824 */ /* 0x000fc800078e00ff */
[C---:B------:R-:W-:Y:S01]  /*e7b0*/  FMUL.FTZ R14, R94.reuse, R77 ;  /* 0x0000004d5e0e7220 */ /* 0x040fe20000410000 */
[----:B------:R-:W-:-:S03]  /*e7c0*/  FMUL.FTZ R94, R94, R95 ;  /* 0x0000005f5e5e7220 */ /* 0x000fc60000410000 */
[C---:B------:R-:W-:Y:S01]  /*e7d0*/  FFMA.FTZ R14, R93.reuse, R95, -R14 ;  /* 0x0000005f5d0e7223 */ /* 0x040fe2000001080e */
[----:B------:R-:W-:Y:S01]  /*e7e0*/  FFMA.FTZ R77, R93, R77, R94 ;  /* 0x0000004d5d4d7223 */ /* 0x000fe2000001005e */
[C---:B------:R-:W-:Y:S01]  /*e7f0*/  IMAD.U32 R93, R15.reuse, 0x10000, RZ ;  /* 0x000100000f5d7824 */ /* 0x040fe200078e00ff */
[----:B------:R-:W-:-:S03]  /*e800*/  LOP3.LUT R15, R15, 0xffff0000, RZ, 0xc0, !PT ;  /* 0xffff00000f0f7812 */ /* 0x000fc600078ec0ff */
[----:B------:R-:W-:Y:S01]  /*e810*/  F2FP.BF16.F32.PACK_AB R14, R77, R14 ;  /* 0x0000000e4d0e723e */ /* 0x000fe200000010ff */
[----:B------:R-:W-:Y:S02]  /*e820*/  IMAD.U32 R77, R3, 0x10000, RZ ;  /* 0x00010000034d7824 */ /* 0x000fe400078e00ff */
[CC--:B------:R-:W-:Y:S01]  /*e830*/  FMUL.FTZ R94, R15.reuse, R76.reuse ;  /* 0x0000004c0f5e7220 */ /* 0x0c0fe20000410000 */
[-C--:B------:R-:W-:Y:S01]  /*e840*/  FMUL.FTZ R15, R15, R75.reuse ;  /* 0x0000004b0f0f7220 */ /* 0x080fe20000410000 */
[----:B------:R-:W-:Y:S02]  /*e850*/  LOP3.LUT R3, R3, 0xffff0000, RZ, 0xc0, !PT ;  /* 0xffff000003037812 */ /* 0x000fe400078ec0ff */
[C---:B------:R-:W-:Y:S01]  /*e860*/  FFMA.FTZ R94, R93.reuse, R75, -R94 ;  /* 0x0000004b5d5e7223 */ /* 0x040fe2000001085e */
[----:B------:R-:W-:Y:S01]  /*e870*/  FFMA.FTZ R15, R93, R76, R15 ;  /* 0x0000004c5d0f7223 */ /* 0x000fe2000001000f */
[----:B------:R-:W-:Y:S01]  /*e880*/  LOP3.LUT R75, R12, 0xffff0000, RZ, 0xc0, !PT ;  /* 0xffff00000c4b7812 */ /* 0x000fe200078ec0ff */
[----:B------:R-:W-:-:S02]  /*e890*/  IMAD.U32 R76, R74, 0x10000, RZ ;  /* 0x000100004a4c7824 */ /* 0x000fc400078e00ff */
[----:B------:R-:W-:Y:S01]  /*e8a0*/  IMAD.U32 R12, R12, 0x10000, RZ ;  /* 0x000100000c0c7824 */ /* 0x000fe200078e00ff */
[----:B------:R-:W-:Y:S01]  /*e8b0*/  F2FP.BF16.F32.PACK_AB R15, R15, R94 ;  /* 0x0000005e0f0f723e */ /* 0x000fe200000010ff */
        /* <DEDUP_REMOVED lines=11> */
[----:B------:R-:W-:-:S05]  /*e970*/  FFMA.FTZ R13, R13, R75, R74 ;  /* 0x0000004b0d0d7223 */ /* 0x000fca000001004a */
[----:B------:R-:W-:-:S05]  /*e980*/  F2FP.BF16.F32.PACK_AB R13, R13, R76 ;  /* 0x0000004c0d0d723e */ /* 0x000fca00000010ff */
[----:B------:R0:W-:Y:S02]  /*e990*/  STS.128 [R113], R12 ;  /* 0x0000000c71007388 */ /* 0x0001e40000000c00 */
.L_x_2808:
[----:B------:R-:W-:Y:S05]  /*e9a0*/  BSYNC B2 ;  /* 0x0000000000027941 */ /* 0x000fea0003800000 */
.L_x_2807:
[----:B------:R-:W-:Y:S01]  /*e9b0*/  ISETP.GE.AND P0, PT, R221, R109, PT ;  /* 0x0000006ddd00720c */ /* 0x000fe20003f06270 */
[----:B------:R-:W-:-:S12]  /*e9c0*/  BSSY B2, `(.L_x_2809) ;  /* 0x0000030000027945 */ /* 0x000fd80003800000 */
[----:B------:R-:W-:Y:S05]  /*e9d0*/  @P0 BRA `(.L_x_2810) ;  /* 0x0000000000b80947 */ /* 0x000fea0003800000 */
[----:B0----5:R-:W0:Y:S01]  /*e9e0*/  LDS.128 R12, [R113+0x4000] ;  /* 0x00400000710c7984 */ /* 0x021e220000000c00 */
[--C-:B------:R-:W-:Y:S02]  /*e9f0*/  SHF.R.U64 R3, R70, 0x10, R71.reuse ;  /* 0x0000001046037819 */ /* 0x100fe40000001247 */
[----:B------:R-:W-:Y:S02]  /*ea00*/  SHF.R.U32.HI R70, RZ, 0x10, R71 ;  /* 0x00000010ff467819 */ /* 0x000fe40000011647 */
[----:B------:R-:W-:Y:S02]  /*ea10*/  SHF.R.U32.HI R71, RZ, 0x10, R73 ;  /* 0x00000010ff477819 */ /* 0x000fe40000011649 */
[C---:B------:R-:W-:Y:S02]  /*ea20*/  PRMT R70, R112.reuse, 0x5432, R70 ;  /* 0x0000543270467816 */ /* 0x040fe40000000046 */
[----:B------:R-:W-:Y:S02]  /*ea30*/  PRMT R71, R112, 0x5410, R71 ;  /* 0x0000541070477816 */ /* 0x000fe40000000047 */
[----:B------:R-:W-:Y:S01]  /*ea40*/  SHF.R.U64 R72, R72, 0x10, R73 ;  /* 0x0000001048487819 */ /* 0x000fe20000001249 */
[C---:B------:R-:W-:Y:S01]  /*ea50*/  IMAD.U32 R75, R70.reuse, 0x10000, RZ ;  /* 0x00010000464b7824 */ /* 0x040fe200078e00ff */
[----:B------:R-:W-:Y:S01]  /*ea60*/  LOP3.LUT R70, R70, 0xffff0000, RZ, 0xc0, !PT ;  /* 0xffff000046467812 */ /* 0x000fe200078ec0ff */
[C---:B------:R-:W-:Y:S01]  /*ea70*/  IMAD.U32 R74, R71.reuse, 0x10000, RZ ;  /* 0x00010000474a7824 */ /* 0x040fe200078e00ff */
[----:B------:R-:W-:-:S02]  /*ea80*/  LOP3.LUT R71, R71, 0xffff0000, RZ, 0xc0, !PT ;  /* 0xffff000047477812 */ /* 0x000fc400078ec0ff */
[----:B------:R-:W-:Y:S02]  /*ea90*/  PRMT R3, R111, 0x5432, R3 ;  /* 0x000054326f037816 */ /* 0x000fe40000000003 */
[C---:B0-----:R-:W-:Y:S01]  /*eaa0*/  LOP3.LUT R77, R14.reuse, 0xffff0000, RZ, 0xc0, !PT ;  /* 0xffff00000e4d7812 */ /* 0x041fe200078ec0ff */
[----:B------:R-:W-:Y:S01]  /*eab0*/  IMAD.U32 R14, R14, 0x10000, RZ ;  /* 0x000100000e0e7824 */ /* 0x000fe200078e00ff */
[C---:B------:R-:W-:Y:S01]  /*eac0*/  LOP3.LUT R73, R15.reuse, 0xffff0000, RZ, 0xc0, !PT ;  /* 0xffff00000f497812 */ /* 0x040fe200078ec0ff */
[----:B------:R-:W-:Y:S02]  /*ead0*/  IMAD.U32 R15, R15, 0x10000, RZ ;  /* 0x000100000f0f7824 */ /* 0x000fe400078e00ff */
[C---:B------:R-:W-:Y:S01]  /*eae0*/  FMUL.FTZ R76, R77.reuse, R74 ;  /* 0x0000004a4d4c7220 */ /* 0x040fe20000410000 */
[----:B------:R-:W-:-:S03]  /*eaf0*/  FMUL.FTZ R77, R77, R75 ;  /* 0x0000004b4d4d7220 */ /* 0x000fc60000410000 */
[C---:B------:R-:W-:Y:S01]  /*eb00*/  FFMA.FTZ R76, R14.reuse, R75, -R76 ;  /* 0x0000004b0e4c7223 */ /* 0x040fe2000001084c */
[----:B------:R-:W-:Y:S01]  /*eb10*/  FFMA.FTZ R14, R14, R74, R77 ;  /* 0x0000004a0e0e7223 */ /* 0x000fe2000001004d */
[CC--:B------:R-:W-:Y:S01]  /*eb20*/  FMUL.FTZ R74, R73.reuse, R71.reuse ;  /* 0x00000047494a7220 */ /* 0x0c0fe20000410000 */
[-C--:B------:R-:W-:Y:S01]  /*eb30*/  FMUL.FTZ R73, R73, R70.reuse ;  /* 0x0000004649497220 */ /* 0x080fe20000410000 */
[C---:B------:R-:W-:Y:S01]  /*eb40*/  IMAD.U32 R75, R3.reuse, 0x10000, RZ ;  /* 0x00010000034b7824 */ /* 0x040fe200078e00ff */
[----:B------:R-:W-:Y:S01]  /*eb50*/  LOP3.LUT R3, R3, 0xffff0000, RZ, 0xc0, !PT ;  /* 0xffff000003037812 */ /* 0x000fe200078ec0ff */
[C---:B------:R-:W-:Y:S01]  /*eb60*/  FFMA.FTZ R70, R15.reuse, R70, -R74 ;  /* 0x000000460f467223 */ /* 0x040fe2000001084a */
[----:B------:R-:W-:Y:S01]  /*eb70*/  FFMA.FTZ R15, R15, R71, R73 ;  /* 0x000000470f0f7223 */ /* 0x000fe20000010049 */
[----:B------:R-:W-:Y:S01]  /*eb80*/  PRMT R71, R111, 0x5410, R72 ;  /* 0x000054106f477816 */ /* 0x000fe20000000048 */
[C---:B------:R-:W-:Y:S01]  /*eb90*/  IMAD.U32 R72, R12.reuse, 0x10000, RZ ;  /* 0x000100000c487824 */ /* 0x040fe200078e00ff */
[----:B------:R-:W-:-:S02]  /*eba0*/  LOP3.LUT R74, R12, 0xffff0000, RZ, 0xc0, !PT ;  /* 0xffff00000c4a7812 */ /* 0x000fc400078ec0ff */
[----:B------:R-:W-:Y:S01]  /*ebb0*/  F2FP.BF16.F32.PACK_AB R14, R14, R76 ;  /* 0x0000004c0e0e723e */ /* 0x000fe200000010ff */
[C---:B------:R-:W-:Y:S01]  /*ebc0*/  IMAD.U32 R73, R71.reuse, 0x10000, RZ ;  /* 0x0001000047497824 */ /* 0x040fe200078e00ff */
[----:B------:R-:W-:Y:S02]  /*ebd0*/  LOP3.LUT R71, R71, 0xffff0000, RZ, 0xc0, !PT ;  /* 0xffff000047477812 */ /* 0x000fe400078ec0ff */
        /* <DEDUP_REMOVED lines=14> */
.L_x_2810:
[----:B------:R-:W-:Y:S05]  /*ecc0*/  BSYNC B2 ;  /* 0x0000000000027941 */ /* 0x000fea0003800000 */
.L_x_2809:
[-C--:B------:R-:W-:Y:S01]  /*ecd0*/  ISETP.GE.AND P0, PT, R222, R109.reuse, PT ;  /* 0x0000006dde00720c */ /* 0x080fe20003f06270 */
[----:B------:R-:W-:Y:S01]  /*ece0*/  BSSY B2, `(.L_x_2811) ;  /* 0x0000031000027945 */ /* 0x000fe20003800000 */
[----:B------:R-:W-:-:S11]  /*ecf0*/  ISETP.GE.AND P1, PT, R223, R109, PT ;  /* 0x0000006ddf00720c */ /* 0x000fd60003f26270 */
[----:B------:R-:W-:Y:S05]  /*ed00*/  @P0 BRA `(.L_x_2812) ;  /* 0x0000000000b80947 */ /* 0x000fea0003800000 */
[----:B01---5:R-:W0:Y:S01]  /*ed10*/  LDS.128 R12, [R113+0x8000] ;  /* 0x00800000710c7984 */ /* 0x023e220000000c00 */
        /* <DEDUP_REMOVED lines=45> */
.L_x_2812:
[----:B------:R-:W-:Y:S05]  /*eff0*/  BSYNC B2 ;  /* 0x0000000000027941 */ /* 0x000fea0003800000 */
.L_x_2811:
        /* <DEDUP_REMOVED lines=9> */
[----:B------:R-:W-:Y:S01]  /*f090*/  PRMT R3, R106, 0x5432, R3 ;  /* 0x000054326a037816 */ /* 0x000fe20000000003 */
[C---:B------:R-:W-:Y:S01]  /*f0a0*/  IMAD.U32 R66, R64.reuse, 0x10000, RZ ;  /* 0x0001000040427824 */ /* 0x040fe200078e00ff */
[----:B------:R-:W-:Y:S01]  /*f0b0*/  LOP3.LUT R64, R64, 0xffff0000, RZ, 0xc0, !PT ;  /* 0xffff000040407812 */ /* 0x000fe200078ec0ff */
[----:B------:R-:W-:Y:S01]  /*f0c0*/  IMAD.U32 R67, R62, 0x10000, RZ ;  /* 0x000100003e437824 */ /* 0x000fe200078e00ff */
[C---:B0-----:R-:W-:Y:S01]  /*f0d0*/  LOP3.LUT R68, R14.reuse, 0xffff0000, RZ, 0xc0, !PT ;  /* 0xffff00000e447812 */ /* 0x041fe200078ec0ff */
[----:B------:R-:W-:Y:S02]  /*f0e0*/  IMAD.U32 R65, R14, 0x10000, RZ ;  /* 0x000100000e417824 */ /* 0x000fe400078e00ff */
[C---:B------:R-:W-:Y:S01]  /*f0f0*/  IMAD.U32 R14, R15.reuse, 0x10000, RZ ;  /* 0x000100000f0e7824 */ /* 0x040fe200078e00ff */
[----:B------:R-:W-:Y:S01]  /*f100*/  LOP3.LUT R15, R15, 0xffff0000, RZ, 0xc0, !PT ;  /* 0xffff00000f0f7812 */ /* 0x000fe200078ec0ff */
[C---:B------:R-:W-:Y:S01]  /*f110*/  FMUL.FTZ R69, R68.reuse, R66 ;  /* 0x0000004244457220 */ /* 0x040fe20000410000 */
[----:B------:R-:W-:-:S03]  /*f120*/  FMUL.FTZ R68, R68, R67 ;  /* 0x0000004344447220 */ /* 0x000fc60000410000 */
[C---:B------:R-:W-:Y:S01]  /*f130*/  FFMA.FTZ R67, R65.reuse, R67, -R69 ;  /* 0x0000004341437223 */ /* 0x040fe20000010845 */
[----:B------:R-:W-:Y:S01]  /*f140*/  FFMA.FTZ R68, R65, R66, R68 ;  /* 0x0000004241447223 */ /* 0x000fe20000010044 */
[----:B------:R-:W-:Y:S01]  /*f150*/  IMAD.U32 R65, R12, 0x10000, RZ ;  /* 0x000100000c417824 */ /* 0x000fe200078e00ff */
        /* <DEDUP_REMOVED lines=11> */
[C---:B------:R-:W-:Y:S01]  /*f210*/  FMUL.FTZ R64, R66.reuse, R69 ;  /* 0x0000004542407220 */ /* 0x040fe20000410000 */
[----:B------:R-:W-:Y:S01]  /*f220*/  LOP3.LUT R63, R63, 0xffff0000, RZ, 0xc0, !PT ;  /* 0xffff00003f3f7812 */ /* 0x000fe200078ec0ff */
[----:B------:R-:W-:Y:S01]  /*f230*/  FMUL.FTZ R66, R66, R14 ;  /* 0x0000000e42427220 */ /* 0x000fe20000410000 */
[----:B------:R-:W-:Y:S01]  /*f240*/  F2FP.BF16.F32.PACK_AB R15, R15, R12 ;  /* 0x0000000c0f0f723e */ /* 0x000fe200000010ff */
[----:B------:R-:W-:Y:S01]  /*f250*/  FFMA.FTZ R64, R65, R14, -R64 ;  /* 0x0000000e41407223 */ /* 0x000fe20000010840 */
[C---:B------:R-:W-:Y:S01]  /*f260*/  FMUL.FTZ R14, R13.reuse, R3 ;  /* 0x000000030d0e7220 */ /* 0x040fe20000410000 */
[----:B------:R-:W-:Y:S01]  /*f270*/  FMUL.FTZ R13, R13, R63 ;  /* 0x0000003f0d0d7220 */ /* 0x000fe20000410000 */
[----:B------:R-:W-:-:S02]  /*f280*/  FFMA.FTZ R66, R65, R69, R66 ;  /* 0x0000004541427223 */ /* 0x000fc40000010042 */
[C---:B------:R-:W-:Y:S01]  /*f290*/  FFMA.FTZ R63, R62.reuse, R63, -R14 ;  /* 0x0000003f3e3f7223 */ /* 0x040fe2000001080e */
[----:B------:R-:W-:Y:S01]  /*f2a0*/  FFMA.FTZ R13, R62, R3, R13 ;  /* 0x000000033e0d7223 */ /* 0x000fe2000001000d */
[----:B------:R-:W-:Y:S02]  /*f2b0*/  F2FP.BF16.F32.PACK_AB R14, R68, R67 ;  /* 0x00000043440e723e */ /* 0x000fe400000010ff */
[----:B------:R-:W-:Y:S02]  /*f2c0*/  F2FP.BF16.F32.PACK_AB R12, R66, R64 ;  /* 0x00000040420c723e */ /* 0x000fe400000010ff */
[----:B------:R-:W-:-:S05]  /*f2d0*/  F2FP.BF16.F32.PACK_AB R13, R13, R63 ;  /* 0x0000003f0d0d723e */ /* 0x000fca00000010ff */
[----:B------:R3:W-:Y:S02]  /*f2e0*/  STS.128 [R113+0xc000], R12 ;  /* 0x00c0000c71007388 */ /* 0x0007e40000000c00 */
.L_x_2806:
[----:B------:R-:W-:Y:S05]  /*f2f0*/  BSYNC B1 ;  /* 0x0000000000017941 */ /* 0x000fea0003800000 */
.L_x_2805:
[----:B------:R-:W-:Y:S01]  /*f300*/  VIADD R3, R225, 0x20 ;  /* 0x00000020e1037836 */ /* 0x000fe20000000000 */
[----:B------:R-:W-:Y:S04]  /*f310*/  BSSY B1, `(.L_x_2813) ;  /* 0x00000cb000017945 */ /* 0x000fe80003800000 */
[----:B------:R-:W-:-:S13]  /*f320*/  ISETP.GE.AND P0, PT, R3, R0, PT ;  /* 0x000000000300720c */ /* 0x000fda0003f06270 */
[----:B------:R-:W-:Y:S05]  /*f330*/  @P0 BRA `(.L_x_2814) ;  /* 0x0000000c00200947 */ /* 0x000fea0003800000 */
[----:B------:R4:W5:Y:S01]  /*f340*/  LDL R67, [R1+0x70] ;  /* 0x0000700001437983 */ /* 0x0009620000100800 */
[----:B------:R-:W0:Y:S01]  /*f350*/  LDC R3, c[0x0][0x3f4] ;  /* 0x0000fd00ff037b82 */ /* 0x000e220000000800 */
[----:B------:R-:W-:Y:S01]  /*f360*/  BSSY B2, `(.L_x_2815) ;  /* 0x0000034000027945 */ /* 0x000fe20003800000 */
[-C--:B0-----:R-:W-:Y:S02]  /*f370*/  ISETP.GE.AND P0, PT, R216, R3.reuse, PT ;  /* 0x00000003d800720c */ /* 0x081fe40003f06270 */
[-C--:B------:R-:W-:Y:S02]  /*f380*/  ISETP.GE.AND P1, PT, R221, R3.reuse, PT ;  /* 0x00000003dd00720c */ /* 0x080fe40003f26270 */
[-C--:B------:R-:W-:Y:S02]  /*f390*/  ISETP.GE.AND P2, PT, R222, R3.reuse, PT ;  /* 0x00000003de00720c */ /* 0x080fe40003f46270 */
[----:B------:R-:W-:-:S07]  /*f3a0*/  ISETP.GE.AND P3, PT, R223, R3, PT ;  /* 0x00000003df00720c */ /* 0x000fce0003f66270 */
[----:B----4-:R-:W-:Y:S06]  /*f3b0*/  @P0 BRA `(.L_x_2816) ;  /* 0x0000000000b80947 */ /* 0x010fec0003800000 */
[----:B-123-5:R-:W0:Y:S01]  /*f3c0*/  LDS.128 R12, [R67+0x1000] ;  /* 0x00100000430c7984 */ /* 0x02ee220000000c00 */
        /* <DEDUP_REMOVED lines=45> */
.L_x_2816:
[----:B------:R-:W-:Y:S05]  /*f6a0*/  BSYNC B2 ;  /* 0x0000000000027941 */ /* 0x000fea0003800000 */
.L_x_2815:
[----:B------:R-:W-:Y:S04]  /*f6b0*/  BSSY B2, `(.L_x_2817) ;  /* 0x0000030000027945 */ /* 0x000fe80003800000 */
[----:B------:R-:W-:Y:S05]  /*f6c0*/  @P1 BRA `(.L_x_2818) ;  /* 0x0000000000b81947 */ /* 0x000fea0003800000 */
[----:B0123-5:R-:W0:Y:S01]  /*f6d0*/  LDS.128 R12, [R67+0x5000] ;  /* 0x00500000430c7984 */ /* 0x02fe220000000c00 */
        /* <DEDUP_REMOVED lines=45> */
.L_x_2818:
[----:B------:R-:W-:Y:S05]  /*f9b0*/  BSYNC B2 ;  /* 0x0000000000027941 */ /* 0x000fea0003800000 */
.L_x_2817:
[----:B------:R-:W-:Y:S04]  /*f9c0*/  BSSY B2, `(.L_x_2819) ;  /* 0x0000030000027945 */ /* 0x000fe80003800000 */
[----:B------:R-:W-:Y:S05]  /*f9d0*/  @P2 BRA `(.L_x_2820) ;  /* 0x0000000000b82947 */ /* 0x000fea0003800000 */
[----:B012345:R-:W0:Y:S01]  /*f9e0*/  LDS.128 R12, [R67+0x9000] ;  /* 0x00900000430c7984 */ /* 0x03fe220000000c00 */
        /* <DEDUP_REMOVED lines=45> */
.L_x_2820:
[----:B------:R-:W-:Y:S05]  /*fcc0*/  BSYNC B2 ;  /* 0x0000000000027941 */ /* 0x000fea0003800000 */
.L_x_2819:
        /* <DEDUP_REMOVED lines=15> */
[C---:B------:R-:W-:Y:S01]  /*fdc0*/  IMAD.U32 R12, R90.reuse, 0x10000, RZ ;  /* 0x000100005a0c7824 */ /* 0x040fe200078e00ff */
[----:B------:R-:W-:Y:S01]  /*fdd0*/  LOP3.LUT R90, R90, 0xffff0000, RZ, 0xc0, !PT ;  /* 0xffff00005a5a7812 */ /* 0x000fe200078ec0ff */
[----:B------:R-:W-:Y:S02]  /*fde0*/  IMAD.U32 R47, R14, 0x10000, RZ ;  /* 0x000100000e2f7824 */ /* 0x000fe400078e00ff */
[C---:B------:R-:W-:Y:S01]  /*fdf0*/  FMUL.FTZ R53, R48.reuse, R52 ;  /* 0x0000003430357220 */ /* 0x040fe20000410000 */
[C---:B------:R-:W-:Y:S01]  /*fe00*/  IMAD.U32 R14, R15.reuse, 0x10000, RZ ;  /* 0x000100000f0e7824 */ /* 0x040fe200078e00ff */
[----:B------:R-:W-:Y:S01]  /*fe10*/  LOP3.LUT R15, R15, 0xffff0000, RZ, 0xc0, !PT ;  /* 0xffff00000f0f7812 */ /* 0x000fe200078ec0ff */
[-C--:B------:R-:W-:Y:S01]  /*fe20*/  FMUL.FTZ R48, R48, R12.reuse ;  /* 0x0000000c30307220 */ /* 0x080fe20000410000 */
[----:B------:R-:W-:Y:S01]  /*fe30*/  FFMA.FTZ R53, R47, R12, -R53 ;  /* 0x0000000c2f357223 */ /* 0x000fe20000010835 */
[C---:B------:R-:W-:Y:S01]  /*fe40*/  IMAD.U32 R50, R13.reuse, 0x10000, RZ ;  /* 0x000100000d327824 */ /* 0x040fe200078e00ff */
[----:B------:R-:W-:Y:S01]  /*fe50*/  LOP3.LUT R13, R13, 0xffff0000, RZ, 0xc0, !PT ;  /* 0xffff00000d0d7812 */ /* 0x000fe200078ec0ff */
[----:B------:R-:W-:Y:S01]  /*fe60*/  FMUL.FTZ R54, R15, R89 ;  /* 0x000000590f367220 */ /* 0x000fe20000410000 */
[----:B------:R-:W-:Y:S01]  /*fe70*/  FFMA.FTZ R48, R47, R52, R48 ;  /* 0x000000342f307223 */ /* 0x000fe20000010030 */
[----:B------:R-:W-:-:S02]  /*fe80*/  IMAD.U32 R12, R46, 0x10000, RZ ;  /* 0x000100002e0c7824 */ /* 0x000fc400078e00ff */
[-C--:B------:R-:W-:Y:S01]  /*fe90*/  FMUL.FTZ R15, R15, R90.reuse ;  /* 0x0000005a0f0f7220 */ /* 0x080fe20000410000 */
[C---:B------:R-:W-:Y:S01]  /*fea0*/  IMAD.U32 R52, R3.reuse, 0x10000, RZ ;  /* 0x0001000003347824 */ /* 0x040fe200078e00ff */
[----:B------:R-:W-:Y:S01]  /*feb0*/  LOP3.LUT R46, R46, 0xffff0000, RZ, 0xc0, !PT ;  /* 0xffff00002e2e7812 */ /* 0x000fe200078ec0ff */
[C---:B------:R-:W-:Y:S01]  /*fec0*/  FFMA.FTZ R54, R14.reuse, R90, -R54 ;  /* 0x0000005a0e367223 */ /* 0x040fe20000010836 */
[----:B------:R-:W-:Y:S01]  /*fed0*/  LOP3.LUT R3, R3, 0xffff0000, RZ, 0xc0, !PT ;  /* 0xffff000003037812 */ /* 0x000fe200078ec0ff */
[----:B------:R-:W-:Y:S01]  /*fee0*/  FFMA.FTZ R15, R14, R89, R15 ;  /* 0x000000590e0f7223 */ /* 0x000fe2000001000f */
[----:B------:R-:W-:Y:S01]  /*fef0*/  FMUL.FTZ R14, R49, R12 ;  /* 0x0000000c310e7220 */ /* 0x000fe20000410000 */
[----:B------:R-:W-:Y:S01]  /*ff00*/  FMUL.FTZ R47, R13, R46 ;  /* 0x0000002e0d2f7220 */ /* 0x000fe20000410000 */
        /* <DEDUP_REMOVED lines=11> */
.L_x_2814:
[----:B------:R-:W-:Y:S05]  /*ffc0*/  BSYNC B1 ;  /* 0x0000000000017941 */ /* 0x000fea0003800000 */
.L_x_2813:
[----:B------:R-:W-:Y:S01]  /*ffd0*/  VIADD R3, R225, 0x40 ;  /* 0x00000040e1037836 */ /* 0x000fe20000000000 */
[----:B------:R-:W-:Y:S04]  /*ffe0*/  BSSY B1, `(.L_x_2821) ;  /* 0x00000cb000017945 */ /* 0x000fe80003800000 */
[----:B------:R-:W-:-:S13]  /*fff0*/  ISETP.GE.AND P0, PT, R3, R0, PT ;  /* 0x000000000300720c */ /* 0x000fda0003f06270 */
[----:B------:R-:W-:Y:S05]  /*10000*/  @P0 BRA `(.L_x_2822) ;  /* 0x0000000c00200947 */ /* 0x000fea0003800000 */
[----:B------:R0:W5:Y:S01]  /*10010*/  LDL R56, [R1+0x70] ;  /* 0x0000700001387983 */ /* 0x0001620000100800 */
[----:B------:R-:W1:Y:S01]  /*10020*/  LDC R3, c[0x0][0x3f4] ;  /* 0x0000fd00ff037b82 */ /* 0x000e620000000800 */
[----:B------:R-:W-:Y:S01]  /*10030*/  BSSY B2, `(.L_x_2823) ;  /* 0x0000034000027945 */ /* 0x000fe20003800000 */
[-C--:B-1----:R-:W-:Y:S02]  /*10040*/  ISETP.GE.AND P0, PT, R216, R3.reuse, PT ;  /* 0x00000003d800720c */ /* 0x082fe40003f06270 */
[-C--:B------:R-:W-:Y:S02]  /*10050*/  ISETP.GE.AND P1, PT, R221, R3.reuse, PT ;  /* 0x00000003dd00720c */ /* 0x080fe40003f26270 */
[-C--:B------:R-:W-:Y:S02]  /*10060*/  ISETP.GE.AND P2, PT, R222, R3.reuse, PT ;  /* 0x00000003de00720c */ /* 0x080fe40003f46270 */
[----:B------:R-:W-:-:S07]  /*10070*/  ISETP.GE.AND P3, PT, R223, R3, PT ;  /* 0x00000003df00720c */ /* 0x000fce0003f66270 */
[----:B0-----:R-:W-:Y:S06]  /*10080*/  @P0 BRA `(.L_x_2824) ;  /* 0x0000000000b80947 */ /* 0x001fec0003800000 */
[----:B--2345:R-:W0:Y:S01]  /*10090*/  LDS.128 R12, [R56+0x2000] ;  /* 0x00200000380c7984 */ /* 0x03ce220000000c00 */
        /* <DEDUP_REMOVED lines=9> */
[----:B------:R-:W-:Y:S01]  /*10130*/  IMAD.U32 R53, R101, 0x10000, RZ ;  /* 0x0001000065357824 */ /* 0x000fe200078e00ff */
[C---:B------:R-:W-:Y:S01]  /*10140*/  LOP3.LUT R51, R100.reuse, 0xffff0000, RZ, 0xc0, !PT ;  /* 0xffff000064337812 */ /* 0x040fe200078ec0ff */
[----:B------:R-:W-:Y:S01]  /*10150*/  IMAD.U32 R49, R100, 0x10000, RZ ;  /* 0x0001000064317824 */ /* 0x000fe200078e00ff */
[----:B------:R-:W-:Y:S02]  /*10160*/  LOP3.LUT R50, R42, 0xffff0000, RZ, 0xc0, !PT ;  /* 0xffff00002a327812 */ /* 0x000fe400078ec0ff */
[C---:B0-----:R-:W-:Y:S01]  /*10170*/  LOP3.LUT R46, R14.reuse, 0xffff0000, RZ, 0xc0, !PT ;  /* 0xffff00000e2e7812 */ /* 0x041fe200078ec0ff */
[----:B------:R-:W-:Y:S01]  /*10180*/  IMAD.U32 R44, R14, 0x10000, RZ ;  /* 0x000100000e2c7824 */ /* 0x000fe200078e00ff */
        /* <DEDUP_REMOVED lines=10> */
[----:B------:R-:W-:Y:S01]  /*10230*/  IMAD.U32 R49, R42, 0x10000, RZ ;  /* 0x000100002a317824 */ /* 0x000fe200078e00ff */
[----:B------:R-:W-:Y:S01]  /*10240*/  LOP3.LUT R12, R12, 0xffff0000, RZ, 0xc0, !PT ;  /* 0xffff00000c0c7812 */ /* 0x000fe200078ec0ff */
[-C--:B------:R-:W-:Y:S01]  /*10250*/  FMUL.FTZ R53, R48, R51.reuse ;  /* 0x0000003330357220 */ /* 0x080fe20000410000 */
[C---:B------:R-:W-:Y:S01]  /*10260*/  LOP3.LUT R42, R3.reuse, 0xffff0000, RZ, 0xc0, !PT ;  /* 0xffff0000032a7812 */ /* 0x040fe200078ec0ff */
[----:B------:R-:W-:Y:S02]  /*10270*/  IMAD.U32 R48, R3, 0x10000, RZ ;  /* 0x0001000003307824 */ /* 0x000fe400078e00ff */
[C---:B------:R-:W-:Y:S01]  /*10280*/  FFMA.FTZ R46, R14.reuse, R51, -R57 ;  /* 0x000000330e2e7223 */ /* 0x040fe20000010839 */
[----:B------:R-:W-:Y:S01]  /*10290*/  FFMA.FTZ R53, R14, R45, R53 ;  /* 0x0000002d0e357223 */ /* 0x000fe20000010035 */
[C---:B------:R-:W-:Y:S01]  /*102a0*/  FMUL.FTZ R54, R47.reuse, R50 ;  /* 0x000000322f367220 */ /* 0x040fe20000410000 */
[CC--:B------:R-:W-:Y:S01]  /*102b0*/  FMUL.FTZ R14, R12.reuse, R49.reuse ;  /* 0x000000310c0e7220 */ /* 0x0c0fe20000410000 */
[----:B------:R-:W-:Y:S01]  /*102c0*/  FMUL.FTZ R52, R12, R48 ;  /* 0x000000300c347220 */ /* 0x000fe20000410000 */
[-C--:B------:R-:W-:Y:S01]  /*102d0*/  FMUL.FTZ R47, R47, R42.reuse ;  /* 0x0000002a2f2f7220 */ /* 0x080fe20000410000 */
[----:B------:R-:W-:Y:S01]  /*102e0*/  FFMA.FTZ R54, R43, R42, -R54 ;  /* 0x0000002a2b367223 */ /* 0x000fe20000010836 */
        /* <DEDUP_REMOVED lines=8> */
.L_x_2824:
[----:B------:R-:W-:Y:S05]  /*10370*/  BSYNC B2 ;  /* 0x0000000000027941 */ /* 0x000fea0003800000 */
.L_x_2823:
[----:B------:R-:W-:Y:S04]  /*10380*/  BSSY B2, `(.L_x_2825) ;  /* 0x0000030000027945 */ /* 0x000fe80003800000 */
[----:B------:R-:W-:Y:S05]  /*10390*/  @P1 BRA `(.L_x_2826) ;  /* 0x0000000000b81947 */ /* 0x000fea0003800000 */
[----:B0-2345:R-:W0:Y:S01]  /*103a0*/  LDS.128 R12, [R56+0x6000] ;  /* 0x00600000380c7984 */ /* 0x03de220000000c00 */
        /* <DEDUP_REMOVED lines=13> */
[C---:B------:R-:W-:Y:S01]  /*10480*/  IMAD.U32 R41, R15.reuse, 0x10000, RZ ;  /* 0x000100000f297824 */ /* 0x040fe200078e00ff */
[----:B------:R-:W-:Y:S01]  /*10490*/  LOP3.LUT R15, R15, 0xffff0000, RZ, 0xc0, !PT ;  /* 0xffff00000f0f7812 */ /* 0x000fe200078ec0ff */
[----:B------:R-:W-:-:S02]  /*104a0*/  IMAD.U32 R39, R14, 0x10000, RZ ;  /* 0x000100000e277824 */ /* 0x000fc400078e00ff */
[CC--:B------:R-:W-:Y:S01]  /*104b0*/  FMUL.FTZ R46, R40.reuse, R45.reuse ;  /* 0x0000002d282e7220 */ /* 0x0c0fe20000410000 */
[----:B------:R-:W-:Y:S01]  /*104c0*/  FMUL.FTZ R40, R40, R42 ;  /* 0x0000002a28287220 */ /* 0x000fe20000410000 */
[----:B------:R-:W-:Y:S01]  /*104d0*/  FMUL.FTZ R48, R15, R92 ;  /* 0x0000005c0f307220 */ /* 0x000fe20000410000 */
[----:B------:R-:W-:Y:S02]  /*104e0*/  IMAD.U32 R14, R12, 0x10000, RZ ;  /* 0x000100000c0e7824 */ /* 0x000fe400078e00ff */
[----:B------:R-:W-:Y:S01]  /*104f0*/  FFMA.FTZ R46, R39, R42, -R46 ;  /* 0x0000002a272e7223 */ /* 0x000fe2000001082e */
[-C--:B------:R-:W-:Y:S01]  /*10500*/  FMUL.FTZ R42, R15, R44.reuse ;  /* 0x0000002c0f2a7220 */ /* 0x080fe20000410000 */
[----:B------:R-:W-:Y:S02]  /*10510*/  IMAD.U32 R3, R13, 0x10000, RZ ;  /* 0x000100000d037824 */ /* 0x000fe400078e00ff */
[----:B------:R-:W-:Y:S01]  /*10520*/  FFMA.FTZ R45, R39, R45, R40 ;  /* 0x0000002d272d7223 */ /* 0x000fe20000010028 */
[----:B------:R-:W-:Y:S01]  /*10530*/  IMAD.U32 R15, R38, 0x10000, RZ ;  /* 0x00010000260f7824 */ /* 0x000fe200078e00ff */
[----:B------:R-:W-:Y:S01]  /*10540*/  LOP3.LUT R12, R12, 0xffff0000, RZ, 0xc0, !PT ;  /* 0xffff00000c0c7812 */ /* 0x000fe200078ec0ff */
[----:B------:R-:W-:Y:S01]  /*10550*/  IMAD.U32 R39, R43, 0x10000, RZ ;  /* 0x000100002b277824 */ /* 0x000fe200078e00ff */
[----:B------:R-:W-:Y:S01]  /*10560*/  LOP3.LUT R13, R13, 0xffff0000, RZ, 0xc0, !PT ;  /* 0xffff00000d0d7812 */ /* 0x000fe200078ec0ff */
[----:B------:R-:W-:Y:S01]  /*10570*/  FFMA.FTZ R48, R41, R44, -R48 ;  /* 0x0000002c29307223 */ /* 0x000fe20000010830 */
[----:B------:R-:W-:Y:S01]  /*10580*/  LOP3.LUT R40, R43, 0xffff0000, RZ, 0xc0, !PT ;  /* 0xffff00002b287812 */ /* 0x000fe200078ec0ff */
[----:B------:R-:W-:Y:S01]  /*10590*/  FFMA.FTZ R47, R41, R92, R42 ;  /* 0x0000005c292f7223 */ /* 0x000fe2000001002a */
[----:B------:R-:W-:Y:S01]  /*105a0*/  LOP3.LUT R38, R38, 0xffff0000, RZ, 0xc0, !PT ;  /* 0xffff000026267812 */ /* 0x000fe200078ec0ff */
[C---:B------:R-:W-:Y:S01]  /*105b0*/  FMUL.FTZ R41, R12.reuse, R39 ;  /* 0x000000270c297220 */ /* 0x040fe20000410000 */
[----:B------:R-:W-:Y:S01]  /*105c0*/  FMUL.FTZ R42, R12, R15 ;  /* 0x0000000f0c2a7220 */ /* 0x000fe20000410000 */
[----:B------:R-:W-:-:S02]  /*105d0*/  FMUL.FTZ R44, R13, R40 ;  /* 0x000000280d2c7220 */ /* 0x000fc40000410000 */
[-C--:B------:R-:W-:Y:S01]  /*105e0*/  FMUL.FTZ R43, R13, R38.reuse ;  /* 0x000000260d2b7220 */ /* 0x080fe20000410000 */
        /* <DEDUP_REMOVED lines=9> */
.L_x_2826:
[----:B------:R-:W-:Y:S05]  /*10680*/  BSYNC B2 ;  /* 0x0000000000027941 */ /* 0x000fea0003800000 */
.L_x_2825:
[----:B------:R-:W-:Y:S04]  /*10690*/  BSSY B2, `(.L_x_2827) ;  /* 0x0000030000027945 */ /* 0x000fe80003800000 */
[----:B------:R-:W-:Y:S05]  /*106a0*/  @P2 BRA `(.L_x_2828) ;  /* 0x0000000000b82947 */ /* 0x000fea0003800000 */
[----:B012345:R-:W0:Y:S01]  /*106b0*/  LDS.128 R12, [R56+0xa000] ;  /* 0x00a00000380c7984 */ /* 0x03fe220000000c00 */
        /* <DEDUP_REMOVED lines=45> */
.L_x_2828:
[----:B------:R-:W-:Y:S05]  /*10990*/  BSYNC B2 ;  /* 0x0000000000027941 */ /* 0x000fea0003800000 */
.L_x_2827:
        /* <DEDUP_REMOVED lines=47> */
.L_x_2822:
[----:B------:R-:W-:Y:S05]  /*10c90*/  BSYNC B1 ;  /* 0x0000000000017941 */ /* 0x000fea0003800000 */
.L_x_2821:
[----:B------:R-:W-:-:S05]  /*10ca0*/  VIADD R3, R225, 0x60 ;  /* 0x00000060e1037836 */ /* 0x000fca0000000000 */
        /* <DEDUP_REMOVED lines=56> */
.L_x_2831:
[----:B------:R-:W-:Y:S05]  /*11030*/  BSYNC B1 ;  /* 0x0000000000017941 */ /* 0x000fea0003800000 */
.L_x_2830:
[----:B------:R-:W-:Y:S04]  /*11040*/  BSSY B1, `(.L_x_2832) ;  /* 0x0000030000017945 */ /* 0x000fe80003800000 */
[----:B------:R-:W-:Y:S05]  /*11050*/  @P1 BRA `(.L_x_2833) ;  /* 0x0000000000b81947 */ /* 0x000fea0003800000 */
[----:B0-2345:R-:W0:Y:S01]  /*11060*/  LDS.128 R12, [R35+0x7000] ;  /* 0x00700000230c7984 */ /* 0x03de220000000c00 */
        /* <DEDUP_REMOVED lines=27> */
[C---:B------:R-:W-:Y:S01]  /*11220*/  IMAD.U32 R14, R24.reuse, 0x10000, RZ ;  /* 0x00010000180e7824 */ /* 0x040fe200078e00ff */
[----:B------:R-:W-:Y:S01]  /*11230*/  LOP3.LUT R27, R27, 0xffff0000, RZ, 0xc0, !PT ;  /* 0xffff00001b1b7812 */ /* 0x000fe200078ec0ff */
[C---:B------:R-:W-:Y:S01]  /*11240*/  FFMA.FTZ R30, R21.reuse, R26, -R30 ;  /* 0x0000001a151e7223 */ /* 0x040fe2000001081e */
[----:B------:R-:W-:Y:S01]  /*11250*/  LOP3.LUT R24, R24, 0xffff0000, RZ, 0xc0, !PT ;  /* 0xffff000018187812 */ /* 0x000fe200078ec0ff */
        /* <DEDUP_REMOVED lines=14> */
.L_x_2833:
[----:B------:R-:W-:Y:S05]  /*11340*/  BSYNC B1 ;  /* 0x0000000000017941 */ /* 0x000fea0003800000 */
.L_x_2832:
        /* <DEDUP_REMOVED lines=48> */
.L_x_2835:
[----:B------:R-:W-:Y:S05]  /*11650*/  BSYNC B1 ;  /* 0x0000000000017941 */ /* 0x000fea0003800000 */
.L_x_2834:
        /* <DEDUP_REMOVED lines=48> */
.L_x_2790:
        /* <DEDUP_REMOVED lines=33> */
.L_x_3132:
        /* <DEDUP_REMOVED lines=40> */
.L_x_2838:
[----:B------:R-:W-:Y:S05]  /*11df0*/  BSYNC B1 ;  /* 0x0000000000017941 */ /* 0x000fea0003800000 */
.L_x_2837:
        /* <DEDUP_REMOVED lines=38> */
.L_x_3138:
        /* <DEDUP_REMOVED lines=24> */
[--C-:B--2---:R-:W-:Y:S01]  /*121e0*/  @!P4 IMAD.X R11, R7, 0x1, R12.reuse, P0 ;  /* 0x00000001070bc824 */ /* 0x104fe200000e060c */
        /* <DEDUP_REMOVED lines=13> */
.L_x_2841:
[----:B------:R-:W-:Y:S05]  /*122c0*/  BSYNC B1 ;  /* 0x0000000000017941 */ /* 0x000fea0003800000 */
.L_x_2840:
        /* <DEDUP_REMOVED lines=29> */
[----:B------:R3:W0:Y:S02]  /*124a0*/  SHFL.IDX PT, R8, R21, 0x2, 0x181f ;  /* 0x00581f0015087f89 */ /* 0x00062400000e0000 */
.L_x_3144:
        /* <DEDUP_REMOVED lines=21> */
[----:B----4-:R-:W-:Y:S02]  /*12600*/  @!P5 SHF.L.U64.HI R14, R212, 0x1, R215 ;  /* 0x00000001d40ed819 */ /* 0x010fe400000102d7 */
[-C--:B0-----:R-:W-:Y:S02]  /*12610*/  @!P4 IADD3 R10, P0, R6, R11.reuse, RZ ;  /* 0x0000000b060ac210 */ /* 0x081fe40007f1e0ff */
[----:B------:R-:W-:Y:S02]  /*12620*/  @!P4 IADD3 R4, P1, R8, R11, RZ ;  /* 0x0000000b0804c210 */ /* 0x000fe40007f3e0ff */
[-C--:B------:R-:W-:Y:S01]  /*12630*/  @!P5 IADD3 R6, P2, R6, R5.reuse, RZ ;  /* 0x000000050606d210 */ /* 0x080fe20007f5e0ff */
[--C-:B--2---:R-:W-:Y:S01]  /*12640*/  @!P4 IMAD.X R11, R7, 0x1, R12.reuse, P0 ;  /* 0x00000001070bc824 */ /* 0x104fe200000e060c */
[----:B------:R-:W-:Y:S01]  /*12650*/  @!P5 IADD3 R8, P3, R8, R5, RZ ;  /* 0x000000050808d210 */ /* 0x000fe20007f7e0ff */
        /* <DEDUP_REMOVED lines=12> */
.L_x_2844:
[----:B------:R-:W-:Y:S05]  /*12720*/  BSYNC B1 ;  /* 0x0000000000017941 */ /* 0x000fea0003800000 */
.L_x_2843:
        /* <DEDUP_REMOVED lines=30> */
[----:B-1-3--:R-:W1:Y:S02]  /*12910*/  SHFL.IDX PT, R21, R21, 0x3, 0x181f ;  /* 0x00781f0015157f89 */ /* 0x00ae6400000e0000 */
.L_x_3150:
        /* <DEDUP_REMOVED lines=8> */
[----:B0-----:R-:W-:Y:S02]  /*129a0*/  CS2R R72, SRZ ;  /* 0x0000000000487805 */ /* 0x001fe4000001ff00 */
[----:B------:R-:W-:-:S05]  /*129b0*/  CS2R R74, SRZ ;  /* 0x00000000004a7805 */ /* 0x000fca000001ff00 */
[----:B------:R-:W-:Y:S05]  /*129c0*/  @P0 BRA `(.L_x_2847) ;  /* 0x00000000006c0947 */ /* 0x000fea0003800000 */
[----:B------:R-:W-:Y:S01]  /*129d0*/  ULDC UR4, c[0x0][0x3f4] ;  /* 0x0000fd0000047ab9 */ /* 0x000fe20000000800 */
[----:B------:R-:W-:Y:S02]  /*129e0*/  CS2R R12, SRZ ;  /* 0x00000000000c7805 */ /* 0x000fe4000001ff00 */
[----:B------:R-:W-:Y:S02]  /*129f0*/  ISETP.GE.AND P1, PT, R16, UR4, PT ;  /* 0x0000000410007c0c */ /* 0x000fe4000bf26270 */
[----:B------:R-:W-:Y:S02]  /*12a00*/  CS2R R14, SRZ ;  /* 0x00000000000e7805 */ /* 0x000fe4000001ff00 */
[----:B------:R-:W-:-:S09]  /*12a10*/  ISETP.GE.AND P2, PT, R214, UR4, PT ;  /* 0x00000004d6007c0c */ /* 0x000fd2000bf46270 */
[C---:B------:R-:W-:Y:S01]  /*12a20*/  @!P1 IMAD.SHL.U32 R8, R16.reuse, 0x2, RZ ;  /* 0x0000000210089824 */ /* 0x040fe200078e00ff */
[----:B------:R-:W-:-:S04]  /*12a30*/  @!P1 SHF.L.U64.HI R0, R16, 0x1, R17 ;  /* 0x0000000110009819 */ /* 0x000fc80000010211 */
[----:B------:R-:W-:-:S05]  /*12a40*/  @!P1 IADD3 R4, P0, R78, R8, RZ ;  /* 0x000000084e049210 */ /* 0x000fca0007f1e0ff */
[--C-:B--2---:R-:W-:Y:S01]  /*12a50*/  @!P1 IMAD.X R5, R76, 0x1, R0.reuse, P0 ;  /* 0x000000014c059824 */ /* 0x104fe200000e0600 */
[----:B-1----:R-:W-:Y:S02]  /*12a60*/  @!P1 IADD3 R8, P0, R21, R8, RZ ;  /* 0x0000000815089210 */ /* 0x002fe40007f1e0ff */
[----:B------:R-:W-:Y:S02]  /*12a70*/  CS2R R6, SRZ ;  /* 0x0000000000067805 */ /* 0x000fe4000001ff00 */
[----:B------:R0:W5:Y:S01]  /*12a80*/  @!P1 LD.E.128 R12, desc[UR60][R4.64] ;  /* 0x0000003c040c9980 */ /* 0x000162000c101d00 */
[----:B------:R-:W-:Y:S02]  /*12a90*/  @!P1 IMAD.X R9, R77, 0x1, R0, P0 ;  /* 0x000000014d099824 */ /* 0x000fe400000e0600 */
[C---:B------:R-:W-:Y:S01]  /*12aa0*/  @!P2 IMAD.SHL.U32 R20, R212.reuse, 0x2, RZ ;  /* 0x00000002d414a824 */ /* 0x040fe200078e00ff */
[----:B0-----:R-:W-:Y:S02]  /*12ab0*/  CS2R R4, SRZ ;  /* 0x0000000000047805 */ /* 0x001fe4000001ff00 */
[----:B------:R-:W-:-:S04]  /*12ac0*/  @!P2 SHF.L.U64.HI R0, R212, 0x1, R215 ;  /* 0x00000001d400a819 */ /* 0x000fc800000102d7 */
[----:B------:R0:W5:Y:S01]  /*12ad0*/  @!P1 LD.E.128 R4, desc[UR60][R8.64] ;  /* 0x0000003c08049980 */ /* 0x000162000c101d00 */
[----:B------:R-:W-:Y:S02]  /*12ae0*/  CS2R R72, SRZ ;  /* 0x0000000000487805 */ /* 0x000fe4000001ff00 */
[----:B------:R-:W-:Y:S02]  /*12af0*/  CS2R R74, SRZ ;  /* 0x00000000004a7805 */ /* 0x000fe4000001ff00 */
[-C--:B0-----:R-:W-:Y:S02]  /*12b00*/  @!P2 IADD3 R8, P0, R78, R20.reuse, RZ ;  /* 0x000000144e08a210 */ /* 0x081fe40007f1e0ff */
[----:B------:R-:W-:-:S03]  /*12b10*/  @!P2 IADD3 R20, P1, R21, R20, RZ ;  /* 0x000000141514a210 */ /* 0x000fc60007f3e0ff */
[--C-:B------:R-:W-:Y:S01]  /*12b20*/  @!P2 IMAD.X R9, R76, 0x1, R0.reuse, P0 ;  /* 0x000000014c09a824 */ /* 0x100fe200000e0600 */
[----:B------:R-:W-:Y:S01]  /*12b30*/  CS2R R10, SRZ ;  /* 0x00000000000a7805 */ /* 0x000fe2000001ff00 */
[----:B------:R-:W-:-:S03]  /*12b40*/  @!P2 IMAD.X R21, R77, 0x1, R0, P1 ;  /* 0x000000014d15a824 */ /* 0x000fc600008e0600 */
[----:B------:R0:W5:Y:S02]  /*12b50*/  @!P2 LD.E.128 R72, desc[UR60][R8.64] ;  /* 0x0000003c0848a980 */ /* 0x000164000c101d00 */
[----:B0-----:R-:W-:-:S06]  /*12b60*/  CS2R R8, SRZ ;  /* 0x0000000000087805 */ /* 0x001fcc000001ff00 */
[----:B------:R0:W5:Y:S02]  /*12b70*/  @!P2 LD.E.128 R8, desc[UR60][R20.64] ;  /* 0x0000003c1408a980 */ /* 0x000164000c101d00 */
.L_x_2847:
[----:B------:R-:W-:Y:S05]  /*12b80*/  BSYNC B1 ;  /* 0x0000000000017941 */ /* 0x000fea0003800000 */
.L_x_2846:
        /* <DEDUP_REMOVED lines=8> */
.L_x_3151:
[----:B------:R-:W-:Y:S05]  /*12c10*/  BSYNC B1 ;  /* 0x0000000000017941 */ /* 0x000fea0003800000 */
.L_x_2848:
[----:B-1----:R-:W3:Y:S01]  /*12c20*/  LDL R21, [R1+0x74] ;  /* 0x0000740001157983 */ /* 0x002ee20000100800 */
[----:B-----5:R-:W-:Y:S01]  /*12c30*/  IMAD.MOV.U32 R20, RZ, RZ, R4 ;  /* 0x000000ffff147224 */ /* 0x020fe200078e0004 */
[----:B------:R-:W-:Y:S01]  /*12c40*/  BSSY B1, `(.L_x_2850) ;  /* 0x00000f8000017945 */ /* 0x000fe20003800000 */
[----:B0-----:R-:W-:-:S05]  /*12c50*/  IMAD.MOV.U32 R0, RZ, RZ, R5 ;  /* 0x000000ffff007224 */ /* 0x001fca00078e0005 */
        /* <DEDUP_REMOVED lines=27> */
[C---:B------:R-:W-:Y:S01]  /*12e10*/  IMAD.SHL.U32 R124, R225.reuse, 0x40, RZ ;  /* 0x00000040e17c7824 */ /* 0x040fe200078e00ff */
[----:B------:R-:W-:Y:S01]  /*12e20*/  BSSY B2, `(.L_x_2852) ;  /* 0x000006f000027945 */ /* 0x000fe20003800000 */
[----:B------:R-:W-:-:S03]  /*12e30*/  IMAD.SHL.U32 R125, R225, 0x40, RZ ;  /* 0x00000040e17d7824 */ /* 0x000fc600078e00ff */
[----:B------:R-:W-:Y:S02]  /*12e40*/  LOP3.LUT R124, R124, 0x1c0, RZ, 0xc0, !PT ;  /* 0x000001c07c7c7812 */ /* 0x000fe400078ec0ff */
[----:B------:R-:W-:Y:S02]  /*12e50*/  LOP3.LUT R125, R125, 0x1c0, RZ, 0xc0, !PT ;  /* 0x000001c07d7d7812 */ /* 0x000fe400078ec0ff */
[----:B------:R-:W-:Y:S02]  /*12e60*/  SHF.R.U32.HI R124, RZ, 0x3, R124 ;  /* 0x00000003ff7c7819 */ /* 0x000fe4000001167c */
[----:B-1----:R-:W-:-:S13]  /*12e70*/  ISETP.GE.AND P0, PT, R16, R3, PT ;  /* 0x000000031000720c */ /* 0x002fda0003f06270 */
[----:B0-----:R-:W-:Y:S05]  /*12e80*/  @P0 BRA `(.L_x_2853) ;  /* 0x0000000400a00947 */ /* 0x001fea0003800000 */
[----:B------:R-:W3:Y:S04]  /*12e90*/  LDL R21, [R1+0x8c] ;  /* 0x00008c0001157983 */ /* 0x000ee80000100800 */
[----:B------:R-:W4:Y:S01]  /*12ea0*/  LDL R126, [R1+0x70] ;  /* 0x00007000017e7983 */ /* 0x000f220000100800 */
[----:B------:R-:W-:Y:S02]  /*12eb0*/  SHF.R.U64 R93, R68, 0x10, R69 ;  /* 0x00000010445d7819 */ /* 0x000fe40000001245 */
[----:B------:R-:W-:Y:S02]  /*12ec0*/  SHF.R.U64 R92, R60, 0x10, R61 ;  /* 0x000000103c5c7819 */ /* 0x000fe4000000123d */
[----:B------:R-:W-:Y:S02]  /*12ed0*/  PRMT R93, R94, 0x5410, R93 ;  /* 0x000054105e5d7816 */ /* 0x000fe4000000005d */
[----:B------:R-:W-:-:S02]  /*12ee0*/  PRMT R92, R95, 0x5432, R92 ;  /* 0x000054325f5c7816 */ /* 0x000fc4000000005c */
[----:B------:R-:W-:Y:S02]  /*12ef0*/  SHF.R.U64 R85, R70, 0x10, R71 ;  /* 0x0000001046557819 */ /* 0x000fe40000001247 */
[----:B------:R-:W-:Y:S01]  /*12f00*/  SHF.R.U32.HI R90, RZ, 0x10, R61 ;  /* 0x00000010ff5a7819 */ /* 0x000fe2000001163d */
[----:B------:R-:W-:Y:S01]  /*12f10*/  IMAD.U32 R61, R93, 0x10000, RZ ;  /* 0x000100005d3d7824 */ /* 0x000fe200078e00ff */
[----:B------:R-:W-:Y:S01]  /*12f20*/  SHF.R.U32.HI R91, RZ, 0x10, R69 ;  /* 0x00000010ff5b7819 */ /* 0x000fe20000011645 */
[----:B------:R-:W-:Y:S01]  /*12f30*/  IMAD.U32 R60, R92, 0x10000, RZ ;  /* 0x000100005c3c7824 */ /* 0x000fe200078e00ff */
[C---:B------:R-:W-:Y:S02]  /*12f40*/  PRMT R90, R96.reuse, 0x5432, R90 ;  /* 0x00005432605a7816 */ /* 0x040fe4000000005a */
[----:B------:R-:W-:Y:S02]  /*12f50*/  PRMT R91, R95, 0x5410, R91 ;  /* 0x000054105f5b7816 */ /* 0x000fe4000000005b */
[----:B------:R-:W-:-:S02]  /*12f60*/  PRMT R85, R96, 0x5410, R85 ;  /* 0x0000541060557816 */ /* 0x000fc40000000055 */
[----:B------:R-:W-:Y:S02]  /*12f70*/  LOP3.LUT R93, R93, 0xffff0000, RZ, 0xc0, !PT ;  /* 0xffff00005d5d7812 */ /* 0x000fe400078ec0ff */
[----:B------:R-:W-:Y:S02]  /*12f80*/  LOP3.LUT R92, R92, 0xffff0000, RZ, 0xc0, !PT ;  /* 0xffff00005c5c7812 */ /* 0x000fe400078ec0ff */
[----:B---3--:R-:W-:-:S04]  /*12f90*/  LEA.HI R20, R3, R21, RZ, 0x1d ;  /* 0x0000001503147211 */ /* 0x008fc800078fe8ff */
[----:B------:R-:W-:Y:S01]  /*12fa0*/  SHF.R.S32.HI R21, RZ, 0x1f, R20 ;  /* 0x0000001fff157819 */ /* 0x000fe20000011414 */
[----:B----4-:R-:W0:Y:S03]  /*12fb0*/  LDS.128 R80, [R126] ;  /* 0x000000007e507984 */ /* 0x010e260000000c00 */
[----:B------:R-:W-:Y:S01]  /*12fc0*/  LEA.HI R21, R21, R20, RZ, 0x3 ;  /* 0x0000001415157211 */ /* 0x000fe200078f18ff */
[----:B------:R-:W-:-:S04]  /*12fd0*/  IMAD.SHL.U32 R20, R20, 0x8, RZ ;  /* 0x0000000814147824 */ /* 0x000fc800078e00ff */
[----:B------:R-:W-:Y:S01]  /*12fe0*/  IMAD.SHL.U32 R21, R21, 0x400, RZ ;  /* 0x0000040015157824 */ /* 0x000fe200078e00ff */
[----:B------:R-:W-:-:S04]  /*12ff0*/  LOP3.LUT R20, R125, 0x38, R20, 0xf8, !PT ;  /* 0x000000387d147812 */ /* 0x000fc800078ef814 */
[----:B------:R-:W-:Y:S02]  /*13000*/  LOP3.LUT R20, R20, R124, RZ, 0x3c, !PT ;  /* 0x0000007c14147212 */ /* 0x000fe400078e3cff */
[----:B------:R-:W-:-:S04]  /*13010*/  LOP3.LUT R21, R21, 0x7fffe000, RZ, 0xc0, !PT ;  /* 0x7fffe00015157812 */ /* 0x000fc800078ec0ff */
[----:B-----5:R-:W-:Y:S02]  /*13020*/  IADD3 R20, R20, R21, R123 ;  /* 0x0000001514147210 */ /* 0x020fe40007ffe07b */
[--C-:B------:R-:W-:Y:S02]  /*13030*/  SHF.R.U64 R21, R62, 0x10, R63.reuse ;  /* 0x000000103e157819 */ /* 0x100fe4000000123f */
[----:B------:R-:W-:Y:S01]  /*13040*/  SHF.R.U32.HI R63, RZ, 0x10, R63 ;  /* 0x00000010ff3f7819 */ /* 0x000fe2000001163f */
[----:B------:R-:W-:Y:S01]  /*13050*/  IMAD R20, R20, 0x2, R23 ;  /* 0x0000000214147824 */ /* 0x000fe200078e0217 */
[----:B------:R-:W-:Y:S02]  /*13060*/  PRMT R70, R121, 0x5410, R21 ;  /* 0x0000541079467816 */ /* 0x000fe40000000015 */
[----:B------:R-:W-:Y:S02]  /*13070*/  PRMT R21, R122, 0x5410, R63 ;  /* 0x000054107a157816 */ /* 0x000fe4000000003f */
[----:B--2---:R-:W1:Y:S01]  /*13080*/  LDS.128 R76, [R20+0x14400] ;  /* 0x01440000144c7984 */ /* 0x004e620000000c00 */
[----:B------:R-:W-:-:S04]  /*13090*/  SHF.R.U32.HI R62, RZ, 0x10, R71 ;  /* 0x00000010ff3e7819 */ /* 0x000fc80000011647 */
[----:B------:R-:W-:Y:S01]  /*130a0*/  PRMT R62, R94, 0x5432, R62 ;  /* 0x000054325e3e7816 */ /* 0x000fe2000000003e */
[C---:B------:R-:W-:Y:S01]  /*130b0*/  IMAD.U32 R94, R90.reuse, 0x10000, RZ ;  /* 0x000100005a5e7824 */ /* 0x040fe200078e00ff */
[----:B------:R-:W-:-:S03]  /*130c0*/  LOP3.LUT R90, R90, 0xffff0000, RZ, 0xc0, !PT ;  /* 0xffff00005a5a7812 */ /* 0x000fc600078ec0ff */
[C---:B------:R-:W-:Y:S01]  /*130d0*/  IMAD.U32 R95, R62.reuse, 0x10000, RZ ;  /* 0x000100003e5f7824 */ /* 0x040fe200078e00ff */
[----:B------:R-:W-:Y:S01]  /*130e0*/  LOP3.LUT R62, R62, 0xffff0000, RZ, 0xc0, !PT ;  /* 0xffff00003e3e7812 */ /* 0x000fe200078ec0ff */
[C---:B0-----:R-:W-:Y:S01]  /*130f0*/  IMAD.U32 R68, R80.reuse, 0x10000, RZ ;  /* 0x0001000050447824 */ /* 0x041fe200078e00ff */
[----:B------:R-:W-:Y:S01]  /*13100*/  LOP3.LUT R80, R80, 0xffff0000, RZ, 0xc0, !PT ;  /* 0xffff000050507812 */ /* 0x000fe200078ec0ff */
[C---:B------:R-:W-:Y:S01]  /*13110*/  IMAD.U32 R71, R81.reuse, 0x10000, RZ ;  /* 0x0001000051477824 */ /* 0x040fe200078e00ff */
[----:B------:R-:W-:Y:S01]  /*13120*/  LOP3.LUT R81, R81, 0xffff0000, RZ, 0xc0, !PT ;  /* 0xffff000051517812 */ /* 0x000fe200078ec0ff */
[----:B-1----:R-:W-:Y:S02]  /*13130*/  IMAD.U32 R63, R76, 0x10000, RZ ;  /* 0x000100004c3f7824 */ /* 0x002fe400078e00ff */
[----:B------:R-:W-:Y:S02]  /*13140*/  IMAD.U32 R96, R79, 0x10000, RZ ;  /* 0x000100004f607824 */ /* 0x000fe400078e00ff */
[C---:B------:R-:W-:Y:S01]  /*13150*/  FMUL.FTZ R69, R63.reuse, R61 ;  /* 0x0000003d3f457220 */ /* 0x040fe20000410000 */
[----:B------:R-:W-:-:S03]  /*13160*/  FMUL.FTZ R63, R63, R60 ;  /* 0x0000003c3f3f7220 */ /* 0x000fc60000410000 */
[C---:B------:R-:W-:Y:S01]  /*13170*/  FFMA.FTZ R60, R68.reuse, R60, -R69 ;  /* 0x0000003c443c7223 */ /* 0x040fe20000010845 */
[----:B------:R-:W-:Y:S01]  /*13180*/  FFMA.FTZ R68, R68, R61, R63 ;  /* 0x0000003d44447223 */ /* 0x000fe2000001003f */
[C---:B------:R-:W-:Y:S01]  /*13190*/  IMAD.U32 R69, R91.reuse, 0x10000, RZ ;  /* 0x000100005b457824 */ /* 0x040fe200078e00ff */
[----:B------:R-:W-:Y:S01]  /*131a0*/  LOP3.LUT R91, R91, 0xffff0000, RZ, 0xc0, !PT ;  /* 0xffff00005b5b7812 */ /* 0x000fe200078ec0ff */
[C---:B------:R-:W-:Y:S01]  /*131b0*/  IMAD.U32 R63, R77.reuse, 0x10000, RZ ;  /* 0x000100004d3f7824 */ /* 0x040fe200078e00ff */
[----:B------:R-:W-:-:S03]  /*131c0*/  LOP3.LUT R77, R77, 0xffff0000, RZ, 0xc0, !PT ;  /* 0xffff00004d4d7812 */ /* 0x000fc600078ec0ff */
[C---:B------:R-:W-:Y:S01]  /*131d0*/  FMUL.FTZ R61, R63.reuse, R69 ;  /* 0x000000453f3d7220 */ /* 0x040fe20000410000 */
[----:B------:R-:W-:-:S03]  /*131e0*/  FMUL.FTZ R63, R63, R94 ;  /* 0x0000005e3f3f7220 */ /* 0x000fc60000410000 */
[C---:B------:R-:W-:Y:S01]  /*131f0*/  FFMA.FTZ R61, R71.reuse, R94, -R61 ;  /* 0x0000005e473d7223 */ /* 0x040fe2000001083d */
[----:B------:R-:W-:Y:S01]  /*13200*/  FFMA.FTZ R69, R71, R69, R63 ;  /* 0x0000004547457223 */ /* 0x000fe2000001003f */
[----:B------:R-:W-:Y:S02]  /*13210*/  IMAD.U32 R94, R83, 0x10000, RZ ;  /* 0x00010000535e7824 */ /* 0x000fe400078e00ff */
[----:B------:R-:W-:Y:S01]  /*13220*/  FMUL.FTZ R63, R96, R95 ;  /* 0x0000005f603f7220 */ /* 0x000fe20000410000 */
[C---:B------:R-:W-:Y:S01]  /*13230*/  IMAD.U32 R71, R21.reuse, 0x10000, RZ ;  /* 0x0001000015477824 */ /* 0x040fe200078e00ff */
[----:B------:R-:W-:-:S03]  /*13240*/  LOP3.LUT R21, R21, 0xffff0000, RZ, 0xc0, !PT ;  /* 0xffff000015157812 */ /* 0x000fc600078ec0ff */
[-C--:B------:R-:W-:Y:S01]  /*13250*/  FFMA.FTZ R63, R94, R71.reuse, -R63 ;  /* 0x000000475e3f7223 */ /* 0x080fe2000001083f */
[----:B------:R-:W-:-:S04]  /*13260*/  FMUL.FTZ R71, R96, R71 ;  /* 0x0000004760477220 */ /* 0x000fc80000410000 */
[----:B------:R-:W-:Y:S01]  /*13270*/  FFMA.FTZ R71, R94, R95, R71 ;  /* 0x0000005f5e477223 */ /* 0x000fe20000010047 */
[----:B------:R-:W-:-:S05]  /*13280*/  LOP3.LUT R94, R76, 0xffff0000, RZ, 0xc0, !PT ;  /* 0xffff00004c5e7812 */ /* 0x000fca00078ec0ff */
[----:B------:R-:W-:-:S04]  /*13290*/  FMUL.FTZ R76, R94, R93 ;  /* 0x0000005d5e4c7220 */ /* 0x000fc80000410000 */
[-C--:B------:R-:W-:Y:S01]  /*132a0*/  FFMA.FTZ R76, R80, R92.reuse, -R76 ;  /* 0x0000005c504c7223 */ /* 0x080fe2000001084c */
[----:B------:R-:W-:Y:S01]  /*132b0*/  FMUL.FTZ R92, R94, R92 ;  /* 0x0000005c5e5c7220 */ /* 0x000fe20000410000 */
[----:B------:R-:W-:-:S03]  /*132c0*/  IMAD.U32 R94, R70, 0x10000, RZ ;  /* 0x00010000465e7824 */ /* 0x000fc600078e00ff */
[----:B------:R-:W-:Y:S01]  /*132d0*/  FFMA.FTZ R80, R80, R93, R92 ;  /* 0x0000005d50507223 */ /* 0x000fe2000001005c */
[CC--:B------:R-:W-:Y:S01]  /*132e0*/  FMUL.FTZ R92, R77.reuse, R91.reuse ;  /* 0x0000005b4d5c7220 */ /* 0x0c0fe20000410000 */
[-C--:B------:R-:W-:Y:S01]  /*132f0*/  FMUL.FTZ R77, R77, R90.reuse ;  /* 0x0000005a4d4d7220 */ /* 0x080fe20000410000 */
[C---:B------:R-:W-:Y:S01]  /*13300*/  IMAD.U32 R93, R82.reuse, 0x10000, RZ ;  /* 0x00010000525d7824 */ /* 0x040fe200078e00ff */
[----:B------:R-:W-:Y:S01]  /*13310*/  LOP3.LUT R82, R82, 0xffff0000, RZ, 0xc0, !PT ;  /* 0xffff000052527812 */ /* 0x000fe200078ec0ff */
[C---:B------:R-:W-:Y:S01]  /*13320*/  FFMA.FTZ R90, R81.reuse, R90, -R92 ;  /* 0x0000005a515a7223 */ /* 0x040fe2000001085c */
[----:B------:R-:W-:Y:S01]  /*13330*/  FFMA.FTZ R91, R81, R91, R77 ;  /* 0x0000005b515b7223 */ /* 0x000fe2000001004d */
[C---:B------:R-:W-:Y:S01]  /*13340*/  IMAD.U32 R77, R85.reuse, 0x10000, RZ ;  /* 0x00010000554d7824 */ /* 0x040fe200078e00ff */
[----:B------:R-:W-:Y:S01]  /*13350*/  LOP3.LUT R85, R85, 0xffff0000, RZ, 0xc0, !PT ;  /* 0xffff000055557812 */ /* 0x000fe200078ec0ff */
[C---:B------:R-:W-:Y:S01]  /*13360*/  IMAD.U32 R92, R78.reuse, 0x10000, RZ ;  /* 0x000100004e5c7824 */ /* 0x040fe200078e00ff */
[----:B------:R-:W-:-:S02]  /*13370*/  LOP3.LUT R78, R78, 0xffff0000, RZ, 0xc0, !PT ;  /* 0xffff00004e4e7812 */ /* 0x000fc400078ec0ff */
[----:B------:R-:W-:Y:S01]  /*13380*/  F2FP.BF16.F32.PACK_AB R60, R76, R60 ;  /* 0x0000003c4c3c723e */ /* 0x000fe200000010ff */
[C---:B------:R-:W-:Y:S01]  /*13390*/  FMUL.FTZ R81, R92.reuse, R77 ;  /* 0x0000004d5c517220 */ /* 0x040fe20000410000 */
[-C--:B------:R-:W-:Y:S01]  /*133a0*/  FMUL.FTZ R92, R92, R94.reuse ;  /* 0x0000005e5c5c7220 */ /* 0x080fe20000410000 */
[----:B------:R-:W-:Y:S02]  /*133b0*/  F2FP.BF16.F32.PACK_AB R61, R90, R61 ;  /* 0x0000003d5a3d723e */ /* 0x000fe400000010ff */
[C---:B------:R-:W-:Y:S01]  /*133c0*/  FFMA.FTZ R81, R93.reuse, R94, -R81 ;  /* 0x0000005e5d517223 */ /* 0x040fe20000010851 */
[----:B------:R-:W-:Y:S01]  /*133d0*/  FFMA.FTZ R77, R93, R77, R92 ;  /* 0x0000004d5d4d7223 */ /* 0x000fe2000001005c */
[----:B------:R-:W-:Y:S01]  /*133e0*/  LOP3.LUT R92, R70, 0xffff0000, RZ, 0xc0, !PT ;  /* 0xffff0000465c7812 */ /* 0x000fe200078ec0ff */
[----:B------:R-:W-:Y:S01]  /*133f0*/  FMUL.FTZ R70, R78, R85 ;  /* 0x000000554e467220 */ /* 0x000fe20000410000 */
[----:B------:R-:W-:Y:S02]  /*13400*/  F2FP.BF16.F32.PACK_AB R68, R80, R68 ;  /* 0x000000445044723e */ /* 0x000fe400000010ff */
[----:B------:R-:W-:Y:S01]  /*13410*/  F2FP.BF16.F32.PACK_AB R69, R91, R69 ;  /* 0x000000455b45723e */ /* 0x000fe200000010ff */
[-C--:B------:R-:W-:Y:S01]  /*13420*/  FMUL.FTZ R78, R78, R92.reuse ;  /* 0x0000005c4e4e7220 */ /* 0x080fe20000410000 */
[----:B------:R-:W-:-:S03]  /*13430*/  FFMA.FTZ R70, R82, R92, -R70 ;  /* 0x0000005c52467223 */ /* 0x000fc60000010846 */
[----:B------:R-:W-:Y:S01]  /*13440*/  FFMA.FTZ R85, R82, R85, R78 ;  /* 0x0000005552557223 */ /* 0x000fe2000001004e */
[----:B------:R-:W-:Y:S02]  /*13450*/  LOP3.LUT R78, R79, 0xffff0000, RZ, 0xc0, !PT ;  /* 0xffff00004f4e7812 */ /* 0x000fe400078ec0ff */
[----:B------:R-:W-:-:S03]  /*13460*/  LOP3.LUT R82, R83, 0xffff0000, RZ, 0xc0, !PT ;  /* 0xffff000053527812 */ /* 0x000fc600078ec0ff */
[C---:B------:R-:W-:Y:S01]  /*13470*/  FMUL.FTZ R79, R78.reuse, R62 ;  /* 0x0000003e4e4f7220 */ /* 0x040fe20000410000 */
[----:B------:R-:W-:-:S03]  /*13480*/  FMUL.FTZ R83, R78, R21 ;  /* 0x000000154e537220 */ /* 0x000fc60000410000 */
[C---:B------:R-:W-:Y:S01]  /*13490*/  FFMA.FTZ R78, R82.reuse, R21, -R79 ;  /* 0x00000015524e7223 */ /* 0x040fe2000001084f */
[----:B------:R-:W-:Y:S01]  /*134a0*/  FFMA.FTZ R21, R82, R62, R83 ;  /* 0x0000003e52157223 */ /* 0x000fe20000010053 */
[----:B------:R-:W-:Y:S02]  /*134b0*/  F2FP.BF16.F32.PACK_AB R62, R70, R81 ;  /* 0x00000051463e723e */ /* 0x000fe400000010ff */
[----:B------:R-:W-:Y:S02]  /*134c0*/  F2FP.BF16.F32.PACK_AB R70, R85, R77 ;  /* 0x0000004d5546723e */ /* 0x000fe400000010ff */
[----:B------:R-:W-:Y:S02]  /*134d0*/  F2FP.BF16.F32.PACK_AB R63, R78, R63 ;  /* 0x0000003f4e3f723e */ /* 0x000fe400000010ff */
[----:B------:R-:W-:-:S03]  /*134e0*/  F2FP.BF16.F32.PACK_AB R71, R21, R71 ;  /* 0x000000471547723e */ /* 0x000fc600000010ff */
[----:B------:R0:W-:Y:S04]  /*134f0*/  STS.128 [R126], R60 ;  /* 0x0000003c7e007388 */ /* 0x0001e80000000c00 */
[----:B------:R0:W-:Y:S02]  /*13500*/  STS.128 [R20+0x14400], R68 ;  /* 0x0144004414007388 */ /* 0x0001e40000000c00 */
.L_x_2853:
[----:B------:R-:W-:Y:S05]  /*13510*/  BSYNC B2 ;  /* 0x0000000000027941 */ /* 0x000fea0003800000 */
.L_x_2852:
[----:B------:R-:W-:-:S13]  /*13520*/  ISETP.GE.AND P0, PT, R214, R3, PT ;  /* 0x00000003d600720c */ /* 0x000fda0003f06270 */
[----:B------:R-:W-:Y:S05]  /*13530*/  @P0 BRA `(.L_x_2851) ;  /* 0x0000000400a00947 */ /* 0x000fea0003800000 */
[----:B0-----:R-:W3:Y:S04]  /*13540*/  LDL R20, [R1+0x138] ;  /* 0x0001380001147983 */ /* 0x001ee80000100800 */
[----:B------:R-:W4:Y:S01]  /*13550*/  LDL R85, [R1+0x1c8] ;  /* 0x0001c80001557983 */ /* 0x000f220000100800 */
[----:B--2---:R-:W-:Y:S02]  /*13560*/  SHF.R.U64 R76, R56, 0x10, R57 ;  /* 0x00000010384c7819 */ /* 0x004fe40000001239 */
[----:B------:R-:W-:Y:S02]  /*13570*/  SHF.R.U32.HI R56, RZ, 0x10, R65 ;  /* 0x00000010ff387819 */ /* 0x000fe40000011641 */
[----:B------:R-:W-:Y:S02]  /*13580*/  PRMT R76, R120, 0x5432, R76 ;  /* 0x00005432784c7816 */ /* 0x000fe4000000004c */
[----:B------:R-:W-:-:S02]  /*13590*/  SHF.R.U32.HI R78, RZ, 0x10, R57 ;  /* 0x00000010ff4e7819 */ /* 0x000fc40000011639 */
[C---:B------:R-:W-:Y:S01]  /*135a0*/  PRMT R56, R119.reuse, 0x5410, R56 ;  /* 0x0000541077387816 */ /* 0x040fe20000000038 */
[----:B------:R-:W-:Y:S01]  /*135b0*/  IMAD.U32 R77, R76, 0x10000, RZ ;  /* 0x000100004c4d7824 */ /* 0x000fe200078e00ff */
[----:B------:R-:W-:Y:S02]  /*135c0*/  PRMT R78, R119, 0x5432, R78 ;  /* 0x00005432774e7816 */ /* 0x000fe4000000004e */
[----:B------:R-:W-:Y:S02]  /*135d0*/  SHF.R.U64 R58, R58, 0x10, R59 ;  /* 0x000000103a3a7819 */ /* 0x000fe4000000123b */
[----:B------:R-:W-:Y:S02]  /*135e0*/  LOP3.LUT R76, R76, 0xffff0000, RZ, 0xc0, !PT ;  /* 0xffff00004c4c7812 */ /* 0x000fe400078ec0ff */
[----:B------:R-:W-:-:S04]  /*135f0*/  SHF.R.U64 R66, R66, 0x10, R67 ;  /* 0x0000001042427819 */ /* 0x000fc80000001243 */
[----:B------:R-:W-:Y:S02]  /*13600*/  PRMT R66, R117, 0x5410, R66 ;  /* 0x0000541075427816 */ /* 0x000fe40000000042 */
        /* <DEDUP_REMOVED lines=10> */
[----:B------:R-:W-:-:S03]  /*136b0*/  SHF.R.U64 R20, R64, 0x10, R65 ;  /* 0x0000001040147819 */ /* 0x000fc60000001241 */
[----:B------:R-:W-:Y:S01]  /*136c0*/  IMAD R3, R3, 0x2, R23 ;  /* 0x0000000203037824 */ /* 0x000fe200078e0217 */
[----:B------:R-:W-:-:S04]  /*136d0*/  PRMT R65, R120, 0x5410, R20 ;  /* 0x0000541078417816 */ /* 0x000fc80000000014 */
[----:B------:R-:W1:Y:S01]  /*136e0*/  LDS.128 R60, [R3+0x14400] ;  /* 0x01440000033c7984 */ /* 0x000e620000000c00 */
[C---:B------:R-:W-:Y:S01]  /*136f0*/  IMAD.U32 R20, R65.reuse, 0x10000, RZ ;  /* 0x0001000041147824 */ /* 0x040fe200078e00ff */
[----:B------:R-:W-:Y:S01]  /*13700*/  LOP3.LUT R65, R65, 0xffff0000, RZ, 0xc0, !PT ;  /* 0xffff000041417812 */ /* 0x000fe200078ec0ff */
[----:B0-----:R-:W-:Y:S02]  /*13710*/  IMAD.U32 R64, R68, 0x10000, RZ ;  /* 0x0001000044407824 */ /* 0x001fe400078e00ff */
        /* <DEDUP_REMOVED lines=11> */
[----:B------:R-:W-:-:S02]  /*137d0*/  IMAD.U32 R57, R78, 0x10000, RZ ;  /* 0x000100004e397824 */ /* 0x000fc400078e00ff */
[----:B------:R-:W-:Y:S02]  /*137e0*/  IMAD.U32 R21, R69, 0x10000, RZ ;  /* 0x0001000045157824 */ /* 0x000fe400078e00ff */
[CC--:B------:R-:W-:Y:S01]  /*137f0*/  FMUL.FTZ R80, R79.reuse, R20.reuse ;  /* 0x000000144f507220 */ /* 0x0c0fe20000410000 */
[-C--:B------:R-:W-:Y:S01]  /*13800*/  FMUL.FTZ R79, R79, R57.reuse ;  /* 0x000000394f4f7220 */ /* 0x080fe20000410000 */
[----:B------:R-:W-:Y:S02]  /*13810*/  LOP3.LUT R69, R69, 0xffff0000, RZ, 0xc0, !PT ;  /* 0xffff000045457812 */ /* 0x000fe400078ec0ff */
[C---:B------:R-:W-:Y:S01]  /*13820*/  FFMA.FTZ R57, R21.reuse, R57, -R80 ;  /* 0x0000003915397223 */ /* 0x040fe20000010850 */
[----:B------:R-:W-:Y:S01]  /*13830*/  FFMA.FTZ R21, R21, R20, R79 ;  /* 0x0000001415157223 */ /* 0x000fe2000001004f */
[----:B------:R-:W-:Y:S01]  /*13840*/  SHF.R.U32.HI R79, RZ, 0x10, R67 ;  /* 0x00000010ff4f7819 */ /* 0x000fe20000011643 */
[----:B------:R-:W-:Y:S01]  /*13850*/  IMAD.U32 R20, R71, 0x10000, RZ ;  /* 0x0001000047147824 */ /* 0x000fe200078e00ff */
[----:B------:R-:W-:-:S02]  /*13860*/  SHF.R.U32.HI R80, RZ, 0x10, R59 ;  /* 0x00000010ff507819 */ /* 0x000fc4000001163b */
[C---:B------:R-:W-:Y:S02]  /*13870*/  PRMT R79, R118.reuse, 0x5410, R79 ;  /* 0x00005410764f7816 */ /* 0x040fe4000000004f */
[----:B------:R-:W-:Y:S02]  /*13880*/  PRMT R80, R118, 0x5432, R80 ;  /* 0x0000543276507816 */ /* 0x000fe40000000050 */
[----:B------:R-:W-:Y:S01]  /*13890*/  LOP3.LUT R67, R78, 0xffff0000, RZ, 0xc0, !PT ;  /* 0xffff00004e437812 */ /* 0x000fe200078ec0ff */
[C---:B------:R-:W-:Y:S01]  /*138a0*/  IMAD.U32 R81, R79.reuse, 0x10000, RZ ;  /* 0x000100004f517824 */ /* 0x040fe200078e00ff */
[----:B------:R-:W-:Y:S01]  /*138b0*/  LOP3.LUT R79, R79, 0xffff0000, RZ, 0xc0, !PT ;  /* 0xffff00004f4f7812 */ /* 0x000fe200078ec0ff */
[----:B------:R-:W-:Y:S02]  /*138c0*/  IMAD.U32 R59, R80, 0x10000, RZ ;  /* 0x00010000503b7824 */ /* 0x000fe400078e00ff */
[C---:B------:R-:W-:Y:S02]  /*138d0*/  FMUL.FTZ R83, R82.reuse, R81 ;  /* 0x0000005152537220 */ /* 0x040fe40000410000 */
[----:B------:R-:W-:-:S02]  /*138e0*/  FMUL.FTZ R82, R82, R59 ;  /* 0x0000003b52527220 */ /* 0x000fc40000410000 */
[C---:B------:R-:W-:Y:S02]  /*138f0*/  FFMA.FTZ R59, R20.reuse, R59, -R83 ;  /* 0x0000003b143b7223 */ /* 0x040fe40000010853 */
[----:B------:R-:W-:Y:S01]  /*13900*/  FFMA.FTZ R20, R20, R81, R82 ;  /* 0x0000005114147223 */ /* 0x000fe20000010052 */
[----:B------:R-:W-:Y:S02]  /*13910*/  LOP3.LUT R81, R60, 0xffff0000, RZ, 0xc0, !PT ;  /* 0xffff00003c517812 */ /* 0x000fe400078ec0ff */
[----:B------:R-:W-:-:S03]  /*13920*/  LOP3.LUT R60, R68, 0xffff0000, RZ, 0xc0, !PT ;  /* 0xffff0000443c7812 */ /* 0x000fc600078ec0ff */
[C---:B------:R-:W-:Y:S01]  /*13930*/  FMUL.FTZ R68, R81.reuse, R65 ;  /* 0x0000004151447220 */ /* 0x040fe20000410000 */
[----:B------:R-:W-:-:S03]  /*13940*/  FMUL.FTZ R81, R81, R76 ;  /* 0x0000004c51517220 */ /* 0x000fc60000410000 */
[C---:B------:R-:W-:Y:S01]  /*13950*/  FFMA.FTZ R68, R60.reuse, R76, -R68 ;  /* 0x0000004c3c447223 */ /* 0x040fe20000010844 */
[----:B------:R-:W-:Y:S01]  /*13960*/  FFMA.FTZ R60, R60, R65, R81 ;  /* 0x000000413c3c7223 */ /* 0x000fe20000010051 */
[CC--:B------:R-:W-:Y:S01]  /*13970*/  FMUL.FTZ R65, R61.reuse, R56.reuse ;  /* 0x000000383d417220 */ /* 0x0c0fe20000410000 */
[-C--:B------:R-:W-:Y:S01]  /*13980*/  FMUL.FTZ R61, R61, R67.reuse ;  /* 0x000000433d3d7220 */ /* 0x080fe20000410000 */
[----:B------:R-:W-:Y:S02]  /*13990*/  IMAD.U32 R76, R62, 0x10000, RZ ;  /* 0x000100003e4c7824 */ /* 0x000fe400078e00ff */
[C---:B------:R-:W-:Y:S01]  /*139a0*/  FFMA.FTZ R67, R69.reuse, R67, -R65 ;  /* 0x0000004345437223 */ /* 0x040fe20000010841 */
[----:B------:R-:W-:Y:S01]  /*139b0*/  FFMA.FTZ R61, R69, R56, R61 ;  /* 0x00000038453d7223 */ /* 0x000fe2000001003d */
[----:B------:R-:W-:Y:S01]  /*139c0*/  PRMT R56, R117, 0x5432, R58 ;  /* 0x0000543275387816 */ /* 0x000fe2000000003a */
[----:B------:R-:W-:Y:S01]  /*139d0*/  IMAD.U32 R69, R66, 0x10000, RZ ;  /* 0x0001000042457824 */ /* 0x000fe200078e00ff */
[----:B------:R-:W-:Y:S01]  /*139e0*/  F2FP.BF16.F32.PACK_AB R60, R60, R64 ;  /* 0x000000403c3c723e */ /* 0x000fe200000010ff */
[----:B------:R-:W-:Y:S01]  /*139f0*/  IMAD.U32 R65, R70, 0x10000, RZ ;  /* 0x0001000046417824 */ /* 0x000fe200078e00ff */
[----:B------:R-:W-:Y:S01]  /*13a00*/  F2FP.BF16.F32.PACK_AB R57, R67, R57 ;  /* 0x000000394339723e */ /* 0x000fe200000010ff */
[----:B------:R-:W-:-:S02]  /*13a10*/  IMAD.U32 R58, R56, 0x10000, RZ ;  /* 0x00010000383a7824 */ /* 0x000fc400078e00ff */
[C---:B------:R-:W-:Y:S01]  /*13a20*/  FMUL.FTZ R78, R76.reuse, R69 ;  /* 0x000000454c4e7220 */ /* 0x040fe20000410000 */
[----:B------:R-:W-:Y:S01]  /*13a30*/  F2FP.BF16.F32.PACK_AB R61, R61, R21 ;  /* 0x000000153d3d723e */ /* 0x000fe200000010ff */
[-C--:B------:R-:W-:Y:S02]  /*13a40*/  FMUL.FTZ R76, R76, R58.reuse ;  /* 0x0000003a4c4c7220 */ /* 0x080fe40000410000 */
[C---:B------:R-:W-:Y:S02]  /*13a50*/  FFMA.FTZ R58, R65.reuse, R58, -R78 ;  /* 0x0000003a413a7223 */ /* 0x040fe4000001084e */
        /* <DEDUP_REMOVED lines=22> */
.L_x_2851:
[----:B------:R-:W-:Y:S05]  /*13bc0*/  BSYNC B1 ;  /* 0x0000000000017941 */ /* 0x000fea0003800000 */
.L_x_2850:
[----:B-1----:R-:W-:Y:S01]  /*13bd0*/  VIADD R3, R225, 0x20 ;  /* 0x00000020e1037836 */ /* 0x002fe20000000000 */
[----:B------:R-:W-:Y:S04]  /*13be0*/  BSSY B1, `(.L_x_2854) ;  /* 0x00000e2000017945 */ /* 0x000fe80003800000 */
[----:B------:R-:W-:-:S13]  /*13bf0*/  ISETP.GE.AND P0, PT, R3, R0, PT ;  /* 0x000000000300720c */ /* 0x000fda0003f06270 */
[----:B------:R-:W-:Y:S05]  /*13c00*/  @P0 BRA `(.L_x_2855) ;  /* 0x0000000c007c0947 */ /* 0x000fea0003800000 */
[----:B--2---:R1:W5:Y:S01]  /*13c10*/  LDL R76, [R1+0x64] ;  /* 0x00006400014c7983 */ /* 0x0043620000100800 */
[----:B------:R-:W2:Y:S01]  /*13c20*/  LDC R3, c[0x0][0x3f4] ;  /* 0x0000fd00ff037b82 */ /* 0x000ea20000000800 */
        /* <DEDUP_REMOVED lines=8> */
[-C--:B--2---:R-:W-:Y:S02]  /*13cb0*/  ISETP.GE.AND P0, PT, R16, R3.reuse, PT ;  /* 0x000000031000720c */ /* 0x084fe40003f06270 */
[----:B------:R-:W-:-:S11]  /*13cc0*/  ISETP.GE.AND P1, PT, R214, R3, PT ;  /* 0x00000003d600720c */ /* 0x000fd60003f26270 */
[----:B-1----:R-:W-:Y:S05]  /*13cd0*/  @P0 BRA `(.L_x_2857) ;  /* 0x0000000400a00947 */ /* 0x002fea0003800000 */
[----:B0-----:R-:W2:Y:S04]  /*13ce0*/  LDL R20, [R1+0x8c] ;  /* 0x00008c0001147983 */ /* 0x001ea80000100800 */
[----:B------:R-:W3:Y:S01]  /*13cf0*/  LDL R79, [R1+0x1c4] ;  /* 0x0001c400014f7983 */ /* 0x000ee20000100800 */
[----:B------:R-:W-:-:S04]  /*13d00*/  SHF.R.U32.HI R64, RZ, 0x10, R45 ;  /* 0x00000010ff407819 */ /* 0x000fc8000001162d */
[----:B------:R-:W-:-:S05]  /*13d10*/  PRMT R64, R115, 0x5432, R64 ;  /* 0x0000543273407816 */ /* 0x000fca0000000040 */
[C---:B------:R-:W-:Y:S01]  /*13d20*/  IMAD.U32 R69, R64.reuse, 0x10000, RZ ;  /* 0x0001000040457824 */ /* 0x040fe200078e00ff */
[----:B------:R-:W-:Y:S02]  /*13d30*/  LOP3.LUT R64, R64, 0xffff0000, RZ, 0xc0, !PT ;  /* 0xffff000040407812 */ /* 0x000fe400078ec0ff */
[----:B--2---:R-:W-:-:S04]  /*13d40*/  LEA.HI R20, R3, R20, RZ, 0x1d ;  /* 0x0000001403147211 */ /* 0x004fc800078fe8ff */
[----:B------:R-:W-:Y:S01]  /*13d50*/  SHF.R.S32.HI R21, RZ, 0x1f, R20 ;  /* 0x0000001fff157819 */ /* 0x000fe20000011414 */
[----:B------:R-:W-:Y:S01]  /*13d60*/  IMAD.SHL.U32 R56, R20, 0x8, RZ ;  /* 0x0000000814387824 */ /* 0x000fe200078e00ff */
[----:B---3--:R-:W0:Y:S02]  /*13d70*/  LDS.128 R60, [R79] ;  /* 0x000000004f3c7984 */ /* 0x008e240000000c00 */
[----:B------:R-:W-:Y:S02]  /*13d80*/  LEA.HI R21, R21, R20, RZ, 0x3 ;  /* 0x0000001415157211 */ /* 0x000fe400078f18ff */
[----:B------:R-:W-:-:S03]  /*13d90*/  LOP3.LUT R56, R78, 0x38, R56, 0xf8, !PT ;  /* 0x000000384e387812 */ /* 0x000fc600078ef838 */
[----:B------:R-:W-:Y:S01]  /*13da0*/  IMAD.SHL.U32 R21, R21, 0x400, RZ ;  /* 0x0000040015157824 */ /* 0x000fe200078e00ff */
[----:B------:R-:W-:-:S04]  /*13db0*/  LOP3.LUT R56, R56, R77, RZ, 0x3c, !PT ;  /* 0x0000004d38387212 */ /* 0x000fc800078e3cff */
[----:B------:R-:W-:-:S04]  /*13dc0*/  LOP3.LUT R21, R21, 0x7fffe000, RZ, 0xc0, !PT ;  /* 0x7fffe00015157812 */ /* 0x000fc800078ec0ff */
[----:B-----5:R-:W-:Y:S02]  /*13dd0*/  IADD3 R20, R56, R21, R76 ;  /* 0x0000001538147210 */ /* 0x020fe40007ffe04c */
[----:B------:R-:W-:Y:S02]  /*13de0*/  SHF.R.U64 R21, R44, 0x10, R45 ;  /* 0x000000102c157819 */ /* 0x000fe4000000122d */
[----:B------:R-:W-:Y:S01]  /*13df0*/  SHF.R.U64 R44, R52, 0x10, R53 ;  /* 0x00000010342c7819 */ /* 0x000fe20000001235 */
[----:B------:R-:W-:Y:S01]  /*13e00*/  IMAD R20, R20, 0x2, R23 ;  /* 0x0000000214147824 */ /* 0x000fe200078e0217 */
[--C-:B------:R-:W-:Y:S02]  /*13e10*/  SHF.R.U64 R45, R46, 0x10, R47.reuse ;  /* 0x000000102e2d7819 */ /* 0x100fe4000000122f */
[----:B------:R-:W-:Y:S02]  /*13e20*/  SHF.R.U32.HI R46, RZ, 0x10, R47 ;  /* 0x00000010ff2e7819 */ /* 0x000fe4000001162f */
[----:B------:R-:W1:Y:S01]  /*13e30*/  LDS.128 R56, [R20+0x14400] ;  /* 0x0144000014387984 */ /* 0x000e620000000c00 */
[----:B------:R-:W-:-:S02]  /*13e40*/  PRMT R47, R113, 0x5410, R44 ;  /* 0x00005410712f7816 */ /* 0x000fc4000000002c */
[----:B------:R-:W-:Y:S02]  /*13e50*/  PRMT R21, R115, 0x5410, R21 ;  /* 0x0000541073157816 */ /* 0x000fe40000000015 */
[----:B------:R-:W-:Y:S01]  /*13e60*/  SHF.R.U32.HI R52, RZ, 0x10, R53 ;  /* 0x00000010ff347819 */ /* 0x000fe20000011635 */
[----:B------:R-:W-:Y:S01]  /*13e70*/  IMAD.U32 R53, R47, 0x10000, RZ ;  /* 0x000100002f357824 */ /* 0x000fe200078e00ff */
[--C-:B------:R-:W-:Y:S01]  /*13e80*/  SHF.R.U64 R44, R54, 0x10, R55.reuse ;  /* 0x00000010362c7819 */ /* 0x100fe20000001237 */
[----:B------:R-:W-:Y:S01]  /*13e90*/  IMAD.U32 R65, R21, 0x10000, RZ ;  /* 0x0001000015417824 */ /* 0x000fe200078e00ff */
[----:B------:R-:W-:Y:S02]  /*13ea0*/  SHF.R.U32.HI R54, RZ, 0x10, R55 ;  /* 0x00000010ff367819 */ /* 0x000fe40000011637 */
[----:B------:R-:W-:Y:S02]  /*13eb0*/  PRMT R52, R113, 0x5432, R52 ;  /* 0x0000543271347816 */ /* 0x000fe40000000034 */
[----:B------:R-:W-:Y:S01]  /*13ec0*/  PRMT R68, R114, 0x5432, R54 ;  /* 0x0000543272447816 */ /* 0x000fe20000000036 */
[----:B0-----:R-:W-:Y:S01]  /*13ed0*/  IMAD.U32 R67, R60, 0x10000, RZ ;  /* 0x000100003c437824 */ /* 0x001fe200078e00ff */
[----:B------:R-:W-:-:S02]  /*13ee0*/  LOP3.LUT R47, R47, 0xffff0000, RZ, 0xc0, !PT ;  /* 0xffff00002f2f7812 */ /* 0x000fc400078ec0ff */
[----:B------:R-:W-:Y:S02]  /*13ef0*/  LOP3.LUT R60, R60, 0xffff0000, RZ, 0xc0, !PT ;  /* 0xffff00003c3c7812 */ /* 0x000fe400078ec0ff */
[----:B------:R-:W-:Y:S02]  /*13f00*/  LOP3.LUT R21, R21, 0xffff0000, RZ, 0xc0, !PT ;  /* 0xffff000015157812 */ /* 0x000fe400078ec0ff */
[----:B------:R-:W-:Y:S02]  /*13f10*/  PRMT R44, R114, 0x5410, R44 ;  /* 0x00005410722c7816 */ /* 0x000fe4000000002c */
[----:B------:R-:W-:Y:S01]  /*13f20*/  PRMT R45, R116, 0x5410, R45 ;  /* 0x00005410742d7816 */ /* 0x000fe2000000002d */
[C---:B-1----:R-:W-:Y:S01]  /*13f30*/  IMAD.U32 R66, R56.reuse, 0x10000, RZ ;  /* 0x0001000038427824 */ /* 0x042fe200078e00ff */
[----:B------:R-:W-:Y:S01]  /*13f40*/  LOP3.LUT R56, R56, 0xffff0000, RZ, 0xc0, !PT ;  /* 0xffff000038387812 */ /* 0x000fe200078ec0ff */
[C---:B------:R-:W-:Y:S01]  /*13f50*/  IMAD.U32 R70, R59.reuse, 0x10000, RZ ;  /* 0x000100003b467824 */ /* 0x040fe200078e00ff */
[----:B------:R-:W-:Y:S01]  /*13f60*/  LOP3.LUT R59, R59, 0xffff0000, RZ, 0xc0, !PT ;  /* 0xffff00003b3b7812 */ /* 0x000fe200078ec0ff */
[C---:B------:R-:W-:Y:S01]  /*13f70*/  FMUL.FTZ R55, R66.reuse, R53 ;  /* 0x0000003542377220 */ /* 0x040fe20000410000 */
[----:B------:R-:W-:-:S03]  /*13f80*/  FMUL.FTZ R66, R66, R65 ;  /* 0x0000004142427220 */ /* 0x000fc60000410000 */
[C---:B------:R-:W-:Y:S01]  /*13f90*/  FFMA.FTZ R55, R67.reuse, R65, -R55 ;  /* 0x0000004143377223 */ /* 0x040fe20000010837 */
[----:B------:R-:W-:Y:S01]  /*13fa0*/  FFMA.FTZ R53, R67, R53, R66 ;  /* 0x0000003543357223 */ /* 0x000fe20000010042 */
[----:B------:R-:W-:Y:S01]  /*13fb0*/  IMAD.U32 R65, R52, 0x10000, RZ ;  /* 0x0001000034417824 */ /* 0x000fe200078e00ff */
[----:B------:R-:W-:Y:S01]  /*13fc0*/  PRMT R67, R116, 0x5432, R46 ;  /* 0x0000543274437816 */ /* 0x000fe2000000002e */
[C---:B------:R-:W-:Y:S01]  /*13fd0*/  IMAD.U32 R66, R57.reuse, 0x10000, RZ ;  /* 0x0001000039427824 */ /* 0x040fe200078e00ff */
[----:B------:R-:W-:Y:S01]  /*13fe0*/  LOP3.LUT R57, R57, 0xffff0000, RZ, 0xc0, !PT ;  /* 0xffff000039397812 */ /* 0x000fe200078ec0ff */
[C---:B------:R-:W-:Y:S01]  /*13ff0*/  IMAD.U32 R46, R61.reuse, 0x10000, RZ ;  /* 0x000100003d2e7824 */ /* 0x040fe200078e00ff */
[----:B------:R-:W-:Y:S01]  /*14000*/  LOP3.LUT R52, R52, 0xffff0000, RZ, 0xc0, !PT ;  /* 0xffff000034347812 */ /* 0x000fe200078ec0ff */
[C---:B------:R-:W-:Y:S01]  /*14010*/  FMUL.FTZ R54, R66.reuse, R65 ;  /* 0x0000004142367220 */ /* 0x040fe20000410000 */
[----:B------:R-:W-:Y:S01]  /*14020*/  FMUL.FTZ R66, R66, R69 ;  /* 0x0000004542427220 */ /* 0x000fe20000410000 */
[----:B------:R-:W-:-:S02]  /*14030*/  LOP3.LUT R61, R61, 0xffff0000, RZ, 0xc0, !PT ;  /* 0xffff00003d3d7812 */ /* 0x000fc400078ec0ff */
[C---:B------:R-:W-:Y:S01]  /*14040*/  FFMA.FTZ R54, R46.reuse, R69, -R54 ;  /* 0x000000452e367223 */ /* 0x040fe20000010836 */
[----:B------:R-:W-:Y:S01]  /*14050*/  FFMA.FTZ R46, R46, R65, R66 ;  /* 0x000000412e2e7223 */ /* 0x000fe20000010042 */
[C---:B------:R-:W-:Y:S01]  /*14060*/  IMAD.U32 R69, R68.reuse, 0x10000, RZ ;  /* 0x0001000044457824 */ /* 0x040fe200078e00ff */
[----:B------:R-:W-:Y:S01]  /*14070*/  LOP3.LUT R68, R68, 0xffff0000, RZ, 0xc0, !PT ;  /* 0xffff000044447812 */ /* 0x000fe200078ec0ff */
[C---:B------:R-:W-:Y:S01]  /*14080*/  IMAD.U32 R66, R67.reuse, 0x10000, RZ ;  /* 0x0001000043427824 */ /* 0x040fe200078e00ff */
[----:B------:R-:W-:Y:S01]  /*14090*/  LOP3.LUT R67, R67, 0xffff0000, RZ, 0xc0, !PT ;  /* 0xffff000043437812 */ /* 0x000fe200078ec0ff */
[----:B------:R-:W-:Y:S02]  /*140a0*/  IMAD.U32 R65, R63, 0x10000, RZ ;  /* 0x000100003f417824 */ /* 0x000fe400078e00ff */
[C---:B------:R-:W-:Y:S01]  /*140b0*/  FMUL.FTZ R71, R70.reuse, R69 ;  /* 0x0000004546477220 */ /* 0x040fe20000410000 */
[----:B------:R-:W-:-:S03]  /*140c0*/  FMUL.FTZ R70, R70, R66 ;  /* 0x0000004246467220 */ /* 0x000fc60000410000 */
[C---:B------:R-:W-:Y:S01]  /*140d0*/  FFMA.FTZ R66, R65.reuse, R66, -R71 ;  /* 0x0000004241427223 */ /* 0x040fe20000010847 */
[----:B------:R-:W-:Y:S01]  /*140e0*/  FFMA.FTZ R65, R65, R69, R70 ;  /* 0x0000004541417223 */ /* 0x000fe20000010046 */
[C---:B------:R-:W-:Y:S01]  /*140f0*/  FMUL.FTZ R69, R56.reuse, R47 ;  /* 0x0000002f38457220 */ /* 0x040fe20000410000 */
[----:B------:R-:W-:-:S03]  /*14100*/  FMUL.FTZ R56, R56, R21 ;  /* 0x0000001538387220 */ /* 0x000fc60000410000 */
[C---:B------:R-:W-:Y:S01]  /*14110*/  FFMA.FTZ R69, R60.reuse, R21, -R69 ;  /* 0x000000153c457223 */ /* 0x040fe20000010845 */
[C---:B------:R-:W-:Y:S01]  /*14120*/  FMUL.FTZ R21, R57.reuse, R52 ;  /* 0x0000003439157220 */ /* 0x040fe20000410000 */
[-C--:B------:R-:W-:Y:S01]  /*14130*/  FMUL.FTZ R57, R57, R64.reuse ;  /* 0x0000004039397220 */ /* 0x080fe20000410000 */
[----:B------:R-:W-:Y:S01]  /*14140*/  FFMA.FTZ R56, R60, R47, R56 ;  /* 0x0000002f3c387223 */ /* 0x000fe20000010038 */
[----:B------:R-:W-:Y:S02]  /*14150*/  IMAD.U32 R47, R58, 0x10000, RZ ;  /* 0x000100003a2f7824 */ /* 0x000fe400078e00ff */
[C---:B------:R-:W-:Y:S01]  /*14160*/  FFMA.FTZ R21, R61.reuse, R64, -R21 ;  /* 0x000000403d157223 */ /* 0x040fe20000010815 */
[----:B------:R-:W-:Y:S01]  /*14170*/  FFMA.FTZ R57, R61, R52, R57 ;  /* 0x000000343d397223 */ /* 0x000fe20000010039 */
[----:B------:R-:W-:Y:S01]  /*14180*/  IMAD.U32 R64, R44, 0x10000, RZ ;  /* 0x000100002c407824 */ /* 0x000fe200078e00ff */
[----:B------:R-:W-:Y:S01]  /*14190*/  LOP3.LUT R60, R62, 0xffff0000, RZ, 0xc0, !PT ;  /* 0xffff00003e3c7812 */ /* 0x000fe200078ec0ff */
[----:B------:R-:W-:Y:S01]  /*141a0*/  IMAD.U32 R52, R45, 0x10000, RZ ;  /* 0x000100002d347824 */ /* 0x000fe200078e00ff */
[----:B------:R-:W-:Y:S01]  /*141b0*/  LOP3.LUT R58, R58, 0xffff0000, RZ, 0xc0, !PT ;  /* 0xffff00003a3a7812 */ /* 0x000fe200078ec0ff */
[----:B------:R-:W-:Y:S01]  /*141c0*/  IMAD.U32 R61, R62, 0x10000, RZ ;  /* 0x000100003e3d7824 */ /* 0x000fe200078e00ff */
[----:B------:R-:W-:Y:S01]  /*141d0*/  LOP3.LUT R62, R63, 0xffff0000, RZ, 0xc0, !PT ;  /* 0xffff00003f3e7812 */ /* 0x000fe200078ec0ff */
[C---:B------:R-:W-:Y:S01]  /*141e0*/  FMUL.FTZ R63, R47.reuse, R64 ;  /* 0x000000402f3f7220 */ /* 0x040fe20000410000 */
[----:B------:R-:W-:Y:S01]  /*141f0*/  FMUL.FTZ R47, R47, R52 ;  /* 0x000000342f2f7220 */ /* 0x000fe20000410000 */
[----:B------:R-:W-:-:S02]  /*14200*/  LOP3.LUT R44, R44, 0xffff0000, RZ, 0xc0, !PT ;  /* 0xffff00002c2c7812 */ /* 0x000fc400078ec0ff */
[----:B------:R-:W-:Y:S01]  /*14210*/  LOP3.LUT R45, R45, 0xffff0000, RZ, 0xc0, !PT ;  /* 0xffff00002d2d7812 */ /* 0x000fe200078ec0ff */
[C---:B------:R-:W-:Y:S01]  /*14220*/  FFMA.FTZ R63, R61.reuse, R52, -R63 ;  /* 0x000000343d3f7223 */ /* 0x040fe2000001083f */
[----:B------:R-:W-:Y:S01]  /*14230*/  FFMA.FTZ R47, R61, R64, R47 ;  /* 0x000000403d2f7223 */ /* 0x000fe2000001002f */
[C---:B------:R-:W-:Y:S01]  /*14240*/  FMUL.FTZ R61, R58.reuse, R44 ;  /* 0x0000002c3a3d7220 */ /* 0x040fe20000410000 */
        /* <DEDUP_REMOVED lines=12> */
[----:B------:R-:W-:Y:S02]  /*14310*/  F2FP.BF16.F32.PACK_AB R46, R58, R63 ;  /* 0x0000003f3a2e723e */ /* 0x000fe400000010ff */
[----:B------:R-:W-:-:S02]  /*14320*/  F2FP.BF16.F32.PACK_AB R47, R67, R66 ;  /* 0x00000042432f723e */ /* 0x000fc400000010ff */
[----:B------:R-:W-:-:S03]  /*14330*/  F2FP.BF16.F32.PACK_AB R55, R59, R65 ;  /* 0x000000413b37723e */ /* 0x000fc600000010ff */
[----:B------:R1:W-:Y:S04]  /*14340*/  STS.128 [R79], R44 ;  /* 0x0000002c4f007388 */ /* 0x0003e80000000c00 */
[----:B------:R1:W-:Y:S02]  /*14350*/  STS.128 [R20+0x14400], R52 ;  /* 0x0144003414007388 */ /* 0x0003e40000000c00 */
.L_x_2857:
[----:B------:R-:W-:Y:S05]  /*14360*/  BSYNC B2 ;  /* 0x0000000000027941 */ /* 0x000fea0003800000 */
.L_x_2856:
[----:B------:R-:W-:Y:S05]  /*14370*/  @P1 BRA `(.L_x_2855) ;  /* 0x0000000400a01947 */ /* 0x000fea0003800000 */
[----:B01----:R-:W2:Y:S04]  /*14380*/  LDL R20, [R1+0x138] ;  /* 0x0001380001147983 */ /* 0x003ea80000100800 */
[----:B------:R-:W3:Y:S01]  /*14390*/  LDL R68, [R1+0x1c0] ;  /* 0x0001c00001447983 */ /* 0x000ee20000100800 */
[----:B--2---:R-:W-:-:S04]  /*143a0*/  LEA.HI R3, R3, R20, RZ, 0x1d ;  /* 0x0000001403037211 */ /* 0x004fc800078fe8ff */
[----:B------:R-:W-:Y:S01]  /*143b0*/  SHF.R.S32.HI R20, RZ, 0x1f, R3 ;  /* 0x0000001fff147819 */ /* 0x000fe20000011403 */
[----:B------:R-:W-:Y:S01]  /*143c0*/  IMAD.SHL.U32 R21, R3, 0x8, RZ ;  /* 0x0000000803157824 */ /* 0x000fe200078e00ff */
[----:B---3--:R-:W0:Y:S02]  /*143d0*/  LDS.128 R44, [R68] ;  /* 0x00000000442c7984 */ /* 0x008e240000000c00 */
[----:B------:R-:W-:Y:S02]  /*143e0*/  LEA.HI R20, R20, R3, RZ, 0x3 ;  /* 0x0000000314147211 */ /* 0x000fe400078f18ff */
[----:B------:R-:W-:-:S03]  /*143f0*/  LOP3.LUT R21, R78, 0x38, R21, 0xf8, !PT ;  /* 0x000000384e157812 */ /* 0x000fc600078ef815 */
[----:B------:R-:W-:Y:S01]  /*14400*/  IMAD.SHL.U32 R20, R20, 0x400, RZ ;  /* 0x0000040014147824 */ /* 0x000fe200078e00ff */
[----:B------:R-:W-:Y:S02]  /*14410*/  LOP3.LUT R3, R21, R77, RZ, 0x3c, !PT ;  /* 0x0000004d15037212 */ /* 0x000fe400078e3cff */
[--C-:B------:R-:W-:Y:S02]  /*14420*/  SHF.R.U64 R21, R42, 0x10, R43.reuse ;  /* 0x000000102a157819 */ /* 0x100fe4000000122b */
[----:B------:R-:W-:Y:S02]  /*14430*/  LOP3.LUT R20, R20, 0x7fffe000, RZ, 0xc0, !PT ;  /* 0x7fffe00014147812 */ /* 0x000fe400078ec0ff */
[----:B------:R-:W-:Y:S02]  /*14440*/  SHF.R.U32.HI R42, RZ, 0x10, R43 ;  /* 0x00000010ff2a7819 */ /* 0x000fe4000001162b */
[----:B-----5:R-:W-:Y:S02]  /*14450*/  IADD3 R3, R3, R20, R76 ;  /* 0x0000001403037210 */ /* 0x020fe40007ffe04c */
[----:B------:R-:W-:-:S02]  /*14460*/  SHF.R.U64 R20, R40, 0x10, R41 ;  /* 0x0000001028147819 */ /* 0x000fc40000001229 */
[----:B------:R-:W-:Y:S01]  /*14470*/  SHF.R.U32.HI R40, RZ, 0x10, R41 ;  /* 0x00000010ff287819 */ /* 0x000fe20000011629 */
[----:B------:R-:W-:Y:S01]  /*14480*/  IMAD R3, R3, 0x2, R23 ;  /* 0x0000000203037824 */ /* 0x000fe200078e0217 */
[----:B------:R-:W-:Y:S02]  /*14490*/  SHF.R.U64 R41, R48, 0x10, R49 ;  /* 0x0000001030297819 */ /* 0x000fe40000001231 */
[----:B------:R-:W-:Y:S02]  /*144a0*/  SHF.R.U64 R43, R50, 0x10, R51 ;  /* 0x00000010322b7819 */ /* 0x000fe40000001233 */
[----:B------:R-:W1:Y:S01]  /*144b0*/  LDS.128 R52, [R3+0x14400] ;  /* 0x0144000003347984 */ /* 0x000e620000000c00 */
[----:B------:R-:W-:Y:S02]  /*144c0*/  PRMT R41, R109, 0x5410, R41 ;  /* 0x000054106d297816 */ /* 0x000fe40000000029 */
[----:B------:R-:W-:Y:S02]  /*144d0*/  PRMT R20, R111, 0x5410, R20 ;  /* 0x000054106f147816 */ /* 0x000fe40000000014 */
[----:B------:R-:W-:Y:S01]  /*144e0*/  SHF.R.U32.HI R50, RZ, 0x10, R51 ;  /* 0x00000010ff327819 */ /* 0x000fe20000011633 */
[----:B------:R-:W-:Y:S01]  /*144f0*/  IMAD.U32 R63, R41, 0x10000, RZ ;  /* 0x00010000293f7824 */ /* 0x000fe200078e00ff */
[----:B------:R-:W-:Y:S01]  /*14500*/  SHF.R.U32.HI R48, RZ, 0x10, R49 ;  /* 0x00000010ff307819 */ /* 0x000fe20000011631 */
[----:B------:R-:W-:Y:S01]  /*14510*/  IMAD.U32 R64, R20, 0x10000, RZ ;  /* 0x0001000014407824 */ /* 0x000fe200078e00ff */
[----:B------:R-:W-:-:S02]  /*14520*/  PRMT R50, R110, 0x5432, R50 ;  /* 0x000054326e327816 */ /* 0x000fc40000000032 */
[----:B------:R-:W-:Y:S02]  /*14530*/  PRMT R48, R109, 0x5432, R48 ;  /* 0x000054326d307816 */ /* 0x000fe40000000030 */
[----:B------:R-:W-:Y:S01]  /*14540*/  PRMT R40, R111, 0x5432, R40 ;  /* 0x000054326f287816 */ /* 0x000fe20000000028 */
[C---:B0-----:R-:W-:Y:S01]  /*14550*/  IMAD.U32 R51, R45.reuse, 0x10000, RZ ;  /* 0x000100002d337824 */ /* 0x041fe200078e00ff */
[----:B------:R-:W-:Y:S01]  /*14560*/  LOP3.LUT R57, R45, 0xffff0000, RZ, 0xc0, !PT ;  /* 0xffff00002d397812 */ /* 0x000fe200078ec0ff */
[C---:B------:R-:W-:Y:S01]  /*14570*/  IMAD.U32 R56, R46.reuse, 0x10000, RZ ;  /* 0x000100002e387824 */ /* 0x040fe200078e00ff */
[----:B------:R-:W-:Y:S01]  /*14580*/  LOP3.LUT R45, R46, 0xffff0000, RZ, 0xc0, !PT ;  /* 0xffff00002e2d7812 */ /* 0x000fe200078ec0ff */
[----:B------:R-:W-:Y:S01]  /*14590*/  IMAD.U32 R49, R44, 0x10000, RZ ;  /* 0x000100002c317824 */ /* 0x000fe200078e00ff */
[----:B------:R-:W-:Y:S01]  /*145a0*/  PRMT R42, R112, 0x5432, R42 ;  /* 0x00005432702a7816 */ /* 0x000fe2000000002a */
[----:B------:R-:W-:Y:S01]  /*145b0*/  IMAD.U32 R66, R50, 0x10000, RZ ;  /* 0x0001000032427824 */ /* 0x000fe200078e00ff */
[----:B------:R-:W-:Y:S01]  /*145c0*/  LOP3.LUT R41, R41, 0xffff0000, RZ, 0xc0, !PT ;  /* 0xffff000029297812 */ /* 0x000fe200078ec0ff */
[----:B------:R-:W-:Y:S01]  /*145d0*/  IMAD.U32 R65, R48, 0x10000, RZ ;  /* 0x0001000030417824 */ /* 0x000fe200078e00ff */
[----:B------:R-:W-:Y:S01]  /*145e0*/  LOP3.LUT R20, R20, 0xffff0000, RZ, 0xc0, !PT ;  /* 0xffff000014147812 */ /* 0x000fe200078ec0ff */
[----:B------:R-:W-:Y:S01]  /*145f0*/  IMAD.U32 R67, R40, 0x10000, RZ ;  /* 0x0001000028437824 */ /* 0x000fe200078e00ff */
[----:B------:R-:W-:Y:S01]  /*14600*/  PRMT R43, R110, 0x5410, R43 ;  /* 0x000054106e2b7816 */ /* 0x000fe2000000002b */
[----:B------:R-:W-:Y:S01]  /*14610*/  IMAD.U32 R58, R47, 0x10000, RZ ;  /* 0x000100002f3a7824 */ /* 0x000fe200078e00ff */
[----:B------:R-:W-:-:S02]  /*14620*/  LOP3.LUT R44, R44, 0xffff0000, RZ, 0xc0, !PT ;  /* 0xffff00002c2c7812 */ /* 0x000fc400078ec0ff */
[----:B------:R-:W-:Y:S02]  /*14630*/  PRMT R21, R112, 0x5410, R21 ;  /* 0x0000541070157816 */ /* 0x000fe40000000015 */
[----:B------:R-:W-:Y:S02]  /*14640*/  LOP3.LUT R48, R48, 0xffff0000, RZ, 0xc0, !PT ;  /* 0xffff000030307812 */ /* 0x000fe400078ec0ff */
[----:B------:R-:W-:Y:S02]  /*14650*/  LOP3.LUT R40, R40, 0xffff0000, RZ, 0xc0, !PT ;  /* 0xffff000028287812 */ /* 0x000fe400078ec0ff */
        /* <DEDUP_REMOVED lines=15> */
[C---:B------:R-:W-:Y:S01]  /*14750*/  FMUL.FTZ R63, R62.reuse, R66 ;  /* 0x000000423e3f7220 */ /* 0x040fe20000410000 */
[C---:B------:R-:W-:Y:S01]  /*14760*/  FMUL.FTZ R54, R59.reuse, R65 ;  /* 0x000000413b367220 */ /* 0x040fe20000410000 */
[----:B------:R-:W-:Y:S01]  /*14770*/  FMUL.FTZ R59, R59, R67 ;  /* 0x000000433b3b7220 */ /* 0x000fe20000410000 */
[-C--:B------:R-:W-:Y:S01]  /*14780*/  FMUL.FTZ R62, R62, R49.reuse ;  /* 0x000000313e3e7220 */ /* 0x080fe20000410000 */
[----:B------:R-:W-:Y:S01]  /*14790*/  FFMA.FTZ R63, R58, R49, -R63 ;  /* 0x000000313a3f7223 */ /* 0x000fe2000001083f */
[C---:B------:R-:W-:Y:S01]  /*147a0*/  FMUL.FTZ R49, R46.reuse, R41 ;  /* 0x000000292e317220 */ /* 0x040fe20000410000 */
[C---:B------:R-:W-:Y:S01]  /*147b0*/  FFMA.FTZ R54, R51.reuse, R67, -R54 ;  /* 0x0000004333367223 */ /* 0x040fe20000010836 */
[----:B------:R-:W-:Y:S01]  /*147c0*/  FFMA.FTZ R59, R51, R65, R59 ;  /* 0x00000041333b7223 */ /* 0x000fe2000001003b */
[----:B------:R-:W-:Y:S01]  /*147d0*/  FMUL.FTZ R46, R46, R20 ;  /* 0x000000142e2e7220 */ /* 0x000fe20000410000 */
[----:B------:R-:W-:Y:S02]  /*147e0*/  IMAD.U32 R51, R43, 0x10000, RZ ;  /* 0x000100002b337824 */ /* 0x000fe400078e00ff */
[----:B------:R-:W-:Y:S01]  /*147f0*/  FFMA.FTZ R62, R58, R66, R62 ;  /* 0x000000423a3e7223 */ /* 0x000fe2000001003e */
[----:B------:R-:W-:Y:S01]  /*14800*/  FFMA.FTZ R49, R44, R20, -R49 ;  /* 0x000000142c317223 */ /* 0x000fe20000010831 */
[----:B------:R-:W-:-:S02]  /*14810*/  IMAD.U32 R58, R21, 0x10000, RZ ;  /* 0x00010000153a7824 */ /* 0x000fc400078e00ff */
[----:B------:R-:W-:Y:S01]  /*14820*/  FFMA.FTZ R44, R44, R41, R46 ;  /* 0x000000292c2c7223 */ /* 0x000fe2000001002e */
[----:B------:R-:W-:Y:S01]  /*14830*/  FMUL.FTZ R41, R53, R51 ;  /* 0x0000003335297220 */ /* 0x000fe20000410000 */
[----:B------:R-:W-:Y:S01]  /*14840*/  LOP3.LUT R43, R43, 0xffff0000, RZ, 0xc0, !PT ;  /* 0xffff00002b2b7812 */ /* 0x000fe200078ec0ff */
[----:B------:R-:W-:Y:S01]  /*14850*/  FMUL.FTZ R20, R61, R48 ;  /* 0x000000303d147220 */ /* 0x000fe20000410000 */
[----:B------:R-:W-:Y:S01]  /*14860*/  LOP3.LUT R21, R21, 0xffff0000, RZ, 0xc0, !PT ;  /* 0xffff000015157812 */ /* 0x000fe200078ec0ff */
[-C--:B------:R-:W-:Y:S01]  /*14870*/  FMUL.FTZ R53, R53, R58.reuse ;  /* 0x0000003a35357220 */ /* 0x080fe20000410000 */
[----:B------:R-:W-:Y:S01]  /*14880*/  LOP3.LUT R42, R42, 0xffff0000, RZ, 0xc0, !PT ;  /* 0xffff00002a2a7812 */ /* 0x000fe200078ec0ff */
[----:B------:R-:W-:Y:S01]  /*14890*/  FFMA.FTZ R58, R56, R58, -R41 ;  /* 0x0000003a383a7223 */ /* 0x000fe20000010829 */
[C---:B------:R-:W-:Y:S01]  /*148a0*/  FMUL.FTZ R41, R52.reuse, R43 ;  /* 0x0000002b34297220 */ /* 0x040fe20000410000 */
[-C--:B------:R-:W-:Y:S01]  /*148b0*/  FMUL.FTZ R61, R61, R40.reuse ;  /* 0x000000283d3d7220 */ /* 0x080fe20000410000 */
[----:B------:R-:W-:Y:S01]  /*148c0*/  FFMA.FTZ R20, R57, R40, -R20 ;  /* 0x0000002839147223 */ /* 0x000fe20000010814 */
[----:B------:R-:W-:Y:S01]  /*148d0*/  FMUL.FTZ R52, R52, R21 ;  /* 0x0000001534347220 */ /* 0x000fe20000410000 */
[C---:B------:R-:W-:Y:S01]  /*148e0*/  FMUL.FTZ R40, R55.reuse, R50 ;  /* 0x0000003237287220 */ /* 0x040fe20000410000 */
[----:B------:R-:W-:Y:S01]  /*148f0*/  FMUL.FTZ R55, R55, R42 ;  /* 0x0000002a37377220 */ /* 0x000fe20000410000 */
[----:B------:R-:W-:Y:S01]  /*14900*/  FFMA.FTZ R61, R57, R48, R61 ;  /* 0x00000030393d7223 */ /* 0x000fe2000001003d */
[----:B------:R-:W-:Y:S01]  /*14910*/  FFMA.FTZ R46, R56, R51, R53 ;  /* 0x00000033382e7223 */ /* 0x000fe20000010035 */
[C---:B------:R-:W-:Y:S01]  /*14920*/  FFMA.FTZ R43, R45.reuse, R43, R52 ;  /* 0x0000002b2d2b7223 */ /* 0x040fe20000010034 */
[----:B------:R-:W-:Y:S01]  /*14930*/  FFMA.FTZ R21, R45, R21, -R41 ;  /* 0x000000152d157223 */ /* 0x000fe20000010829 */
[C---:B------:R-:W-:Y:S01]  /*14940*/  FFMA.FTZ R48, R47.reuse, R42, -R40 ;  /* 0x0000002a2f307223 */ /* 0x040fe20000010828 */
[----:B------:R-:W-:Y:S01]  /*14950*/  FFMA.FTZ R47, R47, R50, R55 ;  /* 0x000000322f2f7223 */ /* 0x000fe20000010037 */
[----:B------:R-:W-:-:S02]  /*14960*/  F2FP.BF16.F32.PACK_AB R40, R49, R64 ;  /* 0x000000403128723e */ /* 0x000fc400000010ff */
[----:B------:R-:W-:Y:S02]  /*14970*/  F2FP.BF16.F32.PACK_AB R46, R43, R46 ;  /* 0x0000002e2b2e723e */ /* 0x000fe400000010ff */
        /* <DEDUP_REMOVED lines=8> */
.L_x_2855:
[----:B------:R-:W-:Y:S05]  /*14a00*/  BSYNC B1 ;  /* 0x0000000000017941 */ /* 0x000fea0003800000 */
.L_x_2854:
[----:B---3--:R-:W-:Y:S01]  /*14a10*/  VIADD R3, R225, 0x40 ;  /* 0x00000040e1037836 */ /* 0x008fe20000000000 */
[----:B------:R-:W-:Y:S04]  /*14a20*/  BSSY B1, `(.L_x_2858) ;  /* 0x00000ec000017945 */ /* 0x000fe80003800000 */
[----:B------:R-:W-:-:S13]  /*14a30*/  ISETP.GE.AND P0, PT, R3, R0, PT ;  /* 0x000000000300720c */ /* 0x000fda0003f06270 */
[----:B------:R-:W-:Y:S05]  /*14a40*/  @P0 BRA `(.L_x_2859) ;  /* 0x0000000c00a40947 */ /* 0x000fea0003800000 */
[----:B0-----:R0:W5:Y:S01]  /*14a50*/  LDL R61, [R1+0x60] ;  /* 0x00006000013d7983 */ /* 0x0011620000100800 */
[----:B------:R-:W3:Y:S01]  /*14a60*/  LDC R3, c[0x0][0x3f4] ;  /* 0x0000fd00ff037b82 */ /* 0x000ee20000000800 */
        /* <DEDUP_REMOVED lines=8> */
[-C--:B---3--:R-:W-:Y:S02]  /*14af0*/  ISETP.GE.AND P0, PT, R16, R3.reuse, PT ;  /* 0x000000031000720c */ /* 0x088fe40003f06270 */
[----:B------:R-:W-:-:S11]  /*14b00*/  ISETP.GE.AND P1, PT, R214, R3, PT ;  /* 0x00000003d600720c */ /* 0x000fd60003f26270 */
[----:B0-----:R-:W-:Y:S05]  /*14b10*/  @P0 BRA `(.L_x_2861) ;  /* 0x0000000400a00947 */ /* 0x001fea0003800000 */
[----:B-1----:R-:W3:Y:S04]  /*14b20*/  LDL R20, [R1+0x8c] ;  /* 0x00008c0001147983 */ /* 0x002ee80000100800 */
[----:B------:R-:W4:Y:S01]  /*14b30*/  LDL R64, [R1+0x1bc] ;  /* 0x0001bc0001407983 */ /* 0x000f220000100800 */
[----:B---3--:R-:W-:-:S04]  /*14b40*/  LEA.HI R20, R3, R20, RZ, 0x1d ;  /* 0x0000001403147211 */ /* 0x008fc800078fe8ff */
[----:B------:R-:W-:Y:S01]  /*14b50*/  SHF.R.S32.HI R41, RZ, 0x1f, R20 ;  /* 0x0000001fff297819 */ /* 0x000fe20000011414 */
[----:B------:R-:W-:-:S03]  /*14b60*/  IMAD.SHL.U32 R21, R20, 0x8, RZ ;  /* 0x0000000814157824 */ /* 0x000fc600078e00ff */
[----:B------:R-:W-:Y:S02]  /*14b70*/  LEA.HI R41, R41, R20, RZ, 0x3 ;  /* 0x0000001429297211 */ /* 0x000fe400078f18ff */
[----:B------:R-:W-:Y:S02]  /*14b80*/  LOP3.LUT R20, R63, 0x38, R21, 0xf8, !PT ;  /* 0x000000383f147812 */ /* 0x000fe400078ef815 */
[----:B------:R-:W-:Y:S01]  /*14b90*/  SHF.R.U64 R21, R28, 0x10, R29 ;  /* 0x000000101c157819 */ /* 0x000fe2000000121d */
[----:B------:R-:W-:Y:S01]  /*14ba0*/  IMAD.SHL.U32 R41, R41, 0x400, RZ ;  /* 0x0000040029297824 */ /* 0x000fe200078e00ff */
[----:B------:R-:W-:Y:S02]  /*14bb0*/  LOP3.LUT R20, R20, R62, RZ, 0x3c, !PT ;  /* 0x0000003e14147212 */ /* 0x000fe400078e3cff */
[----:B------:R-:W-:Y:S02]  /*14bc0*/  SHF.R.U64 R28, R30, 0x10, R31 ;  /* 0x000000101e1c7819 */ /* 0x000fe4000000121f */
[----:B------:R-:W-:-:S02]  /*14bd0*/  LOP3.LUT R41, R41, 0x7fffe000, RZ, 0xc0, !PT ;  /* 0x7fffe00029297812 */ /* 0x000fc400078ec0ff */
[----:B------:R-:W-:Y:S02]  /*14be0*/  SHF.R.U64 R30, R36, 0x10, R37 ;  /* 0x00000010241e7819 */ /* 0x000fe40000001225 */
[----:B-----5:R-:W-:Y:S02]  /*14bf0*/  IADD3 R20, R20, R41, R61 ;  /* 0x0000002914147210 */ /* 0x020fe40007ffe03d */
[----:B----4-:R-:W0:Y:S01]  /*14c00*/  LDS.128 R40, [R64] ;  /* 0x0000000040287984 */ /* 0x010e220000000c00 */
[----:B------:R-:W-:Y:S02]  /*14c10*/  PRMT R30, R105, 0x5410, R30 ;  /* 0x00005410691e7816 */ /* 0x000fe4000000001e */
[----:B------:R-:W-:Y:S01]  /*14c20*/  IMAD R20, R20, 0x2, R23 ;  /* 0x0000000214147824 */ /* 0x000fe200078e0217 */
[----:B------:R-:W-:Y:S02]  /*14c30*/  PRMT R21, R107, 0x5410, R21 ;  /* 0x000054106b157816 */ /* 0x000fe40000000015 */
[--C-:B------:R-:W-:Y:S01]  /*14c40*/  SHF.R.U64 R36, R38, 0x10, R39.reuse ;  /* 0x0000001026247819 */ /* 0x100fe20000001227 */
[----:B------:R-:W-:Y:S01]  /*14c50*/  IMAD.U32 R56, R30, 0x10000, RZ ;  /* 0x000100001e387824 */ /* 0x000fe200078e00ff */
[----:B------:R-:W1:Y:S01]  /*14c60*/  LDS.128 R44, [R20+0x14400] ;  /* 0x01440000142c7984 */ /* 0x000e620000000c00 */
[----:B------:R-:W-:Y:S01]  /*14c70*/  SHF.R.U32.HI R38, RZ, 0x10, R39 ;  /* 0x00000010ff267819 */ /* 0x000fe20000011627 */
[----:B------:R-:W-:Y:S01]  /*14c80*/  IMAD.U32 R57, R21, 0x10000, RZ ;  /* 0x0001000015397824 */ /* 0x000fe200078e00ff */
[----:B------:R-:W-:-:S02]  /*14c90*/  SHF.R.U32.HI R31, RZ, 0x10, R31 ;  /* 0x00000010ff1f7819 */ /* 0x000fc4000001161f */
[----:B------:R-:W-:Y:S02]  /*14ca0*/  SHF.R.U32.HI R37, RZ, 0x10, R37 ;  /* 0x00000010ff257819 */ /* 0x000fe40000011625 */
[----:B------:R-:W-:Y:S02]  /*14cb0*/  PRMT R38, R106, 0x5432, R38 ;  /* 0x000054326a267816 */ /* 0x000fe40000000026 */
[----:B------:R-:W-:Y:S02]  /*14cc0*/  SHF.R.U32.HI R29, RZ, 0x10, R29 ;  /* 0x00000010ff1d7819 */ /* 0x000fe4000001161d */
[----:B------:R-:W-:Y:S01]  /*14cd0*/  PRMT R31, R108, 0x5432, R31 ;  /* 0x000054326c1f7816 */ /* 0x000fe2000000001f */
[----:B------:R-:W-:Y:S01]  /*14ce0*/  IMAD.U32 R59, R38, 0x10000, RZ ;  /* 0x00010000263b7824 */ /* 0x000fe200078e00ff */
[----:B------:R-:W-:Y:S02]  /*14cf0*/  PRMT R37, R105, 0x5432, R37 ;  /* 0x0000543269257816 */ /* 0x000fe40000000025 */
[----:B------:R-:W-:-:S02]  /*14d00*/  PRMT R29, R107, 0x5432, R29 ;  /* 0x000054326b1d7816 */ /* 0x000fc4000000001d */
[----:B------:R-:W-:Y:S01]  /*14d10*/  LOP3.LUT R30, R30, 0xffff0000, RZ, 0xc0, !PT ;  /* 0xffff00001e1e7812 */ /* 0x000fe200078ec0ff */
[----:B------:R-:W-:Y:S01]  /*14d20*/  IMAD.U32 R58, R37, 0x10000, RZ ;  /* 0x00010000253a7824 */ /* 0x000fe200078e00ff */
[----:B------:R-:W-:Y:S01]  /*14d30*/  LOP3.LUT R21, R21, 0xffff0000, RZ, 0xc0, !PT ;  /* 0xffff000015157812 */ /* 0x000fe200078ec0ff */
[----:B------:R-:W-:Y:S01]  /*14d40*/  IMAD.U32 R60, R29, 0x10000, RZ ;  /* 0x000100001d3c7824 */ /* 0x000fe200078e00ff */
[----:B------:R-:W-:Y:S02]  /*14d50*/  PRMT R36, R106, 0x5410, R36 ;  /* 0x000054106a247816 */ /* 0x000fe40000000024 */
[----:B------:R-:W-:Y:S02]  /*14d60*/  LOP3.LUT R37, R37, 0xffff0000, RZ, 0xc0, !PT ;  /* 0xffff000025257812 */ /* 0x000fe400078ec0ff */
[----:B------:R-:W-:Y:S02]  /*14d70*/  LOP3.LUT R29, R29, 0xffff0000, RZ, 0xc0, !PT ;  /* 0xffff00001d1d7812 */ /* 0x000fe400078ec0ff */
[----:B------:R-:W-:Y:S01]  /*14d80*/  PRMT R28, R108, 0x5410, R28 ;  /* 0x000054106c1c7816 */ /* 0x000fe2000000001c */
        /* <DEDUP_REMOVED lines=29> */
[C---:B------:R-:W-:Y:S01]  /*14f60*/  FMUL.FTZ R55, R42.reuse, R30 ;  /* 0x0000001e2a377220 */ /* 0x040fe20000410000 */
[-C--:B------:R-:W-:Y:S01]  /*14f70*/  FMUL.FTZ R51, R42, R21.reuse ;  /* 0x000000152a337220 */ /* 0x080fe20000410000 */
[C---:B------:R-:W-:Y:S01]  /*14f80*/  IMAD.U32 R48, R36.reuse, 0x10000, RZ ;  /* 0x0001000024307824 */ /* 0x040fe200078e00ff */
[----:B------:R-:W-:Y:S01]  /*14f90*/  LOP3.LUT R36, R36, 0xffff0000, RZ, 0xc0, !PT ;  /* 0xffff000024247812 */ /* 0x000fe200078ec0ff */
[----:B------:R-:W-:Y:S01]  /*14fa0*/  FFMA.FTZ R42, R40, R21, -R55 ;  /* 0x00000015282a7223 */ /* 0x000fe20000010837 */
[C---:B------:R-:W-:Y:S01]  /*14fb0*/  FMUL.FTZ R21, R54.reuse, R37 ;  /* 0x0000002536157220 */ /* 0x040fe20000410000 */
[----:B------:R-:W-:Y:S01]  /*14fc0*/  FMUL.FTZ R54, R54, R29 ;  /* 0x0000001d36367220 */ /* 0x000fe20000410000 */
[----:B------:R-:W-:-:S02]  /*14fd0*/  IMAD.U32 R58, R28, 0x10000, RZ ;  /* 0x000100001c3a7824 */ /* 0x000fc400078e00ff */
[----:B------:R-:W-:Y:S01]  /*14fe0*/  FFMA.FTZ R30, R40, R30, R51 ;  /* 0x0000001e281e7223 */ /* 0x000fe20000010033 */
[C---:B------:R-:W-:Y:S01]  /*14ff0*/  FMUL.FTZ R40, R45.reuse, R48 ;  /* 0x000000302d287220 */ /* 0x040fe20000410000 */
[C---:B------:R-:W-:Y:S01]  /*15000*/  FFMA.FTZ R29, R50.reuse, R29, -R21 ;  /* 0x0000001d321d7223 */ /* 0x040fe20000010815 */
[----:B------:R-:W-:Y:S01]  /*15010*/  FFMA.FTZ R37, R50, R37, R54 ;  /* 0x0000002532257223 */ /* 0x000fe20000010036 */
[-C--:B------:R-:W-:Y:S01]  /*15020*/  FMUL.FTZ R50, R45, R58.reuse ;  /* 0x0000003a2d327220 */ /* 0x080fe20000410000 */
[----:B------:R-:W-:Y:S01]  /*15030*/  LOP3.LUT R21, R28, 0xffff0000, RZ, 0xc0, !PT ;  /* 0xffff00001c157812 */ /* 0x000fe200078ec0ff */
[C---:B------:R-:W-:Y:S01]  /*15040*/  FFMA.FTZ R58, R49.reuse, R58, -R40 ;  /* 0x0000003a313a7223 */ /* 0x040fe20000010828 */
[----:B------:R-:W-:Y:S01]  /*15050*/  LOP3.LUT R28, R38, 0xffff0000, RZ, 0xc0, !PT ;  /* 0xffff0000261c7812 */ /* 0x000fe200078ec0ff */
[----:B------:R-:W-:Y:S01]  /*15060*/  FFMA.FTZ R38, R49, R48, R50 ;  /* 0x0000003031267223 */ /* 0x000fe20000010032 */
[----:B------:R-:W-:Y:S01]  /*15070*/  LOP3.LUT R40, R31, 0xffff0000, RZ, 0xc0, !PT ;  /* 0xffff00001f287812 */ /* 0x000fe200078ec0ff */
[C---:B------:R-:W-:Y:S01]  /*15080*/  FMUL.FTZ R48, R44.reuse, R36 ;  /* 0x000000242c307220 */ /* 0x040fe20000410000 */
[-C--:B------:R-:W-:Y:S01]  /*15090*/  FMUL.FTZ R31, R44, R21.reuse ;  /* 0x000000152c1f7220 */ /* 0x080fe20000410000 */
[----:B------:R-:W-:Y:S01]  /*150a0*/  FMUL.FTZ R44, R47, R28 ;  /* 0x0000001c2f2c7220 */ /* 0x000fe20000410000 */
[----:B------:R-:W-:Y:S01]  /*150b0*/  F2FP.BF16.F32.PACK_AB R29, R29, R46 ;  /* 0x0000002e1d1d723e */ /* 0x000fe200000010ff */
        /* <DEDUP_REMOVED lines=12> */
[----:B------:R0:W-:Y:S04]  /*15180*/  STS.128 [R64], R28 ;  /* 0x0000001c40007388 */ /* 0x0001e80000000c00 */
[----:B------:R0:W-:Y:S02]  /*15190*/  STS.128 [R20+0x14400], R36 ;  /* 0x0144002414007388 */ /* 0x0001e40000000c00 */
.L_x_2861:
[----:B------:R-:W-:Y:S05]  /*151a0*/  BSYNC B2 ;  /* 0x0000000000027941 */ /* 0x000fea0003800000 */
.L_x_2860:
[----:B------:R-:W-:Y:S05]  /*151b0*/  @P1 BRA `(.L_x_2859) ;  /* 0x0000000400c81947 */ /* 0x000fea0003800000 */
[----:B------:R-:W3:Y:S04]  /*151c0*/  LDL R21, [R1+0x128] ;  /* 0x0001280001157983 */ /* 0x000ee80000100800 */
[----:B01----:R-:W4:Y:S01]  /*151d0*/  LDL R20, [R1+0x138] ;  /* 0x0001380001147983 */ /* 0x003f220000100800 */
[--C-:B------:R-:W-:Y:S02]  /*151e0*/  SHF.R.U64 R24, R24, 0x10, R25.reuse ;  /* 0x0000001018187819 */ /* 0x100fe40000001219 */
[----:B------:R-:W-:Y:S02]  /*151f0*/  SHF.R.U32.HI R40, RZ, 0x10, R25 ;  /* 0x00000010ff287819 */ /* 0x000fe40000011619 */
[--C-:B------:R-:W-:Y:S02]  /*15200*/  SHF.R.U64 R25, R34, 0x10, R35.reuse ;  /* 0x0000001022197819 */ /* 0x100fe40000001223 */
[----:B------:R-:W-:-:S02]  /*15210*/  SHF.R.U32.HI R35, RZ, 0x10, R35 ;  /* 0x00000010ff237819 */ /* 0x000fc40000011623 */
[C---:B------:R-:W-:Y:S02]  /*15220*/  PRMT R24, R103.reuse, 0x5410, R24 ;  /* 0x0000541067187816 */ /* 0x040fe40000000018 */
[C---:B------:R-:W-:Y:S02]  /*15230*/  PRMT R25, R102.reuse, 0x5410, R25 ;  /* 0x0000541066197816 */ /* 0x040fe40000000019 */
[----:B------:R-:W-:Y:S02]  /*15240*/  PRMT R102, R102, 0x5432, R35 ;  /* 0x0000543266667816 */ /* 0x000fe40000000023 */
[----:B------:R-:W-:-:S05]  /*15250*/  PRMT R103, R103, 0x5432, R40 ;  /* 0x0000543267677816 */ /* 0x000fca0000000028 */
[C---:B------:R-:W-:Y:S01]  /*15260*/  IMAD.U32 R46, R103.reuse, 0x10000, RZ ;  /* 0x00010000672e7824 */ /* 0x040fe200078e00ff */
[----:B------:R-:W-:Y:S02]  /*15270*/  LOP3.LUT R103, R103, 0xffff0000, RZ, 0xc0, !PT ;  /* 0xffff000067677812 */ /* 0x000fe400078ec0ff */
[----:B---3--:R-:W-:Y:S02]  /*15280*/  R2UR UR4, R21 ;  /* 0x00000000150472ca */ /* 0x008fe400000e0000 */
[----:B------:R-:W-:Y:S02]  /*15290*/  SHF.R.S32.HI R21, RZ, 0x1f, R214 ;  /* 0x0000001fff157819 */ /* 0x000fe400000114d6 */
[----:B----4-:R-:W-:Y:S02]  /*152a0*/  LEA.HI R3, R3, R20, RZ, 0x1d ;  /* 0x0000001403037211 */ /* 0x010fe400078fe8ff */
[CC--:B------:R-:W-:Y:S02]  /*152b0*/  LEA.HI R28, R21.reuse, R214.reuse, RZ, 0x6 ;  /* 0x000000d6151c7211 */ /* 0x0c0fe400078f30ff */
[----:B------:R-:W-:-:S02]  /*152c0*/  LEA.HI R21, R21, R214, RZ, 0x3 ;  /* 0x000000d615157211 */ /* 0x000fc400078f18ff */
[----:B------:R-:W-:Y:S02]  /*152d0*/  SHF.R.S32.HI R20, RZ, 0x1f, R3 ;  /* 0x0000001fff147819 */ /* 0x000fe40000011403 */
[----:B------:R-:W-:Y:S02]  /*152e0*/  LOP3.LUT R21, R63, 0x38, R21, 0xf8, !PT ;  /* 0x000000383f157812 */ /* 0x000fe400078ef815 */
[----:B------:R-:W-:Y:S01]  /*152f0*/  LEA.HI R20, R20, R3, RZ, 0x3 ;  /* 0x0000000314147211 */ /* 0x000fe200078f18ff */
[----:B------:R-:W-:Y:S01]  /*15300*/  IMAD.SHL.U32 R3, R3, 0x8, RZ ;  /* 0x0000000803037824 */ /* 0x000fe200078e00ff */
[----:B------:R-:W-:-:S03]  /*15310*/  LOP3.LUT R29, R21, R62, RZ, 0x3c, !PT ;  /* 0x0000003e151d7212 */ /* 0x000fc600078e3cff */
[----:B------:R-:W-:Y:S01]  /*15320*/  IMAD.SHL.U32 R21, R20, 0x400, RZ ;  /* 0x0000040014157824 */ /* 0x000fe200078e00ff */
[----:B------:R-:W-:Y:S01]  /*15330*/  LOP3.LUT R3, R63, 0x38, R3, 0xf8, !PT ;  /* 0x000000383f037812 */ /* 0x000fe200078ef803 */
[----:B------:R-:W-:-:S03]  /*15340*/  IMAD.SHL.U32 R28, R28, 0x80, RZ ;  /* 0x000000801c1c7824 */ /* 0x000fc600078e00ff */
[----:B------:R-:W-:Y:S02]  /*15350*/  LOP3.LUT R20, R3, R62, RZ, 0x3c, !PT ;  /* 0x0000003e03147212 */ /* 0x000fe400078e3cff */
[----:B------:R-:W-:Y:S02]  /*15360*/  LOP3.LUT R21, R21, 0x7fffe000, RZ, 0xc0, !PT ;  /* 0x7fffe00015157812 */ /* 0x000fe400078ec0ff */
[----:B------:R-:W-:Y:S02]  /*15370*/  LOP3.LUT R28, R28, 0xffffe000, RZ, 0xc0, !PT ;  /* 0xffffe0001c1c7812 */ /* 0x000fe400078ec0ff */
[--C-:B-----5:R-:W-:Y:S02]  /*15380*/  IADD3 R20, R20, R21, R61.reuse ;  /* 0x0000001514147210 */ /* 0x120fe40007ffe03d */
[----:B------:R-:W-:-:S03]  /*15390*/  IADD3 R28, R29, R28, R61 ;  /* 0x0000001c1d1c7210 */ /* 0x000fc60007ffe03d */
[----:B------:R-:W-:Y:S01]  /*153a0*/  IMAD R20, R20, 0x2, R23 ;  /* 0x0000000214147824 */ /* 0x000fe200078e0217 */
[----:B------:R-:W-:-:S04]  /*153b0*/  LEA R3, R28, UR4, 0x1 ;  /* 0x000000041c037c11 */ /* 0x000fc8000f8e08ff */
[----:B------:R-:W0:Y:S04]  /*153c0*/  LDS.128 R36, [R20+0x14400] ;  /* 0x0144000014247984 */ /* 0x000e280000000c00 */
[----:B------:R-:W1:Y:S01]  /*153d0*/  LDS.128 R28, [R3] ;  /* 0x00000000031c7984 */ /* 0x000e620000000c00 */
[----:B------:R-:W-:Y:S02]  /*153e0*/  SHF.R.U64 R21, R26, 0x10, R27 ;  /* 0x000000101a157819 */ /* 0x000fe4000000121b */
[----:B------:R-:W-:-:S04]  /*153f0*/  SHF.R.U64 R26, R32, 0x10, R33 ;  /* 0x00000010201a7819 */ /* 0x000fc80000001221 */
[C---:B------:R-:W-:Y:S02]  /*15400*/  PRMT R34, R101.reuse, 0x5410, R26 ;  /* 0x0000541065227816 */ /* 0x040fe4000000001a */
[----:B------:R-:W-:Y:S02]  /*15410*/  SHF.R.U32.HI R27, RZ, 0x10, R27 ;  /* 0x00000010ff1b7819 */ /* 0x000fe4000001161b */
[----:B------:R-:W-:Y:S01]  /*15420*/  SHF.R.U32.HI R32, RZ, 0x10, R33 ;  /* 0x00000010ff207819 */ /* 0x000fe20000011621 */
[----:B------:R-:W-:Y:S01]  /*15430*/  IMAD.U32 R45, R34, 0x10000, RZ ;  /* 0x00010000222d7824 */ /* 0x000fe200078e00ff */
[C---:B------:R-:W-:Y:S02]  /*15440*/  PRMT R21, R104.reuse, 0x5410, R21 ;  /* 0x0000541068157816 */ /* 0x040fe40000000015 */
[----:B------:R-:W-:Y:S02]  /*15450*/  PRMT R104, R104, 0x5432, R27 ;  /* 0x0000543268687816 */ /* 0x000fe4000000001b */
[----:B------:R-:W-:-:S05]  /*15460*/  PRMT R101, R101, 0x5432, R32 ;  /* 0x0000543265657816 */ /* 0x000fca0000000020 */
[----:B------:R-:W-:Y:S02]  /*15470*/  IMAD.U32 R48, R101, 0x10000, RZ ;  /* 0x0001000065307824 */ /* 0x000fe400078e00ff */
[C---:B0-----:R-:W-:Y:S01]  /*15480*/  IMAD.U32 R35, R36.reuse, 0x10000, RZ ;  /* 0x0001000024237824 */ /* 0x041fe200078e00ff */
[----:B------:R-:W-:Y:S01]  /*15490*/  LOP3.LUT R33, R36, 0xffff0000, RZ, 0xc0, !PT ;  /* 0xffff000024217812 */ /* 0x000fe200078ec0ff */
[C---:B------:R-:W-:Y:S01]  /*154a0*/  IMAD.U32 R43, R37.reuse, 0x10000, RZ ;  /* 0x00010000252b7824 */ /* 0x040fe200078e00ff */
[----:B------:R-:W-:Y:S01]  /*154b0*/  LOP3.LUT R36, R37, 0xffff0000, RZ, 0xc0, !PT ;  /* 0xffff000025247812 */ /* 0x000fe200078ec0ff */
[C---:B-1----:R-:W-:Y:S01]  /*154c0*/  IMAD.U32 R27, R30.reuse, 0x10000, RZ ;  /* 0x000100001e1b7824 */ /* 0x042fe200078e00ff */
[----:B------:R-:W-:Y:S01]  /*154d0*/  LOP3.LUT R26, R30, 0xffff0000, RZ, 0xc0, !PT ;  /* 0xffff00001e1a7812 */ /* 0x000fe200078ec0ff */
[----:B------:R-:W-:Y:S01]  /*154e0*/  IMAD.U32 R37, R24, 0x10000, RZ ;  /* 0x0001000018257824 */ /* 0x000fe200078e00ff */
[----:B------:R-:W-:Y:S01]  /*154f0*/  LOP3.LUT R30, R31, 0xffff0000, RZ, 0xc0, !PT ;  /* 0xffff00001f1e7812 */ /* 0x000fe200078ec0ff */
[----:B------:R-:W-:-:S02]  /*15500*/  IMAD.U32 R42, R28, 0x10000, RZ ;  /* 0x000100001c2a7824 */ /* 0x000fc400078e00ff */
[----:B------:R-:W-:Y:S01]  /*15510*/  FMUL.FTZ R47, R35, R45 ;  /* 0x0000002d232f7220 */ /* 0x000fe20000410000 */
[----:B------:R-:W-:Y:S01]  /*15520*/  IMAD.U32 R40, R31, 0x10000, RZ ;  /* 0x000100001f287824 */ /* 0x000fe200078e00ff */
[C---:B------:R-:W-:Y:S01]  /*15530*/  LOP3.LUT R31, R38.reuse, 0xffff0000, RZ, 0xc0, !PT ;  /* 0xffff0000261f7812 */ /* 0x040fe200078ec0ff */
[----:B------:R-:W-:Y:S01]  /*15540*/  IMAD.U32 R32, R38, 0x10000, RZ ;  /* 0x0001000026207824 */ /* 0x000fe200078e00ff */
[C---:B------:R-:W-:Y:S01]  /*15550*/  LOP3.LUT R38, R39.reuse, 0xffff0000, RZ, 0xc0, !PT ;  /* 0xffff000027267812 */ /* 0x040fe200078ec0ff */
[----:B------:R-:W-:Y:S02]  /*15560*/  IMAD.U32 R44, R39, 0x10000, RZ ;  /* 0x00010000272c7824 */ /* 0x000fe400078e00ff */
[-C--:B------:R-:W-:Y:S01]  /*15570*/  FMUL.FTZ R39, R35, R37.reuse ;  /* 0x0000002523277220 */ /* 0x080fe20000410000 */
[----:B------:R-:W-:Y:S01]  /*15580*/  FFMA.FTZ R35, R42, R37, -R47 ;  /* 0x000000252a237223 */ /* 0x000fe2000001082f */
[----:B------:R-:W-:Y:S02]  /*15590*/  IMAD.U32 R47, R102, 0x10000, RZ ;  /* 0x00010000662f7824 */ /* 0x000fe400078e00ff */
[C---:B------:R-:W-:Y:S01]  /*155a0*/  FMUL.FTZ R50, R43.reuse, R48 ;  /* 0x000000302b327220 */ /* 0x040fe20000410000 */
[----:B------:R-:W-:Y:S01]  /*155b0*/  FFMA.FTZ R37, R42, R45, R39 ;  /* 0x0000002d2a257223 */ /* 0x000fe20000010027 */
[----:B------:R-:W-:Y:S01]  /*155c0*/  FMUL.FTZ R52, R43, R46 ;  /* 0x0000002e2b347220 */ /* 0x000fe20000410000 */
[----:B------:R-:W-:-:S02]  /*155d0*/  IMAD.U32 R45, R104, 0x10000, RZ ;  /* 0x00010000682d7824 */ /* 0x000fc400078e00ff */
[----:B------:R-:W-:Y:S01]  /*155e0*/  FMUL.FTZ R43, R44, R47 ;  /* 0x0000002f2c2b7220 */ /* 0x000fe20000410000 */
[----:B------:R-:W-:Y:S02]  /*155f0*/  LOP3.LUT R42, R34, 0xffff0000, RZ, 0xc0, !PT ;  /* 0xffff0000222a7812 */ /* 0x000fe400078ec0ff */
[----:B------:R-:W-:Y:S01]  /*15600*/  LOP3.LUT R24, R24, 0xffff0000, RZ, 0xc0, !PT ;  /* 0xffff000018187812 */ /* 0x000fe200078ec0ff */
[-C--:B------:R-:W-:Y:S01]  /*15610*/  FFMA.FTZ R34, R40, R45.reuse, -R43 ;  /* 0x0000002d28227223 */ /* 0x080fe2000001082b */
[----:B------:R-:W-:Y:S01]  /*15620*/  LOP3.LUT R28, R28, 0xffff0000, RZ, 0xc0, !PT ;  /* 0xffff00001c1c7812 */ /* 0x000fe200078ec0ff */
[C---:B------:R-:W-:Y:S01]  /*15630*/  FMUL.FTZ R43, R33.reuse, R42 ;  /* 0x0000002a212b7220 */ /* 0x040fe20000410000 */
[----:B------:R-:W-:Y:S01]  /*15640*/  FMUL.FTZ R44, R44, R45 ;  /* 0x0000002d2c2c7220 */ /* 0x000fe20000410000 */
[-C--:B------:R-:W-:Y:S01]  /*15650*/  FMUL.FTZ R45, R33, R24.reuse ;  /* 0x00000018212d7220 */ /* 0x080fe20000410000 */
[----:B------:R-:W-:Y:S01]  /*15660*/  LOP3.LUT R101, R101, 0xffff0000, RZ, 0xc0, !PT ;  /* 0xffff000065657812 */ /* 0x000fe200078ec0ff */
[----:B------:R-:W-:Y:S01]  /*15670*/  FFMA.FTZ R24, R28, R24, -R43 ;  /* 0x000000181c187223 */ /* 0x000fe2000001082b */
[----:B------:R-:W-:-:S02]  /*15680*/  IMAD.U32 R43, R25, 0x10000, RZ ;  /* 0x00010000192b7824 */ /* 0x000fc400078e00ff */
[----:B------:R-:W-:Y:S01]  /*15690*/  FFMA.FTZ R40, R40, R47, R44 ;  /* 0x0000002f28287223 */ /* 0x000fe2000001002c */
[----:B------:R-:W-:Y:S02]  /*156a0*/  IMAD.U32 R41, R29, 0x10000, RZ ;  /* 0x000100001d297824 */ /* 0x000fe400078e00ff */
[----:B------:R-:W-:Y:S01]  /*156b0*/  FFMA.FTZ R42, R28, R42, R45 ;  /* 0x0000002a1c2a7223 */ /* 0x000fe2000001002d */
[----:B------:R-:W-:Y:S01]  /*156c0*/  IMAD.U32 R33, R21, 0x10000, RZ ;  /* 0x0001000015217824 */ /* 0x000fe200078e00ff */
[----:B------:R-:W-:Y:S01]  /*156d0*/  LOP3.LUT R29, R29, 0xffff0000, RZ, 0xc0, !PT ;  /* 0xffff00001d1d7812 */ /* 0x000fe200078ec0ff */
[----:B------:R-:W-:Y:S01]  /*156e0*/  FMUL.FTZ R44, R36, R101 ;  /* 0x00000065242c7220 */ /* 0x000fe20000410000 */
[----:B------:R-:W-:Y:S01]  /*156f0*/  FMUL.FTZ R28, R32, R43 ;  /* 0x0000002b201c7220 */ /* 0x000fe20000410000 */
[----:B------:R-:W-:Y:S01]  /*15700*/  FMUL.FTZ R36, R36, R103 ;  /* 0x0000006724247220 */ /* 0x000fe20000410000 */
[----:B------:R-:W-:Y:S01]  /*15710*/  FMUL.FTZ R32, R32, R33 ;  /* 0x0000002120207220 */ /* 0x000fe20000410000 */
[----:B------:R-:W-:Y:S01]  /*15720*/  FFMA.FTZ R44, R29, R103, -R44 ;  /* 0x000000671d2c7223 */ /* 0x000fe2000001082c */
[----:B------:R-:W-:Y:S01]  /*15730*/  FFMA.FTZ R33, R27, R33, -R28 ;  /* 0x000000211b217223 */ /* 0x000fe2000001081c */
[----:B------:R-:W-:Y:S01]  /*15740*/  FFMA.FTZ R36, R29, R101, R36 ;  /* 0x000000651d247223 */ /* 0x000fe20000010024 */
[----:B------:R-:W-:-:S02]  /*15750*/  LOP3.LUT R28, R25, 0xffff0000, RZ, 0xc0, !PT ;  /* 0xffff0000191c7812 */ /* 0x000fc400078ec0ff */
[----:B------:R-:W-:Y:S02]  /*15760*/  LOP3.LUT R21, R21, 0xffff0000, RZ, 0xc0, !PT ;  /* 0xffff000015157812 */ /* 0x000fe400078ec0ff */
[----:B------:R-:W-:Y:S02]  /*15770*/  LOP3.LUT R29, R102, 0xffff0000, RZ, 0xc0, !PT ;  /* 0xffff0000661d7812 */ /* 0x000fe400078ec0ff */
[----:B------:R-:W-:Y:S01]  /*15780*/  LOP3.LUT R25, R104, 0xffff0000, RZ, 0xc0, !PT ;  /* 0xffff000068197812 */ /* 0x000fe200078ec0ff */
[----:B------:R-:W-:Y:S01]  /*15790*/  FFMA.FTZ R32, R27, R43, R32 ;  /* 0x0000002b1b207223 */ /* 0x000fe20000010020 */
[----:B------:R-:W-:Y:S01]  /*157a0*/  FMUL.FTZ R27, R31, R28 ;  /* 0x0000001c1f1b7220 */ /* 0x000fe20000410000 */
[----:B------:R-:W-:Y:S01]  /*157b0*/  FFMA.FTZ R39, R41, R46, -R50 ;  /* 0x0000002e29277223 */ /* 0x000fe20000010832 */
[----:B------:R-:W-:Y:S01]  /*157c0*/  FMUL.FTZ R31, R31, R21 ;  /* 0x000000151f1f7220 */ /* 0x000fe20000410000 */
[C---:B------:R-:W-:Y:S01]  /*157d0*/  FMUL.FTZ R43, R38.reuse, R29 ;  /* 0x0000001d262b7220 */ /* 0x040fe20000410000 */
[----:B------:R-:W-:Y:S01]  /*157e0*/  FMUL.FTZ R46, R38, R25 ;  /* 0x00000019262e7220 */ /* 0x000fe20000410000 */
[C---:B------:R-:W-:Y:S01]  /*157f0*/  FFMA.FTZ R38, R26.reuse, R21, -R27 ;  /* 0x000000151a267223 */ /* 0x040fe2000001081b */
[----:B------:R-:W-:Y:S01]  /*15800*/  FFMA.FTZ R31, R26, R28, R31 ;  /* 0x0000001c1a1f7223 */ /* 0x000fe2000001001f */
[C---:B------:R-:W-:Y:S01]  /*15810*/  FFMA.FTZ R27, R30.reuse, R25, -R43 ;  /* 0x000000191e1b7223 */ /* 0x040fe2000001082b */
        /* <DEDUP_REMOVED lines=9> */
[----:B------:R-:W-:Y:S01]  /*158b0*/  F2FP.BF16.F32.PACK_AB R31, R21, R40 ;  /* 0x00000028151f723e */ /* 0x000fe200000010ff */
[----:B------:R3:W-:Y:S04]  /*158c0*/  STS.128 [R3], R24 ;  /* 0x0000001803007388 */ /* 0x0007e80000000c00 */
[----:B------:R3:W-:Y:S02]  /*158d0*/  STS.128 [R20+0x14400], R28 ;  /* 0x0144001c14007388 */ /* 0x0007e40000000c00 */
.L_x_2859:
[----:B------:R-:W-:Y:S05]  /*158e0*/  BSYNC B1 ;  /* 0x0000000000017941 */ /* 0x000fea0003800000 */
.L_x_2858:
[----:B---3--:R-:W-:-:S05]  /*158f0*/  VIADD R3, R225, 0x60 ;  /* 0x00000060e1037836 */ /* 0x008fca0000000000 */
[----:B------:R-:W-:-:S13]  /*15900*/  ISETP.GE.AND P0, PT, R3, R0, PT ;  /* 0x000000000300720c */ /* 0x000fda0003f06270 */
[----:B------:R-:W-:Y:S05]  /*15910*/  @P0 BRA `(.L_x_2829) ;  /* 0x0000000c00c80947 */ /* 0x000fea0003800000 */
[----:B------:R3:W5:Y:S01]  /*15920*/  LDL R41, [R1+0x128] ;  /* 0x0001280001297983 */ /* 0x0007620000100800 */
[----:B------:R-:W4:Y:S01]  /*15930*/  LDC R21, c[0x0][0x3f4] ;  /* 0x0000fd00ff157b82 */ /* 0x000f220000000800 */
[----:B------:R-:W-:Y:S01]  /*15940*/  BSSY B1, `(.L_x_2862) ;  /* 0x0000076000017945 */ /* 0x000fe20003800000 */
[-C--:B----4-:R-:W-:Y:S02]  /*15950*/  ISETP.GE.AND P0, PT, R16, R21.reuse, PT ;  /* 0x000000151000720c */ /* 0x090fe40003f06270 */
[----:B------:R-:W-:-:S11]  /*15960*/  ISETP.GE.AND P1, PT, R214, R21, PT ;  /* 0x00000015d600720c */ /* 0x000fd60003f26270 */
[----:B---3--:R-:W-:Y:S05]  /*15970*/  @P0 BRA `(.L_x_2863) ;  /* 0x0000000400c80947 */ /* 0x008fea0003800000 */
[----:B------:R-:W3:Y:S01]  /*15980*/  LDL R24, [R1+0x8c] ;  /* 0x00008c0001187983 */ /* 0x000ee20000100800 */
[----:B01----:R-:W-:Y:S02]  /*15990*/  SHF.R.S32.HI R20, RZ, 0x1f, R3 ;  /* 0x0000001fff147819 */ /* 0x003fe40000011403 */
[----:B-----5:R-:W-:Y:S02]  /*159a0*/  R2UR UR4, R41 ;  /* 0x00000000290472ca */ /* 0x020fe400000e0000 */
[----:B------:R-:W-:Y:S02]  /*159b0*/  LEA.HI R20, R20, R3, RZ, 0x3 ;  /* 0x0000000314147211 */ /* 0x000fe400078f18ff */
[----:B------:R-:W-:Y:S02]  /*159c0*/  SHF.R.U64 R33, R14, 0x10, R15 ;  /* 0x000000100e217819 */ /* 0x000fe4000000120f */
[----:B------:R-:W-:Y:S01]  /*159d0*/  SHF.R.U64 R14, R4, 0x10, R5 ;  /* 0x00000010040e7819 */ /* 0x000fe20000001205 */
[----:B------:R-:W-:Y:S01]  /*159e0*/  IMAD.SHL.U32 R20, R20, 0x40, RZ ;  /* 0x0000004014147824 */ /* 0x000fe200078e00ff */
[----:B------:R-:W-:-:S02]  /*159f0*/  SHF.R.U64 R36, R12, 0x10, R13 ;  /* 0x000000100c247819 */ /* 0x000fc4000000120d */
[----:B------:R-:W-:Y:S02]  /*15a00*/  SHF.R.U32.HI R32, RZ, 0x10, R13 ;  /* 0x00000010ff207819 */ /* 0x000fe4000001160d */
[----:B------:R-:W-:Y:S02]  /*15a10*/  SHF.R.U32.HI R15, RZ, 0x10, R15 ;  /* 0x00000010ff0f7819 */ /* 0x000fe4000001160f */
[----:B------:R-:W-:Y:S02]  /*15a20*/  SHF.R.U32.HI R12, RZ, 0x10, R5 ;  /* 0x00000010ff0c7819 */ /* 0x000fe40000011605 */
[--C-:B------:R-:W-:Y:S02]  /*15a30*/  SHF.R.U64 R13, R6, 0x10, R7.reuse ;  /* 0x00000010060d7819 */ /* 0x100fe40000001207 */
[----:B------:R-:W-:Y:S02]  /*15a40*/  SHF.R.U32.HI R5, RZ, 0x10, R7 ;  /* 0x00000010ff057819 */ /* 0x000fe40000011607 */
[----:B------:R-:W-:-:S02]  /*15a50*/  PRMT R37, R97, 0x5410, R14 ;  /* 0x0000541061257816 */ /* 0x000fc4000000000e */
[C---:B------:R-:W-:Y:S02]  /*15a60*/  PRMT R4, R100.reuse, 0x5410, R33 ;  /* 0x0000541064047816 */ /* 0x040fe40000000021 */
[----:B------:R-:W-:Y:S01]  /*15a70*/  PRMT R36, R99, 0x5410, R36 ;  /* 0x0000541063247816 */ /* 0x000fe20000000024 */
[----:B------:R-:W-:Y:S01]  /*15a80*/  IMAD.U32 R38, R37, 0x10000, RZ ;  /* 0x0001000025267824 */ /* 0x000fe200078e00ff */
[----:B------:R-:W-:Y:S02]  /*15a90*/  PRMT R100, R100, 0x5432, R15 ;  /* 0x0000543264647816 */ /* 0x000fe4000000000f */
[C---:B------:R-:W-:Y:S02]  /*15aa0*/  PRMT R7, R98.reuse, 0x5410, R13 ;  /* 0x0000541062077816 */ /* 0x040fe4000000000d */
[----:B------:R-:W-:Y:S02]  /*15ab0*/  PRMT R99, R99, 0x5432, R32 ;  /* 0x0000543263637816 */ /* 0x000fe40000000020 */
[----:B------:R-:W-:-:S02]  /*15ac0*/  PRMT R98, R98, 0x5432, R5 ;  /* 0x0000543262627816 */ /* 0x000fc40000000005 */
[----:B------:R-:W-:Y:S02]  /*15ad0*/  PRMT R97, R97, 0x5432, R12 ;  /* 0x0000543261617816 */ /* 0x000fe4000000000c */
[----:B------:R-:W-:-:S03]  /*15ae0*/  LOP3.LUT R40, R37, 0xffff0000, RZ, 0xc0, !PT ;  /* 0xffff000025287812 */ /* 0x000fc600078ec0ff */
[C---:B------:R-:W-:Y:S01]  /*15af0*/  IMAD.U32 R37, R97.reuse, 0x10000, RZ ;  /* 0x0001000061257824 */ /* 0x040fe200078e00ff */
[----:B------:R-:W-:Y:S02]  /*15b00*/  LOP3.LUT R97, R97, 0xffff0000, RZ, 0xc0, !PT ;  /* 0xffff000061617812 */ /* 0x000fe400078ec0ff */
[----:B---3--:R-:W-:Y:S01]  /*15b10*/  LEA.HI R0, R21, R24, RZ, 0x1d ;  /* 0x0000001815007211 */ /* 0x008fe200078fe8ff */
[----:B------:R-:W-:-:S03]  /*15b20*/  IMAD.SHL.U32 R24, R3, 0x40, RZ ;  /* 0x0000004003187824 */ /* 0x000fc600078e00ff */
[----:B------:R-:W-:Y:S02]  /*15b30*/  SHF.R.S32.HI R25, RZ, 0x1f, R0 ;  /* 0x0000001fff197819 */ /* 0x000fe40000011400 */
[----:B------:R-:W-:Y:S02]  /*15b40*/  LOP3.LUT R27, R24, 0x1c0, RZ, 0xc0, !PT ;  /* 0x000001c0181b7812 */ /* 0x000fe400078ec0ff */
[----:B------:R-:W-:Y:S01]  /*15b50*/  LEA.HI R25, R25, R0, RZ, 0x3 ;  /* 0x0000000019197211 */ /* 0x000fe200078f18ff */
[----:B------:R-:W-:Y:S01]  /*15b60*/  IMAD.SHL.U32 R0, R0, 0x8, RZ ;  /* 0x0000000800007824 */ /* 0x000fe200078e00ff */
[----:B------:R-:W-:Y:S02]  /*15b70*/  SHF.R.U32.HI R29, RZ, 0x3, R27 ;  /* 0x00000003ff1d7819 */ /* 0x000fe4000001161b */
[----:B------:R-:W-:Y:S01]  /*15b80*/  LOP3.LUT R26, R27, 0x38, R16, 0xf8, !PT ;  /* 0x000000381b1a7812 */ /* 0x000fe200078ef810 */
[----:B------:R-:W-:Y:S01]  /*15b90*/  IMAD.SHL.U32 R25, R25, 0x400, RZ ;  /* 0x0000040019197824 */ /* 0x000fe200078e00ff */
[----:B------:R-:W-:-:S02]  /*15ba0*/  LOP3.LUT R0, R27, 0x38, R0, 0xf8, !PT ;  /* 0x000000381b007812 */ /* 0x000fc400078ef800 */
[----:B------:R-:W-:Y:S02]  /*15bb0*/  LOP3.LUT R24, R20, 0xfffffe00, RZ, 0xc0, !PT ;  /* 0xfffffe0014187812 */ /* 0x000fe400078ec0ff */
[----:B------:R-:W-:Y:S02]  /*15bc0*/  LOP3.LUT R20, R0, R29, RZ, 0x3c, !PT ;  /* 0x0000001d00147212 */ /* 0x000fe400078e3cff */
[----:B------:R-:W-:Y:S02]  /*15bd0*/  LOP3.LUT R25, R25, 0x7fffe000, RZ, 0xc0, !PT ;  /* 0x7fffe00019197812 */ /* 0x000fe400078ec0ff */
[----:B------:R-:W-:Y:S02]  /*15be0*/  LOP3.LUT R26, R24, R26, R29, 0xf6, !PT ;  /* 0x0000001a181a7212 */ /* 0x000fe400078ef61d */
[----:B------:R-:W-:Y:S02]  /*15bf0*/  IADD3 R20, R20, R25, R24 ;  /* 0x0000001914147210 */ /* 0x000fe40007ffe018 */
[----:B------:R-:W-:-:S03]  /*15c00*/  LEA R0, R26, UR4, 0x1 ;  /* 0x000000041a007c11 */ /* 0x000fc6000f8e08ff */
[----:B------:R-:W-:Y:S02]  /*15c10*/  IMAD R20, R20, 0x2, R23 ;  /* 0x0000000214147824 */ /* 0x000fe400078e0217 */
[----:B------:R-:W0:Y:S04]  /*15c20*/  LDS.128 R24, [R0] ;  /* 0x0000000000187984 */ /* 0x000e280000000c00 */
        /* <DEDUP_REMOVED lines=12> */
[C---:B------:R-:W-:Y:S01]  /*15cf0*/  LOP3.LUT R12, R30.reuse, 0xffff0000, RZ, 0xc0, !PT ;  /* 0xffff00001e0c7812 */ /* 0x040fe200078ec0ff */
[----:B------:R-:W-:-:S02]  /*15d00*/  IMAD.U32 R34, R30, 0x10000, RZ ;  /* 0x000100001e227824 */ /* 0x000fc400078e00ff */
[----:B------:R-:W-:Y:S01]  /*15d10*/  FMUL.FTZ R39, R13, R38 ;  /* 0x000000260d277220 */ /* 0x000fe20000410000 */
[C---:B------:R-:W-:Y:S01]  /*15d20*/  IMAD.U32 R35, R31.reuse, 0x10000, RZ ;  /* 0x000100001f237824 */ /* 0x040fe200078e00ff */
[----:B------:R-:W-:Y:S01]  /*15d30*/  LOP3.LUT R30, R31, 0xffff0000, RZ, 0xc0, !PT ;  /* 0xffff00001f1e7812 */ /* 0x000fe200078ec0ff */
[-C--:B------:R-:W-:Y:S01]  /*15d40*/  FMUL.FTZ R31, R13, R28.reuse ;  /* 0x0000001c0d1f7220 */ /* 0x080fe20000410000 */
[----:B------:R-:W-:Y:S01]  /*15d50*/  FFMA.FTZ R13, R14, R28, -R39 ;  /* 0x0000001c0e0d7223 */ /* 0x000fe20000010827 */
[----:B------:R-:W-:Y:S01]  /*15d60*/  LOP3.LUT R28, R36, 0xffff0000, RZ, 0xc0, !PT ;  /* 0xffff0000241c7812 */ /* 0x000fe200078ec0ff */
[----:B------:R-:W-:Y:S02]  /*15d70*/  IMAD.U32 R33, R29, 0x10000, RZ ;  /* 0x000100001d217824 */ /* 0x000fe400078e00ff */
[----:B------:R-:W-:Y:S01]  /*15d80*/  FFMA.FTZ R14, R14, R38, R31 ;  /* 0x000000260e0e7223 */ /* 0x000fe2000001001f */
[----:B------:R-:W-:Y:S02]  /*15d90*/  IMAD.U32 R31, R99, 0x10000, RZ ;  /* 0x00010000631f7824 */ /* 0x000fe400078e00ff */
[C---:B------:R-:W-:Y:S01]  /*15da0*/  FMUL.FTZ R36, R27.reuse, R40 ;  /* 0x000000281b247220 */ /* 0x040fe20000410000 */
[-C--:B------:R-:W-:Y:S01]  /*15db0*/  FMUL.FTZ R42, R27, R28.reuse ;  /* 0x0000001c1b2a7220 */ /* 0x080fe20000410000 */
[C---:B------:R-:W-:Y:S01]  /*15dc0*/  FMUL.FTZ R27, R33.reuse, R37 ;  /* 0x00000025211b7220 */ /* 0x040fe20000410000 */
[----:B------:R-:W-:Y:S01]  /*15dd0*/  FMUL.FTZ R44, R33, R31 ;  /* 0x0000001f212c7220 */ /* 0x000fe20000410000 */
[----:B------:R-:W-:Y:S01]  /*15de0*/  FFMA.FTZ R28, R15, R28, -R36 ;  /* 0x0000001c0f1c7223 */ /* 0x000fe20000010824 */
[----:B------:R-:W-:-:S02]  /*15df0*/  IMAD.U32 R38, R98, 0x10000, RZ ;  /* 0x0001000062267824 */ /* 0x000fc400078e00ff */
[----:B------:R-:W-:Y:S01]  /*15e00*/  FFMA.FTZ R31, R32, R31, -R27 ;  /* 0x0000001f201f7223 */ /* 0x000fe2000001081b */
[----:B------:R-:W-:Y:S02]  /*15e10*/  IMAD.U32 R36, R100, 0x10000, RZ ;  /* 0x0001000064247824 */ /* 0x000fe400078e00ff */
[----:B------:R-:W-:Y:S01]  /*15e20*/  FFMA.FTZ R44, R32, R37, R44 ;  /* 0x00000025202c7223 */ /* 0x000fe2000001002c */
[----:B------:R-:W-:Y:S01]  /*15e30*/  LOP3.LUT R29, R29, 0xffff0000, RZ, 0xc0, !PT ;  /* 0xffff00001d1d7812 */ /* 0x000fe200078ec0ff */
[----:B------:R-:W-:Y:S01]  /*15e40*/  FFMA.FTZ R33, R15, R40, R42 ;  /* 0x000000280f217223 */ /* 0x000fe2000001002a */
[----:B------:R-:W-:Y:S01]  /*15e50*/  FMUL.FTZ R32, R35, R38 ;  /* 0x0000002623207220 */ /* 0x000fe20000410000 */
[----:B------:R-:W-:Y:S01]  /*15e60*/  LOP3.LUT R99, R99, 0xffff0000, RZ, 0xc0, !PT ;  /* 0xffff000063637812 */ /* 0x000fe200078ec0ff */
[-C--:B------:R-:W-:Y:S01]  /*15e70*/  FMUL.FTZ R40, R35, R36.reuse ;  /* 0x0000002423287220 */ /* 0x080fe20000410000 */
[----:B------:R-:W-:Y:S02]  /*15e80*/  IMAD.U32 R27, R7, 0x10000, RZ ;  /* 0x00010000071b7824 */ /* 0x000fe400078e00ff */
[----:B------:R-:W-:Y:S01]  /*15e90*/  FFMA.FTZ R37, R25, R36, -R32 ;  /* 0x0000002419257223 */ /* 0x000fe20000010820 */
[C---:B------:R-:W-:Y:S01]  /*15ea0*/  FMUL.FTZ R35, R29.reuse, R97 ;  /* 0x000000611d237220 */ /* 0x040fe20000410000 */
[----:B------:R-:W-:Y:S01]  /*15eb0*/  FMUL.FTZ R36, R29, R99 ;  /* 0x000000631d247220 */ /* 0x000fe20000410000 */
[----:B------:R-:W-:Y:S01]  /*15ec0*/  FFMA.FTZ R40, R25, R38, R40 ;  /* 0x0000002619287223 */ /* 0x000fe20000010028 */
[----:B------:R-:W-:-:S02]  /*15ed0*/  IMAD.U32 R15, R4, 0x10000, RZ ;  /* 0x00010000040f7824 */ /* 0x000fc400078e00ff */
[----:B------:R-:W-:Y:S01]  /*15ee0*/  FMUL.FTZ R25, R34, R27 ;  /* 0x0000001b22197220 */ /* 0x000fe20000410000 */
[C---:B------:R-:W-:Y:S01]  /*15ef0*/  FFMA.FTZ R32, R24.reuse, R99, -R35 ;  /* 0x0000006318207223 */ /* 0x040fe20000010823 */
[----:B------:R-:W-:Y:S01]  /*15f00*/  FFMA.FTZ R97, R24, R97, R36 ;  /* 0x0000006118617223 */ /* 0x000fe20000010024 */
[-C--:B------:R-:W-:Y:S01]  /*15f10*/  FMUL.FTZ R29, R34, R15.reuse ;  /* 0x0000000f221d7220 */ /* 0x080fe20000410000 */
[----:B------:R-:W-:Y:S01]  /*15f20*/  FFMA.FTZ R24, R6, R15, -R25 ;  /* 0x0000000f06187223 */ /* 0x000fe20000010819 */
[----:B------:R-:W-:Y:S02]  /*15f30*/  LOP3.LUT R15, R7, 0xffff0000, RZ, 0xc0, !PT ;  /* 0xffff0000070f7812 */ /* 0x000fe400078ec0ff */
[----:B------:R-:W-:Y:S01]  /*15f40*/  LOP3.LUT R4, R4, 0xffff0000, RZ, 0xc0, !PT ;  /* 0xffff000004047812 */ /* 0x000fe200078ec0ff */
[----:B------:R-:W-:Y:S01]  /*15f50*/  FFMA.FTZ R29, R6, R27, R29 ;  /* 0x0000001b061d7223 */ /* 0x000fe2000001001d */
[----:B------:R-:W-:Y:S01]  /*15f60*/  LOP3.LUT R25, R98, 0xffff0000, RZ, 0xc0, !PT ;  /* 0xffff000062197812 */ /* 0x000fe200078ec0ff */
[----:B------:R-:W-:Y:S01]  /*15f70*/  FMUL.FTZ R6, R12, R15 ;  /* 0x0000000f0c067220 */ /* 0x000fe20000410000 */
[----:B------:R-:W-:Y:S01]  /*15f80*/  LOP3.LUT R7, R100, 0xffff0000, RZ, 0xc0, !PT ;  /* 0xffff000064077812 */ /* 0x000fe200078ec0ff */
[----:B------:R-:W-:-:S02]  /*15f90*/  FMUL.FTZ R12, R12, R4 ;  /* 0x000000040c0c7220 */ /* 0x000fc40000410000 */
[C---:B------:R-:W-:Y:S01]  /*15fa0*/  FMUL.FTZ R35, R30.reuse, R25 ;  /* 0x000000191e237220 */ /* 0x040fe20000410000 */
[C---:B------:R-:W-:Y:S01]  /*15fb0*/  FFMA.FTZ R27, R5.reuse, R4, -R6 ;  /* 0x00000004051b7223 */ /* 0x040fe20000010806 */
[----:B------:R-:W-:Y:S01]  /*15fc0*/  FMUL.FTZ R36, R30, R7 ;  /* 0x000000071e247220 */ /* 0x000fe20000410000 */
[----:B------:R-:W-:Y:S01]  /*15fd0*/  FFMA.FTZ R30, R5, R15, R12 ;  /* 0x0000000f051e7223 */ /* 0x000fe2000001000c */
[----:B------:R-:W-:Y:S01]  /*15fe0*/  FFMA.FTZ R34, R26, R7, -R35 ;  /* 0x000000071a227223 */ /* 0x000fe20000010823 */
        /* <DEDUP_REMOVED lines=11> */
.L_x_2863:
[----:B------:R-:W-:Y:S05]  /*160a0*/  BSYNC B1 ;  /* 0x0000000000017941 */ /* 0x000fea0003800000 */
.L_x_2862:
[----:B------:R-:W-:Y:S05]  /*160b0*/  @P1 BRA `(.L_x_2829) ;  /* 0x0000000400e01947 */ /* 0x000fea0003800000 */
[----:B---3--:R-:W3:Y:S01]  /*160c0*/  LDL R5, [R1+0x138] ;  /* 0x0001380001057983 */ /* 0x008ee20000100800 */
[----:B------:R-:W-:Y:S01]  /*160d0*/  SHF.R.S32.HI R0, RZ, 0x1f, R3 ;  /* 0x0000001fff007819 */ /* 0x000fe20000011403 */
[----:B------:R-:W-:Y:S01]  /*160e0*/  IMAD.SHL.U32 R4, R3, 0x40, RZ ;  /* 0x0000004003047824 */ /* 0x000fe200078e00ff */
[----:B------:R-:W-:Y:S02]  /*160f0*/  SHF.R.S32.HI R7, RZ, 0x1f, R214 ;  /* 0x0000001fff077819 */ /* 0x000fe400000114d6 */
[----:B------:R-:W-:Y:S02]  /*16100*/  LEA.HI R3, R0, R3, RZ, 0x3 ;  /* 0x0000000300037211 */ /* 0x000fe400078f18ff */
[CC--:B------:R-:W-:Y:S02]  /*16110*/  LEA.HI R12, R7.reuse, R214.reuse, RZ, 0x6 ;  /* 0x000000d6070c7211 */ /* 0x0c0fe400078f30ff */
[----:B------:R-:W-:Y:S02]  /*16120*/  LEA.HI R6, R7, R214, RZ, 0x3 ;  /* 0x000000d607067211 */ /* 0x000fe400078f18ff */
[----:B-----5:R-:W-:Y:S01]  /*16130*/  R2UR UR4, R41 ;  /* 0x00000000290472ca */ /* 0x020fe200000e0000 */
[----:B------:R-:W-:Y:S01]  /*16140*/  IMAD.SHL.U32 R13, R12, 0x80, RZ ;  /* 0x000000800c0d7824 */ /* 0x000fe200078e00ff */
[----:B0-----:R-:W-:-:S02]  /*16150*/  SHF.R.U64 R29, R8, 0x10, R9 ;  /* 0x00000010081d7819 */ /* 0x001fc40000001209 */
[----:B------:R-:W-:Y:S02]  /*16160*/  SHF.R.U32.HI R9, RZ, 0x10, R9 ;  /* 0x00000010ff097819 */ /* 0x000fe40000011609 */
[----:B------:R-:W-:Y:S02]  /*16170*/  LOP3.LUT R13, R13, 0xffffe000, RZ, 0xc0, !PT ;  /* 0xffffe0000d0d7812 */ /* 0x000fe400078ec0ff */
[----:B------:R-:W-:Y:S02]  /*16180*/  PRMT R29, R86, 0x5410, R29 ;  /* 0x00005410561d7816 */ /* 0x000fe4000000001d */
[----:B------:R-:W-:Y:S02]  /*16190*/  SHF.R.U64 R30, R10, 0x10, R11 ;  /* 0x000000100a1e7819 */ /* 0x000fe4000000120b */
[----:B------:R-:W-:Y:S01]  /*161a0*/  PRMT R86, R86, 0x5432, R9 ;  /* 0x0000543256567816 */ /* 0x000fe20000000009 */
[----:B------:R-:W-:Y:S01]  /*161b0*/  IMAD.U32 R31, R29, 0x10000, RZ ;  /* 0x000100001d1f7824 */ /* 0x000fe200078e00ff */
[----:B------:R-:W-:-:S02]  /*161c0*/  SHF.R.U32.HI R10, RZ, 0x10, R11 ;  /* 0x00000010ff0a7819 */ /* 0x000fc4000001160b */
[--C-:B------:R-:W-:Y:S02]  /*161d0*/  SHF.R.U64 R28, R74, 0x10, R75.reuse ;  /* 0x000000104a1c7819 */ /* 0x100fe4000000124b */
[----:B------:R-:W-:Y:S02]  /*161e0*/  PRMT R30, R87, 0x5410, R30 ;  /* 0x00005410571e7816 */ /* 0x000fe4000000001e */
[----:B------:R-:W-:Y:S02]  /*161f0*/  LOP3.LUT R29, R29, 0xffff0000, RZ, 0xc0, !PT ;  /* 0xffff00001d1d7812 */ /* 0x000fe400078ec0ff */
[----:B------:R-:W-:Y:S02]  /*16200*/  SHF.R.U32.HI R74, RZ, 0x10, R75 ;  /* 0x00000010ff4a7819 */ /* 0x000fe4000001164b */
[----:B------:R-:W-:Y:S02]  /*16210*/  PRMT R87, R87, 0x5432, R10 ;  /* 0x0000543257577816 */ /* 0x000fe4000000000a */
[----:B------:R-:W-:-:S02]  /*16220*/  PRMT R28, R89, 0x5410, R28 ;  /* 0x00005410591c7816 */ /* 0x000fc4000000001c */
[----:B------:R-:W-:Y:S02]  /*16230*/  PRMT R89, R89, 0x5432, R74 ;  /* 0x0000543259597816 */ /* 0x000fe4000000004a */
[----:B---3--:R-:W-:Y:S02]  /*16240*/  LEA.HI R21, R21, R5, RZ, 0x1d ;  /* 0x0000000515157211 */ /* 0x008fe400078fe8ff */
[----:B------:R-:W-:Y:S01]  /*16250*/  LOP3.LUT R5, R4, 0x1c0, RZ, 0xc0, !PT ;  /* 0x000001c004057812 */ /* 0x000fe200078ec0ff */
[----:B------:R-:W-:Y:S01]  /*16260*/  IMAD.SHL.U32 R4, R3, 0x40, RZ ;  /* 0x0000004003047824 */ /* 0x000fe200078e00ff */
[----:B------:R-:W-:Y:S02]  /*16270*/  SHF.R.S32.HI R0, RZ, 0x1f, R21 ;  /* 0x0000001fff007819 */ /* 0x000fe40000011415 */
[----:B------:R-:W-:Y:S02]  /*16280*/  LOP3.LUT R6, R5, 0x38, R6, 0xf8, !PT ;  /* 0x0000003805067812 */ /* 0x000fe400078ef806 */
[----:B------:R-:W-:Y:S01]  /*16290*/  LEA.HI R3, R0, R21, RZ, 0x3 ;  /* 0x0000001500037211 */ /* 0x000fe200078f18ff */
[----:B------:R-:W-:Y:S01]  /*162a0*/  IMAD.SHL.U32 R0, R21, 0x8, RZ ;  /* 0x0000000815007824 */ /* 0x000fe200078e00ff */
[----:B------:R-:W-:-:S02]  /*162b0*/  LOP3.LUT R12, R4, 0xfffffe00, RZ, 0xc0, !PT ;  /* 0xfffffe00040c7812 */ /* 0x000fc400078ec0ff */
[----:B------:R-:W-:Y:S01]  /*162c0*/  SHF.R.U32.HI R7, RZ, 0x3, R5 ;  /* 0x00000003ff077819 */ /* 0x000fe20000011605 */
[----:B------:R-:W-:Y:S01]  /*162d0*/  IMAD.SHL.U32 R4, R3, 0x400, RZ ;  /* 0x0000040003047824 */ /* 0x000fe200078e00ff */
[----:B------:R-:W-:Y:S02]  /*162e0*/  LOP3.LUT R0, R5, 0x38, R0, 0xf8, !PT ;  /* 0x0000003805007812 */ /* 0x000fe400078ef800 */
[-C--:B------:R-:W-:Y:S02]  /*162f0*/  LOP3.LUT R6, R6, R7.reuse, RZ, 0x3c, !PT ;  /* 0x0000000706067212 */ /* 0x080fe400078e3cff */
[----:B------:R-:W-:Y:S02]  /*16300*/  LOP3.LUT R3, R0, R7, RZ, 0x3c, !PT ;  /* 0x0000000700037212 */ /* 0x000fe400078e3cff */
[----:B------:R-:W-:Y:S02]  /*16310*/  LOP3.LUT R4, R4, 0x7fffe000, RZ, 0xc0, !PT ;  /* 0x7fffe00004047812 */ /* 0x000fe400078ec0ff */
[----:B------:R-:W-:-:S02]  /*16320*/  IADD3 R6, R6, R13, R12 ;  /* 0x0000000d06067210 */ /* 0x000fc40007ffe00c */
[----:B------:R-:W-:Y:S02]  /*16330*/  IADD3 R12, R3, R4, R12 ;  /* 0x00000004030c7210 */ /* 0x000fe40007ffe00c */
[----:B------:R-:W-:Y:S02]  /*16340*/  LEA R0, R6, UR4, 0x1 ;  /* 0x0000000406007c11 */ /* 0x000fe4000f8e08ff */
[----:B------:R-:W-:Y:S01]  /*16350*/  SHF.R.U64 R21, R72, 0x10, R73 ;  /* 0x0000001048157819 */ /* 0x000fe20000001249 */
[----:B------:R-:W-:Y:S01]  /*16360*/  IMAD R3, R12, 0x2, R23 ;  /* 0x000000020c037824 */ /* 0x000fe200078e0217 */
[----:B------:R-:W-:Y:S01]  /*16370*/  SHF.R.U32.HI R73, RZ, 0x10, R73 ;  /* 0x00000010ff497819 */ /* 0x000fe20000011649 */
[----:B------:R-:W0:Y:S01]  /*16380*/  LDS.128 R4, [R0] ;  /* 0x0000000000047984 */ /* 0x000e220000000c00 */
[C---:B------:R-:W-:Y:S02]  /*16390*/  PRMT R26, R88.reuse, 0x5410, R21 ;  /* 0x00005410581a7816 */ /* 0x040fe40000000015 */
[----:B------:R-:W-:Y:S01]  /*163a0*/  PRMT R88, R88, 0x5432, R73 ;  /* 0x0000543258587816 */ /* 0x000fe20000000049 */
[----:B------:R-:W1:Y:S02]  /*163b0*/  LDS.128 R12, [R3+0x14400] ;  /* 0x01440000030c7984 */ /* 0x000e640000000c00 */
[----:B------:R-:W-:-:S02]  /*163c0*/  IMAD.U32 R27, R26, 0x10000, RZ ;  /* 0x000100001a1b7824 */ /* 0x000fc400078e00ff */
[C---:B0-----:R-:W-:Y:S01]  /*163d0*/  IMAD.U32 R8, R4.reuse, 0x10000, RZ ;  /* 0x0001000004087824 */ /* 0x041fe200078e00ff */
        /* <DEDUP_REMOVED lines=12> */
[----:B------:R-:W-:Y:S01]  /*164a0*/  LOP3.LUT R27, R26, 0xffff0000, RZ, 0xc0, !PT ;  /* 0xffff00001a1b7812 */ /* 0x000fe200078ec0ff */
[----:B------:R-:W-:Y:S01]  /*164b0*/  FFMA.FTZ R35, R8, R31, R35 ;  /* 0x0000001f08237223 */ /* 0x000fe20000010023 */
[----:B------:R-:W-:Y:S02]  /*164c0*/  IMAD.U32 R8, R88, 0x10000, RZ ;  /* 0x0001000058087824 */ /* 0x000fe400078e00ff */
[----:B------:R-:W-:Y:S01]  /*164d0*/  FMUL.FTZ R34, R21, R20 ;  /* 0x0000001415227220 */ /* 0x000fe20000410000 */
[----:B------:R-:W-:Y:S02]  /*164e0*/  IMAD.U32 R25, R15, 0x10000, RZ ;  /* 0x000100000f197824 */ /* 0x000fe400078e00ff */
[----:B------:R-:W-:Y:S01]  /*164f0*/  FMUL.FTZ R31, R12, R27 ;  /* 0x0000001b0c1f7220 */ /* 0x000fe20000410000 */
[----:B------:R-:W-:-:S02]  /*16500*/  IMAD.U32 R12, R87, 0x10000, RZ ;  /* 0x00010000570c7824 */ /* 0x000fc400078e00ff */
[-C--:B------:R-:W-:Y:S01]  /*16510*/  FMUL.FTZ R21, R21, R8.reuse ;  /* 0x0000000815157220 */ /* 0x080fe20000410000 */
[C---:B------:R-:W-:Y:S01]  /*16520*/  FFMA.FTZ R26, R4.reuse, R27, -R37 ;  /* 0x0000001b041a7223 */ /* 0x040fe20000010825 */
[----:B------:R-:W-:Y:S01]  /*16530*/  FFMA.FTZ R32, R4, R29, R31 ;  /* 0x0000001d04207223 */ /* 0x000fe2000001001f */
[----:B------:R-:W-:Y:S01]  /*16540*/  FFMA.FTZ R34, R9, R8, -R34 ;  /* 0x0000000809227223 */ /* 0x000fe20000010822 */
[----:B------:R-:W-:Y:S02]  /*16550*/  IMAD.U32 R11, R7, 0x10000, RZ ;  /* 0x00010000070b7824 */ /* 0x000fe400078e00ff */
[----:B------:R-:W-:Y:S01]  /*16560*/  FFMA.FTZ R20, R9, R20, R21 ;  /* 0x0000001409147223 */ /* 0x000fe20000010015 */
[----:B------:R-:W-:Y:S02]  /*16570*/  IMAD.U32 R4, R89, 0x10000, RZ ;  /* 0x0001000059047824 */ /* 0x000fe400078e00ff */
[----:B------:R-:W-:Y:S01]  /*16580*/  FMUL.FTZ R8, R25, R12 ;  /* 0x0000000c19087220 */ /* 0x000fe20000410000 */
[----:B------:R-:W-:Y:S01]  /*16590*/  LOP3.LUT R86, R86, 0xffff0000, RZ, 0xc0, !PT ;  /* 0xffff000056567812 */ /* 0x000fe200078ec0ff */
[----:B------:R-:W-:Y:S01]  /*165a0*/  IMAD.U32 R24, R14, 0x10000, RZ ;  /* 0x000100000e187824 */ /* 0x000fe200078e00ff */
[----:B------:R-:W-:Y:S01]  /*165b0*/  LOP3.LUT R88, R88, 0xffff0000, RZ, 0xc0, !PT ;  /* 0xffff000058587812 */ /* 0x000fe200078ec0ff */
[----:B------:R-:W-:-:S02]  /*165c0*/  IMAD.U32 R21, R30, 0x10000, RZ ;  /* 0x000100001e157824 */ /* 0x000fc400078e00ff */
[-C--:B------:R-:W-:Y:S01]  /*165d0*/  FMUL.FTZ R36, R25, R4.reuse ;  /* 0x0000000419247220 */ /* 0x080fe20000410000 */
[----:B------:R-:W-:Y:S01]  /*165e0*/  FFMA.FTZ R29, R11, R4, -R8 ;  /* 0x000000040b1d7223 */ /* 0x000fe20000010808 */
[----:B------:R-:W-:Y:S02]  /*165f0*/  IMAD.U32 R10, R6, 0x10000, RZ ;  /* 0x00010000060a7824 */ /* 0x000fe400078e00ff */
[C---:B------:R-:W-:Y:S01]  /*16600*/  FMUL.FTZ R4, R13.reuse, R86 ;  /* 0x000000560d047220 */ /* 0x040fe20000410000 */
[----:B------:R-:W-:Y:S02]  /*16610*/  IMAD.U32 R9, R28, 0x10000, RZ ;  /* 0x000100001c097824 */ /* 0x000fe400078e00ff */
[C---:B------:R-:W-:Y:S01]  /*16620*/  FMUL.FTZ R25, R24.reuse, R21 ;  /* 0x0000001518197220 */ /* 0x040fe20000410000 */
[----:B------:R-:W-:Y:S01]  /*16630*/  FMUL.FTZ R13, R13, R88 ;  /* 0x000000580d0d7220 */ /* 0x000fe20000410000 */
[----:B------:R-:W-:Y:S01]  /*16640*/  FFMA.FTZ R36, R11, R12, R36 ;  /* 0x0000000c0b247223 */ /* 0x000fe20000010024 */
[-C--:B------:R-:W-:Y:S01]  /*16650*/  FMUL.FTZ R27, R24, R9.reuse ;  /* 0x00000009181b7220 */ /* 0x080fe20000410000 */
[----:B------:R-:W-:Y:S01]  /*16660*/  FFMA.FTZ R25, R10, R9, -R25 ;  /* 0x000000090a197223 */ /* 0x000fe20000010819 */
[----:B------:R-:W-:Y:S01]  /*16670*/  LOP3.LUT R14, R14, 0xffff0000, RZ, 0xc0, !PT ;  /* 0xffff00000e0e7812 */ /* 0x000fe200078ec0ff */
[----:B------:R-:W-:Y:S01]  /*16680*/  FFMA.FTZ R11, R5, R88, -R4 ;  /* 0x00000058050b7223 */ /* 0x000fe20000010804 */
[----:B------:R-:W-:Y:S01]  /*16690*/  LOP3.LUT R15, R15, 0xffff0000, RZ, 0xc0, !PT ;  /* 0xffff00000f0f7812 */ /* 0x000fe200078ec0ff */
[----:B------:R-:W-:Y:S01]  /*166a0*/  FFMA.FTZ R13, R5, R86, R13 ;  /* 0x00000056050d7223 */ /* 0x000fe2000001000d */
[----:B------:R-:W-:Y:S01]  /*166b0*/  LOP3.LUT R9, R30, 0xffff0000, RZ, 0xc0, !PT ;  /* 0xffff00001e097812 */ /* 0x000fe200078ec0ff */
[----:B------:R-:W-:Y:S01]  /*166c0*/  FFMA.FTZ R10, R10, R21, R27 ;  /* 0x000000150a0a7223 */ /* 0x000fe2000001001b */
[----:B------:R-:W-:-:S02]  /*166d0*/  LOP3.LUT R8, R87, 0xffff0000, RZ, 0xc0, !PT ;  /* 0xffff000057087812 */ /* 0x000fc400078ec0ff */
[----:B------:R-:W-:Y:S01]  /*166e0*/  LOP3.LUT R5, R28, 0xffff0000, RZ, 0xc0, !PT ;  /* 0xffff00001c057812 */ /* 0x000fe200078ec0ff */
[----:B------:R-:W-:Y:S01]  /*166f0*/  FMUL.FTZ R21, R14, R9 ;  /* 0x000000090e157220 */ /* 0x000fe20000410000 */
[----:B------:R-:W-:Y:S01]  /*16700*/  LOP3.LUT R4, R89, 0xffff0000, RZ, 0xc0, !PT ;  /* 0xffff000059047812 */ /* 0x000fe200078ec0ff */
[----:B------:R-:W-:Y:S01]  /*16710*/  FMUL.FTZ R24, R15, R8 ;  /* 0x000000080f187220 */ /* 0x000fe20000410000 */
[----:B------:R-:W-:Y:S01]  /*16720*/  LOP3.LUT R6, R6, 0xffff0000, RZ, 0xc0, !PT ;  /* 0xffff000006067812 */ /* 0x000fe200078ec0ff */
[-C--:B------:R-:W-:Y:S01]  /*16730*/  FMUL.FTZ R14, R14, R5.reuse ;  /* 0x000000050e0e7220 */ /* 0x080fe20000410000 */
[----:B------:R-:W-:Y:S01]  /*16740*/  LOP3.LUT R7, R7, 0xffff0000, RZ, 0xc0, !PT ;  /* 0xffff000007077812 */ /* 0x000fe200078ec0ff */
[-C--:B------:R-:W-:Y:S02]  /*16750*/  FMUL.FTZ R27, R15, R4.reuse ;  /* 0x000000040f1b7220 */ /* 0x080fe40000410000 */
        /* <DEDUP_REMOVED lines=14> */
.L_x_2829:
[----:B------:R-:W-:Y:S05]  /*16840*/  BSYNC B0 ;  /* 0x0000000000007941 */ /* 0x000fea0003800000 */
.L_x_2789:
        /* <DEDUP_REMOVED lines=8> */
.L_x_2787:
[----:B-1234-:R-:W2:Y:S02]  /*168d0*/  LDL R0, [R1+0x5c] ;  /* 0x00005c0001007983 */ /* 0x01eea40000100800 */
[----:B--2---:R-:W-:-:S13]  /*168e0*/  R2UR UR4, R0 ;  /* 0x00000000000472ca */ /* 0x004fda00000e0000 */
[----:B------:R-:W-:-:S05]  /*168f0*/  IMAD.U32 R0, RZ, RZ, UR4 ;  /* 0x00000004ff007e24 */ /* 0x000fca000f8e00ff */
[----:B------:R-:W-:-:S13]  /*16900*/  ISETP.NE.AND P0, PT, R0, 0x3, PT ;  /* 0x000000030000780c */ /* 0x000fda0003f05270 */
[----:B------:R-:W-:Y:S05]  /*16910*/  @!P0 BRA `(.L_x_2864) ;  /* 0x0000000000048947 */ /* 0x000fea0003800000 */
[----:B------:R-:W-:Y:S01]  /*16920*/  BPT.TRAP 0x1 ;  /* 0x000000040000795c */ /* 0x000fe20000300000 */
.L_x_2864:
[----:B------:R-:W-:Y:S01]  /*16930*/  IMAD R0, R220, 0x8, R23 ;  /* 0x00000008dc007824 */ /* 0x000fe200078e0217 */
[----:B------:R-:W-:-:S04]  /*16940*/  SHF.L.U32 R3, R226, 0x1f, RZ ;  /* 0x0000001fe2037819 */ /* 0x000fc800000006ff */
[----:B------:R1:W2:Y:S01]  /*16950*/  SYNCS.PHASECHK.TRANS64.TRYWAIT P1, [R0+URZ+0x38830], R3 ;  /* 0x03883003000075a7 */ /* 0x0002a2000802017f */
[----:B------:R-:W-:Y:S05]  /*16960*/  @!P0 BRA `(.L_x_2865) ;  /* 0x0000000000048947 */ /* 0x000fea0003800000 */
[----:B------:R-:W-:Y:S01]  /*16970*/  BPT.TRAP 0x1 ;  /* 0x000000040000795c */ /* 0x000fe20000300000 */
.L_x_2865:
[----:B--2---:R-:W-:Y:S05]  /*16980*/  @P1 BRA `(.L_x_2866) ;  /* 0x0000000000081947 */ /* 0x004fea0003800000 */
[----:B------:R-:W2:Y:S02]  /*16990*/  SYNCS.PHASECHK.TRANS64.TRYWAIT P1, [R0+URZ+0x38830], R3 ;  /* 0x03883003000075a7 */ /* 0x000ea4000802017f */
[----:B--2---:R-:W-:Y:S05]  /*169a0*/  @!P1 BRA `(.L_x_2867) ;  /* 0x000001e800889947 */ /* 0x004fea0003800000 */
.L_x_2866:
[----:B------:R-:W-:Y:S05]  /*169b0*/  WARPSYNC.ALL ;  /* 0x0000000000007948 */ /* 0x000fea0003800000 */
[----:B-12---:R-:W-:Y:S01]  /*169c0*/  VIADD R3, R23, 0x24400 ;  /* 0x0002440017037836 */ /* 0x006fe20000000000 */
[----:B------:R-:W-:Y:S01]  /*169d0*/  R2UR UR20, R84 ;  /* 0x00000000541472ca */ /* 0x000fe200000e0000 */
[----:B0-----:R-:W-:Y:S01]  /*169e0*/  IMAD.MOV.U32 R5, RZ, RZ, 0x40000040 ;  /* 0x40000040ff057424 */ /* 0x001fe200078e00ff */
        /* <DEDUP_REMOVED lines=9> */
[----:B------:R-:W-:Y:S01]  /*16a80*/  IMAD.MOV.U32 R7, RZ, RZ, 0x40000040 ;  /* 0x40000040ff077424 */ /* 0x000fe200078e00ff */
[----:B------:R-:W-:Y:S01]  /*16a90*/  LOP3.LUT R4, R3, 0x10000, RZ, 0xfc, !PT ;  /* 0x0001000003047812 */ /* 0x000fe200078efcff */
[----:B------:R-:W-:Y:S01]  /*16aa0*/  ULOP3.LUT UR20, UR20, 0x10000, URZ, 0xfc, !UPT ;  /* 0x0001000014147892 */ /* 0x000fe2000f8efc3f */
[----:B------:R-:W-:Y:S01]  /*16ab0*/  R2UR UR15, R9 ;  /* 0x00000000090f72ca */ /* 0x000fe200000e0000 */
[----:B------:R-:W-:Y:S01]  /*16ac0*/  UMOV UR9, UR17 ;  /* 0x0000001100097c82 */ /* 0x000fe20008000000 */
[C---:B------:R-:W-:Y:S01]  /*16ad0*/  R2UR UR11, R7.reuse ;  /* 0x00000000070b72ca */ /* 0x040fe200000e0000 */
[----:B------:R0:W-:Y:S01]  /*16ae0*/  STL [R1+0x54], R4 ;  /* 0x0000540401007387 */ /* 0x0001e20000100800 */
[----:B------:R-:W-:Y:S01]  /*16af0*/  UMOV UR13, UR17 ;  /* 0x00000011000d7c82 */ /* 0x000fe20008000000 */
[----:B------:R-:W-:Y:S01]  /*16b00*/  R2UR UR19, R7 ;  /* 0x00000000071372ca */ /* 0x000fe200000e0000 */
[----:B------:R-:W-:Y:S01]  /*16b10*/  UMOV UR24, UR20 ;  /* 0x0000001400187c82 */ /* 0x000fe20008000000 */
[----:B------:R-:W-:Y:S01]  /*16b20*/  IMAD.MOV.U32 R7, RZ, RZ, 0x40000040 ;  /* 0x40000040ff077424 */ /* 0x000fe200078e00ff */
[----:B------:R-:W-:Y:S01]  /*16b30*/  UMOV UR16, UR24 ;  /* 0x0000001800107c82 */ /* 0x000fe20008000000 */
[----:B------:R-:W-:Y:S01]  /*16b40*/  IMAD.U32 R12, RZ, RZ, UR24 ;  /* 0x00000018ff0c7e24 */ /* 0x000fe2000f8e00ff */
        /* <DEDUP_REMOVED lines=445> */
[----:B------:R-:W-:Y:S01]  /*18720*/  HGMMA.64x16x16.F32.BF16 R40, gdesc[UR8], R40, gsb0 ;  /* 0x00200000082879f0 */ /* 0x000fe20008001828 */
[----:B------:R-:W-:Y:S01]  /*18730*/  R2UR UR10, R6 ;  /* 0x00000000060a72ca */ /* 0x000fe200000e0000 */
[----:B------:R-:W-:Y:S01]  /*18740*/  VIADD R6, R4, 0x504 ;  /* 0x0000050404067836 */ /* 0x000fe20000000000 */
[----:B------:R-:W-:Y:S01]  /*18750*/  R2UR UR11, R7 ;  /* 0x00000000070b72ca */ /* 0x000fe200000e0000 */
        /* <DEDUP_REMOVED lines=292> */
.L_x_2868:
[----:B------:R-:W2:Y:S01]  /*199a0*/  LDL R9, [R1+0x84] ;  /* 0x0000840001097983 */ /* 0x000ea20000100800 */
[----:B------:R-:W-:Y:S01]  /*199b0*/  ULDC UR4, c[0x0][0x9d8] ;  /* 0x0002760000047ab9 */ /* 0x000fe20000000800 */
[----:B------:R-:W0:Y:S02]  /*199c0*/  LDC R6, c[0x0][0x448] ;  /* 0x00011200ff067b82 */ /* 0x000e240000000800 */
[----:B------:R-:W2:Y:S01]  /*199d0*/  LDL R65, [R1+0x74] ;  /* 0x0000740001417983 */ /* 0x000ea20000100800 */
[----:B------:R-:W-:Y:S01]  /*199e0*/  FMUL.FTZ R4, R57, UR4 ;  /* 0x0000000439047c20 */ /* 0x000fe20008410000 */
[----:B------:R-:W-:Y:S01]  /*199f0*/  FMUL.FTZ R8, R59, UR4 ;  /* 0x000000043b087c20 */ /* 0x000fe20008410000 */
[----:B------:R-:W-:Y:S01]  /*19a00*/  FMUL.FTZ R72, R58, UR4 ;  /* 0x000000043a487c20 */ /* 0x000fe20008410000 */
[----:B------:R-:W3:Y:S01]  /*19a10*/  LDL R57, [R1+0x78] ;  /* 0x0000780001397983 */ /* 0x000ee20000100800 */
[----:B------:R-:W-:Y:S01]  /*19a20*/  FMUL.FTZ R5, R60, UR4 ;  /* 0x000000043c057c20 */ /* 0x000fe20008410000 */
[----:B------:R-:W-:-:S02]  /*19a30*/  FMUL.FTZ R60, R62, UR4 ;  /* 0x000000043e3c7c20 */ /* 0x000fc40008410000 */
[----:B------:R-:W4:Y:S01]  /*19a40*/  LDL R14, [R1+0x80] ;  /* 0x00008000010e7983 */ /* 0x000f220000100800 */
[----:B------:R-:W1:Y:S01]  /*19a50*/  MUFU.TANH R72, R72 ;  /* 0x0000004800487308 */ /* 0x000e620000002400 */
[----:B------:R-:W-:Y:S01]  /*19a60*/  FMUL.FTZ R50, R50, UR4 ;  /* 0x0000000432327c20 */ /* 0x000fe20008410000 */
[----:B------:R-:W-:Y:S01]  /*19a70*/  FMUL.FTZ R51, R51, UR4 ;  /* 0x0000000433337c20 */ /* 0x000fe20008410000 */
[----:B------:R-:W5:Y:S01]  /*19a80*/  LDL R59, [R1+0x6c] ;  /* 0x00006c00013b7983 */ /* 0x000f620000100800 */
        /* <DEDUP_REMOVED lines=9> */
[----:B0-----:R-:W-:Y:S01]  /*19b20*/  ISETP.NE.AND P4, PT, R6, 0x1, PT ;  /* 0x000000010600780c */ /* 0x001fe20003f85270 */
        /* <DEDUP_REMOVED lines=11> */
[----:B------:R-:W-:Y:S01]  /*19be0*/  VIADD R0, R0, 0x38840 ;  /* 0x0003884000007836 */ /* 0x000fe20000000000 */
[----:B------:R-:W1:Y:S01]  /*19bf0*/  @P4 LDC R6, c[0x0][0x44c] ;  /* 0x00011300ff064b82 */ /* 0x000e620000000800 */
[----:B------:R-:W-:Y:S01]  /*19c00*/  LOP3.LUT R18, R18, 0xfffffffd, RZ, 0xc0, !PT ;  /* 0xfffffffd12127812 */ /* 0x000fe200078ec0ff */
[----:B------:R-:W-:Y:S01]  /*19c10*/  ULDC UR38, c[0x0][0x9d8] ;  /* 0x0002760000267ab9 */ /* 0x000fe20000000800 */
[----:B------:R-:W-:Y:S01]  /*19c20*/  ULDC UR39, c[0x0][0x9d8] ;  /* 0x0002760000277ab9 */ /* 0x000fe20000000800 */
[----:B------:R-:W-:Y:S01]  /*19c30*/  ULDC UR42, c[0x0][0x988] ;  /* 0x00026200002a7ab9 */ /* 0x000fe20000000800 */
[----:B------:R-:W-:Y:S01]  /*19c40*/  ULDC UR43, c[0x0][0x988] ;  /* 0x00026200002b7ab9 */ /* 0x000fe20000000800 */
[----:B------:R-:W-:Y:S02]  /*19c50*/  MUFU.TANH R51, R51 ;  /* 0x0000003300337308 */ /* 0x000fe40000002400 */
[----:B------:R-:W0:Y:S06]  /*19c60*/  @P4 LDC R15, c[0x0][0x450] ;  /* 0x00011400ff0f4b82 */ /* 0x000e2c0000000800 */
[----:B------:R-:W5:Y:S08]  /*19c70*/  MUFU.TANH R58, R58 ;  /* 0x0000003a003a7308 */ /* 0x000f700000002400 */
[----:B------:R-:W5:Y:S08]  /*19c80*/  MUFU.TANH R54, R54 ;  /* 0x0000003600367308 */ /* 0x000f700000002400 */
[----:B------:R-:W5:Y:S08]  /*19c90*/  MUFU.TANH R48, R55 ;  /* 0x0000003700307308 */ /* 0x000f700000002400 */
[----:B------:R-:W5:Y:S08]  /*19ca0*/  MUFU.TANH R42, R42 ;  /* 0x0000002a002a7308 */ /* 0x000f700000002400 */
[----:B------:R-:W5:Y:S08]  /*19cb0*/  MUFU.TANH R43, R43 ;  /* 0x0000002b002b7308 */ /* 0x000f700000002400 */
[----:B------:R-:W-:Y:S08]  /*19cc0*/  MUFU.TANH R10, R10 ;  /* 0x0000000a000a7308 */ /* 0x000ff00000002400 */
[----:B------:R-:W-:Y:S08]  /*19cd0*/  MUFU.TANH R20, R34 ;  /* 0x0000002200147308 */ /* 0x000ff00000002400 */
[----:B------:R-:W-:Y:S08]  /*19ce0*/  MUFU.TANH R39, R39 ;  /* 0x0000002700277308 */ /* 0x000ff00000002400 */
[----:B------:R-:W-:Y:S08]  /*19cf0*/  MUFU.TANH R34, R26 ;  /* 0x0000001a00227308 */ /* 0x000ff00000002400 */
[----:B------:R-:W-:Y:S08]  /*19d00*/  MUFU.TANH R31, R31 ;  /* 0x0000001f001f7308 */ /* 0x000ff00000002400 */
[----:B------:R-:W-:Y:S08]  /*19d10*/  MUFU.TANH R3, R3 ;  /* 0x0000000300037308 */ /* 0x000ff00000002400 */
[----:B------:R-:W-:Y:S01]  /*19d20*/  MUFU.TANH R4, R4 ;  /* 0x0000000400047308 */ /* 0x000fe20000002400 */
[----:B------:R-:W-:Y:S01]  /*19d30*/  FMUL.FTZ R13, R49, UR4 ;  /* 0x00000004310d7c20 */ /* 0x000fe20008410000 */
[----:B------:R-:W-:-:S06]  /*19d40*/  FMUL.FTZ R74, R33, UR4 ;  /* 0x00000004214a7c20 */ /* 0x000fcc0008410000 */
[----:B------:R-:W-:Y:S08]  /*19d50*/  MUFU.TANH R5, R5 ;  /* 0x0000000500057308 */ /* 0x000ff00000002400 */
[----:B------:R-:W-:Y:S01]  /*19d60*/  MUFU.TANH R7, R7 ;  /* 0x0000000700077308 */ /* 0x000fe20000002400 */
[----:B--2---:R-:W-:-:S07]  /*19d70*/  IMAD.IADD R9, R9, 0x1, R65 ;  /* 0x0000000109097824 */ /* 0x004fce00078e0241 */
[----:B------:R-:W-:Y:S01]  /*19d80*/  MUFU.TANH R11, R11 ;  /* 0x0000000b000b7308 */ /* 0x000fe20000002400 */
[----:B------:R-:W-:Y:S01]  /*19d90*/  FMUL.FTZ R84, R28, UR4 ;  /* 0x000000041c547c20 */ /* 0x000fe20008410000 */
[----:B------:R-:W-:Y:S01]  /*19da0*/  FMUL.FTZ R66, R41, UR4 ;  /* 0x0000000429427c20 */ /* 0x000fe20008410000 */
[----:B-1----:R-:W-:-:S04]  /*19db0*/  @P4 IMAD.HI.U32 R6, R9, R6, RZ ;  /* 0x0000000609064227 */ /* 0x002fc800078e00ff */
[----:B------:R-:W-:Y:S01]  /*19dc0*/  FMUL.FTZ R76, R36, UR4 ;  /* 0x00000004244c7c20 */ /* 0x000fe20008410000 */
[----:B------:R-:W-:Y:S01]  /*19dd0*/  FMUL.FTZ R68, R44, UR4 ;  /* 0x000000042c447c20 */ /* 0x000fe20008410000 */
[----:B------:R-:W-:Y:S01]  /*19de0*/  FMUL.FTZ R70, R45, UR4 ;  /* 0x000000042d467c20 */ /* 0x000fe20008410000 */
[----:B------:R-:W-:Y:S01]  /*19df0*/  FMUL.FTZ R78, R37, UR4 ;  /* 0x00000004254e7c20 */ /* 0x000fe20008410000 */
[----:B0-----:R-:W-:Y:S01]  /*19e00*/  @P4 SHF.R.U32.HI R9, RZ, R15, R6 ;  /* 0x0000000fff094219 */ /* 0x001fe20000011606 */
[----:B------:R-:W-:Y:S01]  /*19e10*/  FMUL.FTZ R80, R25, UR4 ;  /* 0x0000000419507c20 */ /* 0x000fe20008410000 */
[----:B------:R-:W-:Y:S01]  /*19e20*/  FMUL.FTZ R29, R29, UR4 ;  /* 0x000000041d1d7c20 */ /* 0x000fe20008410000 */
[----:B------:R-:W2:Y:S04]  /*19e30*/  LDL R49, [R1+0x50] ;  /* 0x0000500001317983 */ /* 0x000ea80000100800 */
[----:B------:R-:W0:Y:S01]  /*19e40*/  SHFL.IDX PT, R12, R9, 0x1, 0x1c1f ;  /* 0x003c1f00090c7f89 */ /* 0x000e2200000e0000 */
[----:B------:R-:W-:-:S02]  /*19e50*/  IMAD R6, R2, -0x50, RZ ;  /* 0xffffffb002067824 */ /* 0x000fc400078e02ff */
[----:B---3--:R-:W-:-:S03]  /*19e60*/  IMAD R15, R2, -0x50, R57 ;  /* 0xffffffb0020f7824 */ /* 0x008fc600078e0239 */
[C---:B----4-:R-:W-:Y:S02]  /*19e70*/  IADD3 R6, -R14.reuse, 0x51, R6 ;  /* 0x000000510e067810 */ /* 0x050fe40007ffe106 */
[----:B------:R-:W-:Y:S02]  /*19e80*/  IADD3 R15, -R14, 0x50, R15 ;  /* 0x000000500e0f7810 */ /* 0x000fe40007ffe10f */
[----:B-----5:R-:W-:-:S04]  /*19e90*/  IADD3 R64, -R59, R6, R57 ;  /* 0x000000063b407210 */ /* 0x020fc80007ffe139 */
[----:B0-----:R-:W-:-:S04]  /*19ea0*/  VIADDMNMX R6, R12, R64, R15, PT ;  /* 0x000000400c067246 */ /* 0x001fc8000380010f */
[C---:B------:R-:W-:Y:S02]  /*19eb0*/  ISETP.GT.AND P1, PT, R6.reuse, RZ, PT ;  /* 0x000000ff0600720c */ /* 0x040fe40003f24270 */
[C---:B------:R-:W-:Y:S02]  /*19ec0*/  ISETP.GT.AND P2, PT, R6.reuse, 0x1, PT ;  /* 0x000000010600780c */ /* 0x040fe40003f44270 */
[----:B------:R-:W-:Y:S02]  /*19ed0*/  ISETP.GT.AND P3, PT, R6, 0x8, PT ;  /* 0x000000080600780c */ /* 0x000fe40003f64270 */
[----:B------:R-:W-:Y:S02]  /*19ee0*/  FSEL R72, R72, -INF , P1 ;  /* 0xff80000048487808 */ /* 0x000fe40000800000 */
[----:B------:R-:W-:Y:S02]  /*19ef0*/  FSEL R62, R8, -INF , P2 ;  /* 0xff800000083e7808 */ /* 0x000fe40001000000 */
[----:B------:R-:W-:-:S02]  /*19f00*/  ISETP.GT.AND P1, PT, R6, 0x9, PT ;  /* 0x000000090600780c */ /* 0x000fc40003f24270 */
[----:B------:R-:W-:Y:S02]  /*19f10*/  FSEL R60, R60, -INF , P3 ;  /* 0xff8000003c3c7808 */ /* 0x000fe40001800000 */
[----:B------:R-:W-:Y:S02]  /*19f20*/  FMNMX.FTZ R21, R72, R62, !PT ;  /* 0x0000003e48157209 */ /* 0x000fe40007810000 */
[----:B------:R-:W-:Y:S02]  /*19f30*/  ISETP.GT.AND P2, PT, R6, 0x10, PT ;  /* 0x000000100600780c */ /* 0x000fe40003f44270 */
[----:B------:R-:W-:Y:S02]  /*19f40*/  FSEL R58, R58, -INF , P1 ;  /* 0xff8000003a3a7808 */ /* 0x000fe40000800000 */
[----:B------:R-:W-:Y:S02]  /*19f50*/  FMNMX.FTZ R21, R60, R21, !PT ;  /* 0x000000153c157209 */ /* 0x000fe40007810000 */
        /* <DEDUP_REMOVED lines=8> */
[----:B------:R-:W-:Y:S01]  /*19fe0*/  FMNMX.FTZ R21, R50, R21, !PT ;  /* 0x0000001532157209 */ /* 0x000fe20007810000 */
[----:B------:R-:W0:Y:S01]  /*19ff0*/  MUFU.TANH R14, R47 ;  /* 0x0000002f000e7308 */ /* 0x000e220000002400 */
[----:B------:R-:W-:Y:S02]  /*1a000*/  ISETP.GT.AND P2, PT, R6, 0x20, PT ;  /* 0x000000200600780c */ /* 0x000fe40003f44270 */
[----:B------:R-:W-:Y:S02]  /*1a010*/  FSEL R48, R48, -INF , P1 ;  /* 0xff80000030307808 */ /* 0x000fe40000800000 */
[----:B------:R-:W-:Y:S02]  /*1a020*/  FMNMX.FTZ R21, R54, R21, !PT ;  /* 0x0000001536157209 */ /* 0x000fe40007810000 */
[----:B------:R-:W-:-:S02]  /*1a030*/  ISETP.GT.AND P1, PT, R6, 0x21, PT ;  /* 0x000000210600780c */ /* 0x000fc40003f24270 */
[----:B------:R-:W-:Y:S02]  /*1a040*/  FSEL R46, R42, -INF , P2 ;  /* 0xff8000002a2e7808 */ /* 0x000fe40001000000 */
[----:B------:R-:W-:Y:S01]  /*1a050*/  FMNMX.FTZ R21, R48, R21, !PT ;  /* 0x0000001530157209 */ /* 0x000fe20007810000 */
[----:B------:R-:W1:Y:S01]  /*1a060*/  MUFU.TANH R8, R35 ;  /* 0x0000002300087308 */ /* 0x000e620000002400 */
[----:B------:R-:W-:Y:S02]  /*1a070*/  ISETP.GT.AND P2, PT, R6, 0x28, PT ;  /* 0x000000280600780c */ /* 0x000fe40003f44270 */
[----:B------:R-:W-:Y:S02]  /*1a080*/  FSEL R42, R43, -INF , P1 ;  /* 0xff8000002b2a7808 */ /* 0x000fe40000800000 */
[----:B------:R-:W-:Y:S02]  /*1a090*/  FMNMX.FTZ R21, R46, R21, !PT ;  /* 0x000000152e157209 */ /* 0x000fe40007810000 */
[----:B------:R-:W-:Y:S01]  /*1a0a0*/  ISETP.GT.AND P1, PT, R6, 0x29, PT ;  /* 0x000000290600780c */ /* 0x000fe20003f24270 */
[----:B------:R3:W4:Y:S01]  /*1a0b0*/  MUFU.TANH R12, R38 ;  /* 0x00000026000c7308 */ /* 0x0007220000002400 */
[----:B------:R-:W-:-:S02]  /*1a0c0*/  FMNMX.FTZ R21, R42, R21, !PT ;  /* 0x000000152a157209 */ /* 0x000fc40007810000 */
[----:B0-----:R-:W-:Y:S02]  /*1a0d0*/  FSEL R14, R14, -INF , P1 ;  /* 0xff8000000e0e7808 */ /* 0x001fe40000800000 */
[----:B---3--:R-:W-:Y:S02]  /*1a0e0*/  FSEL R38, R10, -INF , P2 ;  /* 0xff8000000a267808 */ /* 0x008fe40001000000 */
[----:B------:R-:W-:Y:S02]  /*1a0f0*/  ISETP.GT.AND P2, PT, R6, 0x30, PT ;  /* 0x000000300600780c */ /* 0x000fe40003f44270 */
[----:B------:R-:W-:Y:S02]  /*1a100*/  FMNMX.FTZ R21, R38, R21, !PT ;  /* 0x0000001526157209 */ /* 0x000fe40007810000 */
[----:B------:R-:W-:Y:S02]  /*1a110*/  ISETP.GT.AND P1, PT, R6, 0x31, PT ;  /* 0x000000310600780c */ /* 0x000fe40003f24270 */
[----:B------:R-:W-:-:S02]  /*1a120*/  FSEL R20, R20, -INF , P2 ;  /* 0xff80000014147808 */ /* 0x000fc40001000000 */
[----:B------:R-:W-:Y:S01]  /*1a130*/  FMNMX.FTZ R21, R14, R21, !PT ;  /* 0x000000150e157209 */ /* 0x000fe20007810000 */
[----:B------:R0:W3:Y:S01]  /*1a140*/  MUFU.TANH R35, R27 ;  /* 0x0000001b00237308 */ /* 0x0000e20000002400 */
[----:B------:R-:W-:Y:S01]  /*1a150*/  FMUL.FTZ R10, R30, UR4 ;  /* 0x000000041e0a7c20 */ /* 0x000fe20008410000 */
[----:B------:R-:W-:Y:S02]  /*1a160*/  ISETP.GT.AND P2, PT, R6, 0x38, PT ;  /* 0x000000380600780c */ /* 0x000fe40003f44270 */
[----:B-1----:R-:W-:Y:S02]  /*1a170*/  FSEL R8, R8, -INF , P1 ;  /* 0xff80000008087808 */ /* 0x002fe40000800000 */
[----:B------:R-:W-:Y:S02]  /*1a180*/  FMNMX.FTZ R21, R20, R21, !PT ;  /* 0x0000001514157209 */ /* 0x000fe40007810000 */
[----:B------:R3:W1:Y:S01]  /*1a190*/  MUFU.TANH R43, R10 ;  /* 0x0000000a002b7308 */ /* 0x0006620000002400 */
[----:B------:R-:W-:-:S02]  /*1a1a0*/  ISETP.GT.AND P1, PT, R6, 0x39, PT ;  /* 0x000000390600780c */ /* 0x000fc40003f24270 */
[----:B----4-:R-:W-:Y:S02]  /*1a1b0*/  FSEL R26, R12, -INF , P2 ;  /* 0xff8000000c1a7808 */ /* 0x010fe40001000000 */
[----:B------:R-:W-:Y:S02]  /*1a1c0*/  FMNMX.FTZ R21, R8, R21, !PT ;  /* 0x0000001508157209 */ /* 0x000fe40007810000 */
[----:B------:R-:W-:Y:S02]  /*1a1d0*/  ISETP.GT.AND P2, PT, R6, 0x40, PT ;  /* 0x000000400600780c */ /* 0x000fe40003f44270 */
[----:B------:R-:W-:Y:S02]  /*1a1e0*/  FSEL R30, R39, -INF , P1 ;  /* 0xff800000271e7808 */ /* 0x000fe40000800000 */
[----:B0-----:R-:W-:Y:S02]  /*1a1f0*/  FMNMX.FTZ R27, R26, R21, !PT ;  /* 0x000000151a1b7209 */ /* 0x001fe40007810000 */
[----:B------:R-:W-:-:S02]  /*1a200*/  ISETP.GT.AND P1, PT, R6, 0x41, PT ;  /* 0x000000410600780c */ /* 0x000fc40003f24270 */
[----:B------:R-:W-:Y:S02]  /*1a210*/  FSEL R34, R34, -INF , P2 ;  /* 0xff80000022227808 */ /* 0x000fe40001000000 */
[----:B------:R-:W-:Y:S02]  /*1a220*/  FMNMX.FTZ R27, R30, R27, !PT ;  /* 0x0000001b1e1b7209 */ /* 0x000fe40007810000 */
[----:B------:R-:W-:Y:S02]  /*1a230*/  ISETP.GT.AND P2, PT, R6, 0x48, PT ;  /* 0x000000480600780c */ /* 0x000fe40003f44270 */
[----:B---3--:R-:W-:Y:S02]  /*1a240*/  FSEL R10, R35, -INF , P1 ;  /* 0xff800000230a7808 */ /* 0x008fe40000800000 */
[----:B------:R-:W-:Y:S02]  /*1a250*/  FMNMX.FTZ R27, R34, R27, !PT ;  /* 0x0000001b221b7209 */ /* 0x000fe40007810000 */
[----:B------:R-:W-:-:S02]  /*1a260*/  ISETP.GT.AND P1, PT, R6, 0x49, PT ;  /* 0x000000490600780c */ /* 0x000fc40003f24270 */
[----:B-1----:R-:W-:Y:S02]  /*1a270*/  FSEL R12, R43, -INF , P2 ;  /* 0xff8000002b0c7808 */ /* 0x002fe40001000000 */
[----:B------:R-:W-:Y:S02]  /*1a280*/  FMNMX.FTZ R27, R10, R27, !PT ;  /* 0x0000001b0a1b7209 */ /* 0x000fe40007810000 */
[----:B------:R-:W-:Y:S02]  /*1a290*/  FSEL R6, R31, -INF , P1 ;  /* 0xff8000001f067808 */ /* 0x000fe40000800000 */
[----:B------:R-:W-:-:S04]  /*1a2a0*/  FMNMX.FTZ R31, R12, R27, !PT ;  /* 0x0000001b0c1f7209 */ /* 0x000fc80007810000 */
[----:B------:R-:W-:Y:S01]  /*1a2b0*/  FMNMX.FTZ R35, R6, R31, !PT ;  /* 0x0000001f06237209 */ /* 0x000fe20007810000 */
[----:B------:R-:W-:-:S04]  /*1a2c0*/  FMUL.FTZ R27, R40, UR4 ;  /* 0x00000004281b7c20 */ /* 0x000fc80008410000 */
[----:B------:R-:W0:Y:S04]  /*1a2d0*/  SHFL.BFLY PT, R40, R35, 0x2, 0x1f ;  /* 0x0c401f0023287f89 */ /* 0x000e2800000e0000 */
[----:B------:R-:W1:Y:S01]  /*1a2e0*/  SHFL.IDX PT, R9, R9, RZ, 0x1c1f ;  /* 0x001c1fff09097589 */ /* 0x000e6200000e0000 */
[----:B------:R-:W-:Y:S01]  /*1a2f0*/  FMUL.FTZ R21, R52, UR4 ;  /* 0x0000000434157c20 */ /* 0x000fe20008410000 */
[----:B------:R-:W3:Y:S01]  /*1a300*/  MUFU.TANH R13, R13 ;  /* 0x0000000d000d7308 */ /* 0x000ee20000002400 */
[----:B------:R-:W-:Y:S01]  /*1a310*/  FMUL.FTZ R33, R24, UR4 ;  /* 0x0000000418217c20 */ /* 0x000fe20008410000 */
[----:B------:R-:W-:Y:S01]  /*1a320*/  FMUL.FTZ R52, R53, UR4 ;  /* 0x0000000435347c20 */ /* 0x000fe20008410000 */
[----:B0-----:R-:W-:Y:S02]  /*1a330*/  FMNMX.FTZ R40, R35, R40, !PT ;  /* 0x0000002823287209 */ /* 0x001fe40007810000 */
[----:B-1----:R-:W-:-:S03]  /*1a340*/  VIADDMNMX R15, R9, R64, R15, PT ;  /* 0x00000040090f7246 */ /* 0x002fc6000380010f */
[----:B------:R-:W0:Y:S01]  /*1a350*/  SHFL.BFLY PT, R35, R40, 0x1, 0x1f ;  /* 0x0c201f0028237f89 */ /* 0x000e2200000e0000 */
[C---:B------:R-:W-:Y:S02]  /*1a360*/  ISETP.GT.AND P1, PT, R15.reuse, RZ, PT ;  /* 0x000000ff0f00720c */ /* 0x040fe40003f24270 */
[C---:B------:R-:W-:Y:S02]  /*1a370*/  ISETP.GT.AND P2, PT, R15.reuse, 0x1, PT ;  /* 0x000000010f00780c */ /* 0x040fe40003f44270 */
[----:B------:R-:W-:Y:S02]  /*1a380*/  ISETP.GT.AND P3, PT, R15, 0x8, PT ;  /* 0x000000080f00780c */ /* 0x000fe40003f64270 */
[----:B------:R-:W-:Y:S02]  /*1a390*/  FSEL R24, R3, -INF , P1 ;  /* 0xff80000003187808 */ /* 0x000fe40000800000 */
[----:B------:R-:W-:Y:S01]  /*1a3a0*/  FSEL R9, R4, -INF , P2 ;  /* 0xff80000004097808 */ /* 0x000fe20001000000 */
[----:B------:R-:W1:Y:S01]  /*1a3b0*/  MUFU.TANH R21, R21 ;  /* 0x0000001500157308 */ /* 0x000e620000002400 */
[----:B------:R-:W-:-:S02]  /*1a3c0*/  ISETP.GT.AND P1, PT, R15, 0x9, PT ;  /* 0x000000090f00780c */ /* 0x000fc40003f24270 */
[----:B------:R-:W-:Y:S02]  /*1a3d0*/  FSEL R28, R5, -INF , P3 ;  /* 0xff800000051c7808 */ /* 0x000fe40001800000 */
[----:B------:R-:W-:Y:S01]  /*1a3e0*/  FMNMX.FTZ R3, R24, R9, !PT ;  /* 0x0000000918037209 */ /* 0x000fe20007810000 */
[----:B------:R-:W-:Y:S01]  /*1a3f0*/  FMUL.FTZ R31, R32, UR4 ;  /* 0x00000004201f7c20 */ /* 0x000fe20008410000 */
[----:B------:R-:W-:Y:S01]  /*1a400*/  ISETP.GT.AND P2, PT, R15, 0x10, PT ;  /* 0x000000100f00780c */ /* 0x000fe20003f44270 */
[----:B------:R-:W4:Y:S01]  /*1a410*/  MUFU.TANH R52, R52 ;  /* 0x0000003400347308 */ /* 0x000f220000002400 */
[----:B------:R-:W-:Y:S01]  /*1a420*/  FSEL R32, R7, -INF , P1 ;  /* 0xff80000007207808 */ /* 0x000fe20000800000 */
[----:B------:R-:W-:Y:S01]  /*1a430*/  ULDC UR4, c[0x0][0x988] ;  /* 0x0002620000047ab9 */ /* 0x000fe20000000800 */
[----:B------:R-:W-:Y:S02]  /*1a440*/  FMNMX.FTZ R3, R28, R3, !PT ;  /* 0x000000031c037209 */ /* 0x000fe40007810000 */
[----:B------:R-:W-:-:S02]  /*1a450*/  ISETP.GT.AND P1, PT, R15, 0x11, PT ;  /* 0x000000110f00780c */ /* 0x000fc40003f24270 */
[----:B------:R-:W-:Y:S01]  /*1a460*/  FSEL R36, R11, -INF , P2 ;  /* 0xff8000000b247808 */ /* 0x000fe20001000000 */
[----:B------:R-:W5:Y:S01]  /*1a470*/  MUFU.TANH R27, R27 ;  /* 0x0000001b001b7308 */ /* 0x000f620000002400 */
[----:B------:R-:W-:Y:S02]  /*1a480*/  FMNMX.FTZ R3, R32, R3, !PT ;  /* 0x0000000320037209 */ /* 0x000fe40007810000 */
[----:B0-----:R-:W-:Y:S02]  /*1a490*/  FMNMX.FTZ R4, R40, R35, !PT ;  /* 0x0000002328047209 */ /* 0x001fe40007810000 */
[----:B------:R-:W-:Y:S02]  /*1a4a0*/  ISETP.GT.AND P2, PT, R15, 0x18, PT ;  /* 0x000000180f00780c */ /* 0x000fe40003f44270 */
[----:B---3--:R-:W-:Y:S01]  /*1a4b0*/  FSEL R40, R13, -INF , P1 ;  /* 0xff8000000d287808 */ /* 0x008fe20000800000 */
[----:B------:R-:W0:Y:S01]  /*1a4c0*/  MUFU.TANH R66, R66 ;  /* 0x0000004200427308 */ /* 0x000e220000002400 */
[----:B------:R-:W-:-:S02]  /*1a4d0*/  FMNMX.FTZ R5, R36, R3, !PT ;  /* 0x0000000324057209 */ /* 0x000fc40007810000 */
[----:B------:R-:W-:Y:S02]  /*1a4e0*/  ISETP.GT.AND P1, PT, R15, 0x19, PT ;  /* 0x000000190f00780c */ /* 0x000fe40003f24270 */
[----:B-1----:R-:W-:Y:S02]  /*1a4f0*/  FSEL R44, R21, -INF , P2 ;  /* 0xff800000152c7808 */ /* 0x002fe40001000000 */
[----:B------:R-:W-:Y:S01]  /*1a500*/  FMNMX.FTZ R5, R40, R5, !PT ;  /* 0x0000000528057209 */ /* 0x000fe20007810000 */
[----:B------:R-:W1:Y:S01]  /*1a510*/  MUFU.TANH R68, R68 ;  /* 0x0000004400447308 */ /* 0x000e620000002400 */
[----:B------:R-:W-:Y:S02]  /*1a520*/  ISETP.GT.AND P2, PT, R15, 0x20, PT ;  /* 0x000000200f00780c */ /* 0x000fe40003f44270 */
[----:B----4-:R-:W-:Y:S02]  /*1a530*/  FSEL R52, R52, -INF , P1 ;  /* 0xff80000034347808 */ /* 0x010fe40000800000 */
[----:B------:R-:W-:-:S03]  /*1a540*/  FMNMX.FTZ R5, R44, R5, !PT ;  /* 0x000000052c057209 */ /* 0x000fc60007810000 */
[----:B------:R-:W3:Y:S01]  /*1a550*/  MUFU.TANH R70, R70 ;  /* 0x0000004600467308 */ /* 0x000ee20000002400 */
[----:B------:R-:W-:Y:S01]  /*1a560*/  ISETP.GT.AND P1, PT, R15, 0x21, PT ;  /* 0x000000210f00780c */ /* 0x000fe20003f24270 */
[----:B------:R-:W-:Y:S01]  /*1a570*/  IMAD.U32 R3, RZ, RZ, UR4 ;  /* 0x00000004ff037e24 */ /* 0x000fe2000f8e00ff */
[----:B-----5:R-:W-:Y:S02]  /*1a580*/  FSEL R64, R27, -INF , P2 ;  /* 0xff8000001b407808 */ /* 0x020fe40001000000 */
[----:B------:R-:W-:-:S03]  /*1a590*/  FMNMX.FTZ R5, R52, R5, !PT ;  /* 0x0000000534057209 */ /* 0x000fc60007810000 */
[----:B------:R-:W4:Y:S01]  /*1a5a0*/  MUFU.TANH R31, R31 ;  /* 0x0000001f001f7308 */ /* 0x000f220000002400 */
[----:B------:R-:W-:Y:S01]  /*1a5b0*/  ISETP.GT.AND P3, PT, R15, 0x28, PT ;  /* 0x000000280f00780c */ /* 0x000fe20003f64270 */
[----:B------:R-:W-:Y:S01]  /*1a5c0*/  FMUL.FTZ R7, R4, R3 ;  /* 0x0000000304077220 */ /* 0x000fe20000410000 */
[----:B0-----:R-:W-:Y:S02]  /*1a5d0*/  FSEL R66, R66, -INF , P1 ;  /* 0xff80000042427808 */ /* 0x001fe40000800000 */
[----:B------:R-:W-:-:S03]  /*1a5e0*/  FMNMX.FTZ R5, R64, R5, !PT ;  /* 0x0000000540057209 */ /* 0x000fc60007810000 */
[----:B------:R-:W0:Y:S01]  /*1a5f0*/  MUFU.TANH R74, R74 ;  /* 0x0000004a004a7308 */ /* 0x000e220000002400 */
[----:B------:R-:W-:Y:S02]  /*1a600*/  FSETP.NEU.FTZ.AND P2, PT, R4, -INF , PT ;  /* 0xff8000000400780b */ /* 0x000fe40003f5d000 */
[----:B------:R-:W-:Y:S02]  /*1a610*/  ISETP.GT.AND P1, PT, R15, 0x29, PT ;  /* 0x000000290f00780c */ /* 0x000fe40003f24270 */
[----:B-1----:R-:W-:Y:S02]  /*1a620*/  FSEL R68, R68, -INF , P3 ;  /* 0xff80000044447808 */ /* 0x002fe40001800000 */
[----:B------:R-:W-:Y:S01]  /*1a630*/  FMNMX.FTZ R5, R66, R5, !PT ;  /* 0x0000000542057209 */ /* 0x000fe20007810000 */
[----:B------:R-:W1:Y:S01]  /*1a640*/  MUFU.TANH R76, R76 ;  /* 0x0000004c004c7308 */ /* 0x000e620000002400 */
[----:B------:R-:W-:Y:S02]  /*1a650*/  FSEL R7, R7, RZ, P2 ;  /* 0x000000ff07077208 */ /* 0x000fe40001000000 */
[----:B------:R-:W-:-:S02]  /*1a660*/  ISETP.GT.AND P2, PT, R15, 0x30, PT ;  /* 0x000000300f00780c */ /* 0x000fc40003f44270 */
[----:B---3--:R-:W-:Y:S02]  /*1a670*/  FSEL R70, R70, -INF , P1 ;  /* 0xff80000046467808 */ /* 0x008fe40000800000 */
[----:B------:R-:W-:Y:S01]  /*1a680*/  FMNMX.FTZ R5, R68, R5, !PT ;  /* 0x0000000544057209 */ /* 0x000fe20007810000 */
[----:B------:R-:W3:Y:S01]  /*1a690*/  MUFU.TANH R78, R78 ;  /* 0x0000004e004e7308 */ /* 0x000ee20000002400 */
[----:B------:R-:W-:Y:S01]  /*1a6a0*/  FFMA.FTZ R209, R72, R3, -R7 ;  /* 0x0000000348d17223 */ /* 0x000fe20000010807 */
[----:B------:R-:W-:Y:S02]  /*1a6b0*/  ISETP.GT.AND P1, PT, R15, 0x31, PT ;  /* 0x000000310f00780c */ /* 0x000fe40003f24270 */
[----:B----4-:R-:W-:Y:S02]  /*1a6c0*/  FSEL R72, R31, -INF , P2 ;  /* 0xff8000001f487808 */ /* 0x010fe40001000000 */
[----:B------:R-:W-:Y:S02]  /*1a6d0*/  FMNMX.FTZ R5, R70, R5, !PT ;  /* 0x0000000546057209 */ /* 0x000fe40007810000 */
[----:B------:R-:W4:Y:S01]  /*1a6e0*/  MUFU.TANH R25, R33 ;  /* 0x0000002100197308 */ /* 0x000f220000002400 */
[----:B------:R-:W-:-:S02]  /*1a6f0*/  ISETP.GT.AND P2, PT, R15, 0x38, PT ;  /* 0x000000380f00780c */ /* 0x000fc40003f44270 */
[----:B0-----:R-:W-:Y:S02]  /*1a700*/  FSEL R74, R74, -INF , P1 ;  /* 0xff8000004a4a7808 */ /* 0x001fe40000800000 */
[----:B------:R-:W-:-:S03]  /*1a710*/  FMNMX.FTZ R5, R72, R5, !PT ;  /* 0x0000000548057209 */ /* 0x000fc60007810000 */
[----:B------:R-:W0:Y:S01]  /*1a720*/  MUFU.TANH R80, R80 ;  /* 0x0000005000507308 */ /* 0x000e220000002400 */
[----:B------:R-:W-:Y:S02]  /*1a730*/  ISETP.GT.AND P1, PT, R15, 0x39, PT ;  /* 0x000000390f00780c */ /* 0x000fe40003f24270 */
[----:B-1----:R-:W-:Y:S02]  /*1a740*/  FSEL R76, R76, -INF , P2 ;  /* 0xff8000004c4c7808 */ /* 0x002fe40001000000 */
[----:B------:R-:W-:-:S03]  /*1a750*/  FMNMX.FTZ R5, R74, R5, !PT ;  /* 0x000000054a057209 */ /* 0x000fc60007810000 */
[----:B------:R-:W1:Y:S01]  /*1a760*/  MUFU.TANH R84, R84 ;  /* 0x0000005400547308 */ /* 0x000e620000002400 */
[----:B------:R-:W-:Y:S02]  /*1a770*/  ISETP.GT.AND P2, PT, R15, 0x40, PT ;  /* 0x000000400f00780c */ /* 0x000fe40003f44270 */
[----:B---3--:R-:W-:Y:S02]  /*1a780*/  FSEL R78, R78, -INF , P1 ;  /* 0xff8000004e4e7808 */ /* 0x008fe40000800000 */
[----:B------:R-:W-:-:S03]  /*1a790*/  FMNMX.FTZ R5, R76, R5, !PT ;  /* 0x000000054c057209 */ /* 0x000fc60007810000 */
[----:B------:R-:W3:Y:S01]  /*1a7a0*/  MUFU.TANH R29, R29 ;  /* 0x0000001d001d7308 */ /* 0x000ee20000002400 */
[----:B------:R-:W-:Y:S01]  /*1a7b0*/  FFMA.FTZ R211, R60, R3, -R7 ;  /* 0x000000033cd37223 */ /* 0x000fe20000010807 */
[----:B------:R-:W-:Y:S02]  /*1a7c0*/  ISETP.GT.AND P1, PT, R15, 0x41, PT ;  /* 0x000000410f00780c */ /* 0x000fe40003f24270 */
[----:B----4-:R-:W-:Y:S02]  /*1a7d0*/  FSEL R60, R25, -INF , P2 ;  /* 0xff800000193c7808 */ /* 0x010fe40001000000 */
[----:B------:R-:W-:Y:S02]  /*1a7e0*/  FMNMX.FTZ R5, R78, R5, !PT ;  /* 0x000000054e057209 */ /* 0x000fe40007810000 */
[----:B------:R-:W-:Y:S02]  /*1a7f0*/  ISETP.GT.AND P2, PT, R15, 0x48, PT ;  /* 0x000000480f00780c */ /* 0x000fe40003f44270 */
[----:B0-----:R-:W-:-:S02]  /*1a800*/  FSEL R80, R80, -INF , P1 ;  /* 0xff80000050507808 */ /* 0x001fc40000800000 */
[----:B------:R-:W-:Y:S02]  /*1a810*/  FMNMX.FTZ R5, R60, R5, !PT ;  /* 0x000000053c057209 */ /* 0x000fe40007810000 */
[----:B------:R-:W-:Y:S02]  /*1a820*/  ISETP.GT.AND P1, PT, R15, 0x49, PT ;  /* 0x000000490f00780c */ /* 0x000fe40003f24270 */
[----:B-1----:R-:W-:Y:S02]  /*1a830*/  FSEL R84, R84, -INF , P2 ;  /* 0xff80000054547808 */ /* 0x002fe40001000000 */
[----:B------:R-:W-:Y:S02]  /*1a840*/  FMNMX.FTZ R5, R80, R5, !PT ;  /* 0x0000000550057209 */ /* 0x000fe40007810000 */
[----:B---3--:R-:W-:Y:S02]  /*1a850*/  FSEL R82, R29, -INF , P1 ;  /* 0xff8000001d527808 */ /* 0x008fe40000800000 */
[----:B------:R-:W-:Y:S01]  /*1a860*/  FMNMX.FTZ R5, R84, R5, !PT ;  /* 0x0000000554057209 */ /* 0x000fe20007810000 */
[-CC-:B------:R-:W-:Y:S01]  /*1a870*/  FFMA.FTZ R205, R56, R3.reuse, -R7.reuse ;  /* 0x0000000338cd7223 */ /* 0x180fe20000010807 */
[----:B------:R-:W-:Y:S01]  /*1a880*/  FFMA.FTZ R197, R20, R3, -R7 ;  /* 0x0000000314c57223 */ /* 0x000fe20000010807 */
[----:B------:R-:W0:Y:S01]  /*1a890*/  @P4 LDC R29, c[0x0][0x450] ;  /* 0x00011400ff1d4b82 */ /* 0x000e220000000800 */
[----:B------:R-:W-:-:S05]  /*1a8a0*/  FMNMX.FTZ R5, R82, R5, !PT ;  /* 0x0000000552057209 */ /* 0x000fca0007810000 */
[----:B------:R-:W1:Y:S02]  /*1a8b0*/  SHFL.BFLY PT, R56, R5, 0x2, 0x1f ;  /* 0x0c401f0005387f89 */ /* 0x000e6400000e0000 */
[----:B-1----:R-:W-:-:S05]  /*1a8c0*/  FMNMX.FTZ R56, R5, R56, !PT ;  /* 0x0000003805387209 */ /* 0x002fca0007810000 */
[----:B------:R-:W1:Y:S02]  /*1a8d0*/  SHFL.BFLY PT, R5, R56, 0x1, 0x1f ;  /* 0x0c201f0038057f89 */ /* 0x000e6400000e0000 */
[----:B-1----:R-:W-:-:S04]  /*1a8e0*/  FMNMX.FTZ R5, R56, R5, !PT ;  /* 0x0000000538057209 */ /* 0x002fc80007810000 */
[C---:B------:R-:W-:Y:S01]  /*1a8f0*/  FSETP.NEU.FTZ.AND P1, PT, R5.reuse, -INF , PT ;  /* 0xff8000000500780b */ /* 0x040fe20003f3d000 */
[----:B------:R-:W-:-:S05]  /*1a900*/  FMUL.FTZ R13, R5, R3 ;  /* 0x00000003050d7220 */ /* 0x000fca0000410000 */
[----:B------:R-:W-:-:S05]  /*1a910*/  FSEL R13, R13, RZ, P1 ;  /* 0x000000ff0d0d7208 */ /* 0x000fca0000800000 */
[-C--:B------:R-:W-:Y:S02]  /*1a920*/  FFMA.FTZ R210, R28, R3.reuse, -R13 ;  /* 0x000000031cd27223 */ /* 0x080fe4000001080d */
[----:B------:R-:W3:Y:S01]  /*1a930*/  LDL R28, [R1+0x7c] ;  /* 0x00007c00011c7983 */ /* 0x000ee20000100800 */
[-CC-:B------:R-:W-:Y:S01]  /*1a940*/  FFMA.FTZ R20, R8, R3.reuse, -R7.reuse ;  /* 0x0000000308147223 */ /* 0x180fe20000010807 */
[-CC-:B------:R-:W-:Y:S02]  /*1a950*/  FFMA.FTZ R8, R10, R3.reuse, -R7.reuse ;  /* 0x000000030a087223 */ /* 0x180fe40000010807 */
[----:B------:R-:W1:Y:S01]  /*1a960*/  @P4 LDC R10, c[0x0][0x44c] ;  /* 0x00011300ff0a4b82 */ /* 0x000e620000000800 */
[-C--:B------:R-:W-:Y:S01]  /*1a970*/  FFMA.FTZ R62, R62, R3.reuse, -R7 ;  /* 0x000000033e3e7223 */ /* 0x080fe20000010807 */
[-CC-:B------:R-:W-:Y:S01]  /*1a980*/  FFMA.FTZ R208, R24, R3.reuse, -R13.reuse ;  /* 0x0000000318d07223 */ /* 0x180fe2000001080d */
[-C--:B------:R-:W-:Y:S01]  /*1a990*/  FFMA.FTZ R9, R9, R3.reuse, -R13 ;  /* 0x0000000309097223 */ /* 0x080fe2000001080d */
[----:B------:R-:W-:Y:S01]  /*1a9a0*/  MUFU.EX2 R209, R209 ;  /* 0x000000d100d17308 */ /* 0x000fe20000000800 */
[-C--:B------:R-:W-:Y:S01]  /*1a9b0*/  FFMA.FTZ R58, R58, R3.reuse, -R7 ;  /* 0x000000033a3a7223 */ /* 0x080fe20000010807 */
[----:B------:R-:W-:-:S06]  /*1a9c0*/  FFMA.FTZ R11, R32, R3, -R13 ;  /* 0x00000003200b7223 */ /* 0x000fcc000001080d */
[----:B------:R-:W4:Y:S01]  /*1a9d0*/  MUFU.EX2 R62, R62 ;  /* 0x0000003e003e7308 */ /* 0x000f220000000800 */
[----:B------:R-:W-:-:S07]  /*1a9e0*/  FFMA.FTZ R204, R36, R3, -R13 ;  /* 0x0000000324cc7223 */ /* 0x000fce000001080d */
[----:B------:R-:W-:Y:S08]  /*1a9f0*/  MUFU.EX2 R208, R208 ;  /* 0x000000d000d07308 */ /* 0x000ff00000000800 */
[----:B------:R-:W5:Y:S01]  /*1aa00*/  MUFU.EX2 R9, R9 ;  /* 0x0000000900097308 */ /* 0x000f620000000800 */
[----:B------:R-:W-:-:S07]  /*1aa10*/  FFMA.FTZ R50, R50, R3, -R7 ;  /* 0x0000000332327223 */ /* 0x000fce0000010807 */
[----:B------:R-:W2:Y:S01]  /*1aa20*/  MUFU.EX2 R211, R211 ;  /* 0x000000d300d37308 */ /* 0x000ea20000000800 */
[----:B------:R-:W-:Y:S01]  /*1aa30*/  FFMA.FTZ R15, R40, R3, -R13 ;  /* 0x00000003280f7223 */ /* 0x000fe2000001080d */
[----:B-1----:R-:W-:-:S06]  /*1aa40*/  @P4 IMAD.HI.U32 R10, R65, R10, RZ ;  /* 0x0000000a410a4227 */ /* 0x002fcc00078e00ff */
[----:B------:R-:W1:Y:S01]  /*1aa50*/  MUFU.EX2 R210, R210 ;  /* 0x000000d200d27308 */ /* 0x000e620000000800 */
[-CC-:B------:R-:W-:Y:S01]  /*1aa60*/  FFMA.FTZ R207, R54, R3.reuse, -R7.reuse ;  /* 0x0000000336cf7223 */ /* 0x180fe20000010807 */
[----:B------:R-:W-:-:S06]  /*1aa70*/  FFMA.FTZ R195, R12, R3, -R7 ;  /* 0x000000030cc37223 */ /* 0x000fcc0000010807 */
[----:B------:R-:W1:Y:S01]  /*1aa80*/  MUFU.EX2 R58, R58 ;  /* 0x0000003a003a7308 */ /* 0x000e620000000800 */
[----:B------:R-:W-:Y:S01]  /*1aa90*/  FFMA.FTZ R206, R44, R3, -R13 ;  /* 0x000000032cce7223 */ /* 0x000fe2000001080d */
[----:B------:R-:W-:-:S06]  /*1aaa0*/  IMAD.MOV.U32 R12, RZ, RZ, R65 ;  /* 0x000000ffff0c7224 */ /* 0x000fcc00078e0041 */
[----:B------:R-:W1:Y:S01]  /*1aab0*/  MUFU.EX2 R11, R11 ;  /* 0x0000000b000b7308 */ /* 0x000e620000000800 */
[----:B0-----:R-:W-:Y:S01]  /*1aac0*/  @P4 SHF.R.U32.HI R12, RZ, R29, R10 ;  /* 0x0000001dff0c4219 */ /* 0x001fe2000001160a */
[----:B----4-:R-:W-:-:S06]  /*1aad0*/  FADD.FTZ R10, R209, R62 ;  /* 0x0000003ed10a7221 */ /* 0x010fcc0000010000 */
[----:B------:R-:W0:Y:S01]  /*1aae0*/  MUFU.EX2 R205, R205 ;  /* 0x000000cd00cd7308 */ /* 0x000e220000000800 */
[----:B------:R-:W-:Y:S01]  /*1aaf0*/  FFMA.FTZ R48, R48, R3, -R7 ;  /* 0x0000000330307223 */ /* 0x000fe20000010807 */
[----:B-----5:R-:W-:-:S06]  /*1ab00*/  FADD.FTZ R31, R208, R9 ;  /* 0x00000009d01f7221 */ /* 0x020fcc0000010000 */
[----:B------:R-:W4:Y:S01]  /*1ab10*/  MUFU.EX2 R204, R204 ;  /* 0x000000cc00cc7308 */ /* 0x000f220000000800 */
[----:B------:R-:W-:Y:S01]  /*1ab20*/  FFMA.FTZ R21, R52, R3, -R13 ;  /* 0x0000000334157223 */ /* 0x000fe2000001080d */
[----:B--2---:R-:W-:-:S06]  /*1ab30*/  FADD.FTZ R33, R211, R10 ;  /* 0x0000000ad3217221 */ /* 0x004fcc0000010000 */
[----:B------:R-:W2:Y:S01]  /*1ab40*/  MUFU.EX2 R50, R50 ;  /* 0x0000003200327308 */ /* 0x000ea20000000800 */
[----:B------:R-:W-:Y:S01]  /*1ab50*/  FFMA.FTZ R201, R46, R3, -R7 ;  /* 0x000000032ec97223 */ /* 0x000fe20000010807 */
[----:B-1----:R-:W-:-:S06]  /*1ab60*/  FADD.FTZ R10, R210, R31 ;  /* 0x0000001fd20a7221 */ /* 0x002fcc0000010000 */
[----:B------:R-:W1:Y:S01]  /*1ab70*/  MUFU.EX2 R15, R15 ;  /* 0x0000000f000f7308 */ /* 0x000e620000000800 */
[----:B------:R-:W-:Y:S01]  /*1ab80*/  FFMA.FTZ R200, R64, R3, -R13 ;  /* 0x0000000340c87223 */ /* 0x000fe2000001080d */
[----:B------:R-:W-:Y:S01]  /*1ab90*/  IADD3 R24, R12, R57, -R59 ;  /* 0x000000390c187210 */ /* 0x000fe20007ffe83b */
[----:B------:R-:W-:-:S05]  /*1aba0*/  FADD.FTZ R12, R58, R33 ;  /* 0x000000213a0c7221 */ /* 0x000fca0000010000 */
[----:B------:R-:W5:Y:S01]  /*1abb0*/  MUFU.EX2 R207, R207 ;  /* 0x000000cf00cf7308 */ /* 0x000f620000000800 */
[----:B------:R-:W-:Y:S01]  /*1abc0*/  FFMA.FTZ R42, R42, R3, -R7 ;  /* 0x000000032a2a7223 */ /* 0x000fe20000010807 */
[----:B------:R-:W-:-:S06]  /*1abd0*/  FADD.FTZ R31, R11, R10 ;  /* 0x0000000a0b1f7221 */ /* 0x000fcc0000010000 */
[----:B------:R-:W5:Y:S01]  /*1abe0*/  MUFU.EX2 R206, R206 ;  /* 0x000000ce00ce7308 */ /* 0x000f620000000800 */
[----:B------:R-:W-:Y:S01]  /*1abf0*/  FFMA.FTZ R25, R66, R3, -R13 ;  /* 0x0000000342197223 */ /* 0x000fe2000001080d */
[----:B0-----:R-:W-:-:S06]  /*1ac00*/  FADD.FTZ R33, R205, R12 ;  /* 0x0000000ccd217221 */ /* 0x001fcc0000010000 */
[----:B------:R-:W0:Y:S01]  /*1ac10*/  MUFU.EX2 R48, R48 ;  /* 0x0000003000307308 */ /* 0x000e220000000800 */
[----:B------:R-:W-:Y:S01]  /*1ac20*/  FFMA.FTZ R203, R38, R3, -R7 ;  /* 0x0000000326cb7223 */ /* 0x000fe20000010807 */
[----:B----4-:R-:W-:-:S06]  /*1ac30*/  FADD.FTZ R10, R204, R31 ;  /* 0x0000001fcc0a7221 */ /* 0x010fcc0000010000 */
[----:B------:R-:W4:Y:S01]  /*1ac40*/  MUFU.EX2 R21, R21 ;  /* 0x0000001500157308 */ /* 0x000f220000000800 */
[----:B------:R-:W-:Y:S01]  /*1ac50*/  FFMA.FTZ R202, R68, R3, -R13 ;  /* 0x0000000344ca7223 */ /* 0x000fe2000001080d */
[----:B------:R-:W-:Y:S01]  /*1ac60*/  PRMT R0, R49, 0x654, R0 ;  /* 0x0000065431007816 */ /* 0x000fe20000000000 */
[----:B--2---:R-:W-:-:S05]  /*1ac70*/  FADD.FTZ R12, R50, R33 ;  /* 0x00000021320c7221 */ /* 0x004fca0000010000 */
[----:B------:R-:W2:Y:S01]  /*1ac80*/  MUFU.EX2 R201, R201 ;  /* 0x000000c900c97308 */ /* 0x000ea20000000800 */
[-C--:B------:R-:W-:Y:S01]  /*1ac90*/  FFMA.FTZ R14, R14, R3.reuse, -R7 ;  /* 0x000000030e0e7223 */ /* 0x080fe20000010807 */
[----:B-1----:R-:W-:Y:S01]  /*1aca0*/  FADD.FTZ R31, R15, R10 ;  /* 0x0000000a0f1f7221 */ /* 0x002fe20000010000 */
[----:B------:R-:W-:Y:S01]  /*1acb0*/  FFMA.FTZ R27, R70, R3, -R13 ;  /* 0x00000003461b7223 */ /* 0x000fe2000001080d */
[----:B------:R1:W-:Y:S04]  /*1acc0*/  SYNCS.ARRIVE.TRANS64.RED.A1T0 RZ, [R0+URZ], RZ ;  /* 0x000000ff00ff79a7 */ /* 0x0003e8000810043f */
[----:B------:R-:W2:Y:S01]  /*1acd0*/  MUFU.EX2 R200, R200 ;  /* 0x000000c800c87308 */ /* 0x000ea20000000800 */
[----:B-----5:R-:W-:-:S07]  /*1ace0*/  FADD.FTZ R33, R207, R12 ;  /* 0x0000000ccf217221 */ /* 0x020fce0000010000 */
[----:B------:R-:W5:Y:S01]  /*1acf0*/  MUFU.EX2 R42, R42 ;  /* 0x0000002a002a7308 */ /* 0x000f620000000800 */
[----:B-1----:R-:W-:Y:S01]  /*1ad00*/  FFMA.FTZ R0, R6, R3, -R7 ;  /* 0x0000000306007223 */ /* 0x002fe20000010807 */
[----:B------:R-:W-:-:S06]  /*1ad10*/  FADD.FTZ R6, R206, R31 ;  /* 0x0000001fce067221 */ /* 0x000fcc0000010000 */
[----:B------:R-:W1:Y:S01]  /*1ad20*/  MUFU.EX2 R25, R25 ;  /* 0x0000001900197308 */ /* 0x000e620000000800 */
[----:B------:R-:W-:Y:S01]  /*1ad30*/  FFMA.FTZ R196, R72, R3, -R13 ;  /* 0x0000000348c47223 */ /* 0x000fe2000001080d */
[----:B0-----:R-:W-:-:S06]  /*1ad40*/  FADD.FTZ R10, R48, R33 ;  /* 0x00000021300a7221 */ /* 0x001fcc0000010000 */
[----:B------:R-:W0:Y:S01]  /*1ad50*/  MUFU.EX2 R203, R203 ;  /* 0x000000cb00cb7308 */ /* 0x000e220000000800 */
[----:B----4-:R-:W-:Y:S01]  /*1ad60*/  FADD.FTZ R31, R21, R6 ;  /* 0x00000006151f7221 */ /* 0x010fe20000010000 */
[----:B------:R-:W-:-:S06]  /*1ad70*/  FFMA.FTZ R29, R74, R3, -R13 ;  /* 0x000000034a1d7223 */ /* 0x000fcc000001080d */
[----:B------:R-:W4:Y:S01]  /*1ad80*/  MUFU.EX2 R202, R202 ;  /* 0x000000ca00ca7308 */ /* 0x000f220000000800 */
[----:B--2---:R-:W-:Y:S01]  /*1ad90*/  FADD.FTZ R33, R201, R10 ;  /* 0x0000000ac9217221 */ /* 0x004fe20000010000 */
[----:B------:R-:W-:-:S06]  /*1ada0*/  FADD.FTZ R10, R200, R31 ;  /* 0x0000001fc80a7221 */ /* 0x000fcc0000010000 */
[----:B------:R-:W2:Y:S01]  /*1adb0*/  MUFU.EX2 R14, R14 ;  /* 0x0000000e000e7308 */ /* 0x000ea20000000800 */
[----:B------:R-:W-:-:S07]  /*1adc0*/  FFMA.FTZ R198, R76, R3, -R13 ;  /* 0x000000034cc67223 */ /* 0x000fce000001080d */
[----:B------:R-:W2:Y:S01]  /*1add0*/  MUFU.EX2 R27, R27 ;  /* 0x0000001b001b7308 */ /* 0x000ea20000000800 */
[----:B------:R-:W-:Y:S01]  /*1ade0*/  FFMA.FTZ R199, R26, R3, -R7 ;  /* 0x000000031ac77223 */ /* 0x000fe20000010807 */
[----:B-----5:R-:W-:-:S06]  /*1adf0*/  FADD.FTZ R12, R42, R33 ;  /* 0x000000212a0c7221 */ /* 0x020fcc0000010000 */
[----:B------:R-:W5:Y:S01]  /*1ae00*/  MUFU.EX2 R197, R197 ;  /* 0x000000c500c57308 */ /* 0x000f620000000800 */
[----:B-1----:R-:W-:-:S07]  /*1ae10*/  FADD.FTZ R31, R25, R10 ;  /* 0x0000000a191f7221 */ /* 0x002fce0000010000 */
[----:B------:R-:W1:Y:S01]  /*1ae20*/  MUFU.EX2 R196, R196 ;  /* 0x000000c400c47308 */ /* 0x000e620000000800 */
[-C--:B------:R-:W-:Y:S01]  /*1ae30*/  FFMA.FTZ R26, R30, R3.reuse, -R7 ;  /* 0x000000031e1a7223 */ /* 0x080fe20000010807 */
[----:B------:R-:W-:Y:S01]  /*1ae40*/  FFMA.FTZ R78, R78, R3, -R13 ;  /* 0x000000034e4e7223 */ /* 0x000fe2000001080d */
[----:B0-----:R-:W-:-:S05]  /*1ae50*/  FADD.FTZ R33, R203, R12 ;  /* 0x0000000ccb217221 */ /* 0x001fca0000010000 */
[----:B------:R-:W0:Y:S01]  /*1ae60*/  MUFU.EX2 R20, R20 ;  /* 0x0000001400147308 */ /* 0x000e220000000800 */
[----:B----4-:R-:W-:Y:S01]  /*1ae70*/  FADD.FTZ R10, R202, R31 ;  /* 0x0000001fca0a7221 */ /* 0x010fe20000010000 */
[----:B------:R-:W-:-:S06]  /*1ae80*/  FFMA.FTZ R192, R60, R3, -R13 ;  /* 0x000000033cc07223 */ /* 0x000fcc000001080d */
[----:B------:R-:W4:Y:S01]  /*1ae90*/  MUFU.EX2 R29, R29 ;  /* 0x0000001d001d7308 */ /* 0x000f220000000800 */
[----:B------:R-:W-:Y:S01]  /*1aea0*/  FFMA.FTZ R193, R34, R3, -R7 ;  /* 0x0000000322c17223 */ /* 0x000fe20000010807 */
[----:B--2---:R-:W-:Y:S01]  /*1aeb0*/  FADD.FTZ R12, R14, R33 ;  /* 0x000000210e0c7221 */ /* 0x004fe20000010000 */
[----:B------:R-:W-:-:S05]  /*1aec0*/  FADD.FTZ R31, R27, R10 ;  /* 0x0000000a1b1f7221 */ /* 0x000fca0000010000 */
[----:B------:R-:W2:Y:S01]  /*1aed0*/  MUFU.EX2 R198, R198 ;  /* 0x000000c600c67308 */ /* 0x000ea20000000800 */
[----:B------:R-:W-:-:S07]  /*1aee0*/  IMAD.HI R24, R24, 0x66666667, RZ ;  /* 0x6666666718187827 */ /* 0x000fce00078e02ff */
[----:B------:R-:W2:Y:S01]  /*1aef0*/  MUFU.EX2 R199, R199 ;  /* 0x000000c700c77308 */ /* 0x000ea20000000800 */
[----:B------:R-:W-:Y:S01]  /*1af00*/  FFMA.FTZ R80, R80, R3, -R13 ;  /* 0x0000000350507223 */ /* 0x000fe2000001080d */
[----:B-----5:R-:W-:Y:S01]  /*1af10*/  FADD.FTZ R33, R197, R12 ;  /* 0x0000000cc5217221 */ /* 0x020fe20000010000 */
[----:B-1----:R-:W-:-:S05]  /*1af20*/  FADD.FTZ R10, R196, R31 ;  /* 0x0000001fc40a7221 */ /* 0x002fca0000010000 */
[----:B------:R-:W1:Y:S01]  /*1af30*/  MUFU.EX2 R7, R78 ;  /* 0x0000004e00077308 */ /* 0x000e620000000800 */
[-CC-:B------:R-:W-:Y:S01]  /*1af40*/  FFMA.FTZ R84, R84, R3.reuse, -R13.reuse ;  /* 0x0000000354547223 */ /* 0x180fe2000001080d */
[----:B------:R-:W-:-:S06]  /*1af50*/  FFMA.FTZ R82, R82, R3, -R13 ;  /* 0x0000000352527223 */ /* 0x000fcc000001080d */
[----:B------:R-:W5:Y:S01]  /*1af60*/  MUFU.EX2 R26, R26 ;  /* 0x0000001a001a7308 */ /* 0x000f620000000800 */
[----:B0-----:R-:W-:Y:S01]  /*1af70*/  FADD.FTZ R12, R20, R33 ;  /* 0x00000021140c7221 */ /* 0x001fe20000010000 */
[----:B------:R-:W-:Y:S01]  /*1af80*/  SHF.R.U32.HI R35, RZ, 0x1f, R24 ;  /* 0x0000001fff237819 */ /* 0x000fe20000011618 */
[----:B----4-:R-:W-:-:S05]  /*1af90*/  FADD.FTZ R33, R29, R10 ;  /* 0x0000000a1d217221 */ /* 0x010fca0000010000 */
[----:B------:R-:W0:Y:S08]  /*1afa0*/  MUFU.EX2 R192, R192 ;  /* 0x000000c000c07308 */ /* 0x000e300000000800 */
[----:B------:R-:W4:Y:S01]  /*1afb0*/  MUFU.EX2 R193, R193 ;  /* 0x000000c100c17308 */ /* 0x000f220000000800 */
[----:B------:R-:W-:Y:S01]  /*1afc0*/  LEA.HI.SX32 R6, R24, R35, 0x1b ;  /* 0x0000002318067211 */ /* 0x000fe200078fdaff */
[----:B--2---:R-:W-:-:S06]  /*1afd0*/  FADD.FTZ R10, R198, R33 ;  /* 0x00000021c60a7221 */ /* 0x004fcc0000010000 */
[----:B------:R-:W2:Y:S01]  /*1afe0*/  MUFU.EX2 R13, R80 ;  /* 0x00000050000d7308 */ /* 0x000ea20000000800 */
[----:B------:R-:W-:-:S07]  /*1aff0*/  FADD.FTZ R35, R199, R12 ;  /* 0x0000000cc7237221 */ /* 0x000fce0000010000 */
[----:B------:R-:W3:Y:S01]  /*1b000*/  MUFU.EX2 R8, R8 ;  /* 0x0000000800087308 */ /* 0x000ee20000000800 */
[----:B------:R-:W-:Y:S01]  /*1b010*/  F2FP.BF16.F32.PACK_AB R208, R9, R208 ;  /* 0x000000d009d0723e */ /* 0x000fe200000010ff */
[----:B-1----:R-:W-:Y:S01]  /*1b020*/  FADD.FTZ R9, R7, R10 ;  /* 0x0000000a07097221 */ /* 0x002fe20000010000 */
[----:B-----5:R-:W-:-:S03]  /*1b030*/  FADD.FTZ R12, R26, R35 ;  /* 0x000000231a0c7221 */ /* 0x020fc60000010000 */
[----:B0-----:R-:W-:Y:S01]  /*1b040*/  FADD.FTZ R10, R192, R9 ;  /* 0x00000009c00a7221 */ /* 0x001fe20000010000 */
[----:B----4-:R-:W-:Y:S01]  /*1b050*/  FADD.FTZ R9, R193, R12 ;  /* 0x0000000cc1097221 */ /* 0x010fe20000010000 */
[----:B------:R-:W-:Y:S01]  /*1b060*/  F2FP.BF16.F32.PACK_AB R210, R11, R210 ;  /* 0x000000d20bd2723e */ /* 0x000fe200000010ff */
[----:B------:R-:W-:Y:S01]  /*1b070*/  MUFU.EX2 R195, R195 ;  /* 0x000000c300c37308 */ /* 0x000fe20000000800 */
[----:B--2---:R-:W-:Y:S01]  /*1b080*/  FADD.FTZ R11, R13, R10 ;  /* 0x0000000a0d0b7221 */ /* 0x004fe20000010000 */
[----:B---3--:R-:W-:-:S06]  /*1b090*/  VIMNMX R28, R28, R6, !PT ;  /* 0x000000061c1c7248 */ /* 0x008fcc0007fe0100 */
[----:B------:R-:W0:Y:S01]  /*1b0a0*/  MUFU.EX2 R84, R84 ;  /* 0x0000005400547308 */ /* 0x000e220000000800 */
[C---:B------:R-:W-:Y:S01]  /*1b0b0*/  FADD.FTZ R10, R8.reuse, R9 ;  /* 0x00000009080a7221 */ /* 0x040fe20000010000 */
[----:B------:R-:W-:Y:S01]  /*1b0c0*/  F2FP.BF16.F32.PACK_AB R193, R8, R193 ;  /* 0x000000c108c1723e */ /* 0x000fe200000010ff */
[----:B------:R-:W-:-:S05]  /*1b0d0*/  VIADD R8, R2, 0xfffffffe ;  /* 0xfffffffe02087836 */ /* 0x000fca0000000000 */
[----:B------:R-:W1:Y:S01]  /*1b0e0*/  MUFU.EX2 R31, R82 ;  /* 0x00000052001f7308 */ /* 0x000e620000000800 */
[----:B------:R-:W-:-:S07]  /*1b0f0*/  ISETP.GE.AND P1, PT, R8, R28, PT ;  /* 0x0000001c0800720c */ /* 0x000fce0003f26270 */
[----:B------:R-:W2:Y:S01]  /*1b100*/  MUFU.EX2 R0, R0 ;  /* 0x0000000000007308 */ /* 0x000ea20000000800 */
[----:B0-----:R-:W-:Y:S01]  /*1b110*/  FADD.FTZ R228, R84, R11 ;  /* 0x0000000b54e47221 */ /* 0x001fe20000010000 */
[----:B------:R-:W-:Y:S01]  /*1b120*/  FADD.FTZ R227, R195, R10 ;  /* 0x0000000ac3e37221 */ /* 0x000fe20000010000 */
[----:B------:R-:W-:Y:S01]  /*1b130*/  BSSY B0, `(.L_x_2869) ;  /* 0x00005a7000007945 */ /* 0x000fe20003800000 */
[----:B------:R-:W-:Y:S01]  /*1b140*/  F2FP.BF16.F32.PACK_AB R209, R62, R209 ;  /* 0x000000d13ed1723e */ /* 0x000fe200000010ff */
[----:B------:R0:W-:Y:S01]  /*1b150*/  STL [R1+0x58], R28 ;  /* 0x0000581c01007387 */ /* 0x0001e20000100800 */
[----:B------:R-:W-:Y:S01]  /*1b160*/  F2FP.BF16.F32.PACK_AB R211, R58, R211 ;  /* 0x000000d33ad3723e */ /* 0x000fe200000010ff */
[----:B------:R-:W-:Y:S01]  /*1b170*/  IMAD.MOV.U32 R2, RZ, RZ, 0x3f800000 ;  /* 0x3f800000ff027424 */ /* 0x000fe200078e00ff */
[----:B------:R-:W-:Y:S01]  /*1b180*/  F2FP.BF16.F32.PACK_AB R205, R50, R205 ;  /* 0x000000cd32cd723e */ /* 0x000fe200000010ff */
[----:B-1----:R-:W-:Y:S01]  /*1b190*/  FADD.FTZ R228, R31, R228 ;  /* 0x000000e41fe47221 */ /* 0x002fe20000010000 */
[----:B------:R-:W-:-:S02]  /*1b1a0*/  F2FP.BF16.F32.PACK_AB R207, R48, R207 ;  /* 0x000000cf30cf723e */ /* 0x000fc400000010ff */
[----:B------:R-:W-:Y:S02]  /*1b1b0*/  CS2R R150, SRZ ;  /* 0x0000000000967805 */ /* 0x000fe4000001ff00 */
[----:B------:R-:W-:Y:S02]  /*1b1c0*/  F2FP.BF16.F32.PACK_AB R201, R42, R201 ;  /* 0x000000c92ac9723e */ /* 0x000fe400000010ff */
[----:B------:R-:W-:Y:S02]  /*1b1d0*/  CS2R R148, SRZ ;  /* 0x0000000000947805 */ /* 0x000fe4000001ff00 */
[----:B------:R-:W-:Y:S02]  /*1b1e0*/  F2FP.BF16.F32.PACK_AB R199, R26, R199 ;  /* 0x000000c71ac7723e */ /* 0x000fe400000010ff */
[----:B------:R-:W-:Y:S02]  /*1b1f0*/  CS2R R146, SRZ ;  /* 0x0000000000927805 */ /* 0x000fe4000001ff00 */
[----:B------:R-:W-:Y:S01]  /*1b200*/  F2FP.BF16.F32.PACK_AB R200, R25, R200 ;  /* 0x000000c819c8723e */ /* 0x000fe200000010ff */
[----:B--2---:R-:W-:Y:S01]  /*1b210*/  FADD.FTZ R227, R0, R227 ;  /* 0x000000e300e37221 */ /* 0x004fe20000010000 */
[----:B------:R-:W-:-:S02]  /*1b220*/  F2FP.BF16.F32.PACK_AB R202, R27, R202 ;  /* 0x000000ca1bca723e */ /* 0x000fc400000010ff */
[----:B------:R-:W-:Y:S02]  /*1b230*/  CS2R R144, SRZ ;  /* 0x0000000000907805 */ /* 0x000fe4000001ff00 */
[----:B------:R-:W-:Y:S02]  /*1b240*/  F2FP.BF16.F32.PACK_AB R196, R29, R196 ;  /* 0x000000c41dc4723e */ /* 0x000fe400000010ff */
[----:B------:R-:W-:Y:S02]  /*1b250*/  CS2R R142, SRZ ;  /* 0x00000000008e7805 */ /* 0x000fe4000001ff00 */
[----:B------:R-:W-:Y:S02]  /*1b260*/  F2FP.BF16.F32.PACK_AB R194, R31, R84 ;  /* 0x000000541fc2723e */ /* 0x000fe400000010ff */
[----:B------:R-:W-:Y:S02]  /*1b270*/  CS2R R140, SRZ ;  /* 0x00000000008c7805 */ /* 0x000fe4000001ff00 */
[----:B------:R-:W-:Y:S01]  /*1b280*/  F2FP.BF16.F32.PACK_AB R195, R0, R195 ;  /* 0x000000c300c3723e */ /* 0x000fe200000010ff */
[----:B------:R-:W-:Y:S01]  /*1b290*/  IMAD.MOV.U32 R0, RZ, RZ, 0x3f800000 ;  /* 0x3f800000ff007424 */ /* 0x000fe200078e00ff */
[----:B------:R-:W-:-:S02]  /*1b2a0*/  @P4 LOP3.LUT R18, R18, 0x2, RZ, 0xfc, !PT ;  /* 0x0000000212124812 */ /* 0x000fc400078efcff */
[----:B------:R-:W-:Y:S02]  /*1b2b0*/  CS2R R138, SRZ ;  /* 0x00000000008a7805 */ /* 0x000fe4000001ff00 */
[----:B------:R-:W-:Y:S02]  /*1b2c0*/  F2FP.BF16.F32.PACK_AB R203, R14, R203 ;  /* 0x000000cb0ecb723e */ /* 0x000fe400000010ff */
[----:B------:R-:W-:Y:S02]  /*1b2d0*/  CS2R R136, SRZ ;  /* 0x0000000000887805 */ /* 0x000fe4000001ff00 */
[----:B------:R-:W-:Y:S02]  /*1b2e0*/  F2FP.BF16.F32.PACK_AB R197, R20, R197 ;  /* 0x000000c514c5723e */ /* 0x000fe400000010ff */
[----:B------:R-:W-:Y:S02]  /*1b2f0*/  CS2R R134, SRZ ;  /* 0x0000000000867805 */ /* 0x000fe4000001ff00 */
[----:B------:R-:W-:-:S02]  /*1b300*/  F2FP.BF16.F32.PACK_AB R204, R15, R204 ;  /* 0x000000cc0fcc723e */ /* 0x000fc400000010ff */
[----:B------:R-:W-:Y:S02]  /*1b310*/  CS2R R132, SRZ ;  /* 0x0000000000847805 */ /* 0x000fe4000001ff00 */
[----:B------:R-:W-:Y:S02]  /*1b320*/  F2FP.BF16.F32.PACK_AB R206, R21, R206 ;  /* 0x000000ce15ce723e */ /* 0x000fe400000010ff */
[----:B------:R-:W-:Y:S02]  /*1b330*/  CS2R R130, SRZ ;  /* 0x0000000000827805 */ /* 0x000fe4000001ff00 */
[----:B------:R-:W-:Y:S02]  /*1b340*/  F2FP.BF16.F32.PACK_AB R198, R7, R198 ;  /* 0x000000c607c6723e */ /* 0x000fe400000010ff */
[----:B------:R-:W-:Y:S02]  /*1b350*/  CS2R R128, SRZ ;  /* 0x0000000000807805 */ /* 0x000fe4000001ff00 */
[----:B------:R-:W-:-:S02]  /*1b360*/  F2FP.BF16.F32.PACK_AB R192, R13, R192 ;  /* 0x000000c00dc0723e */ /* 0x000fc400000010ff */
        /* <DEDUP_REMOVED lines=49> */
[----:B0-----:R-:W-:Y:S02]  /*1b680*/  CS2R R28, SRZ ;  /* 0x00000000001c7805 */ /* 0x001fe4000001ff00 */
[----:B------:R-:W-:Y:S02]  /*1b690*/  CS2R R26, SRZ ;  /* 0x00000000001a7805 */ /* 0x000fe4000001ff00 */
[----:B------:R-:W-:Y:S01]  /*1b6a0*/  CS2R R24, SRZ ;  /* 0x0000000000187805 */ /* 0x000fe2000001ff00 */
[----:B------:R-:W-:Y:S06]  /*1b6b0*/  @!P1 BRA `(.L_x_2870) ;  /* 0x0000005400389947 */ /* 0x000fec0003800000 */
[----:B------:R-:W-:Y:S01]  /*1b6c0*/  BSSY B1, `(.L_x_2870) ;  /* 0x000054d000017945 */ /* 0x000fe20003800000 */
[----:B------:R-:W-:Y:S02]  /*1b6d0*/  IMAD.MOV.U32 R13, RZ, RZ, R4 ;  /* 0x000000ffff0d7224 */ /* 0x000fe400078e0004 */
[----:B------:R-:W-:Y:S02]  /*1b6e0*/  IMAD.MOV.U32 R12, RZ, RZ, R5 ;  /* 0x000000ffff0c7224 */ /* 0x000fe400078e0005 */
[----:B------:R-:W-:Y:S02]  /*1b6f0*/  IMAD.MOV.U32 R7, RZ, RZ, R226 ;  /* 0x000000ffff077224 */ /* 0x000fe400078e00e2 */
[----:B------:R-:W-:Y:S02]  /*1b700*/  IMAD.MOV.U32 R6, RZ, RZ, R220 ;  /* 0x000000ffff067224 */ /* 0x000fe400078e00dc */
[----:B------:R-:W-:Y:S02]  /*1b710*/  IMAD.MOV.U32 R2, RZ, RZ, 0x3f800000 ;  /* 0x3f800000ff027424 */ /* 0x000fe400078e00ff */
[----:B------:R-:W-:-:S07]  /*1b720*/  IMAD.MOV.U32 R151, RZ, RZ, RZ ;  /* 0x000000ffff977224 */ /* 0x000fce00078e00ff */
.L_x_2883:
[----:B------:R-:W-:-:S04]  /*1b730*/  ISETP.NE.AND P1, PT, R6, 0x1, PT ;  /* 0x000000010600780c */ /* 0x000fc80003f25270 */
[----:B------:R-:W-:-:S04]  /*1b740*/  SEL R226, RZ, 0x1, P1 ;  /* 0x00000001ffe27807 */ /* 0x000fc80000800000 */
[----:B------:R-:W-:Y:S01]  /*1b750*/  LOP3.LUT R226, R7, R226, RZ, 0x3c, !PT ;  /* 0x000000e207e27212 */ /* 0x000fe200078e3cff */
[----:B------:R-:W-:Y:S06]  /*1b760*/  @!P0 BRA `(.L_x_2871) ;  /* 0x0000000000048947 */ /* 0x000fec0003800000 */
[----:B------:R-:W-:Y:S01]  /*1b770*/  BPT.TRAP 0x1 ;  /* 0x000000040000795c */ /* 0x000fe20000300000 */
.L_x_2871:
        /* <DEDUP_REMOVED lines=8> */
.L_x_2872:
        /* <DEDUP_REMOVED lines=8> */
.L_x_2874:
[----:B------:R-:W-:Y:S05]  /*1b880*/  BSYNC B2 ;  /* 0x0000000000027941 */ /* 0x000fea0003800000 */
.L_x_2873:
[----:B------:R-:W2:Y:S01]  /*1b890*/  LDL.64 R152, [R1+0x48] ;  /* 0x0000480001987983 */ /* 0x000ea20000100a00 */
[----:B01----:R-:W-:-:S03]  /*1b8a0*/  IMAD.MOV.U32 R4, RZ, RZ, R3 ;  /* 0x000000ffff047224 */ /* 0x003fc600078e0003 */
[----:B------:R-:W3:Y:S01]  /*1b8b0*/  LDL.64 R20, [R1+0x40] ;  /* 0x0000400001147983 */ /* 0x000ee20000100a00 */
[----:B------:R-:W-:Y:S01]  /*1b8c0*/  IMAD.MOV.U32 R5, RZ, RZ, 0x40000040 ;  /* 0x40000040ff057424 */ /* 0x000fe200078e00ff */
[----:B------:R-:W-:-:S04]  /*1b8d0*/  R2UR UR14, R4 ;  /* 0x00000000040e72ca */ /* 0x000fc800000e0000 */
[----:B------:R-:W-:Y:S01]  /*1b8e0*/  R2UR UR15, R5 ;  /* 0x00000000050f72ca */ /* 0x000fe200000e0000 */
[----:B------:R-:W-:Y:S01]  /*1b8f0*/  WARPGROUP.ARRIVE ;  /* 0x00000000000079c5 */ /* 0x000fe20000000000 */
[----:B------:R-:W-:Y:S01]  /*1b900*/  IMAD.MOV.U32 R11, RZ, RZ, 0x40000040 ;  /* 0x40000040ff0b7424 */ /* 0x000fe200078e00ff */
[----:B------:R-:W-:-:S04]  /*1b910*/  R2UR UR26, R10 ;  /* 0x000000000a1a72ca */ /* 0x000fc800000e0000 */
[----:B------:R-:W-:Y:S01]  /*1b920*/  R2UR UR27, R11 ;  /* 0x000000000b1b72ca */ /* 0x000fe200000e0000 */
[----:B------:R-:W-:Y:S01]  /*1b930*/  IMAD.MOV.U32 R4, RZ, RZ, R15 ;  /* 0x000000ffff047224 */ /* 0x000fe200078e000f */
[----:B------:R-:W-:-:S04]  /*1b940*/  R2UR UR19, R5 ;  /* 0x00000000051372ca */ /* 0x000fc800000e0000 */
[----:B------:R-:W-:Y:S01]  /*1b950*/  R2UR UR18, R4 ;  /* 0x00000000041272ca */ /* 0x000fe200000e0000 */
[----:B------:R-:W-:Y:S01]  /*1b960*/  VIADD R10, R3, 0x180 ;  /* 0x00000180030a7836 */ /* 0x000fe20000000000 */
[----:B------:R-:W-:-:S04]  /*1b970*/  R2UR UR7, R11 ;  /* 0x000000000b0772ca */ /* 0x000fc800000e0000 */
[----:B------:R-:W-:Y:S02]  /*1b980*/  R2UR UR6, R10 ;  /* 0x000000000a0672ca */ /* 0x000fe400000e0000 */
[----:B--2---:R-:W-:Y:S02]  /*1b990*/  R2UR UR8, R152 ;  /* 0x00000000980872ca */ /* 0x004fe400000e0000 */
[----:B------:R-:W-:Y:S02]  /*1b9a0*/  R2UR UR9, R153 ;  /* 0x00000000990972ca */ /* 0x000fe400000e0000 */
[----:B------:R-:W2:Y:S01]  /*1b9b0*/  LDL.64 R152, [R1+0x38] ;  /* 0x0000380001987983 */ /* 0x000ea20000100a00 */
[----:B------:R-:W-:Y:S01]  /*1b9c0*/  VIADD R14, R3, 0x200 ;  /* 0x00000200030e7836 */ /* 0x000fe20000000000 */
[----:B---3--:R-:W-:Y:S02]  /*1b9d0*/  R2UR UR32, R20 ;  /* 0x00000000142072ca */ /* 0x008fe400000e0000 */
[----:B------:R-:W-:-:S05]  /*1b9e0*/  R2UR UR33, R21 ;  /* 0x00000000152172ca */ /* 0x000fca00000e0000 */
[----:B------:R-:W-:Y:S02]  /*1b9f0*/  UMOV UR12, UR8 ;  /* 0x00000008000c7c82 */ /* 0x000fe40008000000 */
[----:B------:R-:W-:Y:S01]  /*1ba00*/  UMOV UR13, UR9 ;  /* 0x00000009000d7c82 */ /* 0x000fe20008000000 */
[----:B------:R-:W-:Y:S01]  /*1ba10*/  UMOV UR24, UR8 ;  /* 0x0000000800187c82 */ /* 0x000fe20008000000 */
[----:B------:R-:W-:Y:S01]  /*1ba20*/  HGMMA.64x16x16.F32.BF16 R184, gdesc[UR12], RZ, !UPT, gsb0 ;  /* 0x002000000cb879f0 */ /* 0x000fe2000c0018ff */
[----:B------:R-:W-:Y:S01]  /*1ba30*/  UMOV UR25, UR9 ;  /* 0x0000000900197c82 */ /* 0x000fe20008000000 */
[----:B------:R-:W-:Y:S01]  /*1ba40*/  UMOV UR16, UR8 ;  /* 0x0000000800107c82 */ /* 0x000fe20008000000 */
[----:B------:R-:W-:Y:S01]  /*1ba50*/  UMOV UR17, UR9 ;  /* 0x0000000900117c82 */ /* 0x000fe20008000000 */
[----:B------:R-:W-:Y:S01]  /*1ba60*/  UMOV UR4, UR8 ;  /* 0x0000000800047c82 */ /* 0x000fe20008000000 */
[----:B------:R-:W-:Y:S01]  /*1ba70*/  UMOV UR5, UR9 ;  /* 0x0000000900057c82 */ /* 0x000fe20008000000 */
[----:B------:R-:W-:Y:S01]  /*1ba80*/  IMAD.MOV.U32 R15, RZ, RZ, 0x40000040 ;  /* 0x40000040ff0f7424 */ /* 0x000fe200078e00ff */
[----:B------:R-:W-:Y:S01]  /*1ba90*/  R2UR UR22, R14 ;  /* 0x000000000e1672ca */ /* 0x000fe200000e0000 */
[----:B------:R-:W-:Y:S01]  /*1baa0*/  UMOV UR20, UR8 ;  /* 0x0000000800147c82 */ /* 0x000fe20008000000 */
[----:B------:R-:W-:Y:S01]  /*1bab0*/  UMOV UR21, UR9 ;  /* 0x0000000900157c82 */ /* 0x000fe20008000000 */
[----:B------:R-:W-:Y:S01]  /*1bac0*/  VIADD R4, R3, 0x2 ;  /* 0x0000000203047836 */ /* 0x000fe20000000000 */
[----:B------:R-:W-:Y:S01]  /*1bad0*/  R2UR UR11, R5 ;  /* 0x00000000050b72ca */ /* 0x000fe200000e0000 */
[----:B------:R-:W-:-:S02]  /*1bae0*/  VIADD R10, R3, 0x82 ;  /* 0x00000082030a7836 */ /* 0x000fc40000000000 */
[----:B------:R-:W-:Y:S01]  /*1baf0*/  IMAD.MOV.U32 R11, RZ, RZ, 0x40000040 ;  /* 0x40000040ff0b7424 */ /* 0x000fe200078e00ff */
[----:B------:R-:W-:Y:S01]  /*1bb00*/  UMOV UR28, UR32 ;  /* 0x00000020001c7c82 */ /* 0x000fe20008000000 */
[----:B------:R-:W3:Y:S01]  /*1bb10*/  LDL.64 R20, [R1+0x30] ;  /* 0x0000300001147983 */ /* 0x000ee20000100a00 */
[----:B------:R-:W-:Y:S02]  /*1bb20*/  WARPGROUP.DEPBAR.LE gsb0, 0x0 ;  /* 0x00008000000079c5 */ /* 0x000fe40000010000 */
[----:B------:R-:W-:-:S06]  /*1bb30*/  WARPGROUP.ARRIVE ;  /* 0x00000000000079c5 */ /* 0x000fcc0000000000 */
[----:B------:R-:W-:Y:S03]  /*1bb40*/  HGMMA.64x16x16.F32.BF16 R176, gdesc[UR24], RZ, !UPT, gsb0 ;  /* 0x0020000018b079f0 */ /* 0x000fe6000c0018ff */
[----:B------:R-:W-:Y:S02]  /*1bb50*/  WARPGROUP.DEPBAR.LE gsb0, 0x0 ;  /* 0x00008000000079c5 */ /* 0x000fe40000010000 */
[----:B------:R-:W-:-:S06]  /*1bb60*/  WARPGROUP.ARRIVE ;  /* 0x00000000000079c5 */ /* 0x000fcc0000000000 */
[----:B------:R-:W-:Y:S03]  /*1bb70*/  HGMMA.64x16x16.F32.BF16 R168, gdesc[UR16], RZ, !UPT, gsb0 ;  /* 0x0020000010a879f0 */ /* 0x000fe6000c0018ff */
[----:B------:R-:W-:Y:S02]  /*1bb80*/  WARPGROUP.DEPBAR.LE gsb0, 0x0 ;  /* 0x00008000000079c5 */ /* 0x000fe40000010000 */
[----:B------:R-:W-:-:S06]  /*1bb90*/  WARPGROUP.ARRIVE ;  /* 0x00000000000079c5 */ /* 0x000fcc0000000000 */
[----:B------:R-:W-:Y:S01]  /*1bba0*/  HGMMA.64x16x16.F32.BF16 R160, gdesc[UR4], RZ, !UPT, gsb0 ;  /* 0x0020000004a079f0 */ /* 0x000fe2000c0018ff */
[----:B------:R-:W-:Y:S02]  /*1bbb0*/  R2UR UR23, R15 ;  /* 0x000000000f1772ca */ /* 0x000fe400000e0000 */
[----:B------:R-:W-:Y:S01]  /*1bbc0*/  R2UR UR10, R4 ;  /* 0x00000000040a72ca */ /* 0x000fe200000e0000 */
[----:B------:R-:W-:Y:S02]  /*1bbd0*/  WARPGROUP.DEPBAR.LE gsb0, 0x0 ;  /* 0x00008000000079c5 */ /* 0x000fe40000010000 */
[----:B--2---:R-:W-:Y:S02]  /*1bbe0*/  R2UR UR34, R152 ;  /* 0x00000000982272ca */ /* 0x004fe400000e0000 */
[----:B------:R-:W-:Y:S01]  /*1bbf0*/  R2UR UR35, R153 ;  /* 0x00000000992372ca */ /* 0x000fe200000e0000 */
[----:B------:R-:W-:Y:S01]  /*1bc00*/  UMOV UR8, UR32 ;  /* 0x0000002000087c82 */ /* 0x000fe20008000000 */
[----:B------:R-:W-:Y:S01]  /*1bc10*/  WARPGROUP.ARRIVE ;  /* 0x00000000000079c5 */ /* 0x000fe20000000000 */
[----:B------:R-:W-:Y:S01]  /*1bc20*/  UMOV UR9, UR33 ;  /* 0x0000002100097c82 */ /* 0x000fe20008000000 */
[----:B------:R-:W-:-:S02]  /*1bc30*/  R2UR UR14, R10 ;  /* 0x000000000a0e72ca */ /* 0x000fc400000e0000 */
[----:B------:R-:W-:Y:S01]  /*1bc40*/  R2UR UR15, R11 ;  /* 0x000000000b0f72ca */ /* 0x000fe200000e0000 */
[----:B------:R-:W-:Y:S01]  /*1bc50*/  UMOV UR12, UR32 ;  /* 0x00000020000c7c82 */ /* 0x000fe20008000000 */
[----:B------:R-:W-:Y:S01]  /*1bc60*/  HGMMA.64x16x16.F32.BF16 R152, gdesc[UR20], RZ, !UPT, gsb0 ;  /* 0x00200000149879f0 */ /* 0x000fe2000c0018ff */
[----:B------:R-:W-:Y:S01]  /*1bc70*/  UMOV UR13, UR33 ;  /* 0x00000021000d7c82 */ /* 0x000fe20008000000 */
[----:B------:R-:W-:Y:S01]  /*1bc80*/  IMAD.MOV.U32 R5, RZ, RZ, 0x40000040 ;  /* 0x40000040ff057424 */ /* 0x000fe200078e00ff */
[----:B------:R-:W-:Y:S01]  /*1bc90*/  UMOV UR24, UR32 ;  /* 0x0000002000187c82 */ /* 0x000fe20008000000 */
[----:B------:R-:W-:Y:S01]  /*1bca0*/  UMOV UR25, UR33 ;  /* 0x0000002100197c82 */ /* 0x000fe20008000000 */
[----:B------:R-:W-:Y:S01]  /*1bcb0*/  UMOV UR29, UR33 ;  /* 0x00000021001d7c82 */ /* 0x000fe20008000000 */
[----:B------:R-:W-:Y:S01]  /*1bcc0*/  UMOV UR16, UR32 ;  /* 0x0000002000107c82 */ /* 0x000fe20008000000 */
[----:B------:R-:W-:Y:S01]  /*1bcd0*/  UMOV UR17, UR33 ;  /* 0x0000002100117c82 */ /* 0x000fe20008000000 */
[----:B------:R-:W2:Y:S01]  /*1bce0*/  LDL.64 R14, [R1+0x28] ;  /* 0x00002800010e7983 */ /* 0x000ea20000100a00 */
[----:B------:R-:W-:-:S02]  /*1bcf0*/  WARPGROUP.DEPBAR.LE gsb0, 0x0 ;  /* 0x00008000000079c5 */ /* 0x000fc40000010000 */
[----:B------:R-:W-:-:S06]  /*1bd00*/  WARPGROUP.ARRIVE ;  /* 0x00000000000079c5 */ /* 0x000fcc0000000000 */
[----:B------:R-:W-:Y:S01]  /*1bd10*/  HGMMA.64x16x16.F32.BF16 R184, gdesc[UR8], R184, gsb0 ;  /* 0x0020000008b879f0 */ /* 0x000fe200080018b8 */
[----:B------:R-:W-:Y:S02]  /*1bd20*/  VIADD R4, R3, 0x102 ;  /* 0x0000010203047836 */ /* 0x000fe40000000000 */
[----:B------:R-:W-:Y:S02]  /*1bd30*/  WARPGROUP.DEPBAR.LE gsb0, 0x0 ;  /* 0x00008000000079c5 */ /* 0x000fe40000010000 */
        /* <DEDUP_REMOVED lines=11> */
[----:B------:R-:W-:Y:S02]  /*1bdf0*/  VIADD R4, R3, 0x202 ;  /* 0x0000020203047836 */ /* 0x000fe40000000000 */
[----:B------:R-:W-:Y:S01]  /*1be00*/  IMAD.MOV.U32 R5, RZ, RZ, 0x40000040 ;  /* 0x40000040ff057424 */ /* 0x000fe200078e00ff */
[----:B------:R-:W-:Y:S01]  /*1be10*/  UMOV UR4, UR34 ;  /* 0x0000002200047c82 */ /* 0x000fe20008000000 */
[----:B------:R-:W-:Y:S01]  /*1be20*/  UMOV UR5, UR35 ;  /* 0x0000002300057c82 */ /* 0x000fe20008000000 */
[----:B------:R-:W-:Y:S02]  /*1be30*/  WARPGROUP.DEPBAR.LE gsb0, 0x0 ;  /* 0x00008000000079c5 */ /* 0x000fe40000010000 */
[----:B------:R-:W-:Y:S01]  /*1be40*/  WARPGROUP.ARRIVE ;  /* 0x00000000000079c5 */ /* 0x000fe20000000000 */
[----:B------:R-:W-:Y:S01]  /*1be50*/  UMOV UR20, UR34 ;  /* 0x0000002200147c82 */ /* 0x000fe20008000000 */
        /* <DEDUP_REMOVED lines=8> */
[----:B------:R-:W-:Y:S01]  /*1bee0*/  VIADD R4, R3, 0x4 ;  /* 0x0000000403047836 */ /* 0x000fe20000000000 */
[----:B------:R-:W-:Y:S01]  /*1bef0*/  UMOV UR12, UR34 ;  /* 0x00000022000c7c82 */ /* 0x000fe20008000000 */
[----:B------:R-:W-:Y:S01]  /*1bf00*/  UMOV UR13, UR35 ;  /* 0x00000023000d7c82 */ /* 0x000fe20008000000 */
[----:B---3--:R-:W-:Y:S01]  /*1bf10*/  R2UR UR32, R20 ;  /* 0x00000000142072ca */ /* 0x008fe200000e0000 */
[----:B------:R-:W3:Y:S01]  /*1bf20*/  LDL.64 R10, [R1+0x20] ;  /* 0x00002000010a7983 */ /* 0x000ee20000100a00 */
[----:B------:R-:W-:-:S02]  /*1bf30*/  WARPGROUP.DEPBAR.LE gsb0, 0x0 ;  /* 0x00008000000079c5 */ /* 0x000fc40000010000 */
[----:B------:R-:W-:-:S06]  /*1bf40*/  WARPGROUP.ARRIVE ;  /* 0x00000000000079c5 */ /* 0x000fcc0000000000 */
        /* <DEDUP_REMOVED lines=36> */
[----:B------:R-:W-:Y:S01]  /*1c190*/  IMAD.MOV.U32 R5, RZ, RZ, 0x40000040 ;  /* 0x40000040ff057424 */ /* 0x000fe200078e00ff */
[----:B------:R-:W-:Y:S02]  /*1c1a0*/  R2UR UR33, R21 ;  /* 0x00000000152172ca */ /* 0x000fe400000e0000 */
[----:B------:R-:W-:Y:S02]  /*1c1b0*/  R2UR UR30, R4 ;  /* 0x00000000041e72ca */ /* 0x000fe400000e0000 */
[----:B------:R-:W-:Y:S01]  /*1c1c0*/  R2UR UR31, R5 ;  /* 0x00000000051f72ca */ /* 0x000fe200000e0000 */
[----:B------:R-:W-:-:S08]  /*1c1d0*/  UMOV UR28, UR32 ;  /* 0x00000020001c7c82 */ /* 0x000fd00008000000 */
        /* <DEDUP_REMOVED lines=189> */
[----:B------:R-:W3:Y:S01]  /*1cdb0*/  LDL.64 R10, [R1] ;  /* 0x00000000010a7983 */ /* 0x000ee20000100a00 */
        /* <DEDUP_REMOVED lines=535> */
.L_x_2876:
[----:B------:R-:W-:Y:S01]  /*1ef30*/  SHF.L.U32 R0, R7, 0x1f, RZ ;  /* 0x0000001f07007819 */ /* 0x000fe200000006ff */
[----:B------:R-:W-:-:S04]  /*1ef40*/  IMAD R7, R6, 0x8, R23 ;  /* 0x0000000806077824 */ /* 0x000fc800078e0217 */
[----:B------:R0:W1:Y:S01]  /*1ef50*/  SYNCS.PHASECHK.TRANS64.TRYWAIT P1, [R7+URZ+0x38850], R0 ;  /* 0x03885000070075a7 */ /* 0x000062000802017f */
[----:B------:R-:W-:Y:S05]  /*1ef60*/  @!P0 BRA `(.L_x_2877) ;  /* 0x0000000000048947 */ /* 0x000fea0003800000 */
[----:B------:R-:W-:Y:S01]  /*1ef70*/  BPT.TRAP 0x1 ;  /* 0x000000040000795c */ /* 0x000fe20000300000 */
.L_x_2877:
[----:B------:R-:W-:Y:S04]  /*1ef80*/  BSSY B2, `(.L_x_2878) ;  /* 0x0000004000027945 */ /* 0x000fe80003800000 */
[----:B-1----:R-:W-:Y:S05]  /*1ef90*/  @P1 BRA `(.L_x_2879) ;  /* 0x0000000000081947 */ /* 0x002fea0003800000 */
[----:B------:R-:W1:Y:S02]  /*1efa0*/  SYNCS.PHASECHK.TRANS64.TRYWAIT P1, [R7+URZ+0x38850], R0 ;  /* 0x03885000070075a7 */ /* 0x000e64000802017f */
[----:B-1----:R-:W-:Y:S05]  /*1efb0*/  @!P1 BRA `(.L_x_2880) ;  /* 0x00000164002c9947 */ /* 0x002fea0003800000 */
.L_x_2879:
[----:B------:R-:W-:Y:S05]  /*1efc0*/  BSYNC B2 ;  /* 0x0000000000027941 */ /* 0x000fea0003800000 */
.L_x_2878:
[----:B01----:R-:W-:Y:S01]  /*1efd0*/  VIADD R0, R23, 0x400 ;  /* 0x0000040017007836 */ /* 0x003fe20000000000 */
[----:B------:R-:W-:Y:S01]  /*1efe0*/  WARPGROUP.ARRIVE ;  /* 0x00000000000079c5 */ /* 0x000fe20000000000 */
[----:B------:R-:W-:Y:S02]  /*1eff0*/  IMAD.MOV.U32 R3, RZ, RZ, 0x40000040 ;  /* 0x40000040ff037424 */ /* 0x000fe400078e00ff */
        /* <DEDUP_REMOVED lines=42> */
.L_x_2881:
[----:B------:R-:W2:Y:S01]  /*1f2a0*/  LDL R4, [R1+0x74] ;  /* 0x0000740001047983 */ /* 0x000ea20000100800 */
[----:B------:R-:W0:Y:S03]  /*1f2b0*/  LDC R0, c[0x0][0x448] ;  /* 0x00011200ff007b82 */ /* 0x000e260000000800 */
[----:B------:R-:W2:Y:S04]  /*1f2c0*/  LDL R3, [R1+0x84] ;  /* 0x0000840001037983 */ /* 0x000ea80000100800 */
[----:B------:R-:W3:Y:S04]  /*1f2d0*/  LDL R192, [R1+0x50] ;  /* 0x0000500001c07983 */ /* 0x000ee80000100800 */
[----:B------:R-:W4:Y:S04]  /*1f2e0*/  LDL R195, [R1+0x80] ;  /* 0x0000800001c37983 */ /* 0x000f280000100800 */
[----:B------:R-:W5:Y:S04]  /*1f2f0*/  LDL R194, [R1+0x78] ;  /* 0x0000780001c27983 */ /* 0x000f680000100800 */
[----:B------:R-:W5:Y:S01]  /*1f300*/  LDL R193, [R1+0x6c] ;  /* 0x00006c0001c17983 */ /* 0x000f620000100800 */
[----:B0-----:R-:W-:-:S13]  /*1f310*/  ISETP.NE.AND P1, PT, R0, 0x1, PT ;  /* 0x000000010000780c */ /* 0x001fda0003f25270 */
[----:B------:R-:W0:Y:S08]  /*1f320*/  @P1 LDC R2, c[0x0][0x44c] ;  /* 0x00011300ff021b82 */ /* 0x000e300000000800 */
[----:B------:R-:W1:Y:S01]  /*1f330*/  @P1 LDC R0, c[0x0][0x450] ;  /* 0x00011400ff001b82 */ /* 0x000e620000000800 */
[----:B------:R-:W-:Y:S01]  /*1f340*/  FMUL.FTZ R15, R169, UR39 ;  /* 0x00000027a90f7c20 */ /* 0x000fe20008410000 */
[----:B------:R-:W-:Y:S01]  /*1f350*/  FMUL.FTZ R14, R168, UR39 ;  /* 0x00000027a80e7c20 */ /* 0x000fe20008410000 */
[----:B------:R-:W-:-:S02]  /*1f360*/  VIADD R9, R9, 0x38840 ;  /* 0x0003884009097836 */ /* 0x000fc40000000000 */
[----:B------:R-:W-:Y:S01]  /*1f370*/  FMUL.FTZ R5, R189, UR39 ;  /* 0x00000027bd057c20 */ /* 0x000fe20008410000 */
[----:B------:R-:W-:Y:S01]  /*1f380*/  FMUL.FTZ R6, R176, UR39 ;  /* 0x00000027b0067c20 */ /* 0x000fe20008410000 */
[----:B------:R-:W-:Y:S01]  /*1f390*/  FMUL.FTZ R10, R180, UR39 ;  /* 0x00000027b40a7c20 */ /* 0x000fe20008410000 */
[----:B------:R-:W-:Y:S01]  /*1f3a0*/  FMUL.FTZ R11, R181, UR39 ;  /* 0x00000027b50b7c20 */ /* 0x000fe20008410000 */
[----:B------:R-:W-:Y:S02]  /*1f3b0*/  FMUL.FTZ R20, R172, UR39 ;  /* 0x00000027ac147c20 */ /* 0x000fe40008410000 */
[----:B------:R-:W-:Y:S01]  /*1f3c0*/  MUFU.TANH R5, R5 ;  /* 0x0000000500057308 */ /* 0x000fe20000002400 */
[----:B------:R-:W-:Y:S01]  /*1f3d0*/  FMUL.FTZ R21, R173, UR39 ;  /* 0x00000027ad157c20 */ /* 0x000fe20008410000 */
[----:B------:R-:W-:Y:S01]  /*1f3e0*/  FMUL.FTZ R160, R160, UR39 ;  /* 0x00000027a0a07c20 */ /* 0x000fe20008410000 */
[----:B------:R-:W-:-:S05]  /*1f3f0*/  FMUL.FTZ R161, R161, UR39 ;  /* 0x00000027a1a17c20 */ /* 0x000fca0008410000 */
[----:B------:R-:W-:Y:S01]  /*1f400*/  MUFU.TANH R6, R6 ;  /* 0x0000000600067308 */ /* 0x000fe20000002400 */
[----:B------:R-:W-:-:S07]  /*1f410*/  FMUL.FTZ R164, R164, UR39 ;  /* 0x00000027a4a47c20 */ /* 0x000fce0008410000 */
[----:B------:R-:W-:Y:S08]  /*1f420*/  MUFU.TANH R10, R10 ;  /* 0x0000000a000a7308 */ /* 0x000ff00000002400 */
        /* <DEDUP_REMOVED lines=8> */
[----:B------:R-:W-:Y:S01]  /*1f4b0*/  FMUL.FTZ R152, R152, UR39 ;  /* 0x0000002798987c20 */ /* 0x000fe20008410000 */
[----:B------:R-:W-:-:S06]  /*1f4c0*/  FMUL.FTZ R153, R153, UR39 ;  /* 0x0000002799997c20 */ /* 0x000fcc0008410000 */
[----:B------:R-:W-:Y:S01]  /*1f4d0*/  MUFU.TANH R153, R153 ;  /* 0x0000009900997308 */ /* 0x000fe20000002400 */
[----:B--2---:R-:W-:-:S04]  /*1f4e0*/  IMAD.IADD R3, R3, 0x1, R4 ;  /* 0x0000000103037824 */ /* 0x004fc800078e0204 */
[----:B0-----:R-:W-:-:S05]  /*1f4f0*/  @P1 IMAD.HI.U32 R2, R3, R2, RZ ;  /* 0x0000000203021227 */ /* 0x001fca00078e00ff */
[----:B-1----:R-:W-:-:S05]  /*1f500*/  @P1 SHF.R.U32.HI R3, RZ, R0, R2 ;  /* 0x00000000ff031219 */ /* 0x002fca0000011602 */
[----:B------:R-:W0:Y:S04]  /*1f510*/  SHFL.IDX PT, R169, R3, RZ, 0x1c1f ;  /* 0x001c1fff03a97589 */ /* 0x000e2800000e0000 */
[----:B------:R1:W2:Y:S01]  /*1f520*/  SHFL.IDX PT, R168, R3, 0x1, 0x1c1f ;  /* 0x003c1f0003a87f89 */ /* 0x0002a200000e0000 */
[----:B---3--:R-:W-:Y:S01]  /*1f530*/  PRMT R9, R192, 0x654, R9 ;  /* 0x00000654c0097816 */ /* 0x008fe20000000009 */
[----:B------:R-:W-:Y:S01]  /*1f540*/  FMUL.FTZ R0, R184, UR39 ;  /* 0x00000027b8007c20 */ /* 0x000fe20008410000 */
[----:B------:R-:W-:Y:S01]  /*1f550*/  FMUL.FTZ R2, R185, UR39 ;  /* 0x00000027b9027c20 */ /* 0x000fe20008410000 */
[----:B------:R-:W-:Y:S01]  /*1f560*/  FMUL.FTZ R4, R188, UR39 ;  /* 0x00000027bc047c20 */ /* 0x000fe20008410000 */
[----:B------:R3:W-:Y:S01]  /*1f570*/  SYNCS.ARRIVE.TRANS64.RED.A1T0 RZ, [R9+URZ], RZ ;  /* 0x000000ff09ff79a7 */ /* 0x0007e2000810043f */
[----:B-1----:R-:W-:-:S02]  /*1f580*/  IMAD R3, R8, -0x50, RZ ;  /* 0xffffffb008037824 */ /* 0x002fc400078e02ff */
[----:B------:R-:W1:Y:S01]  /*1f590*/  MUFU.TANH R0, R0 ;  /* 0x0000000000007308 */ /* 0x000e620000002400 */
[----:B---3--:R-:W-:Y:S02]  /*1f5a0*/  FMUL.FTZ R9, R177, UR39 ;  /* 0x00000027b1097c20 */ /* 0x008fe40008410000 */
[----:B----4-:R-:W-:-:S05]  /*1f5b0*/  IADD3 R3, -R195, 0x1, R3 ;  /* 0x00000001c3037810 */ /* 0x010fca0007ffe103 */
[----:B------:R-:W3:Y:S01]  /*1f5c0*/  MUFU.TANH R2, R2 ;  /* 0x0000000200027308 */ /* 0x000ee20000002400 */
[----:B-----5:R-:W-:-:S07]  /*1f5d0*/  IADD3 R172, -R193, R3, R194 ;  /* 0x00000003c1ac7210 */ /* 0x020fce0007ffe1c2 */
[----:B------:R-:W4:Y:S01]  /*1f5e0*/  MUFU.TANH R4, R4 ;  /* 0x0000000400047308 */ /* 0x000f220000002400 */
[----:B0-----:R-:W-:-:S07]  /*1f5f0*/  IMAD.IADD R3, R172, 0x1, R169 ;  /* 0x00000001ac037824 */ /* 0x001fce00078e02a9 */
[----:B------:R-:W0:Y:S01]  /*1f600*/  MUFU.TANH R9, R9 ;  /* 0x0000000900097308 */ /* 0x000e220000002400 */
[----:B--2---:R-:W-:Y:S01]  /*1f610*/  IMAD.IADD R168, R172, 0x1, R168 ;  /* 0x00000001aca87824 */ /* 0x004fe200078e02a8 */
[C---:B------:R-:W-:Y:S02]  /*1f620*/  ISETP.GT.AND P2, PT, R3.reuse, RZ, PT ;  /* 0x000000ff0300720c */ /* 0x040fe40003f44270 */
[C---:B------:R-:W-:Y:S02]  /*1f630*/  ISETP.GT.AND P1, PT, R3.reuse, 0x1, PT ;  /* 0x000000010300780c */ /* 0x040fe40003f24270 */
[C---:B------:R-:W-:Y:S02]  /*1f640*/  ISETP.GT.AND P5, PT, R3.reuse, 0x8, PT ;  /* 0x000000080300780c */ /* 0x040fe40003fa4270 */
[----:B------:R3:W2:Y:S01]  /*1f650*/  MUFU.TANH R172, R164 ;  /* 0x000000a400ac7308 */ /* 0x0006a20000002400 */
[C---:B------:R-:W-:Y:S02]  /*1f660*/  ISETP.GT.AND P4, PT, R3.reuse, 0x9, PT ;  /* 0x000000090300780c */ /* 0x040fe40003f84270 */
[----:B------:R-:W-:-:S02]  /*1f670*/  ISETP.GT.AND P3, PT, R3, 0x10, PT ;  /* 0x000000100300780c */ /* 0x000fc40003f64270 */
[----:B-1----:R-:W-:Y:S02]  /*1f680*/  FSEL R169, R0, -INF , P2 ;  /* 0xff80000000a97808 */ /* 0x002fe40001000000 */
[C---:B------:R-:W-:Y:S02]  /*1f690*/  ISETP.GT.AND P2, PT, R3.reuse, 0x11, PT ;  /* 0x000000110300780c */ /* 0x040fe40003f44270 */
[----:B---3--:R-:W-:Y:S02]  /*1f6a0*/  FSEL R164, R2, -INF , P1 ;  /* 0xff80000002a47808 */ /* 0x008fe40000800000 */
[C---:B------:R-:W-:Y:S02]  /*1f6b0*/  ISETP.GT.AND P1, PT, R3.reuse, 0x18, PT ;  /* 0x000000180300780c */ /* 0x040fe40003f24270 */
[----:B----4-:R-:W-:Y:S02]  /*1f6c0*/  FSEL R0, R4, -INF , P5 ;  /* 0xff80000004007808 */ /* 0x010fe40002800000 */
[----:B------:R-:W-:-:S02]  /*1f6d0*/  ISETP.GT.AND P5, PT, R3, 0x19, PT ;  /* 0x000000190300780c */ /* 0x000fc40003fa4270 */
[----:B------:R-:W-:Y:S02]  /*1f6e0*/  FSEL R2, R5, -INF , P4 ;  /* 0xff80000005027808 */ /* 0x000fe40002000000 */
[C---:B------:R-:W-:Y:S02]  /*1f6f0*/  ISETP.GT.AND P4, PT, R3.reuse, 0x20, PT ;  /* 0x000000200300780c */ /* 0x040fe40003f84270 */
[----:B------:R-:W-:Y:S02]  /*1f700*/  FSEL R4, R6, -INF , P3 ;  /* 0xff80000006047808 */ /* 0x000fe40001800000 */
[----:B------:R-:W-:Y:S02]  /*1f710*/  ISETP.GT.AND P3, PT, R3, 0x21, PT ;  /* 0x000000210300780c */ /* 0x000fe40003f64270 */
[----:B0-----:R-:W-:Y:S02]  /*1f720*/  FSEL R6, R9, -INF , P2 ;  /* 0xff80000009067808 */ /* 0x001fe40001000000 */
[----:B------:R-:W-:-:S02]  /*1f730*/  ISETP.GT.AND P2, PT, R3, 0x28, PT ;  /* 0x000000280300780c */ /* 0x000fc40003f44270 */
[----:B------:R-:W-:Y:S02]  /*1f740*/  FSEL R9, R10, -INF , P1 ;  /* 0xff8000000a097808 */ /* 0x000fe40000800000 */
[----:B------:R-:W-:Y:S02]  /*1f750*/  ISETP.GT.AND P1, PT, R3, 0x29, PT ;  /* 0x000000290300780c */ /* 0x000fe40003f24270 */
[----:B------:R-:W-:Y:S02]  /*1f760*/  FSEL R10, R11, -INF , P5 ;  /* 0xff8000000b0a7808 */ /* 0x000fe40002800000 */
[C---:B------:R-:W-:Y:S02]  /*1f770*/  ISETP.GT.AND P5, PT, R3.reuse, 0x30, PT ;  /* 0x000000300300780c */ /* 0x040fe40003fa4270 */
[----:B------:R-:W-:Y:S02]  /*1f780*/  FSEL R11, R14, -INF , P4 ;  /* 0xff8000000e0b7808 */ /* 0x000fe40002000000 */
[----:B------:R-:W-:-:S02]  /*1f790*/  ISETP.GT.AND P4, PT, R3, 0x31, PT ;  /* 0x000000310300780c */ /* 0x000fc40003f84270 */
[----:B------:R-:W-:Y:S02]  /*1f7a0*/  FSEL R14, R15, -INF , P3 ;  /* 0xff8000000f0e7808 */ /* 0x000fe40001800000 */
[----:B------:R-:W-:Y:S02]  /*1f7b0*/  ISETP.GT.AND P3, PT, R3, 0x38, PT ;  /* 0x000000380300780c */ /* 0x000fe40003f64270 */
[----:B------:R-:W-:Y:S02]  /*1f7c0*/  FSEL R15, R20, -INF , P2 ;  /* 0xff800000140f7808 */ /* 0x000fe40001000000 */
[----:B------:R-:W-:Y:S02]  /*1f7d0*/  FSEL R20, R21, -INF , P1 ;  /* 0xff80000015147808 */ /* 0x000fe40000800000 */
[----:B------:R-:W-:Y:S02]  /*1f7e0*/  FSEL R21, R160, -INF , P5 ;  /* 0xff800000a0157808 */ /* 0x000fe40002800000 */
[----:B------:R-:W-:-:S02]  /*1f7f0*/  FSEL R160, R161, -INF , P4 ;  /* 0xff800000a1a07808 */ /* 0x000fc40002000000 */
[----:B--2---:R-:W-:Y:S02]  /*1f800*/  FSEL R161, R172, -INF , P3 ;  /* 0xff800000aca17808 */ /* 0x004fe40001800000 */
[C---:B------:R-:W-:Y:S02]  /*1f810*/  ISETP.GT.AND P2, PT, R3.reuse, 0x39, PT ;  /* 0x000000390300780c */ /* 0x040fe40003f44270 */
[C---:B------:R-:W-:Y:S02]  /*1f820*/  ISETP.GT.AND P1, PT, R3.reuse, 0x40, PT ;  /* 0x000000400300780c */ /* 0x040fe40003f24270 */
[C---:B------:R-:W-:Y:S02]  /*1f830*/  ISETP.GT.AND P5, PT, R3.reuse, 0x41, PT ;  /* 0x000000410300780c */ /* 0x040fe40003fa4270 */
[C---:B------:R-:W-:Y:S02]  /*1f840*/  ISETP.GT.AND P4, PT, R3.reuse, 0x48, PT ;  /* 0x000000480300780c */ /* 0x040fe40003f84270 */
[----:B------:R-:W-:-:S02]  /*1f850*/  ISETP.GT.AND P3, PT, R3, 0x49, PT ;  /* 0x000000490300780c */ /* 0x000fc40003f64270 */
[----:B------:R-:W-:-:S04]  /*1f860*/  FMNMX.FTZ R3, R169, R12, !PT ;  /* 0x0000000ca9037209 */ /* 0x000fc80007810000 */
[----:B------:R-:W-:-:S04]  /*1f870*/  FMNMX.FTZ R3, R164, R3, !PT ;  /* 0x00000003a4037209 */ /* 0x000fc80007810000 */
[----:B------:R-:W-:-:S04]  /*1f880*/  FMNMX.FTZ R3, R0, R3, !PT ;  /* 0x0000000300037209 */ /* 0x000fc80007810000 */
[----:B------:R-:W-:-:S04]  /*1f890*/  FMNMX.FTZ R3, R2, R3, !PT ;  /* 0x0000000302037209 */ /* 0x000fc80007810000 */
[----:B------:R-:W-:-:S04]  /*1f8a0*/  FMNMX.FTZ R3, R4, R3, !PT ;  /* 0x0000000304037209 */ /* 0x000fc80007810000 */
[----:B------:R-:W-:-:S04]  /*1f8b0*/  FMNMX.FTZ R5, R6, R3, !PT ;  /* 0x0000000306057209 */ /* 0x000fc80007810000 */
[----:B------:R-:W-:Y:S01]  /*1f8c0*/  FMNMX.FTZ R5, R9, R5, !PT ;  /* 0x0000000509057209 */ /* 0x000fe20007810000 */
[----:B------:R0:W1:Y:S03]  /*1f8d0*/  MUFU.TANH R3, R165 ;  /* 0x000000a500037308 */ /* 0x0000660000002400 */
[----:B0-----:R-:W-:-:S04]  /*1f8e0*/  FMNMX.FTZ R165, R10, R5, !PT ;  /* 0x000000050aa57209 */ /* 0x001fc80007810000 */
[----:B------:R-:W-:-:S04]  /*1f8f0*/  FMNMX.FTZ R165, R11, R165, !PT ;  /* 0x000000a50ba57209 */ /* 0x000fc80007810000 */
[----:B------:R-:W-:Y:S01]  /*1f900*/  FMNMX.FTZ R165, R14, R165, !PT ;  /* 0x000000a50ea57209 */ /* 0x000fe20007810000 */
[----:B------:R1:W0:Y:S03]  /*1f910*/  MUFU.TANH R5, R152 ;  /* 0x0000009800057308 */ /* 0x0002260000002400 */
[----:B------:R-:W-:Y:S01]  /*1f920*/  FMNMX.FTZ R165, R15, R165, !PT ;  /* 0x000000a50fa57209 */ /* 0x000fe20007810000 */
[----:B------:R-:W-:-:S03]  /*1f930*/  FMUL.FTZ R172, R156, UR39 ;  /* 0x000000279cac7c20 */ /* 0x000fc60008410000 */
[----:B------:R-:W-:-:S04]  /*1f940*/  FMNMX.FTZ R165, R20, R165, !PT ;  /* 0x000000a514a57209 */ /* 0x000fc80007810000 */
[----:B------:R-:W-:Y:S01]  /*1f950*/  FMNMX.FTZ R156, R21, R165, !PT ;  /* 0x000000a5159c7209 */ /* 0x000fe20007810000 */
[----:B------:R-:W-:Y:S01]  /*1f960*/  FMUL.FTZ R165, R157, UR39 ;  /* 0x000000279da57c20 */ /* 0x000fe20008410000 */
[----:B------:R-:W2:Y:S02]  /*1f970*/  MUFU.TANH R172, R172 ;  /* 0x000000ac00ac7308 */ /* 0x000ea40000002400 */
[----:B------:R-:W-:Y:S02]  /*1f980*/  FMNMX.FTZ R156, R160, R156, !PT ;  /* 0x0000009ca09c7209 */ /* 0x000fe40007810000 */
[----:B-1----:R-:W-:Y:S02]  /*1f990*/  FSEL R152, R3, -INF , P2 ;  /* 0xff80000003987808 */ /* 0x002fe40001000000 */
[----:B------:R-:W-:Y:S02]  /*1f9a0*/  FMNMX.FTZ R3, R161, R156, !PT ;  /* 0x0000009ca1037209 */ /* 0x000fe40007810000 */
[----:B------:R-:W1:Y:S01]  /*1f9b0*/  MUFU.TANH R165, R165 ;  /* 0x000000a500a57308 */ /* 0x000e620000002400 */
[----:B0-----:R-:W-:-:S02]  /*1f9c0*/  FSEL R156, R5, -INF , P1 ;  /* 0xff800000059c7808 */ /* 0x001fc40000800000 */
[----:B------:R-:W-:Y:S02]  /*1f9d0*/  FMNMX.FTZ R3, R152, R3, !PT ;  /* 0x0000000398037209 */ /* 0x000fe40007810000 */
[----:B------:R-:W-:Y:S02]  /*1f9e0*/  FSEL R153, R153, -INF , P5 ;  /* 0xff80000099997808 */ /* 0x000fe40002800000 */
[----:B------:R-:W-:Y:S02]  /*1f9f0*/  FMNMX.FTZ R3, R156, R3, !PT ;  /* 0x000000039c037209 */ /* 0x000fe40007810000 */
[----:B--2---:R-:W-:Y:S02]  /*1fa00*/  FSEL R157, R172, -INF , P4 ;  /* 0xff800000ac9d7808 */ /* 0x004fe40002000000 */
[----:B------:R-:W-:-:S04]  /*1fa10*/  FMNMX.FTZ R3, R153, R3, !PT ;  /* 0x0000000399037209 */ /* 0x000fc80007810000 */
[----:B------:R-:W-:Y:S02]  /*1fa20*/  FMNMX.FTZ R3, R157, R3, !PT ;  /* 0x000000039d037209 */ /* 0x000fe40007810000 */
[----:B-1----:R-:W-:-:S04]  /*1fa30*/  FSEL R165, R165, -INF , P3 ;  /* 0xff800000a5a57808 */ /* 0x002fc80001800000 */
[----:B------:R-:W-:-:S05]  /*1fa40*/  FMNMX.FTZ R5, R165, R3, !PT ;  /* 0x00000003a5057209 */ /* 0x000fca0007810000 */
[----:B------:R-:W0:Y:S01]  /*1fa50*/  SHFL.BFLY PT, R3, R5, 0x2, 0x1f ;  /* 0x0c401f0005037f89 */ /* 0x000e2200000e0000 */
[----:B------:R-:W-:Y:S01]  /*1fa60*/  FMUL.FTZ R184, R186, UR39 ;  /* 0x00000027bab87c20 */ /* 0x000fe20008410000 */
[----:B------:R-:W-:Y:S01]  /*1fa70*/  FMUL.FTZ R173, R187, UR39 ;  /* 0x00000027bbad7c20 */ /* 0x000fe20008410000 */
[----:B------:R-:W-:Y:S01]  /*1fa80*/  FMUL.FTZ R177, R191, UR39 ;  /* 0x00000027bfb17c20 */ /* 0x000fe20008410000 */
[----:B0-----:R-:W-:Y:S01]  /*1fa90*/  FMNMX.FTZ R5, R5, R3, !PT ;  /* 0x0000000305057209 */ /* 0x001fe20007810000 */
[----:B------:R-:W-:-:S04]  /*1faa0*/  FMUL.FTZ R3, R182, UR39 ;  /* 0x00000027b6037c20 */ /* 0x000fc80008410000 */
[----:B------:R-:W0:Y:S01]  /*1fab0*/  SHFL.BFLY PT, R182, R5, 0x1, 0x1f ;  /* 0x0c201f0005b67f89 */ /* 0x000e2200000e0000 */
[----:B------:R-:W-:Y:S01]  /*1fac0*/  FMUL.FTZ R172, R190, UR39 ;  /* 0x00000027beac7c20 */ /* 0x000fe20008410000 */
[----:B------:R-:W-:Y:S01]  /*1fad0*/  FMUL.FTZ R178, R178, UR39 ;  /* 0x00000027b2b27c20 */ /* 0x000fe20008410000 */
[----:B------:R-:W1:Y:S01]  /*1fae0*/  MUFU.TANH R184, R184 ;  /* 0x000000b800b87308 */ /* 0x000e620000002400 */
[----:B------:R-:W-:Y:S01]  /*1faf0*/  FMUL.FTZ R176, R183, UR39 ;  /* 0x00000027b7b07c20 */ /* 0x000fe20008410000 */
[----:B------:R-:W-:Y:S01]  /*1fb00*/  FMUL.FTZ R179, R179, UR39 ;  /* 0x00000027b3b37c20 */ /* 0x000fe20008410000 */
[----:B------:R-:W-:-:S05]  /*1fb10*/  FMUL.FTZ R180, R170, UR39 ;  /* 0x00000027aab47c20 */ /* 0x000fca0008410000 */
[----:B------:R-:W-:Y:S01]  /*1fb20*/  MUFU.TANH R173, R173 ;  /* 0x000000ad00ad7308 */ /* 0x000fe20000002400 */
[----:B------:R-:W-:Y:S01]  /*1fb30*/  FMUL.FTZ R171, R171, UR39 ;  /* 0x00000027abab7c20 */ /* 0x000fe20008410000 */
[----:B------:R-:W-:-:S06]  /*1fb40*/  FMUL.FTZ R175, R175, UR39 ;  /* 0x00000027afaf7c20 */ /* 0x000fcc0008410000 */
[----:B------:R-:W-:Y:S01]  /*1fb50*/  MUFU.TANH R177, R177 ;  /* 0x000000b100b17308 */ /* 0x000fe20000002400 */
[----:B0-----:R-:W-:-:S07]  /*1fb60*/  FMNMX.FTZ R5, R5, R182, !PT ;  /* 0x000000b605057209 */ /* 0x001fce0007810000 */
[----:B------:R-:W0:Y:S01]  /*1fb70*/  MUFU.TANH R172, R172 ;  /* 0x000000ac00ac7308 */ /* 0x000e220000002400 */
[----:B------:R-:W-:Y:S01]  /*1fb80*/  FSETP.NEU.FTZ.AND P1, PT, R5, -INF , PT ;  /* 0xff8000000500780b */ /* 0x000fe20003f3d000 */
[----:B------:R-:W-:-:S06]  /*1fb90*/  FMUL.FTZ R181, R174, UR39 ;  /* 0x00000027aeb57c20 */ /* 0x000fcc0008410000 */
[----:B------:R-:W2:Y:S01]  /*1fba0*/  MUFU.TANH R178, R178 ;  /* 0x000000b200b27308 */ /* 0x000ea20000002400 */
[----:B------:R-:W-:Y:S01]  /*1fbb0*/  FMUL.FTZ R183, R162, UR39 ;  /* 0x00000027a2b77c20 */ /* 0x000fe20008410000 */
[----:B------:R-:W-:-:S06]  /*1fbc0*/  FMUL.FTZ R185, R163, UR39 ;  /* 0x00000027a3b97c20 */ /* 0x000fcc0008410000 */
[----:B------:R-:W3:Y:S01]  /*1fbd0*/  MUFU.TANH R176, R176 ;  /* 0x000000b000b07308 */ /* 0x000ee20000002400 */
[----:B------:R-:W-:-:S07]  /*1fbe0*/  ISETP.GT.AND P3, PT, R168, RZ, PT ;  /* 0x000000ffa800720c */ /* 0x000fce0003f64270 */
[----:B------:R-:W4:Y:S01]  /*1fbf0*/  MUFU.TANH R179, R179 ;  /* 0x000000b300b37308 */ /* 0x000f220000002400 */
[----:B------:R-:W-:-:S07]  /*1fc00*/  ISETP.GT.AND P4, PT, R168, 0x1, PT ;  /* 0x00000001a800780c */ /* 0x000fce0003f84270 */
[----:B------:R-:W5:Y:S01]  /*1fc10*/  MUFU.TANH R3, R3 ;  /* 0x0000000300037308 */ /* 0x000f620000002400 */
[C---:B------:R-:W-:Y:S02]  /*1fc20*/  ISETP.GT.AND P2, PT, R168.reuse, 0x9, PT ;  /* 0x00000009a800780c */ /* 0x040fe40003f44270 */
[----:B------:R-:W-:-:S05]  /*1fc30*/  ISETP.GT.AND P5, PT, R168, 0x8, PT ;  /* 0x00000008a800780c */ /* 0x000fca0003fa4270 */
[----:B------:R-:W5:Y:S01]  /*1fc40*/  MUFU.TANH R180, R180 ;  /* 0x000000b400b47308 */ /* 0x000f620000002400 */
[----:B-1----:R-:W-:-:S07]  /*1fc50*/  FSEL R163, R184, -INF , P3 ;  /* 0xff800000b8a37808 */ /* 0x002fce0001800000 */
[----:B------:R1:W5:Y:S01]  /*1fc60*/  MUFU.TANH R182, R175 ;  /* 0x000000af00b67308 */ /* 0x0003620000002400 */
[----:B------:R-:W-:-:S07]  /*1fc70*/  ISETP.GT.AND P3, PT, R168, 0x10, PT ;  /* 0x00000010a800780c */ /* 0x000fce0003f64270 */
[----:B------:R-:W5:Y:S01]  /*1fc80*/  MUFU.TANH R171, R171 ;  /* 0x000000ab00ab7308 */ /* 0x000f620000002400 */
[----:B-1----:R-:W-:Y:S02]  /*1fc90*/  FSEL R175, R5, RZ, P1 ;  /* 0x000000ff05af7208 */ /* 0x002fe40000800000 */
[----:B0-----:R-:W-:-:S03]  /*1fca0*/  FSEL R172, R172, -INF , P5 ;  /* 0xff800000acac7808 */ /* 0x001fc60002800000 */
[----:B------:R-:W-:Y:S01]  /*1fcb0*/  FADD.FTZ R175, -R175, R12 ;  /* 0x0000000cafaf7221 */ /* 0x000fe20000010100 */
[----:B------:R-:W-:Y:S01]  /*1fcc0*/  FSEL R12, R173, -INF , P4 ;  /* 0xff800000ad0c7808 */ /* 0x000fe20002000000 */
[----:B------:R-:W0:Y:S01]  /*1fcd0*/  MUFU.TANH R181, R181 ;  /* 0x000000b500b57308 */ /* 0x000e220000002400 */
[----:B------:R-:W-:Y:S02]  /*1fce0*/  FSEL R173, R177, -INF , P2 ;  /* 0xff800000b1ad7808 */ /* 0x000fe40001000000 */
[C---:B------:R-:W-:Y:S02]  /*1fcf0*/  ISETP.GT.AND P2, PT, R168.reuse, 0x19, PT ;  /* 0x00000019a800780c */ /* 0x040fe40003f44270 */
[----:B------:R-:W-:-:S03]  /*1fd00*/  ISETP.GT.AND P4, PT, R168, 0x11, PT ;  /* 0x00000011a800780c */ /* 0x000fc60003f84270 */
[----:B------:R-:W1:Y:S01]  /*1fd10*/  MUFU.TANH R183, R183 ;  /* 0x000000b700b77308 */ /* 0x000e620000002400 */
[----:B------:R-:W-:Y:S02]  /*1fd20*/  ISETP.GT.AND P5, PT, R168, 0x18, PT ;  /* 0x00000018a800780c */ /* 0x000fe40003fa4270 */
[----:B--2---:R-:W-:-:S05]  /*1fd30*/  FSEL R174, R178, -INF , P3 ;  /* 0xff800000b2ae7808 */ /* 0x004fca0001800000 */
[----:B------:R-:W2:Y:S01]  /*1fd40*/  MUFU.TANH R185, R185 ;  /* 0x000000b900b97308 */ /* 0x000ea20000002400 */
[----:B------:R-:W-:Y:S02]  /*1fd50*/  ISETP.GT.AND P3, PT, R168, 0x20, PT ;  /* 0x00000020a800780c */ /* 0x000fe40003f64270 */
[----:B---3--:R-:W-:Y:S02]  /*1fd60*/  FSEL R176, R176, -INF , P2 ;  /* 0xff800000b0b07808 */ /* 0x008fe40001000000 */
[----:B----4-:R-:W-:Y:S02]  /*1fd70*/  FSEL R162, R179, -INF , P4 ;  /* 0xff800000b3a27808 */ /* 0x010fe40002000000 */
[----:B-----5:R-:W-:Y:S01]  /*1fd80*/  FSEL R170, R3, -INF , P5 ;  /* 0xff80000003aa7808 */ /* 0x020fe20002800000 */
[----:B------:R-:W-:Y:S01]  /*1fd90*/  IMAD.U32 R3, RZ, RZ, UR43 ;  /* 0x0000002bff037e24 */ /* 0x000fe2000f8e00ff */
[C---:B------:R-:W-:Y:S02]  /*1fda0*/  ISETP.GT.AND P2, PT, R168.reuse, 0x29, PT ;  /* 0x00000029a800780c */ /* 0x040fe40003f44270 */
[----:B------:R-:W-:-:S02]  /*1fdb0*/  ISETP.GT.AND P4, PT, R168, 0x21, PT ;  /* 0x00000021a800780c */ /* 0x000fc40003f84270 */
[----:B------:R-:W-:Y:S02]  /*1fdc0*/  FSEL R177, R180, -INF , P3 ;  /* 0xff800000b4b17808 */ /* 0x000fe40001800000 */
[----:B------:R-:W-:Y:S01]  /*1fdd0*/  FSEL R180, R182, -INF , P2 ;  /* 0xff800000b6b47808 */ /* 0x000fe20001000000 */
[----:B------:R-:W-:Y:S01]  /*1fde0*/  FMUL.FTZ R182, R5, R3 ;  /* 0x0000000305b67220 */ /* 0x000fe20000410000 */
[C---:B------:R-:W-:Y:S02]  /*1fdf0*/  ISETP.GT.AND P5, PT, R168.reuse, 0x28, PT ;  /* 0x00000028a800780c */ /* 0x040fe40003fa4270 */
[----:B------:R-:W-:Y:S02]  /*1fe00*/  FSEL R178, R171, -INF , P4 ;  /* 0xff800000abb27808 */ /* 0x000fe40002000000 */
[C---:B------:R-:W-:Y:S02]  /*1fe10*/  ISETP.GT.AND P3, PT, R168.reuse, 0x30, PT ;  /* 0x00000030a800780c */ /* 0x040fe40003f64270 */
[----:B------:R-:W-:-:S02]  /*1fe20*/  ISETP.GT.AND P4, PT, R168, 0x31, PT ;  /* 0x00000031a800780c */ /* 0x000fc40003f84270 */
[----:B0-----:R-:W-:Y:S02]  /*1fe30*/  FSEL R179, R181, -INF , P5 ;  /* 0xff800000b5b37808 */ /* 0x001fe40002800000 */
[----:B-1----:R-:W-:Y:S02]  /*1fe40*/  FSEL R181, R183, -INF , P3 ;  /* 0xff800000b7b57808 */ /* 0x002fe40001800000 */
[----:B--2---:R-:W-:Y:S02]  /*1fe50*/  FSEL R171, R185, -INF , P4 ;  /* 0xff800000b9ab7808 */ /* 0x004fe40002000000 */
[----:B------:R-:W-:Y:S02]  /*1fe60*/  FSEL R182, R182, RZ, P1 ;  /* 0x000000ffb6b67208 */ /* 0x000fe40000800000 */
[C---:B------:R-:W-:Y:S02]  /*1fe70*/  ISETP.GT.AND P2, PT, R168.reuse, 0x39, PT ;  /* 0x00000039a800780c */ /* 0x040fe40003f44270 */
[----:B------:R-:W-:-:S02]  /*1fe80*/  ISETP.GT.AND P3, PT, R168, 0x40, PT ;  /* 0x00000040a800780c */ /* 0x000fc40003f64270 */
[C---:B------:R-:W-:Y:S02]  /*1fe90*/  ISETP.GT.AND P4, PT, R168.reuse, 0x41, PT ;  /* 0x00000041a800780c */ /* 0x040fe40003f84270 */
[C---:B------:R-:W-:Y:S02]  /*1fea0*/  ISETP.GT.AND P5, PT, R168.reuse, 0x48, PT ;  /* 0x00000048a800780c */ /* 0x040fe40003fa4270 */
[C---:B------:R-:W-:Y:S02]  /*1feb0*/  ISETP.GT.AND P6, PT, R168.reuse, 0x49, PT ;  /* 0x00000049a800780c */ /* 0x040fe40003fc4270 */
[----:B------:R-:W-:Y:S02]  /*1fec0*/  ISETP.GT.AND P1, PT, R168, 0x38, PT ;  /* 0x00000038a800780c */ /* 0x000fe40003f24270 */
[----:B------:R-:W-:-:S04]  /*1fed0*/  FMNMX.FTZ R168, R163, R13, !PT ;  /* 0x0000000da3a87209 */ /* 0x000fc80007810000 */
[----:B------:R-:W-:-:S04]  /*1fee0*/  FMNMX.FTZ R168, R12, R168, !PT ;  /* 0x000000a80ca87209 */ /* 0x000fc80007810000 */
[----:B------:R-:W-:-:S04]  /*1fef0*/  FMNMX.FTZ R168, R172, R168, !PT ;  /* 0x000000a8aca87209 */ /* 0x000fc80007810000 */
[----:B------:R-:W-:-:S04]  /*1ff00*/  FMNMX.FTZ R168, R173, R168, !PT ;  /* 0x000000a8ada87209 */ /* 0x000fc80007810000 */
[----:B------:R-:W-:-:S04]  /*1ff10*/  FMNMX.FTZ R168, R174, R168, !PT ;  /* 0x000000a8aea87209 */ /* 0x000fc80007810000 */
[----:B------:R-:W-:-:S04]  /*1ff20*/  FMNMX.FTZ R168, R162, R168, !PT ;  /* 0x000000a8a2a87209 */ /* 0x000fc80007810000 */
[----:B------:R-:W-:Y:S01]  /*1ff30*/  FMNMX.FTZ R168, R170, R168, !PT ;  /* 0x000000a8aaa87209 */ /* 0x000fe20007810000 */
[----:B------:R-:W-:-:S03]  /*1ff40*/  FMUL.FTZ R166, R166, UR39 ;  /* 0x00000027a6a67c20 */ /* 0x000fc60008410000 */
[----:B------:R-:W-:Y:S01]  /*1ff50*/  FMNMX.FTZ R168, R176, R168, !PT ;  /* 0x000000a8b0a87209 */ /* 0x000fe20007810000 */
[----:B------:R-:W-:-:S03]  /*1ff60*/  FMUL.FTZ R167, R167, UR39 ;  /* 0x00000027a7a77c20 */ /* 0x000fc60008410000 */
[----:B------:R-:W-:Y:S01]  /*1ff70*/  FMNMX.FTZ R168, R177, R168, !PT ;  /* 0x000000a8b1a87209 */ /* 0x000fe20007810000 */
[----:B------:R-:W0:Y:S01]  /*1ff80*/  MUFU.TANH R166, R166 ;  /* 0x000000a600a67308 */ /* 0x000e220000002400 */
        /* <DEDUP_REMOVED lines=20> */
[----:B------:R-:W-:Y:S01]  /*200d0*/  FMUL.FTZ R154, R154, UR39 ;  /* 0x000000279a9a7c20 */ /* 0x000fe20008410000 */
[----:B------:R-:W-:Y:S01]  /*200e0*/  FMNMX.FTZ R182, R178, R168, !PT ;  /* 0x000000a8b2b67209 */ /* 0x000fe20007810000 */
[----:B------:R-:W1:Y:S01]  /*200f0*/  MUFU.TANH R167, R167 ;  /* 0x000000a700a77308 */ /* 0x000e620000002400 */
[----:B------:R-:W-:-:S02]  /*20100*/  FMUL.FTZ R155, R155, UR39 ;  /* 0x000000279b9b7c20 */ /* 0x000fc40008410000 */
[----:B------:R-:W-:-:S05]  /*20110*/  FMNMX.FTZ R182, R179, R182, !PT ;  /* 0x000000b6b3b67209 */ /* 0x000fca0007810000 */
[----:B------:R-:W2:Y:S01]  /*20120*/  MUFU.TANH R154, R154 ;  /* 0x0000009a009a7308 */ /* 0x000ea20000002400 */
[----:B------:R-:W-:Y:S01]  /*20130*/  FMUL.FTZ R158, R158, UR39 ;  /* 0x000000279e9e7c20 */ /* 0x000fe20008410000 */
[----:B------:R-:W-:-:S06]  /*20140*/  FMUL.FTZ R183, R159, UR39 ;  /* 0x000000279fb77c20 */ /* 0x000fcc0008410000 */
[----:B------:R3:W4:Y:S01]  /*20150*/  MUFU.TANH R168, R155 ;  /* 0x0000009b00a87308 */ /* 0x0007220000002400 */
[----:B0-----:R-:W-:Y:S02]  /*20160*/  FSEL R166, R166, -INF , P1 ;  /* 0xff800000a6a67808 */ /* 0x001fe40000800000 */
[----:B---3--:R-:W-:-:S04]  /*20170*/  FMNMX.FTZ R155, R180, R182, !PT ;  /* 0x000000b6b49b7209 */ /* 0x008fc80007810000 */
[----:B------:R-:W-:Y:S01]  /*20180*/  FMNMX.FTZ R155, R181, R155, !PT ;  /* 0x0000009bb59b7209 */ /* 0x000fe20007810000 */
[----:B------:R0:W3:Y:S03]  /*20190*/  MUFU.TANH R182, R158 ;  /* 0x0000009e00b67308 */ /* 0x0000e60000002400 */
[----:B0-----:R-:W-:-:S05]  /*201a0*/  FMNMX.FTZ R158, R171, R155, !PT ;  /* 0x0000009bab9e7209 */ /* 0x001fca0007810000 */
[----:B------:R-:W0:Y:S01]  /*201b0*/  MUFU.TANH R183, R183 ;  /* 0x000000b700b77308 */ /* 0x000e220000002400 */
[----:B-1----:R-:W-:Y:S02]  /*201c0*/  FSEL R155, R167, -INF , P2 ;  /* 0xff800000a79b7808 */ /* 0x002fe40001000000 */
[----:B------:R-:W-:Y:S02]  /*201d0*/  FMNMX.FTZ R159, R166, R158, !PT ;  /* 0x0000009ea69f7209 */ /* 0x000fe40007810000 */
[----:B--2---:R-:W-:Y:S02]  /*201e0*/  FSEL R158, R154, -INF , P3 ;  /* 0xff8000009a9e7808 */ /* 0x004fe40001800000 */
[----:B------:R-:W-:Y:S02]  /*201f0*/  FMNMX.FTZ R154, R155, R159, !PT ;  /* 0x0000009f9b9a7209 */ /* 0x000fe40007810000 */
[----:B----4-:R-:W-:Y:S02]  /*20200*/  FSEL R159, R168, -INF , P4 ;  /* 0xff800000a89f7808 */ /* 0x010fe40002000000 */
[----:B------:R-:W-:-:S02]  /*20210*/  FMNMX.FTZ R154, R158, R154, !PT ;  /* 0x0000009a9e9a7209 */ /* 0x000fc40007810000 */
[----:B---3--:R-:W-:Y:S02]  /*20220*/  FSEL R167, R182, -INF , P5 ;  /* 0xff800000b6a77808 */ /* 0x008fe40002800000 */
[----:B------:R-:W-:Y:S02]  /*20230*/  FMNMX.FTZ R154, R159, R154, !PT ;  /* 0x0000009a9f9a7209 */ /* 0x000fe40007810000 */
[----:B0-----:R-:W-:Y:S02]  /*20240*/  FSEL R168, R183, -INF , P6 ;  /* 0xff800000b7a87808 */ /* 0x001fe40003000000 */
[----:B------:R-:W-:-:S04]  /*20250*/  FMNMX.FTZ R154, R167, R154, !PT ;  /* 0x0000009aa79a7209 */ /* 0x000fc80007810000 */
[----:B------:R-:W-:-:S05]  /*20260*/  FMNMX.FTZ R182, R168, R154, !PT ;  /* 0x0000009aa8b67209 */ /* 0x000fca0007810000 */
[----:B------:R-:W0:Y:S02]  /*20270*/  SHFL.BFLY PT, R154, R182, 0x2, 0x1f ;  /* 0x0c401f00b69a7f89 */ /* 0x000e2400000e0000 */
[----:B0-----:R-:W-:-:S05]  /*20280*/  FMNMX.FTZ R182, R182, R154, !PT ;  /* 0x0000009ab6b67209 */ /* 0x001fca0007810000 */
[----:B------:R-:W0:Y:S01]  /*20290*/  SHFL.BFLY PT, R183, R182, 0x1, 0x1f ;  /* 0x0c201f00b6b77f89 */ /* 0x000e2200000e0000 */
[----:B------:R0:W-:Y:S08]  /*202a0*/  MUFU.EX2 R204, R4 ;  /* 0x0000000400cc7308 */ /* 0x0001f00000000800 */
[----:B------:R1:W-:Y:S08]  /*202b0*/  MUFU.EX2 R210, R0 ;  /* 0x0000000000d27308 */ /* 0x0003f00000000800 */
[----:B------:R2:W-:Y:S01]  /*202c0*/  MUFU.EX2 R154, R2 ;  /* 0x00000002009a7308 */ /* 0x0005e20000000800 */
[----:B0-----:R-:W-:-:S04]  /*202d0*/  FMNMX.FTZ R4, R182, R183, !PT ;  /* 0x000000b7b6047209 */ /* 0x001fc80007810000 */
[C---:B------:R-:W-:Y:S01]  /*202e0*/  FSETP.NEU.FTZ.AND P1, PT, R4.reuse, -INF , PT ;  /* 0xff8000000400780b */ /* 0x040fe20003f3d000 */
[----:B-1----:R-:W-:-:S03]  /*202f0*/  FMUL.FTZ R0, R4, R3 ;  /* 0x0000000304007220 */ /* 0x002fc60000410000 */
[----:B--2---:R-:W-:Y:S02]  /*20300*/  FSEL R2, R4, RZ, P1 ;  /* 0x000000ff04027208 */ /* 0x004fe40000800000 */
[----:B------:R-:W-:-:S03]  /*20310*/  FSEL R0, R0, RZ, P1 ;  /* 0x000000ff00007208 */ /* 0x000fc60000800000 */
[----:B------:R-:W-:Y:S02]  /*20320*/  FADD.FTZ R2, -R2, R13 ;  /* 0x0000000d02027221 */ /* 0x000fe40000010100 */
[-CC-:B------:R-:W-:Y:S02]  /*20330*/  FFMA.FTZ R163, R163, R3.reuse, -R0.reuse ;  /* 0x00000003a3a37223 */ /* 0x180fe40000010800 */
[-C--:B------:R-:W-:Y:S01]  /*20340*/  FMUL.FTZ R2, R2, R3.reuse ;  /* 0x0000000302027220 */ /* 0x080fe20000410000 */
        /* <DEDUP_REMOVED lines=20> */
[----:B------:R-:W-:Y:S08]  /*20490*/  MUFU.EX2 R169, R169 ;  /* 0x000000a900a97308 */ /* 0x000ff00000000800 */
[----:B------:R-:W-:Y:S08]  /*204a0*/  MUFU.EX2 R163, R163 ;  /* 0x000000a300a37308 */ /* 0x000ff00000000800 */
[----:B------:R-:W0:Y:S08]  /*204b0*/  MUFU.EX2 R0, R175 ;  /* 0x000000af00007308 */ /* 0x000e300000000800 */
[----:B------:R-:W1:Y:S08]  /*204c0*/  MUFU.EX2 R2, R2 ;  /* 0x0000000200027308 */ /* 0x000e700000000800 */
[----:B------:R-:W2:Y:S08]  /*204d0*/  MUFU.EX2 R164, R164 ;  /* 0x000000a400a47308 */ /* 0x000eb00000000800 */
[----:B------:R-:W3:Y:S08]  /*204e0*/  MUFU.EX2 R12, R12 ;  /* 0x0000000c000c7308 */ /* 0x000ef00000000800 */
[----:B------:R-:W4:Y:S01]  /*204f0*/  MUFU.EX2 R172, R172 ;  /* 0x000000ac00ac7308 */ /* 0x000f220000000800 */
[----:B0-----:R-:W-:Y:S01]  /*20500*/  FFMA.FTZ R228, R0, R228, R169 ;  /* 0x000000e400e47223 */ /* 0x001fe200000100a9 */
[----:B-1----:R-:W-:-:S06]  /*20510*/  FFMA.FTZ R227, R2, R227, R163 ;  /* 0x000000e302e37223 */ /* 0x002fcc00000100a3 */
[----:B------:R-:W0:Y:S01]  /*20520*/  MUFU.EX2 R173, R173 ;  /* 0x000000ad00ad7308 */ /* 0x000e220000000800 */
[----:B--2---:R-:W-:Y:S01]  /*20530*/  FADD.FTZ R13, R164, R228 ;  /* 0x000000e4a40d7221 */ /* 0x004fe20000010000 */
[----:B---3--:R-:W-:-:S06]  /*20540*/  FADD.FTZ R175, R12, R227 ;  /* 0x000000e30caf7221 */ /* 0x008fcc0000010000 */
[----:B------:R-:W1:Y:S01]  /*20550*/  MUFU.EX2 R174, R174 ;  /* 0x000000ae00ae7308 */ /* 0x000e620000000800 */
[----:B------:R-:W-:Y:S01]  /*20560*/  FADD.FTZ R13, R210, R13 ;  /* 0x0000000dd20d7221 */ /* 0x000fe20000010000 */
[----:B----4-:R-:W-:-:S06]  /*20570*/  FADD.FTZ R175, R172, R175 ;  /* 0x000000afacaf7221 */ /* 0x010fcc0000010000 */
[----:B------:R-:W2:Y:S08]  /*20580*/  MUFU.EX2 R6, R6 ;  /* 0x0000000600067308 */ /* 0x000eb00000000800 */
[----:B------:R-:W3:Y:S01]  /*20590*/  MUFU.EX2 R162, R162 ;  /* 0x000000a200a27308 */ /* 0x000ee20000000800 */
[----:B------:R-:W-:Y:S01]  /*205a0*/  FADD.FTZ R13, R154, R13 ;  /* 0x0000000d9a0d7221 */ /* 0x000fe20000010000 */
[----:B0-----:R-:W-:-:S06]  /*205b0*/  FADD.FTZ R175, R173, R175 ;  /* 0x000000afadaf7221 */ /* 0x001fcc0000010000 */
[----:B------:R-:W0:Y:S08]  /*205c0*/  MUFU.EX2 R9, R9 ;  /* 0x0000000900097308 */ /* 0x000e300000000800 */
[----:B------:R-:W4:Y:S01]  /*205d0*/  MUFU.EX2 R170, R170 ;  /* 0x000000aa00aa7308 */ /* 0x000f220000000800 */
[----:B------:R-:W-:Y:S01]  /*205e0*/  FADD.FTZ R13, R204, R13 ;  /* 0x0000000dcc0d7221 */ /* 0x000fe20000010000 */
[----:B-1----:R-:W-:-:S06]  /*205f0*/  FADD.FTZ R175, R174, R175 ;  /* 0x000000afaeaf7221 */ /* 0x002fcc0000010000 */
[----:B------:R-:W1:Y:S08]  /*20600*/  MUFU.EX2 R10, R10 ;  /* 0x0000000a000a7308 */ /* 0x000e700000000800 */
[----:B------:R-:W5:Y:S01]  /*20610*/  MUFU.EX2 R176, R176 ;  /* 0x000000b000b07308 */ /* 0x000f620000000800 */
[----:B--2---:R-:W-:Y:S01]  /*20620*/  FADD.FTZ R13, R6, R13 ;  /* 0x0000000d060d7221 */ /* 0x004fe20000010000 */
[----:B---3--:R-:W-:-:S06]  /*20630*/  FADD.FTZ R175, R162, R175 ;  /* 0x000000afa2af7221 */ /* 0x008fcc0000010000 */
[----:B------:R-:W2:Y:S08]  /*20640*/  MUFU.EX2 R11, R11 ;  /* 0x0000000b000b7308 */ /* 0x000eb00000000800 */
[----:B------:R-:W3:Y:S01]  /*20650*/  MUFU.EX2 R177, R177 ;  /* 0x000000b100b17308 */ /* 0x000ee20000000800 */
[----:B0-----:R-:W-:Y:S01]  /*20660*/  FADD.FTZ R13, R9, R13 ;  /* 0x0000000d090d7221 */ /* 0x001fe20000010000 */
[----:B----4-:R-:W-:-:S06]  /*20670*/  FADD.FTZ R175, R170, R175 ;  /* 0x000000afaaaf7221 */ /* 0x010fcc0000010000 */
[----:B------:R-:W0:Y:S08]  /*20680*/  MUFU.EX2 R14, R14 ;  /* 0x0000000e000e7308 */ /* 0x000e300000000800 */
[----:B------:R-:W4:Y:S01]  /*20690*/  MUFU.EX2 R178, R178 ;  /* 0x000000b200b27308 */ /* 0x000f220000000800 */
[----:B-1----:R-:W-:Y:S01]  /*206a0*/  FADD.FTZ R13, R10, R13 ;  /* 0x0000000d0a0d7221 */ /* 0x002fe20000010000 */
[----:B-----5:R-:W-:-:S06]  /*206b0*/  FADD.FTZ R175, R176, R175 ;  /* 0x000000afb0af7221 */ /* 0x020fcc0000010000 */
        /* <DEDUP_REMOVED lines=39> */
[----:B---3--:R-:W-:-:S03]  /*20930*/  FADD.FTZ R175, R159, R175 ;  /* 0x000000af9faf7221 */ /* 0x008fc60000010000 */
[----:B0-----:R-:W-:Y:S01]  /*20940*/  FADD.FTZ R13, R157, R13 ;  /* 0x0000000d9d0d7221 */ /* 0x001fe20000010000 */
[----:B----4-:R-:W-:-:S03]  /*20950*/  FADD.FTZ R175, R167, R175 ;  /* 0x000000afa7af7221 */ /* 0x010fc60000010000 */
[----:B-1----:R-:W-:Y:S01]  /*20960*/  FADD.FTZ R228, R165, R13 ;  /* 0x0000000da5e47221 */ /* 0x002fe20000010000 */
[----:B-----5:R-:W-:Y:S01]  /*20970*/  FADD.FTZ R227, R168, R175 ;  /* 0x000000afa8e37221 */ /* 0x020fe20000010000 */
[----:B------:R-:W-:Y:S06]  /*20980*/  @!P0 BRA `(.L_x_2882) ;  /* 0x0000000000048947 */ /* 0x000fec0003800000 */
[----:B------:R-:W-:Y:S01]  /*20990*/  BPT.TRAP 0x1 ;  /* 0x000000040000795c */ /* 0x000fe20000300000 */
.L_x_2882:
        /* <DEDUP_REMOVED lines=27> */
[C---:B--2---:R-:W-:Y:S01]  /*20b50*/  ISETP.GT.AND P1, PT, R8.reuse, R13, PT ;  /* 0x0000000d0800720c */ /* 0x044fe20003f24270 */
[----:B------:R-:W-:Y:S02]  /*20b60*/  VIADD R8, R8, 0xffffffff ;  /* 0xffffffff08087836 */ /* 0x000fe40000000000 */
[----:B------:R-:W-:-:S10]  /*20b70*/  IMAD.MOV.U32 R13, RZ, RZ, R4 ;  /* 0x000000ffff0d7224 */ /* 0x000fd400078e0004 */
[----:B------:R-:W-:Y:S05]  /*20b80*/  @P1 BRA `(.L_x_2883) ;  /* 0xffffffa800e81947 */ /* 0x000fea000383ffff */
[----:B------:R-:W-:Y:S05]  /*20b90*/  BSYNC B1 ;  /* 0x0000000000017941 */ /* 0x000fea0003800000 */
.L_x_2870:
[----:B------:R-:W-:Y:S05]  /*20ba0*/  BSYNC B0 ;  /* 0x0000000000007941 */ /* 0x000fea0003800000 */
.L_x_2869:
        /* <DEDUP_REMOVED lines=8> */
.L_x_2898:
[----:B------:R-:W-:-:S05]  /*20c30*/  VIADD R13, R7, 0x1 ;  /* 0x00000001070d7836 */ /* 0x000fca0000000000 */
[----:B------:R-:W-:-:S04]  /*20c40*/  ISETP.NE.AND P1, PT, R13, 0x2, PT ;  /* 0x000000020d00780c */ /* 0x000fc80003f25270 */
[----:B------:R-:W-:Y:S02]  /*20c50*/  SEL R13, R13, RZ, P1 ;  /* 0x000000ff0d0d7207 */ /* 0x000fe40000800000 */
[----:B------:R-:W-:-:S03]  /*20c60*/  SEL R226, RZ, 0x1, P1 ;  /* 0x00000001ffe27807 */ /* 0x000fc60000800000 */
[----:B------:R-:W-:Y:S01]  /*20c70*/  IMAD.MOV.U32 R220, RZ, RZ, R13 ;  /* 0x000000ffffdc7224 */ /* 0x000fe200078e000d */
[----:B------:R-:W-:Y:S01]  /*20c80*/  LOP3.LUT R226, R6, R226, RZ, 0x3c, !PT ;  /* 0x000000e206e27212 */ /* 0x000fe200078e3cff */
[----:B------:R-:W-:Y:S06]  /*20c90*/  @!P0 BRA `(.L_x_2886) ;  /* 0x0000000000048947 */ /* 0x000fec0003800000 */
[----:B------:R-:W-:Y:S01]  /*20ca0*/  BPT.TRAP 0x1 ;  /* 0x000000040000795c */ /* 0x000fe20000300000 */
.L_x_2886:
[----:B------:R-:W-:Y:S01]  /*20cb0*/  IMAD R4, R220, 0x8, R23 ;  /* 0x00000008dc047824 */ /* 0x000fe200078e0217 */
[----:B------:R-:W-:-:S04]  /*20cc0*/  SHF.L.U32 R5, R226, 0x1f, RZ ;  /* 0x0000001fe2057819 */ /* 0x000fc800000006ff */
[----:B------:R0:W1:Y:S01]  /*20cd0*/  SYNCS.PHASECHK.TRANS64.TRYWAIT P1, [R4+URZ+0x38830], R5 ;  /* 0x03883005040075a7 */ /* 0x000062000802017f */
[----:B------:R-:W-:Y:S05]  /*20ce0*/  @!P0 BRA `(.L_x_2887) ;  /* 0x0000000000048947 */ /* 0x000fea0003800000 */
[----:B------:R-:W-:Y:S01]  /*20cf0*/  BPT.TRAP 0x1 ;  /* 0x000000040000795c */ /* 0x000fe20000300000 */
.L_x_2887:
        /* <DEDUP_REMOVED lines=8> */
.L_x_2889:
[----:B------:R-:W-:Y:S05]  /*20d80*/  BSYNC B1 ;  /* 0x0000000000017941 */ /* 0x000fea0003800000 */
.L_x_2888:
        /* <DEDUP_REMOVED lines=874> */
.L_x_2891:
[----:B------:R-:W-:Y:S01]  /*24430*/  SHF.L.U32 R0, R6, 0x1f, RZ ;  /* 0x0000001f06007819 */ /* 0x000fe200000006ff */
[----:B------:R-:W-:-:S04]  /*24440*/  IMAD R6, R7, 0x8, R23 ;  /* 0x0000000807067824 */ /* 0x000fc800078e0217 */
[----:B------:R0:W1:Y:S01]  /*24450*/  SYNCS.PHASECHK.TRANS64.TRYWAIT P1, [R6+URZ+0x38850], R0 ;  /* 0x03885000060075a7 */ /* 0x000062000802017f */
[----:B------:R-:W-:Y:S05]  /*24460*/  @!P0 BRA `(.L_x_2892) ;  /* 0x0000000000048947 */ /* 0x000fea0003800000 */
[----:B------:R-:W-:Y:S01]  /*24470*/  BPT.TRAP 0x1 ;  /* 0x000000040000795c */ /* 0x000fe20000300000 */
.L_x_2892:
[----:B------:R-:W-:Y:S04]  /*24480*/  BSSY B1, `(.L_x_2893) ;  /* 0x0000004000017945 */ /* 0x000fe80003800000 */
[----:B-1----:R-:W-:Y:S05]  /*24490*/  @P1 BRA `(.L_x_2894) ;  /* 0x0000000000081947 */ /* 0x002fea0003800000 */
[----:B------:R-:W1:Y:S02]  /*244a0*/  SYNCS.PHASECHK.TRANS64.TRYWAIT P1, [R6+URZ+0x38850], R0 ;  /* 0x03885000060075a7 */ /* 0x000e64000802017f */
[----:B-1----:R-:W-:Y:S05]  /*244b0*/  @!P1 BRA `(.L_x_2895) ;  /* 0x0000011000149947 */ /* 0x002fea0003800000 */
.L_x_2894:
[----:B------:R-:W-:Y:S05]  /*244c0*/  BSYNC B1 ;  /* 0x0000000000017941 */ /* 0x000fea0003800000 */
.L_x_2893:
        /* <DEDUP_REMOVED lines=45> */
.L_x_2896:
[----:B------:R-:W-:Y:S02]  /*247a0*/  FMUL.FTZ R0, R184, UR38 ;  /* 0x00000026b8007c20 */ /* 0x000fe40008410000 */
[----:B------:R-:W2:Y:S01]  /*247b0*/  LDL R184, [R1+0x50] ;  /* 0x0000500001b87983 */ /* 0x000ea20000100800 */
        /* <DEDUP_REMOVED lines=24> */
[----:B------:R-:W-:-:S02]  /*24940*/  IMAD R4, R13, 0x8, R23 ;  /* 0x000000080d047824 */ /* 0x000fc400078e0217 */
        /* <DEDUP_REMOVED lines=25> */
[----:B------:R-:W-:Y:S01]  /*24ae0*/  VIADD R4, R4, 0x38840 ;  /* 0x0003884004047836 */ /* 0x000fe20000000000 */
        /* <DEDUP_REMOVED lines=31> */
[----:B-1----:R-:W-:-:S05]  /*24ce0*/  FMNMX.FTZ R5, R157, R3, !PT ;  /* 0x000000039d057209 */ /* 0x002fca0007810000 */
[----:B------:R-:W1:Y:S02]  /*24cf0*/  SHFL.BFLY PT, R3, R5, 0x2, 0x1f ;  /* 0x0c401f0005037f89 */ /* 0x000e6400000e0000 */
[----:B------:R-:W4:Y:S08]  /*24d00*/  MUFU.TANH R176, R176 ;  /* 0x000000b000b07308 */ /* 0x000f300000002400 */
[----:B------:R-:W5:Y:S08]  /*24d10*/  MUFU.TANH R177, R177 ;  /* 0x000000b100b17308 */ /* 0x000f700000002400 */
[----:B------:R-:W5:Y:S01]  /*24d20*/  MUFU.TANH R178, R178 ;  /* 0x000000b200b27308 */ /* 0x000f620000002400 */
[----:B-1----:R-:W-:-:S07]  /*24d30*/  FMNMX.FTZ R5, R5, R3, !PT ;  /* 0x0000000305057209 */ /* 0x002fce0007810000 */
[----:B------:R-:W1:Y:S01]  /*24d40*/  MUFU.TANH R179, R179 ;  /* 0x000000b300b37308 */ /* 0x000e620000002400 */
[----:B------:R-:W3:Y:S07]  /*24d50*/  SHFL.BFLY PT, R3, R5, 0x1, 0x1f ;  /* 0x0c201f0005037f89 */ /* 0x000eee00000e0000 */
[----:B------:R-:W1:Y:S08]  /*24d60*/  MUFU.TANH R180, R180 ;  /* 0x000000b400b47308 */ /* 0x000e700000002400 */
[----:B------:R-:W1:Y:S08]  /*24d70*/  MUFU.TANH R181, R181 ;  /* 0x000000b500b57308 */ /* 0x000e700000002400 */
[----:B------:R-:W1:Y:S01]  /*24d80*/  MUFU.TANH R170, R170 ;  /* 0x000000aa00aa7308 */ /* 0x000e620000002400 */
[----:B---3--:R-:W-:-:S02]  /*24d90*/  FMNMX.FTZ R5, R5, R3, !PT ;  /* 0x0000000305057209 */ /* 0x008fc40007810000 */
[----:B------:R-:W-:-:S05]  /*24da0*/  FMNMX.FTZ R3, R165, R12, !PT ;  /* 0x0000000ca5037209 */ /* 0x000fca0007810000 */
[----:B------:R-:W3:Y:S01]  /*24db0*/  MUFU.TANH R171, R171 ;  /* 0x000000ab00ab7308 */ /* 0x000ee20000002400 */
[----:B0-----:R-:W-:Y:S01]  /*24dc0*/  FMNMX.FTZ R3, R13, R3, !PT ;  /* 0x000000030d037209 */ /* 0x001fe20007810000 */
[----:B------:R-:W-:-:S03]  /*24dd0*/  FADD.FTZ R154, -R5, R9 ;  /* 0x00000009059a7221 */ /* 0x000fc60000010100 */
[----:B----4-:R-:W-:-:S03]  /*24de0*/  FMNMX.FTZ R3, R176, R3, !PT ;  /* 0x00000003b0037209 */ /* 0x010fc60007810000 */
[----:B------:R-:W0:Y:S01]  /*24df0*/  MUFU.TANH R174, R174 ;  /* 0x000000ae00ae7308 */ /* 0x000e220000002400 */
[----:B-----5:R-:W-:-:S04]  /*24e00*/  FMNMX.FTZ R3, R177, R3, !PT ;  /* 0x00000003b1037209 */ /* 0x020fc80007810000 */
[----:B------:R-:W-:-:S03]  /*24e10*/  FMNMX.FTZ R3, R178, R3, !PT ;  /* 0x00000003b2037209 */ /* 0x000fc60007810000 */
[----:B------:R-:W4:Y:S01]  /*24e20*/  MUFU.TANH R175, R175 ;  /* 0x000000af00af7308 */ /* 0x000f220000002400 */
[----:B-1----:R-:W-:-:S04]  /*24e30*/  FMNMX.FTZ R3, R179, R3, !PT ;  /* 0x00000003b3037209 */ /* 0x002fc80007810000 */
[----:B------:R-:W-:-:S03]  /*24e40*/  FMNMX.FTZ R3, R180, R3, !PT ;  /* 0x00000003b4037209 */ /* 0x000fc60007810000 */
[----:B------:R-:W1:Y:S01]  /*24e50*/  MUFU.TANH R162, R162 ;  /* 0x000000a200a27308 */ /* 0x000e620000002400 */
[----:B------:R-:W-:-:S04]  /*24e60*/  FMNMX.FTZ R3, R181, R3, !PT ;  /* 0x00000003b5037209 */ /* 0x000fc80007810000 */
[----:B------:R-:W-:-:S03]  /*24e70*/  FMNMX.FTZ R3, R170, R3, !PT ;  /* 0x00000003aa037209 */ /* 0x000fc60007810000 */
[----:B------:R-:W5:Y:S01]  /*24e80*/  MUFU.TANH R197, R197 ;  /* 0x000000c500c57308 */ /* 0x000f620000002400 */
[----:B---3--:R-:W-:-:S04]  /*24e90*/  FMNMX.FTZ R3, R171, R3, !PT ;  /* 0x00000003ab037209 */ /* 0x008fc80007810000 */
[----:B0-----:R-:W-:-:S03]  /*24ea0*/  FMNMX.FTZ R3, R174, R3, !PT ;  /* 0x00000003ae037209 */ /* 0x001fc60007810000 */
[----:B------:R-:W0:Y:S01]  /*24eb0*/  MUFU.TANH R199, R199 ;  /* 0x000000c700c77308 */ /* 0x000e220000002400 */
[----:B----4-:R-:W-:-:S04]  /*24ec0*/  FMNMX.FTZ R3, R175, R3, !PT ;  /* 0x00000003af037209 */ /* 0x010fc80007810000 */
[----:B-1----:R-:W-:-:S03]  /*24ed0*/  FMNMX.FTZ R3, R162, R3, !PT ;  /* 0x00000003a2037209 */ /* 0x002fc60007810000 */
[----:B------:R-:W1:Y:S01]  /*24ee0*/  MUFU.TANH R167, R167 ;  /* 0x000000a700a77308 */ /* 0x000e620000002400 */
[----:B-----5:R-:W-:-:S07]  /*24ef0*/  FMNMX.FTZ R3, R197, R3, !PT ;  /* 0x00000003c5037209 */ /* 0x020fce0007810000 */
[----:B------:R-:W3:Y:S01]  /*24f00*/  MUFU.TANH R193, R193 ;  /* 0x000000c100c17308 */ /* 0x000ee20000002400 */
[----:B0-----:R-:W-:-:S07]  /*24f10*/  FMNMX.FTZ R3, R199, R3, !PT ;  /* 0x00000003c7037209 */ /* 0x001fce0007810000 */
[----:B------:R-:W0:Y:S01]  /*24f20*/  MUFU.TANH R166, R166 ;  /* 0x000000a600a67308 */ /* 0x000e220000002400 */
[----:B-1----:R-:W-:Y:S02]  /*24f30*/  FMNMX.FTZ R3, R167, R3, !PT ;  /* 0x00000003a7037209 */ /* 0x002fe40007810000 */
[----:B--2---:R-:W-:-:S04]  /*24f40*/  PRMT R4, R184, 0x654, R4 ;  /* 0x00000654b8047816 */ /* 0x004fc80000000004 */
[----:B------:R1:W-:Y:S01]  /*24f50*/  SYNCS.ARRIVE.TRANS64.RED.A1T0 RZ, [R4+URZ], RZ ;  /* 0x000000ff04ff79a7 */ /* 0x0003e2000810043f */
[----:B------:R-:W2:Y:S01]  /*24f60*/  MUFU.TANH R195, R195 ;  /* 0x000000c300c37308 */ /* 0x000ea20000002400 */
[----:B---3--:R-:W-:-:S07]  /*24f70*/  FMNMX.FTZ R3, R193, R3, !PT ;  /* 0x00000003c1037209 */ /* 0x008fce0007810000 */
[----:B------:R-:W3:Y:S01]  /*24f80*/  MUFU.TANH R163, R163 ;  /* 0x000000a300a37308 */ /* 0x000ee20000002400 */
[----:B0-----:R-:W-:-:S04]  /*24f90*/  FMNMX.FTZ R3, R166, R3, !PT ;  /* 0x00000003a6037209 */ /* 0x001fc80007810000 */
[----:B--2---:R-:W-:-:S04]  /*24fa0*/  FMNMX.FTZ R3, R195, R3, !PT ;  /* 0x00000003c3037209 */ /* 0x004fc80007810000 */
[----:B---3--:R-:W-:-:S05]  /*24fb0*/  FMNMX.FTZ R3, R163, R3, !PT ;  /* 0x00000003a3037209 */ /* 0x008fca0007810000 */
[----:B-1----:R-:W0:Y:S02]  /*24fc0*/  SHFL.BFLY PT, R4, R3, 0x2, 0x1f ;  /* 0x0c401f0003047f89 */ /* 0x002e2400000e0000 */
[----:B0-----:R-:W-:-:S05]  /*24fd0*/  FMNMX.FTZ R4, R3, R4, !PT ;  /* 0x0000000403047209 */ /* 0x001fca0007810000 */
[----:B------:R-:W0:Y:S02]  /*24fe0*/  SHFL.BFLY PT, R3, R4, 0x1, 0x1f ;  /* 0x0c201f0004037f89 */ /* 0x000e2400000e0000 */
[----:B0-----:R-:W-:Y:S01]  /*24ff0*/  FMNMX.FTZ R4, R4, R3, !PT ;  /* 0x0000000304047209 */ /* 0x001fe20007810000 */
[----:B------:R-:W-:-:S04]  /*25000*/  IMAD.U32 R3, RZ, RZ, UR42 ;  /* 0x0000002aff037e24 */ /* 0x000fc8000f8e00ff */
[----:B------:R-:W-:Y:S01]  /*25010*/  FADD.FTZ R155, -R4, R12 ;  /* 0x0000000c049b7221 */ /* 0x000fe20000010100 */
[-C--:B------:R-:W-:Y:S01]  /*25020*/  FMUL.FTZ R9, R5, R3.reuse ;  /* 0x0000000305097220 */ /* 0x080fe20000410000 */
[-C--:B------:R-:W-:Y:S02]  /*25030*/  FMUL.FTZ R12, R154, R3.reuse ;  /* 0x000000039a0c7220 */ /* 0x080fe40000410000 */
[-C--:B------:R-:W-:Y:S01]  /*25040*/  FMUL.FTZ R154, R155, R3.reuse ;  /* 0x000000039b9a7220 */ /* 0x080fe20000410000 */
        /* <DEDUP_REMOVED lines=12> */
[-C--:B0-----:R-:W-:Y:S01]  /*25110*/  FMUL.FTZ R154, R4, R3.reuse ;  /* 0x00000003049a7220 */ /* 0x081fe20000410000 */
[-CC-:B------:R-:W-:Y:S01]  /*25120*/  FFMA.FTZ R192, R153, R3.reuse, -R9.reuse ;  /* 0x0000000399c07223 */ /* 0x180fe20000010809 */
[-CC-:B------:R-:W-:Y:S01]  /*25130*/  FFMA.FTZ R194, R156, R3.reuse, -R9.reuse ;  /* 0x000000039cc27223 */ /* 0x180fe20000010809 */
[-CC-:B------:R-:W-:Y:S01]  /*25140*/  FFMA.FTZ R15, R157, R3.reuse, -R9.reuse ;  /* 0x000000039d0f7223 */ /* 0x180fe20000010809 */
[-CC-:B------:R-:W-:Y:S01]  /*25150*/  FFMA.FTZ R209, R165, R3.reuse, -R154.reuse ;  /* 0x00000003a5d17223 */ /* 0x180fe2000001089a */
[-CC-:B------:R-:W-:Y:S01]  /*25160*/  FFMA.FTZ R161, R13, R3.reuse, -R154.reuse ;  /* 0x000000030da17223 */ /* 0x180fe2000001089a */
[-CC-:B------:R-:W-:Y:S01]  /*25170*/  FFMA.FTZ R211, R176, R3.reuse, -R154.reuse ;  /* 0x00000003b0d37223 */ /* 0x180fe2000001089a */
[----:B------:R-:W0:Y:S01]  /*25180*/  MUFU.EX2 R208, R208 ;  /* 0x000000d000d07308 */ /* 0x000e220000000800 */
[-CC-:B-1----:R-:W-:Y:S01]  /*25190*/  FFMA.FTZ R12, R21, R3.reuse, -R9.reuse ;  /* 0x00000003150c7223 */ /* 0x182fe20000010809 */
        /* <DEDUP_REMOVED lines=17> */
[-CC-:B------:R-:W-:Y:S01]  /*252b0*/  FFMA.FTZ R193, R193, R3.reuse, -R154.reuse ;  /* 0x00000003c1c17223 */ /* 0x180fe2000001089a */
[-CC-:B------:R-:W-:Y:S01]  /*252c0*/  FFMA.FTZ R195, R195, R3.reuse, -R154.reuse ;  /* 0x00000003c3c37223 */ /* 0x180fe2000001089a */
[-C--:B------:R-:W-:Y:S01]  /*252d0*/  FFMA.FTZ R13, R163, R3.reuse, -R154 ;  /* 0x00000003a30d7223 */ /* 0x080fe2000001089a */
[-CC-:B------:R-:W-:Y:S01]  /*252e0*/  FFMA.FTZ R200, R168, R3.reuse, -R9.reuse ;  /* 0x00000003a8c87223 */ /* 0x180fe20000010809 */
[----:B------:R-:W-:Y:S01]  /*252f0*/  FFMA.FTZ R169, R169, R3, -R9 ;  /* 0x00000003a9a97223 */ /* 0x000fe20000010809 */
[----:B------:R-:W0:Y:S01]  /*25300*/  MUFU.EX2 R161, R161 ;  /* 0x000000a100a17308 */ /* 0x000e220000000800 */
[----:B-1----:R-:W-:Y:S01]  /*25310*/  FFMA.FTZ R227, R2, R227, R209 ;  /* 0x000000e302e37223 */ /* 0x002fe200000100d1 */
[-CC-:B------:R-:W-:Y:S01]  /*25320*/  FFMA.FTZ R202, R172, R3.reuse, -R9.reuse ;  /* 0x00000003acca7223 */ /* 0x180fe20000010809 */
[-CC-:B------:R-:W-:Y:S01]  /*25330*/  FFMA.FTZ R10, R173, R3.reuse, -R9.reuse ;  /* 0x00000003ad0a7223 */ /* 0x180fe20000010809 */
[----:B------:R-:W-:-:S04]  /*25340*/  FFMA.FTZ R164, R164, R3, -R9 ;  /* 0x00000003a4a47223 */ /* 0x000fc80000010809 */
[----:B------:R-:W-:Y:S08]  /*25350*/  MUFU.EX2 R152, R7 ;  /* 0x0000000700987308 */ /* 0x000ff00000000800 */
[----:B------:R-:W1:Y:S01]  /*25360*/  MUFU.EX2 R211, R211 ;  /* 0x000000d300d37308 */ /* 0x000e620000000800 */
[----:B0-----:R-:W-:-:S07]  /*25370*/  FADD.FTZ R163, R161, R227 ;  /* 0x000000e3a1a37221 */ /* 0x001fce0000010000 */
[----:B------:R-:W-:Y:S08]  /*25380*/  MUFU.EX2 R210, R210 ;  /* 0x000000d200d27308 */ /* 0x000ff00000000800 */
[----:B------:R-:W0:Y:S01]  /*25390*/  MUFU.EX2 R160, R160 ;  /* 0x000000a000a07308 */ /* 0x000e220000000800 */
[----:B-1----:R-:W-:-:S07]  /*253a0*/  FADD.FTZ R163, R211, R163 ;  /* 0x000000a3d3a37221 */ /* 0x002fce0000010000 */
[----:B------:R-:W-:Y:S08]  /*253b0*/  MUFU.EX2 R20, R11 ;  /* 0x0000000b00147308 */ /* 0x000ff00000000800 */
[----:B------:R-:W1:Y:S01]  /*253c0*/  MUFU.EX2 R205, R205 ;  /* 0x000000cd00cd7308 */ /* 0x000e620000000800 */
[----:B0-----:R-:W-:-:S07]  /*253d0*/  FADD.FTZ R163, R160, R163 ;  /* 0x000000a3a0a37221 */ /* 0x001fce0000010000 */
[----:B------:R0:W-:Y:S08]  /*253e0*/  MUFU.EX2 R7, R21 ;  /* 0x0000001500077308 */ /* 0x0001f00000000800 */
[----:B------:R-:W-:Y:S01]  /*253f0*/  MUFU.EX2 R204, R204 ;  /* 0x000000cc00cc7308 */ /* 0x000fe20000000800 */
[----:B0-----:R-:W-:Y:S01]  /*25400*/  FFMA.FTZ R21, R166, R3, -R154 ;  /* 0x00000003a6157223 */ /* 0x001fe2000001089a */
[----:B-1----:R-:W-:-:S06]  /*25410*/  FADD.FTZ R163, R205, R163 ;  /* 0x000000a3cda37221 */ /* 0x002fcc0000010000 */
[----:B------:R-:W0:Y:S08]  /*25420*/  MUFU.EX2 R159, R159 ;  /* 0x0000009f009f7308 */ /* 0x000e300000000800 */
        /* <DEDUP_REMOVED lines=63> */
.L_x_2897:
[----:B------:R-:W2:Y:S01]  /*25820*/  LDL R162, [R1+0x7c] ;  /* 0x00007c0001a27983 */ /* 0x000ea20000100800 */
[----:B------:R-:W-:Y:S01]  /*25830*/  VIADD R6, R6, 0x38860 ;  /* 0x0003886006067836 */ /* 0x000fe20000000000 */
[----:B------:R-:W-:Y:S01]  /*25840*/  F2FP.BF16.F32.PACK_AB R200, R200, R12 ;  /* 0x0000000cc8c8723e */ /* 0x000fe200000010ff */
[----:B------:R-:W-:Y:S01]  /*25850*/  IMAD.MOV.U32 R12, RZ, RZ, R4 ;  /* 0x000000ffff0c7224 */ /* 0x000fe200078e0004 */
[----:B------:R-:W-:Y:S01]  /*25860*/  F2FP.BF16.F32.PACK_AB R198, R9, R198 ;  /* 0x000000c609c6723e */ /* 0x000fe200000010ff */
[----:B------:R-:W-:Y:S01]  /*25870*/  IMAD.MOV.U32 R9, RZ, RZ, R5 ;  /* 0x000000ffff097224 */ /* 0x000fe200078e0005 */
[----:B------:R-:W-:Y:S02]  /*25880*/  PRMT R6, R184, 0x654, R6 ;  /* 0x00000654b8067816 */ /* 0x000fe40000000006 */
[----:B------:R-:W-:Y:S01]  /*25890*/  F2FP.BF16.F32.PACK_AB R192, R192, R7 ;  /* 0x00000007c0c0723e */ /* 0x000fe200000010ff */
[----:B------:R-:W-:Y:S01]  /*258a0*/  IMAD.MOV.U32 R7, RZ, RZ, R220 ;  /* 0x000000ffff077224 */ /* 0x000fe200078e00dc */
        /* <DEDUP_REMOVED lines=20> */
[----:B------:R-:W-:-:S12]  /*259f0*/  VIADD R8, R8, 0xffffffff ;  /* 0xffffffff08087836 */ /* 0x000fd80000000000 */
[----:B------:R-:W-:Y:S05]  /*25a00*/  @P1 BRA `(.L_x_2898) ;  /* 0xffffffb000881947 */ /* 0x000fea000383ffff */
.L_x_2885:
[----:B------:R-:W-:Y:S05]  /*25a10*/  BSYNC B0 ;  /* 0x0000000000007941 */ /* 0x000fea0003800000 */
.L_x_2884:
        /* <DEDUP_REMOVED lines=131> */
.L_x_2899:
[----:B------:R-:W-:Y:S01]  /*26250*/  IMAD R10, R220, 0x8, R23 ;  /* 0x00000008dc0a7824 */ /* 0x000fe200078e0217 */
[----:B------:R-:W-:-:S04]  /*26260*/  SHF.L.U32 R0, R226, 0x1f, RZ ;  /* 0x0000001fe2007819 */ /* 0x000fc800000006ff */
[----:B------:R0:W1:Y:S01]  /*26270*/  SYNCS.PHASECHK.TRANS64.TRYWAIT P1, [R10+URZ+0x38850], R0 ;  /* 0x038850000a0075a7 */ /* 0x000062000802017f */
[----:B------:R-:W-:Y:S05]  /*26280*/  @!P0 BRA `(.L_x_2900) ;  /* 0x0000000000048947 */ /* 0x000fea0003800000 */
[----:B------:R-:W-:Y:S01]  /*26290*/  BPT.TRAP 0x1 ;  /* 0x000000040000795c */ /* 0x000fe20000300000 */
.L_x_2900:
[----:B------:R-:W-:Y:S04]  /*262a0*/  BSSY B0, `(.L_x_2901) ;  /* 0x0000004000007945 */ /* 0x000fe80003800000 */
[----:B-1----:R-:W-:Y:S05]  /*262b0*/  @P1 BRA `(.L_x_2902) ;  /* 0x0000000000081947 */ /* 0x002fea0003800000 */
[----:B------:R-:W1:Y:S02]  /*262c0*/  SYNCS.PHASECHK.TRANS64.TRYWAIT P1, [R10+URZ+0x38850], R0 ;  /* 0x038850000a0075a7 */ /* 0x000e64000802017f */
[----:B-1----:R-:W-:Y:S05]  /*262d0*/  @!P1 BRA `(.L_x_2903) ;  /* 0x000000f000a09947 */ /* 0x002fea0003800000 */
.L_x_2902:
[----:B------:R-:W-:Y:S05]  /*262e0*/  BSYNC B0 ;  /* 0x0000000000007941 */ /* 0x000fea0003800000 */
.L_x_2901:
        /* <DEDUP_REMOVED lines=15> */
[----:B0-----:R-:W-:-:S05]  /*263e0*/  FADD.FTZ R0, R0, R228 ;  /* 0x000000e400007221 */ /* 0x001fca0000010000 */
[----:B------:R-:W0:Y:S07]  /*263f0*/  SHFL.BFLY PT, R2, R0, 0x1, 0x1f ;  /* 0x0c201f0000027f89 */ /* 0x000e2e00000e0000 */
[----:B------:R-:W-:Y:S01]  /*26400*/  HGMMA.64x256x16.F32.BF16 R24, R208, gdesc[UR4].tnspB, R24, gsb0 ;  /* 0x43e00004d0187df0 */ /* 0x000fe20008001818 */
[----:B------:R-:W-:Y:S01]  /*26410*/  R2UR UR6, R8 ;  /* 0x00000000080672ca */ /* 0x000fe200000e0000 */
[----:B------:R-:W-:Y:S01]  /*26420*/  VIADD R8, R6, 0x100 ;  /* 0x0000010006087836 */ /* 0x000fe20000000000 */
[----:B------:R-:W-:Y:S01]  /*26430*/  R2UR UR7, R9 ;  /* 0x00000000090772ca */ /* 0x000fe200000e0000 */
[----:B------:R-:W-:-:S02]  /*26440*/  IMAD.MOV.U32 R9, RZ, RZ, 0x40000040 ;  /* 0x40000040ff097424 */ /* 0x000fc400078e00ff */
[----:B0-----:R-:W-:-:S05]  /*26450*/  FADD.FTZ R0, R0, R2 ;  /* 0x0000000200007221 */ /* 0x001fca0000010000 */
[----:B------:R-:W-:-:S13]  /*26460*/  FSETP.NE.FTZ.AND P1, PT, R0, RZ, PT ;  /* 0x000000ff0000720b */ /* 0x000fda0003f35000 */
[----:B------:R-:W0:Y:S02]  /*26470*/  @P1 MUFU.LG2 R2, R0 ;  /* 0x0000000000021308 */ /* 0x000e240000000c00 */
[----:B0-----:R-:W-:Y:S01]  /*26480*/  @P1 FMUL.FTZ R2, R2, 0.69314718246459960938 ;  /* 0x3f31721802021820 */ /* 0x001fe20000410000 */
[----:B------:R-:W-:Y:S02]  /*26490*/  WARPGROUP.DEPBAR.LE gsb0, 0x0 ;  /* 0x00008000000079c5 */ /* 0x000fe40000010000 */
[----:B------:R-:W-:-:S06]  /*264a0*/  WARPGROUP.ARRIVE ;  /* 0x00000000000079c5 */ /* 0x000fcc0000000000 */
        /* <DEDUP_REMOVED lines=18> */
[----:B------:R-:W0:Y:S02]  /*265d0*/  SHFL.BFLY PT, R6, R227, 0x2, 0x1f ;  /* 0x0c401f00e3067f89 */ /* 0x000e2400000e0000 */
[----:B0-----:R-:W-:-:S05]  /*265e0*/  FADD.FTZ R6, R6, R227 ;  /* 0x000000e306067221 */ /* 0x001fca0000010000 */
[----:B------:R-:W0:Y:S02]  /*265f0*/  SHFL.BFLY PT, R7, R6, 0x1, 0x1f ;  /* 0x0c201f0006077f89 */ /* 0x000e2400000e0000 */
[----:B0-----:R-:W-:Y:S01]  /*26600*/  FADD.FTZ R6, R6, R7 ;  /* 0x0000000706067221 */ /* 0x001fe20000010000 */
[----:B------:R-:W-:-:S04]  /*26610*/  @P1 FMUL.FTZ R7, R3, 0.69314718246459960938 ;  /* 0x3f31721803071820 */ /* 0x000fc80000410000 */
[----:B------:R-:W-:Y:S01]  /*26620*/  FSETP.NE.FTZ.AND P2, PT, R6, RZ, PT ;  /* 0x000000ff0600720b */ /* 0x000fe20003f55000 */
[----:B------:R-:W-:Y:S01]  /*26630*/  @P1 FFMA.FTZ R154, R7, R5, R2 ;  /* 0x00000005079a1223 */ /* 0x000fe20000010002 */
[----:B------:R-:W-:-:S06]  /*26640*/  IMAD.MOV.U32 R2, RZ, RZ, RZ ;  /* 0x000000ffff027224 */ /* 0x000fcc00078e00ff */
[----:B------:R0:W-:Y:S05]  /*26650*/  @P1 MUFU.RCP R2, R0 ;  /* 0x0000000000021308 */ /* 0x0001ea0000001000 */
[----:B------:R-:W-:-:S03]  /*26660*/  @P2 FMUL.FTZ R3, R3, 0.69314718246459960938 ;  /* 0x3f31721803032820 */ /* 0x000fc60000410000 */
[----:B------:R-:W1:Y:S01]  /*26670*/  @P2 MUFU.LG2 R5, R6 ;  /* 0x0000000600052308 */ /* 0x000e620000000c00 */
[----:B0-----:R-:W-:-:S07]  /*26680*/  IMAD.MOV.U32 R0, RZ, RZ, RZ ;  /* 0x000000ffff007224 */ /* 0x001fce00078e00ff */
[----:B------:R0:W2:Y:S01]  /*26690*/  @P2 MUFU.RCP R0, R6 ;  /* 0x0000000600002308 */ /* 0x0000a20000001000 */
[----:B-1----:R-:W-:-:S04]  /*266a0*/  @P2 FMUL.FTZ R5, R5, 0.69314718246459960938 ;  /* 0x3f31721805052820 */ /* 0x002fc80000410000 */
[----:B------:R-:W-:Y:S01]  /*266b0*/  @P2 FFMA.FTZ R153, R3, R4, R5 ;  /* 0x0000000403992223 */ /* 0x000fe20000010005 */
[----:B------:R-:W-:Y:S02]  /*266c0*/  WARPGROUP.DEPBAR.LE gsb0, 0x0 ;  /* 0x00008000000079c5 */ /* 0x000fe40000010000 */
[----:B------:R-:W-:-:S06]  /*266d0*/  WARPGROUP.ARRIVE ;  /* 0x00000000000079c5 */ /* 0x000fcc0000000000 */
[----:B------:R-:W-:Y:S03]  /*266e0*/  HGMMA.64x256x16.F32.BF16 R24, R192, gdesc[UR4].tnspB, R24, gsb0 ;  /* 0x43e00004c0187df0 */ /* 0x000fe60008001818 */
[----:B------:R-:W-:Y:S02]  /*266f0*/  WARPGROUP.DEPBAR.LE gsb0, 0x0 ;  /* 0x00008000000079c5 */ /* 0x000fe40000010000 */
[----:B0-2---:R-:W-:Y:S05]  /*26700*/  @!P0 BRA `(.L_x_2904) ;  /* 0x0000000000048947 */ /* 0x005fea0003800000 */
[----:B------:R-:W-:Y:S01]  /*26710*/  BPT.TRAP 0x1 ;  /* 0x000000040000795c */ /* 0x000fe20000300000 */
.L_x_2904:
[----:B------:R-:W2:Y:S01]  /*26720*/  LDL.LU R3, [R1+0x50] ;  /* 0x0000500001037983 */ /* 0x000ea20000300800 */
[----:B------:R-:W-:-:S05]  /*26730*/  VIADD R10, R10, 0x38860 ;  /* 0x000388600a0a7836 */ /* 0x000fca0000000000 */
[----:B--2---:R-:W-:Y:S02]  /*26740*/  PRMT R10, R3, 0x654, R10 ;  /* 0x00000654030a7816 */ /* 0x004fe4000000000a */
[----:B------:R-:W2:Y:S01]  /*26750*/  LDL.LU R3, [R1+0xa0] ;  /* 0x0000a00001037983 */ /* 0x000ea20000300800 */
[----:B------:R-:W-:Y:S01]  /*26760*/  VIADD R220, R220, 0x1 ;  /* 0x00000001dcdc7836 */ /* 0x000fe20000000000 */
[----:B------:R1:W-:Y:S01]  /*26770*/  SYNCS.ARRIVE.TRANS64.RED.A1T0 RZ, [R10+URZ], RZ ;  /* 0x000000ff0aff79a7 */ /* 0x0003e2000810043f */
        /* <DEDUP_REMOVED lines=65> */
[----:B------:R-:W-:Y:S01]  /*26b90*/  SEL R0, RZ, 0x1, P1 ;  /* 0x00000001ff007807 */ /* 0x000fe20000800000 */
        /* <DEDUP_REMOVED lines=65> */
[----:B------:R-:W-:Y:S02]  /*26fb0*/  LOP3.LUT R226, R226, R0, RZ, 0x3c, !PT ;  /* 0x00000000e2e27212 */ /* 0x000fe400078e3cff */
[----:B------:R-:W-:Y:S01]  /*26fc0*/  SEL R220, R220, RZ, P1 ;  /* 0x000000ffdcdc7207 */ /* 0x000fe20000800000 */
[----:B--2---:R-:W-:-:S05]  /*26fd0*/  VIADD R3, R3, 0x1 ;  /* 0x0000000103037836 */ /* 0x004fca0000000000 */
[----:B------:R1:W-:Y:S03]  /*26fe0*/  STL [R1+0xa0], R3 ;  /* 0x0000a00301007387 */ /* 0x0003e60000100800 */
.L_x_2781:
[----:B------:R-:W2:Y:S08]  /*26ff0*/  S2UR UR4, SR_CgaCtaId ;  /* 0x00000000000479c3 */ /* 0x000eb00000008800 */
[----:B------:R-:W-:Y:S01]  /*27000*/  BAR.SYNC.DEFER_BLOCKING 0x5, 0x180 ;  /* 0x0146000000007b1d */ /* 0x000fe20000010000 */
[----:B------:R-:W-:-:S05]  /*27010*/  MOV R23, 0x400 ;  /* 0x0000040000177802 */ /* 0x000fca0000000f00 */
[----:B------:R-:W-:Y:S01]  /*27020*/  BSSY B0, `(.L_x_2905) ;  /* 0x0000464000007945 */ /* 0x000fe20003800000 */
[----:B--2---:R-:W-:-:S05]  /*27030*/  IMAD.U32 R0, RZ, RZ, UR4 ;  /* 0x00000004ff007e24 */ /* 0x004fca000f8e00ff */
[----:B------:R2:W-:Y:S01]  /*27040*/  STL [R1+0x50], R0 ;  /* 0x0000500001007387 */ /* 0x0005e20000100800 */
[----:B------:R-:W-:-:S05]  /*27050*/  LEA R23, R0, R23, 0x18 ;  /* 0x0000001700177211 */ /* 0x000fca00078ec0ff */
[----:B------:R2:W3:Y:S01]  /*27060*/  LDS.128 R4, [R23+0x388d0] ;  /* 0x0388d00017047984 */ /* 0x0004e20000000c00 */
[----:B------:R-:W-:Y:S06]  /*27070*/  BAR.ARV 0x4, 0x180 ;  /* 0x0106000000007b1d */ /* 0x000fec0000002000 */
[----:B------:R-:W-:Y:S05]  /*27080*/  @P0 BRA `(.L_x_2906) ;  /* 0x0000003400ec0947 */ /* 0x000fea0003800000 */
[----:B------:R-:W4:Y:S01]  /*27090*/  LDL R2, [R1+0x1d0] ;  /* 0x0001d00001027983 */ /* 0x000f220000100800 */
[----:B--2---:R-:W2:Y:S01]  /*270a0*/  S2R R0, SR_SWINHI ;  /* 0x0000000000007919 */ /* 0x004ea20000002f00 */
[----:B01----:R-:W-:Y:S01]  /*270b0*/  F2FP.BF16.F32.PACK_AB R10, R29, R28 ;  /* 0x0000001c1d0a723e */ /* 0x003fe200000010ff */
[----:B------:R-:W-:Y:S01]  /*270c0*/  ULDC.64 UR6, c[0x0][0xc00] ;  /* 0x0003000000067ab9 */ /* 0x000fe20000000a00 */
[----:B------:R-:W-:Y:S01]  /*270d0*/  F2FP.BF16.F32.PACK_AB R11, R31, R30 ;  /* 0x0000001e1f0b723e */ /* 0x000fe200000010ff */
[----:B------:R-:W4:Y:S01]  /*270e0*/  LDL.LU R155, [R1+0x98] ;  /* 0x00009800019b7983 */ /* 0x000f220000300800 */
[----:B------:R-:W-:Y:S01]  /*270f0*/  F2FP.BF16.F32.PACK_AB R12, R33, R32 ;  /* 0x00000020210c723e */ /* 0x000fe200000010ff */
[----:B------:R-:W-:Y:S01]  /*27100*/  ULDC.64 UR4, c[0x0][0xc08] ;  /* 0x0003020000047ab9 */ /* 0x000fe20000000a00 */
[----:B------:R-:W-:Y:S01]  /*27110*/  F2FP.BF16.F32.PACK_AB R13, R35, R34 ;  /* 0x00000022230d723e */ /* 0x000fe200000010ff */
[----:B-----5:R-:W4:Y:S01]  /*27120*/  LDL.LU R152, [R1+0x9c] ;  /* 0x00009c0001987983 */ /* 0x020f220000300800 */
[----:B------:R-:W-:-:S02]  /*27130*/  F2FP.BF16.F32.PACK_AB R14, R37, R36 ;  /* 0x00000024250e723e */ /* 0x000fc400000010ff */
[----:B------:R-:W-:Y:S01]  /*27140*/  F2FP.BF16.F32.PACK_AB R15, R39, R38 ;  /* 0x00000026270f723e */ /* 0x000fe200000010ff */
[----:B---3--:R-:W3:Y:S01]  /*27150*/  LDL.LU R4, [R1+0x90] ;  /* 0x0000900001047983 */ /* 0x008ee20000300800 */
[----:B------:R-:W-:Y:S02]  /*27160*/  MOV R20, R23 ;  /* 0x0000001700147202 */ /* 0x000fe40000000f00 */
[----:B--2---:R-:W-:Y:S01]  /*27170*/  MOV R21, R0 ;  /* 0x0000000000157202 */ /* 0x004fe20000000f00 */
[----:B------:R-:W-:Y:S02]  /*27180*/  BAR.SYNC.DEFER_BLOCKING 0x1, 0x100 ;  /* 0x0044000000007b1d */ /* 0x000fe40000010000 */
[----:B----4-:R-:W-:-:S03]  /*27190*/  IMAD.WIDE R2, R2, 0x2, R20 ;  /* 0x0000000202027825 */ /* 0x010fc600078e0214 */
        /* <DEDUP_REMOVED lines=171> */
[----:B------:R-:W-:Y:S02]  /*27c50*/  ISETP.NE.AND.EX P1, PT, RZ, UR7, PT, P1 ;  /* 0x00000007ff007c0c */ /* 0x000fe4000bf25310 */
[----:B------:R-:W-:Y:S01]  /*27c60*/  IADD3 R10, P0, R155, UR6, RZ ;  /* 0x000000069b0a7c10 */ /* 0x000fe2000ff1e0ff */
[----:B------:R-:W-:-:S03]  /*27c70*/  IMAD.MOV.U32 R3, RZ, RZ, RZ ;  /* 0x000000ffff037224 */ /* 0x000fc600078e00ff */
[----:B------:R-:W-:-:S07]  /*27c80*/  IADD3.X R11, R152, UR7, RZ, P0, !PT ;  /* 0x00000007980b7c10 */ /* 0x000fce00087fe4ff */
[----:B------:R-:W5:Y:S01]  /*27c90*/  @P1 LDG.E R3, desc[UR60][R10.64] ;  /* 0x0000003c0a031981 */ /* 0x000f62000c1e1900 */
[----:B------:R-:W-:-:S04]  /*27ca0*/  ISETP.NE.U32.AND P0, PT, RZ, UR4, PT ;  /* 0x00000004ff007c0c */ /* 0x000fc8000bf05070 */
[----:B------:R-:W-:Y:S01]  /*27cb0*/  ISETP.NE.AND.EX P0, PT, RZ, UR5, PT, P0 ;  /* 0x00000005ff007c0c */ /* 0x000fe2000bf05300 */
[----:B0-----:R-:W-:-:S12]  /*27cc0*/  IMAD.MOV.U32 R15, RZ, RZ, 0x9b8 ;  /* 0x000009b8ff0f7424 */ /* 0x001fd800078e00ff */
[----:B------:R-:W-:Y:S01]  /*27cd0*/  @P0 IADD3 R8, P2, R155, UR4, RZ ;  /* 0x000000049b080c10 */ /* 0x000fe2000ff5e0ff */
[----:B------:R-:W-:-:S03]  /*27ce0*/  ULDC UR4, c[0x0][0xa88] ;  /* 0x0002a20000047ab9 */ /* 0x000fc60000000800 */
[----:B------:R-:W-:Y:S01]  /*27cf0*/  @P0 IADD3.X R9, R152, UR5, RZ, P2, !PT ;  /* 0x0000000598090c10 */ /* 0x000fe200097fe4ff */
[----:B------:R-:W-:Y:S01]  /*27d00*/  IMAD.U32 R0, RZ, RZ, UR4 ;  /* 0x00000004ff007e24 */ /* 0x000fe2000f8e00ff */
[----:B---3--:R-:W-:Y:S01]  /*27d10*/  ISETP.NE.AND P2, PT, R4, RZ, PT ;  /* 0x000000ff0400720c */ /* 0x008fe20003f45270 */
[----:B------:R-:W-:-:S03]  /*27d20*/  ULDC UR4, c[0x0][0xad4] ;  /* 0x0002b50000047ab9 */ /* 0x000fc60000000800 */
[----:B------:R-:W-:Y:S01]  /*27d30*/  SEL R2, R4, UR4, P2 ;  /* 0x0000000404027c07 */ /* 0x000fe20009000000 */
[----:B------:R0:W5:Y:S03]  /*27d40*/  @P0 LDG.E R0, desc[UR60][R8.64] ;  /* 0x0000003c08000981 */ /* 0x000166000c1e1900 */
[----:B------:R-:W-:-:S04]  /*27d50*/  ISETP.GT.AND P2, PT, R2, 0x1, PT ;  /* 0x000000010200780c */ /* 0x000fc80003f44270 */
[----:B------:R-:W-:-:S04]  /*27d60*/  SEL R15, R15, 0x978, P2 ;  /* 0x000009780f0f7807 */ /* 0x000fc80001000000 */
[----:B------:R1:W2:Y:S08]  /*27d70*/  LDC.64 R12, c[0x0][R15+0x220] ;  /* 0x000088000f0c7b82 */ /* 0x0002b00000000a00 */
[----:B0-----:R1:W0:Y:S01]  /*27d80*/  LDC.64 R8, c[0x0][R15+0x218] ;  /* 0x000086000f087b82 */ /* 0x0012220000000a00 */
[----:B------:R-:W-:Y:S05]  /*27d90*/  @P0 BRA `(.L_x_2907) ;  /* 0x0000000000100947 */ /* 0x000fea0003800000 */
[----:B------:R-:W-:Y:S05]  /*27da0*/  @!P1 BRA `(.L_x_2907) ;  /* 0x00000000000c9947 */ /* 0x000fea0003800000 */
[----:B-----5:R-:W3:Y:S04]  /*27db0*/  LDG.E R0, desc[UR60][R10.64] ;  /* 0x0000003c0a007981 */ /* 0x020ee8000c1e1900 */
[----:B------:R-:W3:Y:S02]  /*27dc0*/  LDG.E R10, desc[UR60][R10.64+0x4] ;  /* 0x0000043c0a0a7981 */ /* 0x000ee4000c1e1900 */
[----:B---3--:R-:W-:-:S07]  /*27dd0*/  IMAD.IADD R0, R10, 0x1, -R0 ;  /* 0x000000010a007824 */ /* 0x008fce00078e0a00 */
.L_x_2907:
[----:B------:R-:W3:Y:S01]  /*27de0*/  LDL.LU R2, [R1+0x94] ;  /* 0x0000940001027983 */ /* 0x000ee20000300800 */
[----:B------:R-:W4:Y:S03]  /*27df0*/  LDC R156, c[0x0][0xbe8] ;  /* 0x0002fa00ff9c7b82 */ /* 0x000f260000000800 */
[----:B------:R-:W2:Y:S04]  /*27e00*/  LDL.LU R4, [R1+0x124] ;  /* 0x0001240001047983 */ /* 0x000ea80000300800 */
[----:B------:R-:W2:Y:S04]  /*27e10*/  LDL R157, [R1+0xa4] ;  /* 0x0000a400019d7983 */ /* 0x000ea80000100800 */
[----:B------:R-:W2:Y:S04]  /*27e20*/  LDL R155, [R1+0x84] ;  /* 0x00008400019b7983 */ /* 0x000ea80000100800 */
[----:B------:R-:W2:Y:S04]  /*27e30*/  LDL R158, [R1+0x74] ;  /* 0x00007400019e7983 */ /* 0x000ea80000100800 */
[----:B------:R-:W2:Y:S04]  /*27e40*/  LDL R160, [R1+0x1cc] ;  /* 0x0001cc0001a07983 */ /* 0x000ea80000100800 */
[----:B------:R-:W2:Y:S01]  /*27e50*/  LDL R159, [R1+0x13c] ;  /* 0x00013c00019f7983 */ /* 0x000ea20000100800 */
[----:B------:R-:W1:Y:S01]  /*27e60*/  LDC.64 R10, c[0x0][R15+0x228] ;  /* 0x00008a000f0a7b82 */ /* 0x000e620000000a00 */
[----:B------:R-:W-:-:S02]  /*27e70*/  ISETP.NE.U32.AND P0, PT, RZ, UR6, PT ;  /* 0x00000006ff007c0c */ /* 0x000fc4000bf05070 */
[----:B----4-:R-:W-:Y:S02]  /*27e80*/  ISETP.NE.AND P1, PT, R156, 0x1, PT ;  /* 0x000000019c00780c */ /* 0x010fe40003f25270 */
[----:B------:R-:W-:Y:S01]  /*27e90*/  ISETP.NE.AND.EX P0, PT, RZ, UR7, PT, P0 ;  /* 0x00000007ff007c0c */ /* 0x000fe2000bf05300 */
[-C--:B0-----:R-:W-:Y:S02]  /*27ea0*/  IMAD R14, R9, R224.reuse, RZ ;  /* 0x000000e0090e7224 */ /* 0x081fe400078e02ff */
[----:B------:R-:W-:-:S04]  /*27eb0*/  IMAD.WIDE.U32 R8, R8, R224, RZ ;  /* 0x000000e008087225 */ /* 0x000fc800078e00ff */
[----:B------:R-:W-:-:S04]  /*27ec0*/  IMAD.IADD R14, R9, 0x1, R14 ;  /* 0x00000001090e7824 */ /* 0x000fc800078e020e */
[----:B------:R-:W0:Y:S01]  /*27ed0*/  @P1 LDC R9, c[0x0][0xbec] ;  /* 0x0002fb00ff091b82 */ /* 0x000e220000000800 */
[----:B-----5:R-:W-:Y:S01]  /*27ee0*/  IMAD R0, R0, R156, RZ ;  /* 0x0000009c00007224 */ /* 0x020fe200078e02ff */
[----:B---3--:R-:W-:Y:S02]  /*27ef0*/  SEL R2, R2, RZ, !P0 ;  /* 0x000000ff02027207 */ /* 0x008fe40004000000 */
[----:B--2---:R-:W-:-:S03]  /*27f00*/  SEL R4, R4, RZ, !P0 ;  /* 0x000000ff04047207 */ /* 0x004fc60004000000 */
[----:B------:R-:W-:-:S04]  /*27f10*/  IMAD R13, R13, R2, RZ ;  /* 0x000000020d0d7224 */ /* 0x000fc800078e02ff */
[C---:B------:R-:W-:Y:S02]  /*27f20*/  IMAD R4, R12.reuse, R4, R13 ;  /* 0x000000040c047224 */ /* 0x040fe400078e020d */
[----:B------:R-:W-:-:S03]  /*27f30*/  IMAD.WIDE.U32 R12, R12, R2, RZ ;  /* 0x000000020c0c7225 */ /* 0x000fc600078e00ff */
[----:B------:R-:W-:Y:S02]  /*27f40*/  IADD3 R12, P0, P3, R12, R8, R3 ;  /* 0x000000080c0c7210 */ /* 0x000fe40007b1e003 */
[----:B------:R-:W2:Y:S01]  /*27f50*/  @P1 LDC R8, c[0x0][0xbf0] ;  /* 0x0002fc00ff081b82 */ /* 0x000ea20000000800 */
[----:B------:R-:W-:Y:S01]  /*27f60*/  IMAD.IADD R13, R13, 0x1, R4 ;  /* 0x000000010d0d7824 */ /* 0x000fe200078e0204 */
[----:B------:R-:W-:-:S05]  /*27f70*/  SEL R4, R157, RZ, P2 ;  /* 0x000000ff9d047207 */ /* 0x000fca0001000000 */
[-C--:B-1----:R-:W-:Y:S02]  /*27f80*/  IMAD R152, R11, R4.reuse, RZ ;  /* 0x000000040b987224 */ /* 0x082fe400078e02ff */
[----:B------:R-:W-:Y:S01]  /*27f90*/  IMAD.WIDE.U32 R10, R10, R4, RZ ;  /* 0x000000040a0a7225 */ /* 0x000fe200078e00ff */
[----:B------:R-:W-:-:S04]  /*27fa0*/  SHF.R.S32.HI R4, RZ, 0x1f, R3 ;  /* 0x0000001fff047819 */ /* 0x000fc80000011403 */
[----:B------:R-:W-:Y:S01]  /*27fb0*/  IADD3.X R13, R13, R14, R4, P0, P3 ;  /* 0x0000000e0d0d7210 */ /* 0x000fe200007e6404 */
[----:B------:R-:W-:-:S04]  /*27fc0*/  IMAD.IADD R14, R155, 0x1, R158 ;  /* 0x000000019b0e7824 */ /* 0x000fc800078e029e */
[----:B0-----:R-:W-:-:S04]  /*27fd0*/  @P1 IMAD.HI.U32 R9, R14, R9, RZ ;  /* 0x000000090e091227 */ /* 0x001fc800078e00ff */
[----:B------:R-:W-:Y:S01]  /*27fe0*/  IMAD.MOV.U32 R155, RZ, RZ, R14 ;  /* 0x000000ffff9b7224 */ /* 0x000fe200078e000e */
[----:B--2---:R-:W-:Y:S02]  /*27ff0*/  @P1 SHF.R.U32.HI R155, RZ, R8, R9 ;  /* 0x00000008ff9b1219 */ /* 0x004fe40000011609 */
[----:B------:R0:W1:Y:S03]  /*28000*/  LDC.64 R8, c[0x0][R15+0x210] ;  /* 0x000084000f087b82 */ /* 0x0000660000000a00 */
[----:B0-----:R-:W-:-:S04]  /*28010*/  IMAD.MOV R15, RZ, RZ, -R155 ;  /* 0x000000ffff0f7224 */ /* 0x001fc800078e0a9b */
[----:B------:R-:W-:Y:S01]  /*28020*/  IMAD R15, R156, R15, R14 ;  /* 0x0000000f9c0f7224 */ /* 0x000fe200078e020e */
[----:B------:R-:W-:Y:S01]  /*28030*/  IADD3 R10, P0, P3, R155, R12, R10 ;  /* 0x0000000c9b0a7210 */ /* 0x000fe20007b1e00a */
[----:B------:R-:W-:Y:S01]  /*28040*/  IMAD.IADD R152, R11, 0x1, R152 ;  /* 0x000000010b987824 */ /* 0x000fe200078e0298 */
[----:B------:R-:W-:Y:S02]  /*28050*/  SHF.R.S32.HI R11, RZ, 0x1f, R155 ;  /* 0x0000001fff0b7819 */ /* 0x000fe4000001149b */
[----:B------:R-:W-:Y:S02]  /*28060*/  SHF.R.S32.HI R12, RZ, 0x1f, R15 ;  /* 0x0000001fff0c7819 */ /* 0x000fe4000001140f */
[----:B------:R-:W-:Y:S01]  /*28070*/  IADD3.X R11, R11, R13, R152, P0, P3 ;  /* 0x0000000d0b0b7210 */ /* 0x000fe200007e6498 */
[----:B-1----:R-:W-:-:S04]  /*28080*/  IMAD R9, R9, R15, RZ ;  /* 0x0000000f09097224 */ /* 0x002fc800078e02ff */
[C---:B------:R-:W-:Y:S02]  /*28090*/  IMAD R9, R8.reuse, R12, R9 ;  /* 0x0000000c08097224 */ /* 0x040fe400078e0209 */
[----:B------:R-:W0:Y:S01]  /*280a0*/  LDC.64 R12, c[0x0][0xba8] ;  /* 0x0002ea00ff0c7b82 */ /* 0x000e220000000a00 */
[----:B------:R-:W-:-:S07]  /*280b0*/  IMAD.WIDE.U32 R10, R8, R15, R10 ;  /* 0x0000000f080a7225 */ /* 0x000fce00078e000a */
[----:B0-----:R-:W0:Y:S08]  /*280c0*/  @!P2 LDC R12, c[0x0][0xb50] ;  /* 0x0002d400ff0cab82 */ /* 0x001e300000000800 */
[----:B------:R-:W1:Y:S01]  /*280d0*/  @!P2 LDC R13, c[0x0][0xb54] ;  /* 0x0002d500ff0dab82 */ /* 0x000e620000000800 */
[----:B------:R-:W-:Y:S01]  /*280e0*/  IMAD.IADD R9, R11, 0x1, R9 ;  /* 0x000000010b097824 */ /* 0x000fe200078e0209 */
[----:B0-----:R-:W-:-:S04]  /*280f0*/  LEA R12, P0, R10, R12, 0x2 ;  /* 0x0000000c0a0c7211 */ /* 0x001fc800078010ff */
[----:B-1----:R-:W-:Y:S01]  /*28100*/  LEA.HI.X R13, R10, R13, R9, 0x2, P0 ;  /* 0x0000000d0a0d7211 */ /* 0x002fe200000f1409 */
[----:B------:R-:W-:Y:S04]  /*28110*/  SHFL.IDX PT, R8, R12, RZ, 0x1c1f ;  /* 0x001c1fff0c087589 */ /* 0x000fe800000e0000 */
[----:B------:R-:W0:Y:S04]  /*28120*/  SHFL.IDX PT, R9, R13, RZ, 0x1c1f ;  /* 0x001c1fff0d097589 */ /* 0x000e2800000e0000 */
[----:B------:R-:W-:Y:S04]  /*28130*/  SHFL.IDX PT, R10, R12, 0x1, 0x1c1f ;  /* 0x003c1f000c0a7f89 */ /* 0x000fe800000e0000 */
[----:B------:R1:W2:Y:S01]  /*28140*/  SHFL.IDX PT, R11, R13, 0x1, 0x1c1f ;  /* 0x003c1f000d0b7f89 */ /* 0x0002a200000e0000 */
[----:B------:R-:W-:Y:S01]  /*28150*/  LOP3.LUT P0, RZ, R159, 0x3, RZ, 0xc0, !PT ;  /* 0x000000039fff7812 */ /* 0x000fe2000780c0ff */
[----:B-1----:R-:W-:-:S04]  /*28160*/  IMAD.IADD R13, R160, 0x1, R158 ;  /* 0x00000001a00d7824 */ /* 0x002fc800078e029e */
[C---:B------:R-:W-:Y:S01]  /*28170*/  VIADD R12, R13.reuse, 0x8 ;  /* 0x000000080d0c7836 */ /* 0x040fe20000000000 */
[----:B------:R-:W-:-:S04]  /*28180*/  ISETP.GE.OR P3, PT, R13, R0, P0 ;  /* 0x000000000d00720c */ /* 0x000fc80000766670 */
[----:B------:R-:W-:-:S09]  /*28190*/  ISETP.GE.OR P0, PT, R12, R0, P0 ;  /* 0x000000000c00720c */ /* 0x000fd20000706670 */
[----:B0-----:R0:W-:Y:S04]  /*281a0*/  @!P3 ST.E desc[UR60][R8.64], R154 ;  /* 0x0000009a0800b985 */ /* 0x0011e8000c10193c */
[----:B--2---:R0:W-:Y:S01]  /*281b0*/  @!P0 ST.E desc[UR60][R10.64], R153 ;  /* 0x000000990a008985 */ /* 0x0041e2000c10193c */
[----:B------:R-:W-:Y:S05]  /*281c0*/  @P2 BRA `(.L_x_2908) ;  /* 0x0000000c00c82947 */ /* 0x000fea0003800000 */
[----:B------:R-:W0:Y:S01]  /*281d0*/  LDL R159, [R1+0x8c] ;  /* 0x00008c00019f7983 */ /* 0x000e220000100800 */
[----:B------:R-:W1:Y:S01]  /*281e0*/  @P1 LDC R85, c[0x0][0xbec] ;  /* 0x0002fb00ff551b82 */ /* 0x000e620000000800 */
[----:B------:R-:W-:Y:S02]  /*281f0*/  ULDC.64 UR4, c[0x0][0xaa0] ;  /* 0x0002a80000047ab9 */ /* 0x000fe40000000a00 */
[----:B------:R-:W-:-:S05]  /*28200*/  IMAD R4, R4, UR4, RZ ;  /* 0x0000000404047c24 */ /* 0x000fca000f8e02ff */
[----:B------:R-:W2:Y:S01]  /*28210*/  @P1 LDC R82, c[0x0][0xbf0] ;  /* 0x0002fc00ff521b82 */ /* 0x000ea20000000800 */
[----:B------:R-:W-:Y:S01]  /*28220*/  IMAD R81, R3, UR5, R4 ;  /* 0x0000000503517c24 */ /* 0x000fe2000f8e0204 */
[----:B------:R-:W-:Y:S01]  /*28230*/  SHF.R.S32.HI R83, RZ, 0x1f, R2 ;  /* 0x0000001fff537819 */ /* 0x000fe20000011402 */
[----:B------:R-:W-:Y:S01]  /*28240*/  BSSY B1, `(.L_x_2909) ;  /* 0x00000a6000017945 */ /* 0x000fe20003800000 */
[----:B0-----:R-:W-:-:S04]  /*28250*/  IMAD R9, R225, 0x8, R159 ;  /* 0x00000008e1097824 */ /* 0x001fc800078e029f */
[----:B------:R-:W-:-:S04]  /*28260*/  IMAD.SHL.U32 R9, R9, 0x8, RZ ;  /* 0x0000000809097824 */ /* 0x000fc800078e00ff */
[----:B------:R-:W-:-:S03]  /*28270*/  IMAD.WIDE R20, R9, 0x2, R20 ;  /* 0x0000000209147825 */ /* 0x000fc600078e0214 */
[C---:B------:R-:W-:Y:S02]  /*28280*/  IADD3 R13, P4, R20.reuse, 0x1000, RZ ;  /* 0x00001000140d7810 */ /* 0x040fe40007f9e0ff */
[----:B------:R-:W-:Y:S02]  /*28290*/  IADD3 R25, P3, R20, 0x2000, RZ ;  /* 0x0000200014197810 */ /* 0x000fe40007f7e0ff */
[----:B------:R-:W-:Y:S02]  /*282a0*/  LOP3.LUT R12, R13, 0x380, RZ, 0xc0, !PT ;  /* 0x000003800d0c7812 */ /* 0x000fe400078ec0ff */
[----:B------:R-:W-:Y:S02]  /*282b0*/  LOP3.LUT R24, R25, 0x380, RZ, 0xc0, !PT ;  /* 0x0000038019187812 */ /* 0x000fe400078ec0ff */
[----:B------:R-:W-:Y:S02]  /*282c0*/  SHF.R.U64 R12, R12, 0x3, RZ ;  /* 0x000000030c0c7819 */ /* 0x000fe400000012ff */
[----:B------:R-:W-:-:S02]  /*282d0*/  SHF.R.U64 R24, R24, 0x3, RZ ;  /* 0x0000000318187819 */ /* 0x000fc400000012ff */
[----:B------:R-:W-:Y:S02]  /*282e0*/  IADD3 R29, P2, R20, 0x3000, RZ ;  /* 0x00003000141d7810 */ /* 0x000fe40007f5e0ff */
[----:B------:R-:W-:Y:S01]  /*282f0*/  LOP3.LUT R12, R12, R13, RZ, 0x3c, !PT ;  /* 0x0000000d0c0c7212 */ /* 0x000fe200078e3cff */
[--C-:B------:R-:W-:Y:S01]  /*28300*/  IMAD.X R13, RZ, RZ, R21.reuse, P4 ;  /* 0x000000ffff0d7224 */ /* 0x100fe200020e0615 */
[----:B------:R-:W-:Y:S01]  /*28310*/  LOP3.LUT R24, R24, R25, RZ, 0x3c, !PT ;  /* 0x0000001918187212 */ /* 0x000fe200078e3cff */
[----:B------:R-:W-:Y:S01]  /*28320*/  IMAD.X R25, RZ, RZ, R21, P3 ;  /* 0x000000ffff197224 */ /* 0x000fe200018e0615 */
[----:B------:R-:W-:Y:S02]  /*28330*/  LOP3.LUT R28, R29, 0x380, RZ, 0xc0, !PT ;  /* 0x000003801d1c7812 */ /* 0x000fe400078ec0ff */
[C---:B------:R-:W-:Y:S01]  /*28340*/  IADD3 R33, P0, R20.reuse, 0x4000, RZ ;  /* 0x0000400014217810 */ /* 0x040fe20007f1e0ff */
[----:B------:R-:W-:Y:S01]  /*28350*/  IMAD R80, R159, 0x20, R225 ;  /* 0x000000209f507824 */ /* 0x000fe200078e02e1 */
[C---:B------:R-:W-:Y:S01]  /*28360*/  IADD3 R37, P6, R20.reuse, 0x5000, RZ ;  /* 0x0000500014257810 */ /* 0x040fe20007fde0ff */
[----:B------:R-:W5:Y:S01]  /*28370*/  LD.E.128 R12, desc[UR60][R12.64] ;  /* 0x0000003c0c0c7980 */ /* 0x000f62000c101d00 */
[----:B------:R-:W-:-:S02]  /*28380*/  IADD3 R41, P5, R20, 0x6000, RZ ;  /* 0x0000600014297810 */ /* 0x000fc40007fbe0ff */
[C---:B------:R-:W-:Y:S01]  /*28390*/  IADD3 R45, P4, R20.reuse, 0x7000, RZ ;  /* 0x00007000142d7810 */ /* 0x040fe20007f9e0ff */
[----:B------:R-:W5:Y:S01]  /*283a0*/  LD.E.128 R24, desc[UR60][R24.64] ;  /* 0x0000003c18187980 */ /* 0x000f62000c101d00 */
[----:B------:R-:W-:Y:S02]  /*283b0*/  IADD3 R49, P3, R20, 0x8000, RZ ;  /* 0x0000800014317810 */ /* 0x000fe40007f7e0ff */
[----:B------:R-:W-:Y:S02]  /*283c0*/  SHF.R.U64 R28, R28, 0x3, RZ ;  /* 0x000000031c1c7819 */ /* 0x000fe400000012ff */
[----:B------:R-:W-:Y:S02]  /*283d0*/  LOP3.LUT R32, R33, 0x380, RZ, 0xc0, !PT ;  /* 0x0000038021207812 */ /* 0x000fe400078ec0ff */
[----:B------:R-:W-:Y:S02]  /*283e0*/  LOP3.LUT R36, R37, 0x380, RZ, 0xc0, !PT ;  /* 0x0000038025247812 */ /* 0x000fe400078ec0ff */
[----:B------:R-:W-:-:S02]  /*283f0*/  LOP3.LUT R40, R41, 0x380, RZ, 0xc0, !PT ;  /* 0x0000038029287812 */ /* 0x000fc400078ec0ff */
[----:B------:R-:W-:Y:S02]  /*28400*/  LOP3.LUT R44, R45, 0x380, RZ, 0xc0, !PT ;  /* 0x000003802d2c7812 */ /* 0x000fe400078ec0ff */
[----:B------:R-:W-:Y:S02]  /*28410*/  LOP3.LUT R48, R49, 0x380, RZ, 0xc0, !PT ;  /* 0x0000038031307812 */ /* 0x000fe400078ec0ff */
[----:B------:R-:W-:Y:S01]  /*28420*/  LOP3.LUT R28, R28, R29, RZ, 0x3c, !PT ;  /* 0x0000001d1c1c7212 */ /* 0x000fe200078e3cff */
[----:B------:R-:W-:Y:S01]  /*28430*/  IMAD.X R29, RZ, RZ, R21, P2 ;  /* 0x000000ffff1d7224 */ /* 0x000fe200010e0615 */
[----:B------:R-:W-:Y:S02]  /*28440*/  SHF.R.U64 R32, R32, 0x3, RZ ;  /* 0x0000000320207819 */ /* 0x000fe400000012ff */
[----:B------:R-:W-:Y:S02]  /*28450*/  SHF.R.U64 R36, R36, 0x3, RZ ;  /* 0x0000000324247819 */ /* 0x000fe400000012ff */
[----:B------:R-:W-:-:S02]  /*28460*/  SHF.R.U64 R40, R40, 0x3, RZ ;  /* 0x0000000328287819 */ /* 0x000fc400000012ff */
[----:B------:R-:W-:Y:S01]  /*28470*/  LOP3.LUT R9, R20, 0x380, RZ, 0xc0, !PT ;  /* 0x0000038014097812 */ /* 0x000fe200078ec0ff */
[----:B------:R-:W-:Y:S01]  /*28480*/  IMAD.IADD R80, R158, 0x1, R80 ;  /* 0x000000019e507824 */ /* 0x000fe200078e0250 */
[----:B------:R-:W-:Y:S01]  /*28490*/  IADD3 R53, P2, R20, 0x9000, RZ ;  /* 0x0000900014357810 */ /* 0x000fe20007f5e0ff */
[----:B------:R-:W5:Y:S01]  /*284a0*/  LD.E.128 R28, desc[UR60][R28.64] ;  /* 0x0000003c1c1c7980 */ /* 0x000f62000c101d00 */
        /* <DEDUP_REMOVED lines=8> */
[----:B------:R-:W-:Y:S01]  /*28530*/  LOP3.LUT R52, R53, 0x380, RZ, 0xc0, !PT ;  /* 0x0000038035347812 */ /* 0x000fe200078ec0ff */
[----:B------:R-:W5:Y:S01]  /*28540*/  LD.E.128 R32, desc[UR60][R32.64] ;  /* 0x0000003c20207980 */ /* 0x000f62000c101d00 */
        /* <DEDUP_REMOVED lines=10> */
[----:B------:R-:W-:Y:S01]  /*285f0*/  IADD3 R73, P3, R20, 0xe000, RZ ;  /* 0x0000e00014497810 */ /* 0x000fe20007f7e0ff */
[----:B------:R-:W5:Y:S01]  /*28600*/  LD.E.128 R44, desc[UR60][R44.64] ;  /* 0x0000003c2c2c7980 */ /* 0x000f62000c101d00 */
[----:B------:R-:W-:Y:S02]  /*28610*/  SHF.R.U64 R52, R52, 0x3, RZ ;  /* 0x0000000334347819 */ /* 0x000fe400000012ff */
[----:B------:R-:W-:Y:S01]  /*28620*/  LOP3.LUT R56, R57, 0x380, RZ, 0xc0, !PT ;  /* 0x0000038039387812 */ /* 0x000fe200078ec0ff */
[----:B------:R-:W5:Y:S01]  /*28630*/  LD.E.128 R48, desc[UR60][R48.64] ;  /* 0x0000003c30307980 */ /* 0x000f62000c101d00 */
[----:B------:R-:W-:-:S02]  /*28640*/  LOP3.LUT R60, R61, 0x380, RZ, 0xc0, !PT ;  /* 0x000003803d3c7812 */ /* 0x000fc400078ec0ff */
[----:B------:R-:W-:Y:S02]  /*28650*/  LOP3.LUT R64, R65, 0x380, RZ, 0xc0, !PT ;  /* 0x0000038041407812 */ /* 0x000fe400078ec0ff */
[----:B------:R-:W-:Y:S02]  /*28660*/  LOP3.LUT R68, R69, 0x380, RZ, 0xc0, !PT ;  /* 0x0000038045447812 */ /* 0x000fe400078ec0ff */
[----:B------:R-:W-:Y:S02]  /*28670*/  LOP3.LUT R72, R73, 0x380, RZ, 0xc0, !PT ;  /* 0x0000038049487812 */ /* 0x000fe400078ec0ff */
[----:B------:R-:W-:Y:S01]  /*28680*/  LOP3.LUT R52, R52, R53, RZ, 0x3c, !PT ;  /* 0x0000003534347212 */ /* 0x000fe200078e3cff */
[----:B------:R-:W-:Y:S01]  /*28690*/  IMAD.X R53, RZ, RZ, R21, P2 ;  /* 0x000000ffff357224 */ /* 0x000fe200010e0615 */
[----:B------:R-:W-:Y:S02]  /*286a0*/  SHF.R.U64 R56, R56, 0x3, RZ ;  /* 0x0000000338387819 */ /* 0x000fe400000012ff */
[----:B------:R-:W-:-:S02]  /*286b0*/  SHF.R.U64 R60, R60, 0x3, RZ ;  /* 0x000000033c3c7819 */ /* 0x000fc400000012ff */
[----:B------:R-:W-:Y:S01]  /*286c0*/  SHF.R.U64 R64, R64, 0x3, RZ ;  /* 0x0000000340407819 */ /* 0x000fe200000012ff */
[----:B------:R-:W5:Y:S01]  /*286d0*/  LD.E.128 R52, desc[UR60][R52.64] ;  /* 0x0000003c34347980 */ /* 0x000f62000c101d00 */
[----:B------:R-:W-:Y:S02]  /*286e0*/  SHF.R.U64 R68, R68, 0x3, RZ ;  /* 0x0000000344447819 */ /* 0x000fe400000012ff */
[----:B------:R-:W-:Y:S02]  /*286f0*/  SHF.R.U64 R72, R72, 0x3, RZ ;  /* 0x0000000348487819 */ /* 0x000fe400000012ff */
[----:B------:R-:W-:Y:S02]  /*28700*/  IADD3 R11, P2, R20, 0xf000, RZ ;  /* 0x0000f000140b7810 */ /* 0x000fe40007f5e0ff */
        /* <DEDUP_REMOVED lines=13> */
[----:B------:R-:W-:Y:S01]  /*287e0*/  LOP3.LUT R10, R11, 0x380, RZ, 0xc0, !PT ;  /* 0x000003800b0a7812 */ /* 0x000fe200078ec0ff */
[----:B------:R-:W-:Y:S01]  /*287f0*/  IMAD.MOV.U32 R9, RZ, RZ, R21 ;  /* 0x000000ffff097224 */ /* 0x000fe200078e0015 */
[----:B------:R-:W5:Y:S01]  /*28800*/  LD.E.128 R56, desc[UR60][R56.64] ;  /* 0x0000003c38387980 */ /* 0x000f62000c101d00 */
[----:B------:R-:W-:Y:S01]  /*28810*/  IMAD.WIDE.U32 R20, R3, UR4, RZ ;  /* 0x0000000403147c25 */ /* 0x000fe2000f8e00ff */
[----:B------:R-:W-:Y:S01]  /*28820*/  ULDC.64 UR4, c[0x0][0xae8] ;  /* 0x0002ba0000047ab9 */ /* 0x000fe20000000a00 */
[----:B------:R-:W-:Y:S01]  /*28830*/  SHF.R.U64 R10, R10, 0x3, RZ ;  /* 0x000000030a0a7819 */ /* 0x000fe200000012ff */
[----:B------:R-:W5:Y:S01]  /*28840*/  LD.E.128 R60, desc[UR60][R60.64] ;  /* 0x0000003c3c3c7980 */ /* 0x000f62000c101d00 */
[----:B------:R-:W-:-:S02]  /*28850*/  IMAD.IADD R21, R21, 0x1, R81 ;  /* 0x0000000115157824 */ /* 0x000fc400078e0251 */
[----:B-1----:R-:W-:Y:S01]  /*28860*/  @P1 IMAD.HI.U32 R3, R80, R85, RZ ;  /* 0x0000005550031227 */ /* 0x002fe200078e00ff */
[----:B------:R-:W-:Y:S01]  /*28870*/  LOP3.LUT R76, R10, R11, RZ, 0x3c, !PT ;  /* 0x0000000b0a4c7212 */ /* 0x000fe200078e3cff */
[----:B------:R-:W5:Y:S02]  /*28880*/  LD.E.128 R64, desc[UR60][R64.64] ;  /* 0x0000003c40407980 */ /* 0x000f64000c101d00 */
[C---:B------:R-:W-:Y:S02]  /*28890*/  IMAD.WIDE.U32 R20, R224.reuse, UR4, R20 ;  /* 0x00000004e0147c25 */ /* 0x040fe4000f8e0014 */
[----:B------:R-:W5:Y:S02]  /*288a0*/  LD.E.128 R8, desc[UR60][R8.64] ;  /* 0x0000003c08087980 */ /* 0x000f64000c101d00 */
[----:B------:R-:W-:Y:S01]  /*288b0*/  IMAD R21, R224, UR5, R21 ;  /* 0x00000005e0157c24 */ /* 0x000fe2000f8e0215 */
[----:B------:R-:W-:Y:S01]  /*288c0*/  ULDC.64 UR4, c[0x0][0xaf0] ;  /* 0x0002bc0000047ab9 */ /* 0x000fe20000000a00 */
[----:B------:R-:W-:Y:S01]  /*288d0*/  IMAD.MOV.U32 R81, RZ, RZ, R80 ;  /* 0x000000ffff517224 */ /* 0x000fe200078e0050 */
[----:B--2---:R-:W-:Y:S01]  /*288e0*/  @P1 SHF.R.U32.HI R81, RZ, R82, R3 ;  /* 0x00000052ff511219 */ /* 0x004fe20000011603 */
[----:B------:R-:W-:Y:S01]  /*288f0*/  IMAD R83, R83, UR4, RZ ;  /* 0x0000000453537c24 */ /* 0x000fe2000f8e02ff */
[----:B------:R-:W5:Y:S03]  /*28900*/  LD.E.128 R68, desc[UR60][R68.64] ;  /* 0x0000003c44447980 */ /* 0x000f66000c101d00 */
[C---:B------:R-:W-:Y:S01]  /*28910*/  IMAD R83, R2.reuse, UR5, R83 ;  /* 0x0000000502537c24 */ /* 0x040fe2000f8e0253 */
[----:B------:R-:W5:Y:S01]  /*28920*/  LD.E.128 R72, desc[UR60][R72.64] ;  /* 0x0000003c48487980 */ /* 0x000f62000c101d00 */
[----:B------:R-:W-:Y:S01]  /*28930*/  IMAD.WIDE.U32 R2, R2, UR4, R20 ;  /* 0x0000000402027c25 */ /* 0x000fe2000f8e0014 */
[--C-:B------:R-:W-:Y:S01]  /*28940*/  SHF.R.S32.HI R4, RZ, 0x1f, R81.reuse ;  /* 0x0000001fff047819 */ /* 0x100fe20000011451 */
[----:B------:R-:W-:Y:S01]  /*28950*/  ULDC.64 UR4, c[0x0][0xae0] ;  /* 0x0002b80000047ab9 */ /* 0x000fe20000000a00 */
[----:B------:R-:W5:Y:S01]  /*28960*/  LD.E.128 R76, desc[UR60][R76.64] ;  /* 0x0000003c4c4c7980 */ /* 0x000f62000c101d00 */
[----:B------:R-:W-:-:S02]  /*28970*/  IMAD.MOV R21, RZ, RZ, -R81 ;  /* 0x000000ffff157224 */ /* 0x000fc400078e0a51 */
[----:B------:R-:W-:Y:S01]  /*28980*/  IMAD.IADD R3, R3, 0x1, R83 ;  /* 0x0000000103037824 */ /* 0x000fe200078e0253 */
[----:B------:R-:W-:Y:S01]  /*28990*/  @!PT LDS RZ, [RZ] ;  /* 0x00000000fffff984 */ /* 0x000fe20000000800 */
[----:B------:R-:W-:Y:S01]  /*289a0*/  @!PT LDS RZ, [RZ] ;  /* 0x00000000fffff984 */ /* 0x000fe20000000800 */
[----:B------:R-:W-:Y:S01]  /*289b0*/  @!PT LDS RZ, [RZ] ;  /* 0x00000000fffff984 */ /* 0x000fe20000000800 */
[----:B------:R-:W-:Y:S01]  /*289c0*/  @!PT LDS RZ, [RZ] ;  /* 0x00000000fffff984 */ /* 0x000fe20000000800 */
[----:B------:R0:W-:Y:S06]  /*289d0*/  MEMBAR.ALL.CTA ;  /* 0x0000000000007992 */ /* 0x0001ec0000008000 */
[----:B0-----:R-:W0:Y:S01]  /*289e0*/  FENCE.VIEW.ASYNC.S ;  /* 0x00000000000073c6 */ /* 0x001e220000000000 */
[----:B------:R-:W-:Y:S02]  /*289f0*/  IMAD R21, R156, R21, R80 ;  /* 0x000000159c157224 */ /* 0x000fe400078e0250 */
[----:B------:R-:W-:-:S02]  /*28a00*/  IMAD R4, R4, UR4, RZ ;  /* 0x0000000404047c24 */ /* 0x000fc4000f8e02ff */
[----:B------:R-:W-:Y:S01]  /*28a10*/  IMAD.WIDE.U32 R2, R81, UR4, R2 ;  /* 0x0000000451027c25 */ /* 0x000fe2000f8e0002 */
[----:B------:R-:W-:-:S03]  /*28a20*/  SHF.R.S32.HI R20, RZ, 0x1f, R21 ;  /* 0x0000001fff147819 */ /* 0x000fc60000011415 */
[----:B------:R-:W-:Y:S01]  /*28a30*/  IMAD R83, R81, UR5, R4 ;  /* 0x0000000551537c24 */ /* 0x000fe2000f8e0204 */
[----:B------:R-:W-:Y:S01]  /*28a40*/  ULDC.64 UR4, c[0x0][0xad8] ;  /* 0x0002b60000047ab9 */ /* 0x000fe20000000a00 */
[----:B------:R-:W-:Y:S02]  /*28a50*/  IMAD.IADD R4, R225, 0x1, R158 ;  /* 0x00000001e1047824 */ /* 0x000fe400078e029e */
[----:B------:R-:W-:Y:S02]  /*28a60*/  IMAD.IADD R3, R3, 0x1, R83 ;  /* 0x0000000103037824 */ /* 0x000fe400078e0253 */
[----:B------:R-:W-:Y:S02]  /*28a70*/  IMAD R20, R20, UR4, RZ ;  /* 0x0000000414147c24 */ /* 0x000fe4000f8e02ff */
[----:B------:R-:W-:Y:S01]  /*28a80*/  IMAD.WIDE.U32 R2, R21, UR4, R2 ;  /* 0x0000000415027c25 */ /* 0x000fe2000f8e0002 */
[----:B------:R-:W-:-:S03]  /*28a90*/  ISETP.GE.AND P2, PT, R4, R0, PT ;  /* 0x000000000400720c */ /* 0x000fc60003f46270 */
[----:B------:R-:W-:Y:S01]  /*28aa0*/  IMAD R85, R21, UR5, R20 ;  /* 0x0000000515557c24 */ /* 0x000fe2000f8e0214 */
[----:B------:R-:W-:Y:S01]  /*28ab0*/  ULDC.64 UR4, c[0x0][0xa80] ;  /* 0x0002a00000047ab9 */ /* 0x000fe20000000a00 */
[----:B------:R-:W-:Y:S01]  /*28ac0*/  VIADD R20, R23, 0x38820 ;  /* 0x0003882017147836 */ /* 0x000fe20000000000 */
[----:B------:R-:W-:Y:S01]  /*28ad0*/  LEA R84, P3, R2, UR4, 0x1 ;  /* 0x0000000402547c11 */ /* 0x000fe2000f8608ff */
[----:B------:R-:W-:-:S03]  /*28ae0*/  IMAD.IADD R85, R3, 0x1, R85 ;  /* 0x0000000103557824 */ /* 0x000fc600078e0255 */
[----:B------:R-:W-:Y:S02]  /*28af0*/  PRMT R20, RZ, 0x654, R20 ;  /* 0x00000654ff147816 */ /* 0x000fe40000000014 */
[----:B------:R-:W-:Y:S01]  /*28b00*/  LEA.HI.X R85, R2, UR5, R85, 0x1, P3 ;  /* 0x0000000502557c11 */ /* 0x000fe200098f0c55 */
[C---:B------:R-:W-:Y:S01]  /*28b10*/  VIADD R81, R4.reuse, 0x20 ;  /* 0x0000002004517836 */ /* 0x040fe20000000000 */
[----:B0-----:R0:W-:Y:S01]  /*28b20*/  SYNCS.ARRIVE.TRANS64.RED.A1T0 RZ, [R20+URZ], RZ ;  /* 0x000000ff14ff79a7 */ /* 0x0011e2000810043f */
[----:B------:R-:W-:Y:S01]  /*28b30*/  VIADD R21, R4, 0x40 ;  /* 0x0000004004157836 */ /* 0x000fe20000000000 */
[----:B------:R0:W1:Y:S04]  /*28b40*/  SHFL.IDX PT, R87, R84, RZ, 0x181f ;  /* 0x00181fff54577589 */ /* 0x00006800000e0000 */
[----:B------:R0:W2:Y:S01]  /*28b50*/  SHFL.IDX PT, R83, R85, RZ, 0x181f ;  /* 0x00181fff55537589 */ /* 0x0000a200000e0000 */
[----:B------:R-:W-:-:S02]  /*28b60*/  ISETP.GE.AND P1, PT, R81, R0, PT ;  /* 0x000000005100720c */ /* 0x000fc40003f26270 */
[----:B------:R-:W-:Y:S01]  /*28b70*/  ISETP.GE.AND P0, PT, R21, R0, PT ;  /* 0x000000001500720c */ /* 0x000fe20003f06270 */
        /* <DEDUP_REMOVED lines=18> */
.L_x_2910:
[----:B------:R-:W-:Y:S05]  /*28ca0*/  BSYNC B1 ;  /* 0x0000000000017941 */ /* 0x000fea0003800000 */
.L_x_2909:
        /* <DEDUP_REMOVED lines=21> */
.L_x_2912:
[----:B------:R-:W-:Y:S05]  /*28e00*/  BSYNC B1 ;  /* 0x0000000000017941 */ /* 0x000fea0003800000 */
.L_x_2911:
        /* <DEDUP_REMOVED lines=21> */
.L_x_2914:
[----:B------:R-:W-:Y:S05]  /*28f60*/  BSYNC B1 ;  /* 0x0000000000017941 */ /* 0x000fea0003800000 */
.L_x_2913:
[----:B0-----:R-:W-:Y:S01]  /*28f70*/  VIADD R3, R4, 0x60 ;  /* 0x0000006004037836 */ /* 0x001fe20000000000 */
[----:B---3--:R-:W0:Y:S04]  /*28f80*/  SHFL.IDX PT, R85, R85, 0x3, 0x181f ;  /* 0x00781f0055557f89 */ /* 0x008e2800000e0000 */
[----:B------:R-:W-:Y:S01]  /*28f90*/  ISETP.GE.AND P0, PT, R3, R0, PT ;  /* 0x000000000300720c */ /* 0x000fe20003f06270 */
[----:B------:R3:W0:-:S12]  /*28fa0*/  SHFL.IDX PT, R13, R84, 0x3, 0x181f ;  /* 0x00781f00540d7f89 */ /* 0x00061800000e0000 */
[----:B---3--:R-:W-:Y:S05]  /*28fb0*/  @P0 BRA `(.L_x_2915) ;  /* 0x0000002400a80947 */ /* 0x008fea0003800000 */
[----:B------:R-:W-:Y:S02]  /*28fc0*/  ULDC UR4, c[0x0][0xac8] ;  /* 0x0002b20000047ab9 */ /* 0x000fe40000000800 */
[----:B------:R-:W-:Y:S02]  /*28fd0*/  ISETP.GE.AND P3, PT, R16, UR4, PT ;  /* 0x0000000410007c0c */ /* 0x000fe4000bf66270 */
[----:B------:R-:W-:Y:S02]  /*28fe0*/  ISETP.GE.AND P4, PT, R214, UR4, PT ;  /* 0x00000004d6007c0c */ /* 0x000fe4000bf86270 */
[----:B------:R-:W-:-:S09]  /*28ff0*/  ISETP.GE.AND P5, PT, R19, UR4, PT ;  /* 0x0000000413007c0c */ /* 0x000fd2000bfa6270 */
[-C--:B0-----:R-:W-:Y:S02]  /*29000*/  @!P3 LEA R2, P0, R16, R13.reuse, 0x1 ;  /* 0x0000000d1002b211 */ /* 0x081fe400078008ff */
[-C--:B------:R-:W-:Y:S02]  /*29010*/  @!P4 LEA R8, P1, R212, R13.reuse, 0x1 ;  /* 0x0000000dd408c211 */ /* 0x080fe400078208ff */
[C---:B------:R-:W-:Y:S02]  /*29020*/  @!P5 LEA R10, P2, R19.reuse, R13, 0x1 ;  /* 0x0000000d130ad211 */ /* 0x040fe400078408ff */
        /* <DEDUP_REMOVED lines=8> */
[----:B---3--:R-:W-:-:S04]  /*290b0*/  LEA R2, P0, R22, R13, 0x1 ;  /* 0x0000000d16027211 */ /* 0x008fc800078008ff */
[----:B------:R-:W-:-:S05]  /*290c0*/  LEA.HI.X R3, R22, R85, R218, 0x1, P0 ;  /* 0x0000005516037211 */ /* 0x000fca00000f0cda */
[----:B------:R0:W-:Y:S01]  /*290d0*/  ST.E.128 desc[UR60][R2.64], R76 ;  /* 0x0000004c02007985 */ /* 0x0001e2000c101d3c */
[----:B------:R-:W-:Y:S05]  /*290e0*/  BRA `(.L_x_2915) ;  /* 0x00000024005c7947 */ /* 0x000fea0003800000 */
.L_x_2908:
[----:B0-----:R-:W0:Y:S01]  /*290f0*/  @P1 LDC R9, c[0x0][0xbec] ;  /* 0x0002fb00ff091b82 */ /* 0x001e220000000800 */
[----:B------:R-:W-:Y:S01]  /*29100*/  ULDC.64 UR4, c[0x0][0xb08] ;  /* 0x0002c20000047ab9 */ /* 0x000fe20000000a00 */
[----:B------:R-:W-:Y:S01]  /*29110*/  IMAD.MOV.U32 R10, RZ, RZ, R14 ;  /* 0x000000ffff0a7224 */ /* 0x000fe200078e000e */
[----:B------:R1:W5:Y:S01]  /*29120*/  LDL R227, [R1+0x1b8] ;  /* 0x0001b80001e37983 */ /* 0x0003620000100800 */
[----:B------:R-:W-:-:S03]  /*29130*/  IMAD R4, R4, UR4, RZ ;  /* 0x0000000404047c24 */ /* 0x000fc6000f8e02ff */
[----:B------:R1:W5:Y:S01]  /*29140*/  LDL R211, [R1+0x1b4] ;  /* 0x0001b40001d37983 */ /* 0x0003620000100800 */
[----:B------:R-:W2:Y:S01]  /*29150*/  @P1 LDC R8, c[0x0][0xbf0] ;  /* 0x0002fc00ff081b82 */ /* 0x000ea20000000800 */
[----:B------:R-:W-:Y:S02]  /*29160*/  IMAD R4, R3, UR5, R4 ;  /* 0x0000000503047c24 */ /* 0x000fe4000f8e0204 */
        /* <DEDUP_REMOVED lines=8> */
[----:B------:R-:W-:Y:S01]  /*291f0*/  IMAD.WIDE.U32 R8, R3, UR4, RZ ;  /* 0x0000000403087c25 */ /* 0x000fe2000f8e00ff */
        /* <DEDUP_REMOVED lines=25> */
[----:B------:R-:W-:Y:S01]  /*29390*/  IMAD R3, R3, UR4, RZ ;  /* 0x0000000403037c24 */ /* 0x000fe2000f8e02ff */
[----:B------:R-:W-:Y:S01]  /*293a0*/  SHF.R.S32.HI R4, RZ, 0x1f, R2 ;  /* 0x0000001fff047819 */ /* 0x000fe20000011402 */
[C---:B------:R-:W-:Y:S01]  /*293b0*/  IMAD.WIDE.U32 R8, R10.reuse, UR4, R8 ;  /* 0x000000040a087c25 */ /* 0x040fe2000f8e0008 */
[----:B------:R1:W5:Y:S03]  /*293c0*/  LDL R197, [R1+0x198] ;  /* 0x0001980001c57983 */ /* 0x0003660000100800 */
[----:B------:R-:W-:Y:S01]  /*293d0*/  IMAD R3, R10, UR5, R3 ;  /* 0x000000050a037c24 */ /* 0x000fe2000f8e0203 */
[----:B------:R-:W-:Y:S01]  /*293e0*/  ULDC.64 UR4, c[0x0][0xb28] ;  /* 0x0002ca0000047ab9 */ /* 0x000fe20000000a00 */
[----:B------:R1:W5:Y:S01]  /*293f0*/  LDL R196, [R1+0x100] ;  /* 0x0001000001c47983 */ /* 0x0003620000100800 */
[----:B------:R-:W-:-:S02]  /*29400*/  IMAD R4, R4, UR4, RZ ;  /* 0x0000000404047c24 */ /* 0x000fc4000f8e02ff */
[----:B------:R-:W-:Y:S01]  /*29410*/  IMAD.IADD R9, R9, 0x1, R3 ;  /* 0x0000000109097824 */ /* 0x000fe200078e0203 */
[----:B------:R1:W5:Y:S01]  /*29420*/  LDL R195, [R1+0x194] ;  /* 0x0001940001c37983 */ /* 0x0003620000100800 */
[C---:B------:R-:W-:Y:S02]  /*29430*/  IMAD R4, R2.reuse, UR5, R4 ;  /* 0x0000000502047c24 */ /* 0x040fe4000f8e0204 */
[----:B------:R-:W-:Y:S01]  /*29440*/  IMAD.WIDE.U32 R8, R2, UR4, R8 ;  /* 0x0000000402087c25 */ /* 0x000fe2000f8e0008 */
[----:B------:R-:W-:Y:S01]  /*29450*/  ULDC.64 UR4, c[0x0][0xb00] ;  /* 0x0002c00000047ab9 */ /* 0x000fe20000000a00 */
[----:B------:R1:W5:Y:S02]  /*29460*/  LDL R194, [R1+0xfc] ;  /* 0x0000fc0001c27983 */ /* 0x0003640000100800 */
[----:B------:R-:W-:Y:S01]  /*29470*/  IMAD.IADD R20, R9, 0x1, R4 ;  /* 0x0000000109147824 */ /* 0x000fe200078e0204 */
[C---:B------:R-:W-:Y:S01]  /*29480*/  LEA R4, P0, R8.reuse, UR4, 0x2 ;  /* 0x0000000408047c11 */ /* 0x040fe2000f8010ff */
[----:B------:R1:W5:Y:S03]  /*29490*/  LDL R193, [R1+0x190] ;  /* 0x0001900001c17983 */ /* 0x0003660000100800 */
[----:B------:R-:W-:Y:S01]  /*294a0*/  LEA.HI.X R20, R8, UR5, R20, 0x2, P0 ;  /* 0x0000000508147c11 */ /* 0x000fe200080f1414 */
[----:B------:R1:W5:Y:S01]  /*294b0*/  LDL R192, [R1+0xf8] ;  /* 0x0000f80001c07983 */ /* 0x0003620000100800 */
[----:B------:R-:W-:-:S03]  /*294c0*/  ISETP.GE.AND P0, PT, R13, R0, PT ;  /* 0x000000000d00720c */ /* 0x000fc60003f06270 */
        /* <DEDUP_REMOVED lines=41> */
[----:B------:R-:W-:-:S05]  /*29760*/  VIADD R2, R23, 0x38820 ;  /* 0x0003882017027836 */ /* 0x000fca0000000000 */
[----:B------:R-:W-:Y:S01]  /*29770*/  PRMT R2, RZ, 0x654, R2 ;  /* 0x00000654ff027816 */ /* 0x000fe20000000002 */
[----:B------:R1:W0:Y:S01]  /*29780*/  SHFL.IDX PT, R3, R20, RZ, 0x1c1f ;  /* 0x001c1fff14037589 */ /* 0x00022200000e0000 */
[----:B------:R-:W-:Y:S02]  /*29790*/  BSSY B1, `(.L_x_2916) ;  /* 0x0000084000017945 */ /* 0x000fe40003800000 */
[----:B------:R2:W-:Y:S02]  /*297a0*/  SYNCS.ARRIVE.TRANS64.RED.A1T0 RZ, [R2+URZ], RZ ;  /* 0x000000ff02ff79a7 */ /* 0x0005e4000810043f */
[----:B--2---:R1:W2:Y:S01]  /*297b0*/  SHFL.IDX PT, R2, R4, RZ, 0x1c1f ;  /* 0x001c1fff04027589 */ /* 0x0042a200000e0000 */
[----:B------:R-:W-:Y:S05]  /*297c0*/  @P0 BRA `(.L_x_2917) ;  /* 0x0000000800000947 */ /* 0x000fea0003800000 */
[----:B------:R-:W-:Y:S02]  /*297d0*/  ULDC UR4, c[0x0][0xac8] ;  /* 0x0002b20000047ab9 */ /* 0x000fe40000000800 */
        /* <DEDUP_REMOVED lines=74> */
[----:B--2---:R-:W-:-:S03]  /*29c80*/  @!P4 LEA R10, P0, R178, R2, 0x2 ;  /* 0x00000002b20ac211 */ /* 0x004fc600078010ff */
[----:B------:R0:W-:Y:S01]  /*29c90*/  @!P3 ST.E.64 desc[UR60][R8.64], R92 ;  /* 0x0000005c0800b985 */ /* 0x0001e2000c101b3c */
[-C--:B------:R-:W-:Y:S02]  /*29ca0*/  @!P4 LEA.HI.X R11, R178, R3.reuse, R179, 0x2, P0 ;  /* 0x00000003b20bc211 */ /* 0x080fe400000f14b3 */
[----:B------:R-:W-:Y:S02]  /*29cb0*/  ISETP.GE.AND P0, PT, R170, UR4, PT ;  /* 0x00000004aa007c0c */ /* 0x000fe4000bf06270 */
[-C--:B---3--:R-:W-:Y:S01]  /*29cc0*/  @!P5 LEA R14, P6, R176, R2.reuse, 0x2 ;  /* 0x00000002b00ed211 */ /* 0x088fe200078c10ff */
[----:B------:R2:W-:Y:S01]  /*29cd0*/  @!P4 ST.E.64 desc[UR60][R10.64], R96 ;  /* 0x000000600a00c985 */ /* 0x0005e2000c101b3c */
[----:B------:R-:W-:Y:S02]  /*29ce0*/  ISETP.GE.AND P4, PT, R166, UR4, PT ;  /* 0x00000004a6007c0c */ /* 0x000fe4000bf86270 */
[----:B------:R-:W-:Y:S02]  /*29cf0*/  @!P5 LEA.HI.X R15, R176, R3, R177, 0x2, P6 ;  /* 0x00000003b00fd211 */ /* 0x000fe400030f14b1 */
[----:B0-----:R-:W-:-:S03]  /*29d00*/  @!P2 LEA R8, P6, R174, R2, 0x2 ;  /* 0x00000002ae08a211 */ /* 0x001fc600078c10ff */
[----:B------:R0:W-:Y:S01]  /*29d10*/  @!P5 ST.E.64 desc[UR60][R14.64], R100 ;  /* 0x000000640e00d985 */ /* 0x0001e2000c101b3c */
[----:B------:R-:W-:Y:S02]  /*29d20*/  ISETP.GE.AND P5, PT, R168, UR4, PT ;  /* 0x00000004a8007c0c */ /* 0x000fe4000bfa6270 */
[----:B------:R-:W-:Y:S02]  /*29d30*/  @!P2 LEA.HI.X R9, R174, R3, R175, 0x2, P6 ;  /* 0x00000003ae09a211 */ /* 0x000fe400030f14af */
[----:B--2---:R-:W-:-:S03]  /*29d40*/  @!P1 LEA R10, P3, R172, R2, 0x2 ;  /* 0x00000002ac0a9211 */ /* 0x004fc600078610ff */
[----:B------:R2:W-:Y:S01]  /*29d50*/  @!P2 ST.E.64 desc[UR60][R8.64], R104 ;  /* 0x000000680800a985 */ /* 0x0005e2000c101b3c */
[-C--:B------:R-:W-:Y:S02]  /*29d60*/  @!P1 LEA.HI.X R11, R172, R3.reuse, R173, 0x2, P3 ;  /* 0x00000003ac0b9211 */ /* 0x080fe400018f14ad */
[----:B------:R-:W-:Y:S02]  /*29d70*/  ISETP.GE.AND P3, PT, R164, UR4, PT ;  /* 0x00000004a4007c0c */ /* 0x000fe4000bf66270 */
[CC--:B0-----:R-:W-:Y:S01]  /*29d80*/  @!P0 LEA R14, P6, R170.reuse, R2.reuse, 0x2 ;  /* 0x00000002aa0e8211 */ /* 0x0c1fe200078c10ff */
[----:B------:R0:W-:Y:S03]  /*29d90*/  @!P1 ST.E.64 desc[UR60][R10.64], R108 ;  /* 0x0000006c0a009985 */ /* 0x0001e6000c101b3c */
[----:B------:R-:W-:Y:S02]  /*29da0*/  @!P0 LEA.HI.X R15, R170, R3, R171, 0x2, P6 ;  /* 0x00000003aa0f8211 */ /* 0x000fe400030f14ab */
[----:B--2---:R-:W-:-:S03]  /*29db0*/  @!P5 LEA R8, P1, R168, R2, 0x2 ;  /* 0x00000002a808d211 */ /* 0x004fc600078210ff */
        /* <DEDUP_REMOVED lines=8> */
[-C--:B--2---:R-:W-:Y:S01]  /*29e40*/  @!P3 LEA R14, P6, R164, R2.reuse, 0x2 ;  /* 0x00000002a40eb211 */ /* 0x084fe200078c10ff */
[----:B------:R2:W-:Y:S01]  /*29e50*/  @!P4 ST.E.64 desc[UR60][R10.64], R120 ;  /* 0x000000780a00c985 */ /* 0x0005e2000c101b3c */
[----:B------:R-:W-:Y:S02]  /*29e60*/  ISETP.GE.AND P4, PT, R158, UR4, PT ;  /* 0x000000049e007c0c */ /* 0x000fe4000bf86270 */
[----:B------:R-:W-:Y:S02]  /*29e70*/  @!P3 LEA.HI.X R15, R164, R3, R165, 0x2, P6 ;  /* 0x00000003a40fb211 */ /* 0x000fe400030f14a5 */
[----:B0-----:R-:W-:-:S03]  /*29e80*/  @!P0 LEA R8, P5, R162, R2, 0x2 ;  /* 0x00000002a2088211 */ /* 0x001fc600078a10ff */
[----:B------:R0:W-:Y:S01]  /*29e90*/  @!P3 ST.E.64 desc[UR60][R14.64], R124 ;  /* 0x0000007c0e00b985 */ /* 0x0001e2000c101b3c */
[----:B------:R-:W-:Y:S02]  /*29ea0*/  ISETP.GE.AND P3, PT, R156, UR4, PT ;  /* 0x000000049c007c0c */ /* 0x000fe4000bf66270 */
[-C--:B------:R-:W-:Y:S02]  /*29eb0*/  @!P0 LEA.HI.X R9, R162, R3.reuse, R163, 0x2, P5 ;  /* 0x00000003a2098211 */ /* 0x080fe400028f14a3 */
[----:B------:R-:W-:Y:S02]  /*29ec0*/  ISETP.GE.AND P5, PT, R152, UR4, PT ;  /* 0x0000000498007c0c */ /* 0x000fe4000bfa6270 */
[C---:B--2---:R-:W-:Y:S01]  /*29ed0*/  @!P1 LEA R10, P6, R160.reuse, R2, 0x2 ;  /* 0x00000002a00a9211 */ /* 0x044fe200078c10ff */
[----:B------:R2:W-:Y:S03]  /*29ee0*/  @!P0 ST.E.64 desc[UR60][R8.64], R128 ;  /* 0x0000008008008985 */ /* 0x0005e6000c101b3c */
[----:B------:R-:W-:-:S03]  /*29ef0*/  @!P1 LEA.HI.X R11, R160, R3, R161, 0x2, P6 ;  /* 0x00000003a00b9211 */ /* 0x000fc600030f14a1 */
[CC--:B0-----:R-:W-:Y:S02]  /*29f00*/  @!P3 LEA R14, P6, R156.reuse, R2.reuse, 0x2 ;  /* 0x000000029c0eb211 */ /* 0x0c1fe400078c10ff */
[----:B------:R0:W-:Y:S02]  /*29f10*/  @!P1 ST.E.64 desc[UR60][R10.64], R132 ;  /* 0x000000840a009985 */ /* 0x0001e4000c101b3c */
[----:B------:R-:W-:Y:S02]  /*29f20*/  @!P3 LEA.HI.X R15, R156, R3, R157, 0x2, P6 ;  /* 0x000000039c0fb211 */ /* 0x000fe400030f149d */
[----:B--2---:R-:W-:-:S04]  /*29f30*/  @!P4 LEA R8, P0, R158, R2, 0x2 ;  /* 0x000000029e08c211 */ /* 0x004fc800078010ff */
[----:B------:R-:W-:Y:S02]  /*29f40*/  @!P4 LEA.HI.X R9, R158, R3, R159, 0x2, P0 ;  /* 0x000000039e09c211 */ /* 0x000fe400000f149f */
[----:B0-----:R-:W-:-:S03]  /*29f50*/  @!P2 LEA R10, P1, R154, R2, 0x2 ;  /* 0x000000029a0aa211 */ /* 0x001fc600078210ff */
[----:B------:R3:W-:Y:S01]  /*29f60*/  @!P4 ST.E.64 desc[UR60][R8.64], R136 ;  /* 0x000000880800c985 */ /* 0x0007e2000c101b3c */
[----:B------:R-:W-:Y:S02]  /*29f70*/  @!P5 LEA R2, P0, R152, R2, 0x2 ;  /* 0x000000029802d211 */ /* 0x000fe400078010ff */
[-C--:B------:R-:W-:Y:S01]  /*29f80*/  @!P2 LEA.HI.X R11, R154, R3.reuse, R155, 0x2, P1 ;  /* 0x000000039a0ba211 */ /* 0x080fe200008f149b */
[----:B------:R3:W-:Y:S01]  /*29f90*/  @!P3 ST.E.64 desc[UR60][R14.64], R140 ;  /* 0x0000008c0e00b985 */ /* 0x0007e2000c101b3c */
[----:B------:R-:W-:-:S03]  /*29fa0*/  @!P5 LEA.HI.X R3, R152, R3, R153, 0x2, P0 ;  /* 0x000000039803d211 */ /* 0x000fc600000f1499 */
[----:B------:R3:W-:Y:S04]  /*29fb0*/  @!P2 ST.E.64 desc[UR60][R10.64], R144 ;  /* 0x000000900a00a985 */ /* 0x0007e8000c101b3c */
[----:B------:R3:W-:Y:S02]  /*29fc0*/  @!P5 ST.E.64 desc[UR60][R2.64], R148 ;  /* 0x000000940200d985 */ /* 0x0007e4000c101b3c */
.L_x_2917:
[----:B------:R-:W-:Y:S05]  /*29fd0*/  BSYNC B1 ;  /* 0x0000000000017941 */ /* 0x000fea0003800000 */
.L_x_2916:
[----:B------:R-:W-:Y:S01]  /*29fe0*/  ISETP.GE.AND P0, PT, R12, R0, PT ;  /* 0x000000000c00720c */ /* 0x000fe20003f06270 */
[----:B------:R4:W0:Y:S04]  /*29ff0*/  SHFL.IDX PT, R21, R20, 0x1, 0x1c1f ;  /* 0x003c1f0014157f89 */ /* 0x00082800000e0000 */
[----:B-1----:R4:W1:Y:S08]  /*2a000*/  SHFL.IDX PT, R20, R4, 0x1, 0x1c1f ;  /* 0x003c1f0004147f89 */ /* 0x00287000000e0000 */
[----:B----4-:R-:W-:Y:S05]  /*2a010*/  @P0 BRA `(.L_x_2915) ;  /* 0x0000001400900947 */ /* 0x010fea0003800000 */
[----:B------:R-:W-:Y:S02]  /*2a020*/  ULDC UR4, c[0x0][0xac8] ;  /* 0x0002b20000047ab9 */ /* 0x000fe40000000800 */
[----:B-----5:R-:W-:Y:S02]  /*2a030*/  ISETP.GE.AND P3, PT, R13, UR4, PT ;  /* 0x000000040d007c0c */ /* 0x020fe4000bf66270 */
[----:B------:R-:W-:Y:S02]  /*2a040*/  ISETP.GE.AND P2, PT, R224, UR4, PT ;  /* 0x00000004e0007c0c */ /* 0x000fe4000bf46270 */
[----:B------:R-:W-:Y:S02]  /*2a050*/  ISETP.GE.AND P1, PT, R210, UR4, PT ;  /* 0x00000004d2007c0c */ /* 0x000fe4000bf26270 */
[----:B------:R-:W-:Y:S02]  /*2a060*/  ISETP.GE.AND P0, PT, R208, UR4, PT ;  /* 0x00000004d0007c0c */ /* 0x000fe4000bf06270 */
[----:B------:R-:W-:-:S05]  /*2a070*/  ISETP.GE.AND P4, PT, R204, UR4, PT ;  /* 0x00000004cc007c0c */ /* 0x000fca000bf86270 */
[----:B0123--:R-:W-:-:S04]  /*2a080*/  @!P3 IMAD.WIDE R2, R13, 0x4, R20 ;  /* 0x000000040d02b825 */ /* 0x00ffc800078e0214 */
        /* <DEDUP_REMOVED lines=14> */
[----:B-1----:R-:W-:Y:S02]  /*2a170*/  @!P4 LEA R8, P2, R204, R20, 0x2 ;  /* 0x00000014cc08c211 */ /* 0x002fe400078410ff */
[----:B------:R-:W-:-:S02]  /*2a180*/  @!P3 LEA.HI.X R3, R206, R21, R207, 0x2, P1 ;  /* 0x00000015ce03b211 */ /* 0x000fc400008f14cf */
[----:B------:R-:W-:Y:S02]  /*2a190*/  ISETP.GE.AND P1, PT, R198, UR4, PT ;  /* 0x00000004c6007c0c */ /* 0x000fe4000bf26270 */
[-C--:B------:R-:W-:Y:S01]  /*2a1a0*/  @!P4 LEA.HI.X R9, R204, R21.reuse, R205, 0x2, P2 ;  /* 0x00000015cc09c211 */ /* 0x080fe200010f14cd */
[----:B------:R0:W-:Y:S01]  /*2a1b0*/  @!P3 ST.E.64 desc[UR60][R2.64], R42 ;  /* 0x0000002a0200b985 */ /* 0x0001e2000c101b3c */
[----:B------:R-:W-:Y:S02]  /*2a1c0*/  ISETP.GE.AND P2, PT, R196, UR4, PT ;  /* 0x00000004c4007c0c */ /* 0x000fe4000bf46270 */
[----:B--2---:R-:W-:Y:S01]  /*2a1d0*/  @!P5 LEA R10, P6, R202, R20, 0x2 ;  /* 0x00000014ca0ad211 */ /* 0x004fe200078c10ff */
[----:B------:R1:W-:Y:S01]  /*2a1e0*/  @!P4 ST.E.64 desc[UR60][R8.64], R46 ;  /* 0x0000002e0800c985 */ /* 0x0003e2000c101b3c */
[----:B------:R-:W-:Y:S02]  /*2a1f0*/  ISETP.GE.AND P3, PT, R194, UR4, PT ;  /* 0x00000004c2007c0c */ /* 0x000fe4000bf66270 */
[----:B------:R-:W-:-:S02]  /*2a200*/  @!P5 LEA.HI.X R11, R202, R21, R203, 0x2, P6 ;  /* 0x00000015ca0bd211 */ /* 0x000fc400030f14cb */
        /* <DEDUP_REMOVED lines=99> */
.L_x_2906:
[----:B---3--:R-:W3:Y:S01]  /*2a840*/  LDL.LU R4, [R1+0x98] ;  /* 0x0000980001047983 */ /* 0x008ee20000300800 */
[----:B------:R-:W-:Y:S01]  /*2a850*/  ULDC.64 UR6, c[0x0][0xc08] ;  /* 0x0003020000067ab9 */ /* 0x000fe20000000a00 */
[----:B------:R-:W-:Y:S02]  /*2a860*/  ULDC.64 UR4, c[0x0][0xc00] ;  /* 0x0003000000047ab9 */ /* 0x000fe40000000a00 */
[----:B--2---:R-:W2:Y:S04]  /*2a870*/  LDL.LU R0, [R1+0x9c] ;  /* 0x00009c0001007983 */ /* 0x004ea80000300800 */
[----:B01----:R-:W4:Y:S01]  /*2a880*/  LDL R10, [R1+0x90] ;  /* 0x00009000010a7983 */ /* 0x003f220000100800 */
[----:B------:R-:W-:Y:S01]  /*2a890*/  ISETP.NE.U32.AND P1, PT, RZ, UR6, PT ;  /* 0x00000006ff007c0c */ /* 0x000fe2000bf25070 */
[----:B------:R-:W-:Y:S01]  /*2a8a0*/  IMAD.MOV.U32 R25, RZ, RZ, RZ ;  /* 0x000000ffff197224 */ /* 0x000fe200078e00ff */
[----:B------:R-:W-:-:S02]  /*2a8b0*/  ISETP.NE.U32.AND P0, PT, RZ, UR4, PT ;  /* 0x00000004ff007c0c */ /* 0x000fc4000bf05070 */
[----:B------:R-:W-:Y:S02]  /*2a8c0*/  ISETP.NE.AND.EX P1, PT, RZ, UR7, PT, P1 ;  /* 0x00000007ff007c0c */ /* 0x000fe4000bf25310 */
[----:B------:R-:W-:Y:S01]  /*2a8d0*/  ISETP.NE.AND.EX P0, PT, RZ, UR5, PT, P0 ;  /* 0x00000005ff007c0c */ /* 0x000fe2000bf05300 */
[----:B------:R-:W0:Y:S01]  /*2a8e0*/  S2R R35, SR_TID.X ;  /* 0x0000000000237919 */ /* 0x000e220000002100 */
[----:B---3--:R-:W-:-:S04]  /*2a8f0*/  IADD3 R2, P2, R4, UR4, RZ ;  /* 0x0000000404027c10 */ /* 0x008fc8000ff5e0ff */
[----:B--2---:R-:W-:-:S05]  /*2a900*/  IADD3.X R3, R0, UR5, RZ, P2, !PT ;  /* 0x0000000500037c10 */ /* 0x004fca00097fe4ff */
[----:B------:R-:W-:Y:S01]  /*2a910*/  @P1 IADD3 R8, P2, R4, UR6, RZ ;  /* 0x0000000604081c10 */ /* 0x000fe2000ff5e0ff */
[----:B------:R-:W-:Y:S01]  /*2a920*/  ULDC UR4, c[0x0][0xa88] ;  /* 0x0002a20000047ab9 */ /* 0x000fe20000000800 */
[----:B------:R1:W5:Y:S02]  /*2a930*/  @P0 LDG.E R25, desc[UR60][R2.64] ;  /* 0x0000003c02190981 */ /* 0x000364000c1e1900 */
[----:B------:R-:W-:Y:S01]  /*2a940*/  @P1 IADD3.X R9, R0, UR7, RZ, P2, !PT ;  /* 0x0000000700091c10 */ /* 0x000fe200097fe4ff */
[----:B------:R-:W-:-:S06]  /*2a950*/  IMAD.U32 R0, RZ, RZ, UR4 ;  /* 0x00000004ff007e24 */ /* 0x000fcc000f8e00ff */
[----:B------:R1:W5:Y:S01]  /*2a960*/  @P1 LDG.E R0, desc[UR60][R8.64] ;  /* 0x0000003c08001981 */ /* 0x000362000c1e1900 */
[----:B----4-:R-:W-:Y:S01]  /*2a970*/  ISETP.NE.AND P2, PT, R10, RZ, PT ;  /* 0x000000ff0a00720c */ /* 0x010fe20003f45270 */
[----:B0-----:R-:W-:-:S05]  /*2a980*/  VIADD R4, R35, 0xffffff80 ;  /* 0xffffff8023047836 */ /* 0x001fca0000000000 */
[----:B------:R-:W-:-:S07]  /*2a990*/  ISETP.GT.AND P3, PT, R4, 0x7f, PT ;  /* 0x0000007f0400780c */ /* 0x000fce0003f64270 */
[----:B------:R-:W0:Y:S02]  /*2a9a0*/  @!P2 LDC R10, c[0x0][0xad4] ;  /* 0x0002b500ff0aab82 */ /* 0x000e240000000800 */
[----:B0-----:R1:W-:Y:S01]  /*2a9b0*/  @!P2 STL [R1+0x90], R10 ;  /* 0x0000900a0100a387 */ /* 0x0013e20000100800 */
[----:B------:R-:W-:Y:S01]  /*2a9c0*/  ISETP.GT.AND P2, PT, R10, 0x1, PT ;  /* 0x000000010a00780c */ /* 0x000fe20003f44270 */
[----:B------:R-:W-:-:S12]  /*2a9d0*/  @P1 BRA `(.L_x_2918) ;  /* 0x0000000000101947 */ /* 0x000fd80003800000 */
[----:B------:R-:W-:Y:S05]  /*2a9e0*/  @!P0 BRA `(.L_x_2918) ;  /* 0x00000000000c8947 */ /* 0x000fea0003800000 */
[----:B-1----:R-:W2:Y:S04]  /*2a9f0*/  LDG.E R9, desc[UR60][R2.64] ;  /* 0x0000003c02097981 */ /* 0x002ea8000c1e1900 */
[----:B-----5:R-:W2:Y:S02]  /*2aa00*/  LDG.E R0, desc[UR60][R2.64+0x4] ;  /* 0x0000043c02007981 */ /* 0x020ea4000c1e1900 */
[----:B--2---:R-:W-:-:S07]  /*2aa10*/  IMAD.IADD R0, R0, 0x1, -R9 ;  /* 0x0000000100007824 */ /* 0x004fce00078e0a09 */
.L_x_2918:
[----:B-1----:R-:W2:Y:S04]  /*2aa20*/  LDL.LU R3, [R1+0x94] ;  /* 0x0000940001037983 */ /* 0x002ea80000300800 */
        /* <DEDUP_REMOVED lines=56> */
.L_x_2920:
[----:B------:R-:W-:Y:S05]  /*2adb0*/  BSYNC B1 ;  /* 0x0000000000017941 */ /* 0x000fea0003800000 */
.L_x_2919:
[----:B------:R-:W-:Y:S05]  /*2adc0*/  @P2 BRA `(.L_x_2915) ;  /* 0x0000000800242947 */ /* 0x000fea0003800000 */
[----:B------:R-:W2:Y:S01]  /*2add0*/  LDL.LU R2, [R1+0x74] ;  /* 0x0000740001027983 */ /* 0x000ea20000300800 */
[----:B------:R-:W1:Y:S01]  /*2ade0*/  LDC R15, c[0x0][0xbe8] ;  /* 0x0002fa00ff0f7b82 */ /* 0x000e620000000800 */
[----:B------:R-:W-:Y:S01]  /*2adf0*/  ULDC.64 UR4, c[0x0][0xaa0] ;  /* 0x0002a80000047ab9 */ /* 0x000fe20000000a00 */
[----:B------:R-:W-:Y:S01]  /*2ae00*/  ULDC.64 UR6, c[0x0][0xaf0] ;  /* 0x0002bc0000067ab9 */ /* 0x000fe20000000a00 */
[----:B------:R-:W3:Y:S01]  /*2ae10*/  LDL R4, [R1+0x8c] ;  /* 0x00008c0001047983 */ /* 0x000ee20000100800 */
[----:B------:R-:W-:Y:S01]  /*2ae20*/  BSSY B1, `(.L_x_2921) ;  /* 0x0000041000017945 */ /* 0x000fe20003800000 */
[----:B-1----:R-:W-:Y:S01]  /*2ae30*/  ISETP.NE.AND P0, PT, R15, 0x1, PT ;  /* 0x000000010f00780c */ /* 0x002fe20003f05270 */
[----:B------:R-:W-:-:S12]  /*2ae40*/  IMAD R21, R0, R15, RZ ;  /* 0x0000000f00157224 */ /* 0x000fd800078e02ff */
[----:B------:R-:W1:Y:S08]  /*2ae50*/  @P0 LDC R8, c[0x0][0xbec] ;  /* 0x0002fb00ff080b82 */ /* 0x000e700000000800 */
[----:B------:R-:W4:Y:S01]  /*2ae60*/  @P0 LDC R11, c[0x0][0xbf0] ;  /* 0x0002fc00ff0b0b82 */ /* 0x000f220000000800 */
[----:B--2---:R-:W-:Y:S02]  /*2ae70*/  IMAD.MOV.U32 R10, RZ, RZ, R2 ;  /* 0x000000ffff0a7224 */ /* 0x004fe400078e0002 */
[----:B------:R-:W-:-:S02]  /*2ae80*/  IMAD R2, R26, UR4, RZ ;  /* 0x000000041a027c24 */ /* 0x000fc4000f8e02ff */
[----:B---3--:R-:W-:Y:S02]  /*2ae90*/  IMAD R4, R4, 0x20, R225 ;  /* 0x0000002004047824 */ /* 0x008fe400078e02e1 */
[C---:B------:R-:W-:Y:S02]  /*2aea0*/  IMAD R9, R25.reuse, UR5, R2 ;  /* 0x0000000519097c24 */ /* 0x040fe4000f8e0202 */
[----:B0-----:R-:W-:Y:S01]  /*2aeb0*/  IMAD.WIDE.U32 R2, R25, UR4, RZ ;  /* 0x0000000419027c25 */ /* 0x001fe2000f8e00ff */
[----:B------:R-:W-:-:S03]  /*2aec0*/  ULDC.64 UR4, c[0x0][0xae8] ;  /* 0x0002ba0000047ab9 */ /* 0x000fc60000000a00 */
[----:B------:R-:W-:Y:S02]  /*2aed0*/  IMAD.IADD R13, R10, 0x1, R4 ;  /* 0x000000010a0d7824 */ /* 0x000fe400078e0204 */
[----:B------:R-:W-:Y:S02]  /*2aee0*/  IMAD.IADD R3, R3, 0x1, R9 ;  /* 0x0000000103037824 */ /* 0x000fe400078e0209 */
[----:B-1----:R-:W-:-:S04]  /*2aef0*/  @P0 IMAD.HI.U32 R4, R13, R8, RZ ;  /* 0x000000080d040227 */ /* 0x002fc800078e00ff */
[----:B------:R-:W-:-:S04]  /*2af00*/  IMAD.WIDE.U32 R2, R224, UR4, R2 ;  /* 0x00000004e0027c25 */ /* 0x000fc8000f8e0002 */
[----:B------:R-:W-:Y:S01]  /*2af10*/  IMAD.MOV.U32 R9, RZ, RZ, R13 ;  /* 0x000000ffff097224 */ /* 0x000fe200078e000d */
[----:B----4-:R-:W-:Y:S01]  /*2af20*/  @P0 SHF.R.U32.HI R9, RZ, R11, R4 ;  /* 0x0000000bff090219 */ /* 0x010fe20000011604 */
[----:B------:R-:W-:Y:S02]  /*2af30*/  IMAD R8, R28, UR6, RZ ;  /* 0x000000061c087c24 */ /* 0x000fe4000f8e02ff */
[----:B------:R-:W-:Y:S01]  /*2af40*/  IMAD R3, R224, UR5, R3 ;  /* 0x00000005e0037c24 */ /* 0x000fe2000f8e0203 */
[----:B------:R-:W-:Y:S01]  /*2af50*/  SHF.R.S32.HI R4, RZ, 0x1f, R9 ;  /* 0x0000001fff047819 */ /* 0x000fe20000011409 */
[C---:B------:R-:W-:Y:S01]  /*2af60*/  IMAD R11, R33.reuse, UR7, R8 ;  /* 0x00000007210b7c24 */ /* 0x040fe2000f8e0208 */
[----:B------:R-:W-:Y:S01]  /*2af70*/  ULDC.64 UR4, c[0x0][0xae0] ;  /* 0x0002b80000047ab9 */ /* 0x000fe20000000a00 */
[----:B------:R-:W-:-:S04]  /*2af80*/  IMAD.WIDE.U32 R2, R33, UR6, R2 ;  /* 0x0000000621027c25 */ /* 0x000fc8000f8e0002 */
[----:B------:R-:W-:Y:S02]  /*2af90*/  IMAD.MOV R8, RZ, RZ, -R9 ;  /* 0x000000ffff087224 */ /* 0x000fe400078e0a09 */
[----:B------:R-:W-:Y:S02]  /*2afa0*/  IMAD.IADD R3, R3, 0x1, R11 ;  /* 0x0000000103037824 */ /* 0x000fe400078e020b */
[----:B------:R-:W-:Y:S02]  /*2afb0*/  IMAD R4, R4, UR4, RZ ;  /* 0x0000000404047c24 */ /* 0x000fe4000f8e02ff */
[----:B------:R-:W-:Y:S02]  /*2afc0*/  IMAD R11, R15, R8, R13 ;  /* 0x000000080f0b7224 */ /* 0x000fe400078e020d */
[C---:B------:R-:W-:Y:S02]  /*2afd0*/  IMAD R13, R9.reuse, UR5, R4 ;  /* 0x00000005090d7c24 */ /* 0x040fe4000f8e0204 */
[----:B------:R-:W-:Y:S01]  /*2afe0*/  IMAD.WIDE.U32 R2, R9, UR4, R2 ;  /* 0x0000000409027c25 */ /* 0x000fe2000f8e0002 */
[----:B------:R-:W-:Y:S01]  /*2aff0*/  SHF.R.S32.HI R4, RZ, 0x1f, R11 ;  /* 0x0000001fff047819 */ /* 0x000fe2000001140b */
[----:B------:R-:W-:-:S02]  /*2b000*/  ULDC.64 UR4, c[0x0][0xad8] ;  /* 0x0002b60000047ab9 */ /* 0x000fc40000000a00 */
[----:B------:R-:W-:Y:S02]  /*2b010*/  IMAD.IADD R3, R3, 0x1, R13 ;  /* 0x0000000103037824 */ /* 0x000fe400078e020d */
[----:B------:R-:W-:Y:S02]  /*2b020*/  IMAD R4, R4, UR4, RZ ;  /* 0x0000000404047c24 */ /* 0x000fe4000f8e02ff */
[----:B------:R-:W-:Y:S02]  /*2b030*/  IMAD.IADD R20, R225, 0x1, R10 ;  /* 0x00000001e1147824 */ /* 0x000fe400078e020a */
[C---:B------:R-:W-:Y:S02]  /*2b040*/  IMAD R9, R11.reuse, UR5, R4 ;  /* 0x000000050b097c24 */ /* 0x040fe4000f8e0204 */
[----:B------:R-:W-:Y:S01]  /*2b050*/  IMAD.WIDE.U32 R2, R11, UR4, R2 ;  /* 0x000000040b027c25 */ /* 0x000fe2000f8e0002 */
[----:B------:R-:W-:Y:S01]  /*2b060*/  ISETP.GE.AND P2, PT, R20, R21, PT ;  /* 0x000000151400720c */ /* 0x000fe20003f46270 */
[----:B------:R-:W-:-:S02]  /*2b070*/  ULDC.64 UR4, c[0x0][0xa80] ;  /* 0x0002a00000047ab9 */ /* 0x000fc40000000a00 */
[----:B------:R-:W-:Y:S01]  /*2b080*/  IMAD.IADD R3, R3, 0x1, R9 ;  /* 0x0000000103037824 */ /* 0x000fe200078e0209 */
[----:B------:R-:W-:Y:S01]  /*2b090*/  LEA R4, P3, R2, UR4, 0x1 ;  /* 0x0000000402047c11 */ /* 0x000fe2000f8608ff */
[----:B------:R-:W-:-:S03]  /*2b0a0*/  VIADD R0, R20, 0x20 ;  /* 0x0000002014007836 */ /* 0x000fc60000000000 */
[----:B------:R-:W-:Y:S01]  /*2b0b0*/  LEA.HI.X R14, R2, UR5, R3, 0x1, P3 ;  /* 0x00000005020e7c11 */ /* 0x000fe200098f0c03 */
[----:B------:R0:W1:Y:S01]  /*2b0c0*/  SHFL.IDX PT, R15, R4, RZ, 0x181f ;  /* 0x00181fff040f7589 */ /* 0x00006200000e0000 */
[-C--:B------:R-:W-:Y:S01]  /*2b0d0*/  ISETP.GE.AND P1, PT, R0, R21.reuse, PT ;  /* 0x000000150000720c */ /* 0x080fe20003f26270 */
[----:B------:R-:W-:Y:S02]  /*2b0e0*/  VIADD R0, R20, 0x40 ;  /* 0x0000004014007836 */ /* 0x000fe40000000000 */
[----:B------:R0:W2:Y:S03]  /*2b0f0*/  SHFL.IDX PT, R13, R14, RZ, 0x181f ;  /* 0x00181fff0e0d7589 */ /* 0x0000a600000e0000 */
        /* <DEDUP_REMOVED lines=19> */
.L_x_2922:
[----:B------:R-:W-:Y:S05]  /*2b230*/  BSYNC B1 ;  /* 0x0000000000017941 */ /* 0x000fea0003800000 */
.L_x_2921:
[----:B--23--:R2:W3:Y:S01]  /*2b240*/  SHFL.IDX PT, R13, R14, 0x1, 0x181f ;  /* 0x00381f000e0d7f89 */ /* 0x00c4e200000e0000 */
[----:B------:R-:W-:Y:S03]  /*2b250*/  BSSY B1, `(.L_x_2923) ;  /* 0x0000014000017945 */ /* 0x000fe60003800000 */
[----:B------:R2:W4:Y:S01]  /*2b260*/  SHFL.IDX PT, R11, R4, 0x1, 0x181f ;  /* 0x00381f00040b7f89 */ /* 0x00052200000e0000 */
        /* <DEDUP_REMOVED lines=18> */
.L_x_2924:
[----:B------:R-:W-:Y:S05]  /*2b390*/  BSYNC B1 ;  /* 0x0000000000017941 */ /* 0x000fea0003800000 */
.L_x_2923:
        /* <DEDUP_REMOVED lines=15> */
[----:B------:R0:W-:Y:S01]  /*2b490*/  @!P3 ST.E.128 desc[UR60][R2.64], RZ ;  /* 0x000000ff0200b985 */ /* 0x0001e2000c101d3c */
[----:B----4-:R-:W-:-:S02]  /*2b4a0*/  @!P1 LEA.HI.X R11, R19, R13, R219, 0x1, P4 ;  /* 0x0000000d130b9211 */ /* 0x010fc400020f0cdb */
[----:B------:R-:W-:Y:S01]  /*2b4b0*/  @!P0 LEA.HI.X R13, R22, R13, R218, 0x1, P6 ;  /* 0x0000000d160d8211 */ /* 0x000fe200030f0cda */
[----:B------:R0:W-:Y:S04]  /*2b4c0*/  @!P2 ST.E.128 desc[UR60][R8.64], RZ ;  /* 0x000000ff0800a985 */ /* 0x0001e8000c101d3c */
[----:B------:R0:W-:Y:S04]  /*2b4d0*/  @!P1 ST.E.128 desc[UR60][R10.64], RZ ;  /* 0x000000ff0a009985 */ /* 0x0001e8000c101d3c */
[----:B------:R0:W-:Y:S02]  /*2b4e0*/  @!P0 ST.E.128 desc[UR60][R12.64], RZ ;  /* 0x000000ff0c008985 */ /* 0x0001e4000c101d3c */
.L_x_2926:
[----:B------:R-:W-:Y:S05]  /*2b4f0*/  BSYNC B1 ;  /* 0x0000000000017941 */ /* 0x000fea0003800000 */
.L_x_2925:
[----:B------:R-:W-:Y:S01]  /*2b500*/  VIADD R0, R20, 0x60 ;  /* 0x0000006014007836 */ /* 0x000fe20000000000 */
[----:B0-----:R0:W0:Y:S04]  /*2b510*/  SHFL.IDX PT, R13, R14, 0x3, 0x181f ;  /* 0x00781f000e0d7f89 */ /* 0x00102800000e0000 */
[----:B------:R-:W-:Y:S01]  /*2b520*/  ISETP.GE.AND P0, PT, R0, R21, PT ;  /* 0x000000150000720c */ /* 0x000fe20003f06270 */
[----:B------:R0:W0:-:S12]  /*2b530*/  SHFL.IDX PT, R9, R4, 0x3, 0x181f ;  /* 0x00781f0004097f89 */ /* 0x00001800000e0000 */
        /* <DEDUP_REMOVED lines=18> */
.L_x_2915:
[----:B------:R-:W-:Y:S05]  /*2b660*/  BSYNC B0 ;  /* 0x0000000000007941 */ /* 0x000fea0003800000 */
.L_x_2905:
[----:B------:R-:W-:Y:S02]  /*2b670*/  ULDC UR4, c[0x0][0xc3c] ;  /* 0x00030f0000047ab9 */ /* 0x000fe40000000800 */
[----:B------:R-:W-:-:S13]  /*2b680*/  ISETP.GE.AND P0, PT, R7, UR4, PT ;  /* 0x0000000407007c0c */ /* 0x000fda000bf06270 */
[----:B------:R-:W-:Y:S05]  /*2b690*/  @!P0 BRA `(.L_x_2927) ;  /* 0xfffffd6400308947 */ /* 0x000fea000383ffff */
[----:B------:R-:W-:Y:S05]  /*2b6a0*/  BRA `(.L_x_2649) ;  /* 0x0000008000847947 */ /* 0x000fea0003800000 */
.L_x_2647:
        /* <DEDUP_REMOVED lines=16> */
.L_x_2928:
        /* <DEDUP_REMOVED lines=43> */
.L_x_2932:
        /* <DEDUP_REMOVED lines=37> */
.L_x_2930:
        /* <DEDUP_REMOVED lines=13> */
.L_x_2933:
        /* <DEDUP_REMOVED lines=62> */
.L_x_2934:
        /* <DEDUP_REMOVED lines=61> */
.L_x_2935:
[----:B------:R-:W-:-:S05]  /*2c530*/  LOP3.LUT R2, RZ, R2, RZ, 0x33, !PT ;  /* 0x00000002ff027212 */ /* 0x000fca00078e33ff */
[----:B------:R-:W-:Y:S01]  /*2c540*/  IMAD.IADD R25, R7, 0x1, R2 ;  /* 0x0000000107197824 */ /* 0x000fe200078e0202 */
[----:B------:R-:W-:Y:S06]  /*2c550*/  BRA `(.L_x_2936) ;  /* 0x00000000000c7947 */ /* 0x000fec0003800000 */
.L_x_2931:
[----:B------:R-:W-:Y:S02]  /*2c560*/  IMAD.MOV.U32 R25, RZ, RZ, RZ ;  /* 0x000000ffff197224 */ /* 0x000fe400078e00ff */
[----:B------:R-:W-:Y:S02]  /*2c570*/  IMAD.U32 R24, RZ, RZ, UR6 ;  /* 0x00000006ff187e24 */ /* 0x000fe4000f8e00ff */
[----:B------:R-:W-:-:S07]  /*2c580*/  IMAD.MOV.U32 R26, RZ, RZ, RZ ;  /* 0x000000ffff1a7224 */ /* 0x000fce00078e00ff */
.L_x_2936:
[----:B------:R-:W-:-:S13]  /*2c590*/  ISETP.NE.AND P0, PT, R6, RZ, PT ;  /* 0x000000ff0600720c */ /* 0x000fda0003f05270 */
[----:B------:R-:W0:Y:S01]  /*2c5a0*/  @!P0 S2R R3, SR_CgaCtaId ;  /* 0x0000000000038919 */ /* 0x000e220000008800 */
[----:B------:R-:W-:-:S04]  /*2c5b0*/  @!P0 MOV R2, 0x400 ;  /* 0x0000040000028802 */ /* 0x000fc80000000f00 */
[----:B0-----:R-:W-:-:S05]  /*2c5c0*/  @!P0 LEA R2, R3, R2, 0x18 ;  /* 0x0000000203028211 */ /* 0x001fca00078ec0ff */
[----:B------:R1:W-:Y:S01]  /*2c5d0*/  @!P0 STS.128 [R2+0x388d0], R24 ;  /* 0x0388d01802008388 */ /* 0x0003e20000000c00 */
[----:B------:R-:W-:Y:S06]  /*2c5e0*/  BAR.ARV 0x5, 0x180 ;  /* 0x0146000000007b1d */ /* 0x000fec0000002000 */
.L_x_2929:
        /* <DEDUP_REMOVED lines=35> */
.L_x_3050:
[----:B0-----:R-:W0:Y:S02]  /*2c820*/  LDC.64 R2, c[0x0][0xc88] ;  /* 0x00032200ff027b82 */ /* 0x001e240000000a00 */
[----:B0-----:R-:W-:-:S05]  /*2c830*/  IMAD.WIDE R2, R27, 0x4, R2 ;  /* 0x000000041b027825 */ /* 0x001fca00078e0202 */
[----:B------:R-:W2:Y:S01]  /*2c840*/  LDG.E R31, desc[UR60][R2.64] ;  /* 0x0000003c021f7981 */ /* 0x000ea2000c1e1900 */
[----:B------:R-:W-:Y:S05]  /*2c850*/  YIELD ;  /* 0x0000000000007946 */ /* 0x000fea0003800000 */
[----:B------:R-:W-:Y:S01]  /*2c860*/  ULDC.64 UR4, c[0x0][0xa28] ;  /* 0x00028a0000047ab9 */ /* 0x000fe20000000a00 */
[----:B------:R-:W-:Y:S01]  /*2c870*/  ULDC.64 UR8, c[0x0][0xa18] ;  /* 0x0002860000087ab9 */ /* 0x000fe20000000a00 */
[----:B------:R-:W-:Y:S01]  /*2c880*/  ISETP.NE.U32.AND P0, PT, RZ, UR4, PT ;  /* 0x00000004ff007c0c */ /* 0x000fe2000bf05070 */
[----:B-1----:R-:W-:Y:S01]  /*2c890*/  IMAD.MOV.U32 R11, RZ, RZ, RZ ;  /* 0x000000ffff0b7224 */ /* 0x002fe200078e00ff */
[----:B------:R-:W-:-:S02]  /*2c8a0*/  ULDC.64 UR6, c[0x0][0xa10] ;  /* 0x0002840000067ab9 */ /* 0x000fc40000000a00 */
[----:B------:R-:W-:Y:S02]  /*2c8b0*/  ISETP.NE.AND.EX P0, PT, RZ, UR5, PT, P0 ;  /* 0x00000005ff007c0c */ /* 0x000fe4000bf05300 */
[----:B------:R-:W-:-:S04]  /*2c8c0*/  ISETP.NE.U32.AND P2, PT, RZ, UR8, PT ;  /* 0x00000008ff007c0c */ /* 0x000fc8000bf45070 */
[----:B------:R-:W-:Y:S01]  /*2c8d0*/  ISETP.NE.AND.EX P2, PT, RZ, UR9, PT, P2 ;  /* 0x00000009ff007c0c */ /* 0x000fe2000bf45320 */
[----:B------:R-:W-:Y:S01]  /*2c8e0*/  IMAD.MOV.U32 R35, RZ, RZ, RZ ;  /* 0x000000ffff237224 */ /* 0x000fe200078e00ff */
[----:B--2---:R-:W-:-:S05]  /*2c8f0*/  SHF.R.S32.HI R0, RZ, 0x1f, R31 ;  /* 0x0000001fff007819 */ /* 0x004fca000001141f */
        /* <DEDUP_REMOVED lines=8> */
[----:B------:R-:W-:Y:S01]  /*2c980*/  ISETP.NE.U32.AND P1, PT, RZ, UR6, PT ;  /* 0x00000006ff007c0c */ /* 0x000fe2000bf25070 */
[----:B0-----:R-:W-:Y:S01]  /*2c990*/  IMAD.MOV.U32 R0, RZ, RZ, RZ ;  /* 0x000000ffff007224 */ /* 0x001fe200078e00ff */
[----:B------:R-:W-:Y:S02]  /*2c9a0*/  ISETP.NE.AND.EX P0, PT, RZ, UR5, PT, P0 ;  /* 0x00000005ff007c0c */ /* 0x000fe4000bf05300 */
[----:B------:R-:W-:Y:S02]  /*2c9b0*/  ISETP.NE.AND.EX P1, PT, RZ, UR7, PT, P1 ;  /* 0x00000007ff007c0c */ /* 0x000fe4000bf25310 */
[C---:B------:R-:W-:Y:S02]  /*2c9c0*/  IADD3 R4, P4, R17.reuse, UR6, RZ ;  /* 0x0000000611047c10 */ /* 0x040fe4000ff9e0ff */
[----:B-1----:R-:W-:Y:S01]  /*2c9d0*/  IADD3 R2, P3, R17, UR4, RZ ;  /* 0x0000000411027c10 */ /* 0x002fe2000ff7e0ff */
[----:B------:R-:W-:Y:S01]  /*2c9e0*/  ULDC UR4, c[0x0][0x288] ;  /* 0x0000a20000047ab9 */ /* 0x000fe20000000800 */
[----:B------:R-:W-:-:S02]  /*2c9f0*/  IADD3.X R5, R19, UR7, RZ, P4, !PT ;  /* 0x0000000713057c10 */ /* 0x000fc4000a7fe4ff */
[----:B------:R-:W-:Y:S02]  /*2ca00*/  IADD3.X R3, R19, UR5, RZ, P3, !PT ;  /* 0x0000000513037c10 */ /* 0x000fe40009ffe4ff */
[----:B------:R-:W-:Y:S01]  /*2ca10*/  @P2 IADD3 R6, P3, R17, UR8, RZ ;  /* 0x0000000811062c10 */ /* 0x000fe2000ff7e0ff */
[----:B------:R-:W-:Y:S01]  /*2ca20*/  IMAD.U32 R8, RZ, RZ, UR4 ;  /* 0x00000004ff087e24 */ /* 0x000fe2000f8e00ff */
[----:B------:R-:W-:Y:S01]  /*2ca30*/  ULDC.64 UR4, c[0x0][0x418] ;  /* 0x0001060000047ab9 */ /* 0x000fe20000000a00 */
[----:B------:R-:W5:Y:S01]  /*2ca40*/  @P0 LDG.E R35, desc[UR60][R2.64] ;  /* 0x0000003c02230981 */ /* 0x000f62000c1e1900 */
[----:B------:R-:W-:-:S03]  /*2ca50*/  @P2 IADD3.X R7, R19, UR9, RZ, P3, !PT ;  /* 0x0000000913072c10 */ /* 0x000fc60009ffe4ff */
[----:B------:R-:W5:Y:S04]  /*2ca60*/  @P1 LDG.E R0, desc[UR60][R4.64] ;  /* 0x0000003c04001981 */ /* 0x000f68000c1e1900 */
[----:B---3--:R0:W3:Y:S01]  /*2ca70*/  @P2 LDG.E R8, desc[UR60][R6.64] ;  /* 0x0000003c06082981 */ /* 0x0080e2000c1e1900 */
[----:B------:R-:W-:-:S03]  /*2ca80*/  UISETP.NE.U32.AND UP0, UPT, UR4, URZ, UPT ;  /* 0x0000003f0400728c */ /* 0x000fc6000bf05070 */
[----:B------:R-:W-:Y:S01]  /*2ca90*/  ULDC UR4, c[0x0][0x424] ;  /* 0x0001090000047ab9 */ /* 0x000fe20000000800 */
[----:B------:R-:W-:-:S03]  /*2caa0*/  UISETP.NE.AND.EX UP0, UPT, UR5, URZ, UPT, UP0 ;  /* 0x0000003f0500728c */ /* 0x000fc6000bf05300 */
[----:B------:R-:W-:Y:S01]  /*2cab0*/  ULDC UR5, c[0x0][0x2f0] ;  /* 0x0000bc0000057ab9 */ /* 0x000fe20000000800 */
[----:B------:R-:W-:-:S04]  /*2cac0*/  USEL UR4, UR4, 0x1, UP0 ;  /* 0x0000000104047887 */ /* 0x000fc80008000000 */
[----:B------:R-:W-:-:S03]  /*2cad0*/  UIMAD UR4, UR4, UR5, URZ ;  /* 0x00000005040472a4 */ /* 0x000fc6000f8e023f */
[----:B------:R-:W-:Y:S02]  /*2cae0*/  ULDC UR5, c[0x0][0x348] ;  /* 0x0000d20000057ab9 */ /* 0x000fe40000000800 */
[----:B0-----:R-:W-:Y:S01]  /*2caf0*/  IMAD.U32 R6, RZ, RZ, UR5 ;  /* 0x00000005ff067e24 */ /* 0x001fe2000f8e00ff */
[----:B---3--:R0:W-:Y:S01]  /*2cb00*/  STL [R1+0x1c], R8 ;  /* 0x00001c0801007387 */ /* 0x0081e20000100800 */
[----:B------:R-:W-:-:S03]  /*2cb10*/  IMAD.MOV.U32 R9, RZ, RZ, R8 ;  /* 0x000000ffff097224 */ /* 0x000fc600078e0008 */
[----:B--2---:R1:W-:Y:S01]  /*2cb20*/  STL [R1+0x10], R11 ;  /* 0x0000100b01007387 */ /* 0x0043e20000100800 */
[----:B0-----:R-:W-:Y:S01]  /*2cb30*/  IMAD.U32 R8, RZ, RZ, UR4 ;  /* 0x00000004ff087e24 */ /* 0x001fe2000f8e00ff */
[----:B------:R-:W-:Y:S06]  /*2cb40*/  @P2 BRA `(.L_x_2938) ;  /* 0x0000000000142947 */ /* 0x000fec0003800000 */
[----:B------:R-:W-:Y:S05]  /*2cb50*/  @!P0 BRA `(.L_x_2938) ;  /* 0x0000000000108947 */ /* 0x000fea0003800000 */
[----:B------:R-:W2:Y:S04]  /*2cb60*/  LDG.E R7, desc[UR60][R2.64] ;  /* 0x0000003c02077981 */ /* 0x000ea8000c1e1900 */
[----:B------:R-:W2:Y:S02]  /*2cb70*/  LDG.E R10, desc[UR60][R2.64+0x4] ;  /* 0x0000043c020a7981 */ /* 0x000ea4000c1e1900 */
[----:B--2---:R-:W-:-:S05]  /*2cb80*/  IMAD.IADD R9, R10, 0x1, -R7 ;  /* 0x000000010a097824 */ /* 0x004fca00078e0a07 */
[----:B------:R0:W-:Y:S02]  /*2cb90*/  STL [R1+0x1c], R9 ;  /* 0x00001c0901007387 */ /* 0x0001e40000100800 */
.L_x_2938:
[----:B------:R-:W-:Y:S01]  /*2cba0*/  ULDC.64 UR4, c[0x0][0xa20] ;  /* 0x0002880000047ab9 */ /* 0x000fe20000000a00 */
[C---:B------:R-:W-:Y:S01]  /*2cbb0*/  LOP3.LUT R2, R26.reuse, 0xff000000, RZ, 0xc0, !PT ;  /* 0xff0000001a027812 */ /* 0x040fe200078ec0ff */
[----:B------:R-:W-:Y:S01]  /*2cbc0*/  IMAD.MOV.U32 R32, RZ, RZ, R31 ;  /* 0x000000ffff207224 */ /* 0x000fe200078e001f */
[----:B------:R-:W-:Y:S02]  /*2cbd0*/  ISETP.NE.U32.AND P0, PT, RZ, UR4, PT ;  /* 0x00000004ff007c0c */ /* 0x000fe4000bf05070 */
[----:B------:R-:W-:Y:S02]  /*2cbe0*/  SHF.R.U32.HI R2, RZ, 0x8, R2 ;  /* 0x00000008ff027819 */ /* 0x000fe40000011602 */
[----:B------:R-:W-:Y:S02]  /*2cbf0*/  ISETP.NE.AND.EX P0, PT, RZ, UR5, PT, P0 ;  /* 0x00000005ff007c0c */ /* 0x000fe4000bf05300 */
[C---:B------:R-:W-:Y:S02]  /*2cc00*/  LOP3.LUT R7, R26.reuse, 0xff0000, RZ, 0xc0, !PT ;  /* 0x00ff00001a077812 */ /* 0x040fe400078ec0ff */
[----:B------:R-:W-:-:S02]  /*2cc10*/  LOP3.LUT R26, R26, 0xffff, RZ, 0xc0, !PT ;  /* 0x0000ffff1a1a7812 */ /* 0x000fc400078ec0ff */
[----:B------:R-:W-:-:S07]  /*2cc20*/  LEA.HI R7, R7, R2, RZ, 0x10 ;  /* 0x0000000207077211 */ /* 0x000fce00078f80ff */
[----:B------:R-:W-:Y:S05]  /*2cc30*/  @!P0 BRA `(.L_x_2939) ;  /* 0x0000000000108947 */ /* 0x000fea0003800000 */
[----:B------:R-:W-:-:S04]  /*2cc40*/  IADD3 R2, P0, R17, UR4, RZ ;  /* 0x0000000411027c10 */ /* 0x000fc8000ff1e0ff */
[----:B------:R-:W-:-:S05]  /*2cc50*/  IADD3.X R3, R19, UR5, RZ, P0, !PT ;  /* 0x0000000513037c10 */ /* 0x000fca00087fe4ff */
[----:B------:R2:W5:Y:S01]  /*2cc60*/  LDG.E R8, desc[UR60][R2.64] ;  /* 0x0000003c02087981 */ /* 0x000562000c1e1900 */
[----:B------:R-:W-:Y:S05]  /*2cc70*/  BRA `(.L_x_2940) ;  /* 0x0000000000247947 */ /* 0x000fea0003800000 */
.L_x_2939:
[----:B------:R-:W-:Y:S02]  /*2cc80*/  ULDC.64 UR4, c[0x0][0xa08] ;  /* 0x0002820000047ab9 */ /* 0x000fe40000000a00 */
[----:B------:R-:W-:-:S04]  /*2cc90*/  ISETP.NE.U32.AND P0, PT, RZ, UR4, PT ;  /* 0x00000004ff007c0c */ /* 0x000fc8000bf05070 */
[----:B------:R-:W-:-:S13]  /*2cca0*/  ISETP.NE.AND.EX P0, PT, RZ, UR5, PT, P0 ;  /* 0x00000005ff007c0c */ /* 0x000fda000bf05300 */
[----:B------:R-:W-:Y:S05]  /*2ccb0*/  @!P0 BRA `(.L_x_2940) ;  /* 0x0000000000148947 */ /* 0x000fea0003800000 */
[----:B------:R-:W2:Y:S02]  /*2ccc0*/  LDC.64 R2, c[0x0][0xa08] ;  /* 0x00028200ff027b82 */ /* 0x000ea40000000a00 */
[----:B--2---:R-:W-:-:S05]  /*2ccd0*/  IMAD.WIDE R2, R32, 0x4, R2 ;  /* 0x0000000420027825 */ /* 0x004fca00078e0202 */
[----:B------:R-:W2:Y:S04]  /*2cce0*/  LDG.E R8, desc[UR60][R2.64] ;  /* 0x0000003c02087981 */ /* 0x000ea8000c1e1900 */
[----:B------:R-:W2:Y:S02]  /*2ccf0*/  LDG.E R2, desc[UR60][R2.64+0x4] ;  /* 0x0000043c02027981 */ /* 0x000ea4000c1e1900 */
[----:B--2---:R-:W-:-:S07]  /*2cd00*/  IMAD.IADD R8, R2, 0x1, -R8 ;  /* 0x0000000102087824 */ /* 0x004fce00078e0a08 */
.L_x_2940:
[----:B--2---:R-:W2:Y:S01]  /*2cd10*/  @P1 LDG.E R2, desc[UR60][R4.64] ;  /* 0x0000003c04021981 */ /* 0x004ea2000c1e1900 */
[----:B------:R-:W3:Y:S03]  /*2cd20*/  LDC R3, c[0x0][0x448] ;  /* 0x00011200ff037b82 */ /* 0x000ee60000000800 */
[----:B------:R4:W2:Y:S01]  /*2cd30*/  @P1 LDG.E R5, desc[UR60][R4.64+0x4] ;  /* 0x0000043c04051981 */ /* 0x0008a2000c1e1900 */
[----:B-----5:R-:W-:Y:S01]  /*2cd40*/  IMAD.IADD R8, R8, 0x1, -R11 ;  /* 0x0000000108087824 */ /* 0x020fe200078e0a0b */
[----:B------:R-:W-:Y:S01]  /*2cd50*/  BSSY B0, `(.L_x_2941) ;  /* 0x0000037000007945 */ /* 0x000fe20003800000 */
[----:B------:R-:W-:Y:S02]  /*2cd60*/  LOP3.LUT R21, R7, 0xff, RZ, 0xc0, !PT ;  /* 0x000000ff07157812 */ /* 0x000fe400078ec0ff */
[----:B---3--:R-:W-:-:S13]  /*2cd70*/  ISETP.NE.AND P0, PT, R3, 0x1, PT ;  /* 0x000000010300780c */ /* 0x008fda0003f05270 */
[----:B----4-:R-:W3:Y:S08]  /*2cd80*/  @P0 LDC R4, c[0x0][0x44c] ;  /* 0x00011300ff040b82 */ /* 0x010ef00000000800 */
[----:B------:R-:W4:Y:S01]  /*2cd90*/  @P0 LDC R3, c[0x0][0x450] ;  /* 0x00011400ff030b82 */ /* 0x000f220000000800 */
[----:B--2---:R-:W-:Y:S02]  /*2cda0*/  @P1 IMAD.IADD R6, R5, 0x1, -R2 ;  /* 0x0000000105061824 */ /* 0x004fe400078e0a02 */
[----:B------:R-:W-:-:S04]  /*2cdb0*/  IMAD.SHL.U32 R2, R25, 0x80, RZ ;  /* 0x0000008019027824 */ /* 0x000fc800078e00ff */
[----:B------:R-:W-:-:S04]  /*2cdc0*/  VIADD R2, R2, 0x7f ;  /* 0x0000007f02027836 */ /* 0x000fc80000000000 */
[----:B---3--:R-:W-:-:S05]  /*2cdd0*/  @P0 IMAD.HI.U32 R4, R2, R4, RZ ;  /* 0x0000000402040227 */ /* 0x008fca00078e00ff */
[----:B----4-:R-:W-:Y:S01]  /*2cde0*/  @P0 SHF.R.U32.HI R2, RZ, R3, R4 ;  /* 0x00000003ff020219 */ /* 0x010fe20000011604 */
[----:B------:R-:W-:Y:S01]  /*2cdf0*/  IMAD.IADD R3, R8, 0x1, R6 ;  /* 0x0000000108037824 */ /* 0x000fe200078e0206 */
[----:B------:R-:W-:-:S03]  /*2ce00*/  SHF.R.U32.HI R4, RZ, 0x10, R7 ;  /* 0x00000010ff047819 */ /* 0x000fc60000011607 */
[C---:B------:R-:W-:Y:S01]  /*2ce10*/  VIADD R20, R3.reuse, 0x4f ;  /* 0x0000004f03147836 */ /* 0x040fe20000000000 */
[----:B------:R-:W-:Y:S01]  /*2ce20*/  IADD3 R5, R3, 0x50, -R9 ;  /* 0x0000005003057810 */ /* 0x000fe20007ffe809 */
[----:B------:R2:W-:Y:S02]  /*2ce30*/  STL [R1+0x8], R3 ;  /* 0x0000080301007387 */ /* 0x0005e40000100800 */
[----:B------:R-:W-:-:S04]  /*2ce40*/  IMAD.HI R20, R20, 0x66666667, RZ ;  /* 0x6666666714147827 */ /* 0x000fc800078e02ff */
[----:B------:R-:W-:-:S04]  /*2ce50*/  IMAD.IADD R2, R5, 0x1, R2 ;  /* 0x0000000105027824 */ /* 0x000fc800078e0202 */
[----:B------:R-:W-:Y:S01]  /*2ce60*/  IMAD.HI R2, R2, 0x66666667, RZ ;  /* 0x6666666702027827 */ /* 0x000fe200078e02ff */
[----:B--2---:R-:W-:-:S04]  /*2ce70*/  SHF.R.U32.HI R3, RZ, 0x1f, R20 ;  /* 0x0000001fff037819 */ /* 0x004fc80000011614 */
[----:B------:R-:W-:Y:S02]  /*2ce80*/  LEA.HI.SX32 R20, R20, R3, 0x1b ;  /* 0x0000000314147211 */ /* 0x000fe400078fdaff */
[----:B------:R-:W-:-:S04]  /*2ce90*/  SHF.R.U32.HI R3, RZ, 0x1f, R2 ;  /* 0x0000001fff037819 */ /* 0x000fc80000011602 */
[----:B------:R-:W-:Y:S01]  /*2cea0*/  LEA.HI.SX32 R3, R2, R3, 0x1b ;  /* 0x0000000302037211 */ /* 0x000fe200078fdaff */
[----:B------:R-:W-:-:S03]  /*2ceb0*/  IMAD.MOV.U32 R2, RZ, RZ, RZ ;  /* 0x000000ffff027224 */ /* 0x000fc600078e00ff */
[----:B0-----:R-:W-:-:S04]  /*2cec0*/  VIMNMX R9, R20, R3, PT ;  /* 0x0000000314097248 */ /* 0x001fc80003fe0100 */
[----:B------:R-:W-:-:S13]  /*2ced0*/  ISETP.GE.AND P0, PT, R9, 0x1, PT ;  /* 0x000000010900780c */ /* 0x000fda0003f06270 */
[----:B------:R-:W-:Y:S05]  /*2cee0*/  @!P0 BRA `(.L_x_2942) ;  /* 0x0000000000748947 */ /* 0x000fea0003800000 */
[----:B------:R-:W-:Y:S01]  /*2cef0*/  ISETP.NE.AND P0, PT, R4, RZ, PT ;  /* 0x000000ff0400720c */ /* 0x000fe20003f05270 */
[----:B------:R-:W-:-:S03]  /*2cf00*/  ULDC UR4, c[0x0][0x9f0] ;  /* 0x00027c0000047ab9 */ /* 0x000fc60000000800 */
[----:B------:R-:W-:-:S04]  /*2cf10*/  SEL R7, R4, UR4, P0 ;  /* 0x0000000404077c07 */ /* 0x000fc80008000000 */
[----:B------:R-:W-:Y:S02]  /*2cf20*/  IABS R10, R7 ;  /* 0x00000007000a7213 */ /* 0x000fe40000000000 */
[----:B-1----:R-:W-:Y:S02]  /*2cf30*/  IADD3 R11, R7, -0x1, R9 ;  /* 0xffffffff070b7810 */ /* 0x002fe40007ffe009 */
        /* <DEDUP_REMOVED lines=12> */
[----:B------:R-:W-:-:S04]  /*2d000*/  IMAD.MOV R2, RZ, RZ, -R2 ;  /* 0x000000ffff027224 */ /* 0x000fc800078e0a02 */
        /* <DEDUP_REMOVED lines=11> */
.L_x_2942:
[----:B------:R-:W-:Y:S05]  /*2d0c0*/  BSYNC B0 ;  /* 0x0000000000007941 */ /* 0x000fea0003800000 */
.L_x_2941:
[-C--:B------:R-:W-:Y:S01]  /*2d0d0*/  IMAD R3, R21, R2.reuse, RZ ;  /* 0x0000000215037224 */ /* 0x080fe200078e02ff */
[----:B------:R-:W-:Y:S04]  /*2d0e0*/  BSSY B0, `(.L_x_2943) ;  /* 0x0000191000007945 */ /* 0x000fe80003800000 */
        /* <DEDUP_REMOVED lines=22> */
[----:B------:R0:W2:Y:S02]  /*2d250*/  SHFL.IDX PT, R14, R7, RZ, 0x1f ;  /* 0x00001fff070e7589 */ /* 0x0000a400000e0000 */
.L_x_3154:
[----:B--2---:R-:W-:Y:S02]  /*2d260*/  ISETP.NE.AND P0, PT, R14, RZ, PT ;  /* 0x000000ff0e00720c */ /* 0x004fe40003f05270 */
[----:B------:R-:W-:-:S11]  /*2d270*/  PLOP3.LUT P6, PT, PT, PT, PT, 0x8, 0x0 ;  /* 0x000000000000781c */ /* 0x000fd60003fce170 */
[----:B------:R-:W-:Y:S05]  /*2d280*/  @P0 BRA `(.L_x_2946) ;  /* 0x00000000000c0947 */ /* 0x000fea0003800000 */
[----:B------:R-:W-:-:S03]  /*2d290*/  UMOV UR4, 0xffffffff ;  /* 0xffffffff00047882 */ /* 0x000fc60000000000 */
[----:B------:R-:W-:Y:S05]  /*2d2a0*/  BRA.DIV UR4, `(.L_x_2947) ;  /* 0x0000008204f47947 */ /* 0x000fea000b800000 */
[----:B------:R-:W-:-:S13]  /*2d2b0*/  ELECT P6, URZ, PT ;  /* 0x00000000003f782f */ /* 0x000fda00038c0000 */
.L_x_2946:
        /* <DEDUP_REMOVED lines=9> */
.L_x_3157:
[----:B------:R-:W-:Y:S05]  /*2d350*/  BSYNC B1 ;  /* 0x0000000000017941 */ /* 0x000fea0003800000 */
.L_x_2948:
[----:B------:R-:W-:Y:S04]  /*2d360*/  BSSY B1, `(.L_x_2950) ;  /* 0x00000ab000017945 */ /* 0x000fe80003800000 */
[----:B------:R-:W-:Y:S05]  /*2d370*/  @!P6 BRA `(.L_x_2951) ;  /* 0x0000000800a4e947 */ /* 0x000fea0003800000 */
[----:B-1----:R-:W-:Y:S01]  /*2d380*/  IMAD R11, R28, 0x8, R16 ;  /* 0x000000081c0b7824 */ /* 0x002fe200078e0210 */
[----:B------:R-:W-:Y:S01]  /*2d390*/  SHF.L.U32 R10, R30, 0x1f, RZ ;  /* 0x0000001f1e0a7819 */ /* 0x000fe200000006ff */
[----:B------:R-:W1:Y:S01]  /*2d3a0*/  S2R R8, SR_TID.X ;  /* 0x0000000000087919 */ /* 0x000e620000002100 */
[----:B------:R-:W-:Y:S02]  /*2d3b0*/  BSSY B2, `(.L_x_2952) ;  /* 0x0000005000027945 */ /* 0x000fe40003800000 */
[----:B------:R-:W2:Y:S01]  /*2d3c0*/  SYNCS.PHASECHK.TRANS64.TRYWAIT P0, [R11+URZ+0x388a0], R10 ;  /* 0x0388a00a0b0075a7 */ /* 0x000ea2000800017f */
[----:B-1----:R-:W-:-:S04]  /*2d3d0*/  LOP3.LUT R8, R8, 0x7f, RZ, 0xc0, !PT ;  /* 0x0000007f08087812 */ /* 0x002fc800078ec0ff */
[----:B------:R-:W-:Y:S01]  /*2d3e0*/  ISETP.NE.AND P1, PT, R8, RZ, PT ;  /* 0x000000ff0800720c */ /* 0x000fe20003f25270 */
[----:B--2---:R-:W-:-:S12]  /*2d3f0*/  @!P0 BRA `(.L_x_2953) ;  /* 0x0000008000d48947 */ /* 0x004fd80003800000 */
.L_x_3158:
[----:B------:R-:W-:Y:S05]  /*2d400*/  BSYNC B2 ;  /* 0x0000000000027941 */ /* 0x000fea0003800000 */
.L_x_2952:
        /* <DEDUP_REMOVED lines=9> */
.L_x_2955:
[----:B------:R-:W-:Y:S05]  /*2d4a0*/  BSYNC B2 ;  /* 0x0000000000027941 */ /* 0x000fea0003800000 */
.L_x_2954:
[----:B0-----:R-:W-:Y:S01]  /*2d4b0*/  IMAD.MOV.U32 R7, RZ, RZ, RZ ;  /* 0x000000ffff077224 */ /* 0x001fe200078e00ff */
        /* <DEDUP_REMOVED lines=9> */
[----:B------:R-:W-:Y:S01]  /*2d550*/  VIADD R12, R9, 0x24400 ;  /* 0x00024400090c7836 */ /* 0x000fe20000000000 */
[----:B------:R-:W-:-:S09]  /*2d560*/  UMOV UR7, 0x12f00000 ;  /* 0x12f0000000077882 */ /* 0x000fd20000000000 */
.L_x_2956:
        /* <DEDUP_REMOVED lines=16> */
.L_x_2957:
        /* <DEDUP_REMOVED lines=16> */
.L_x_2958:
        /* <DEDUP_REMOVED lines=16> */
.L_x_2959:
        /* <DEDUP_REMOVED lines=13> */
.L_x_3159:
[----:B------:R-:W-:Y:S05]  /*2d940*/  BSYNC B2 ;  /* 0x0000000000027941 */ /* 0x000fea0003800000 */
.L_x_2960:
[----:B------:R-:W-:Y:S01]  /*2d950*/  BSSY B2, `(.L_x_2962) ;  /* 0x000000b000027945 */ /* 0x000fe20003800000 */
[----:B------:R-:W-:Y:S02]  /*2d960*/  IMAD.MOV.U32 R12, RZ, RZ, 0x0 ;  /* 0x00000000ff0c7424 */ /* 0x000fe400078e00ff */
[----:B------:R-:W-:Y:S01]  /*2d970*/  IMAD.MOV.U32 R13, RZ, RZ, 0x12f00000 ;  /* 0x12f00000ff0d7424 */ /* 0x000fe200078e00ff */
[----:B------:R-:W-:Y:S06]  /*2d980*/  @P1 BRA `(.L_x_2963) ;  /* 0x00000000001c1947 */ /* 0x000fec0003800000 */
[----:B01----:R-:W0:Y:S01]  /*2d990*/  S2R R10, SR_TID.X ;  /* 0x00000000000a7919 */ /* 0x003e220000002100 */
[----:B------:R-:W-:-:S04]  /*2d9a0*/  IMAD.MOV.U32 R7, RZ, RZ, 0xa000 ;  /* 0x0000a000ff077424 */ /* 0x000fc800078e00ff */
[----:B------:R2:W-:Y:S01]  /*2d9b0*/  SYNCS.ARRIVE.TRANS64 RZ, [R11+URZ+0x388b0], R7 ;  /* 0x0388b0070bff79a7 */ /* 0x0005e2000800003f */
[----:B0-----:R-:W-:-:S04]  /*2d9c0*/  LOP3.LUT R10, R10, 0x1f, RZ, 0xc0, !PT ;  /* 0x0000001f0a0a7812 */ /* 0x001fc800078ec0ff */
[----:B------:R-:W-:-:S13]  /*2d9d0*/  ISETP.NE.AND P0, PT, R10, RZ, PT ;  /* 0x000000ff0a00720c */ /* 0x000fda0003f05270 */
[----:B--2---:R-:W-:Y:S05]  /*2d9e0*/  @!P0 BRA `(.L_x_2963) ;  /* 0x0000000000048947 */ /* 0x004fea0003800000 */
[----:B------:R-:W-:Y:S01]  /*2d9f0*/  BPT.TRAP 0x1 ;  /* 0x000000040000795c */ /* 0x000fe20000300000 */
.L_x_2963:
[----:B------:R-:W-:Y:S05]  /*2da00*/  BSYNC B2 ;  /* 0x0000000000027941 */ /* 0x000fea0003800000 */
.L_x_2962:
        /* <DEDUP_REMOVED lines=9> */
.L_x_2964:
        /* <DEDUP_REMOVED lines=15> */
.L_x_2965:
        /* <DEDUP_REMOVED lines=15> */
.L_x_2966:
        /* <DEDUP_REMOVED lines=15> */
.L_x_2967:
        /* <DEDUP_REMOVED lines=9> */
[----:B--2---:R-:W-:Y:S05]  /*2de00*/  @P0 BRA.U.ANY `(.L_x_2967) ;  /* 0xfffffffd00d80947 */ /* 0x004fea000393ffff */
.L_x_2951:
[----:B------:R-:W-:Y:S05]  /*2de10*/  BSYNC B1 ;  /* 0x0000000000017941 */ /* 0x000fea0003800000 */
.L_x_2950:
[----:B-1----:R-:W-:Y:S01]  /*2de20*/  VIADD R11, R3, 0xfffffffe ;  /* 0xfffffffe030b7836 */ /* 0x002fe20000000000 */
        /* <DEDUP_REMOVED lines=8> */
.L_x_2986:
        /* <DEDUP_REMOVED lines=11> */
.L_x_3160:
[----:B------:R-:W-:Y:S05]  /*2df60*/  BSYNC B2 ;  /* 0x0000000000027941 */ /* 0x000fea0003800000 */
.L_x_2970:
        /* <DEDUP_REMOVED lines=9> */
.L_x_2973:
[----:B------:R-:W-:Y:S05]  /*2e000*/  BSYNC B2 ;  /* 0x0000000000027941 */ /* 0x000fea0003800000 */
.L_x_2972:
        /* <DEDUP_REMOVED lines=11> */
.L_x_2974:
        /* <DEDUP_REMOVED lines=14> */
[----:B------:R-:W-:Y:S01]  /*2e1a0*/  R2UR UR10, R12 ;  /* 0x000000000c0a72ca */ /* 0x000fe200000e0000 */
[----:B------:R-:W-:-:S14]  /*2e1b0*/  VIADD R12, R8, 0x26c00 ;  /* 0x00026c00080c7836 */ /* 0x000fdc0000000000 */
.L_x_2975:
        /* <DEDUP_REMOVED lines=16> */
.L_x_2976:
        /* <DEDUP_REMOVED lines=16> */
.L_x_2977:
        /* <DEDUP_REMOVED lines=13> */
.L_x_3161:
[----:B------:R-:W-:Y:S05]  /*2e490*/  BSYNC B2 ;  /* 0x0000000000027941 */ /* 0x000fea0003800000 */
.L_x_2978:
        /* <DEDUP_REMOVED lines=11> */
.L_x_2981:
[----:B------:R-:W-:Y:S05]  /*2e550*/  BSYNC B2 ;  /* 0x0000000000027941 */ /* 0x000fea0003800000 */
.L_x_2980:
        /* <DEDUP_REMOVED lines=8> */
.L_x_2982:
        /* <DEDUP_REMOVED lines=16> */
.L_x_2983:
        /* <DEDUP_REMOVED lines=15> */
.L_x_2984:
        /* <DEDUP_REMOVED lines=15> */
.L_x_2985:
        /* <DEDUP_REMOVED lines=10> */
.L_x_2969:
[----:B------:R-:W-:Y:S05]  /*2e960*/  BSYNC B1 ;  /* 0x0000000000017941 */ /* 0x000fea0003800000 */
.L_x_2968:
[C---:B------:R-:W-:Y:S01]  /*2e970*/  ISETP.GT.AND P2, PT, R11.reuse, R6, PT ;  /* 0x000000060b00720c */ /* 0x040fe20003f44270 */
[----:B------:R-:W-:Y:S02]  /*2e980*/  VIADD R28, R28, 0x1 ;  /* 0x000000011c1c7836 */ /* 0x000fe40000000000 */
[----:B------:R-:W-:-:S03]  /*2e990*/  VIADD R11, R11, 0xffffffff ;  /* 0xffffffff0b0b7836 */ /* 0x000fc60000000000 */
[----:B------:R-:W-:-:S04]  /*2e9a0*/  ISETP.NE.AND P1, PT, R28, 0x2, PT ;  /* 0x000000021c00780c */ /* 0x000fc80003f25270 */
[----:B------:R-:W-:Y:S02]  /*2e9b0*/  SEL R3, RZ, 0x1, P1 ;  /* 0x00000001ff037807 */ /* 0x000fe40000800000 */
[----:B------:R-:W-:Y:S02]  /*2e9c0*/  SEL R28, R28, RZ, P1 ;  /* 0x000000ff1c1c7207 */ /* 0x000fe40000800000 */
[----:B------:R-:W-:Y:S01]  /*2e9d0*/  LOP3.LUT R30, R30, R3, RZ, 0x3c, !PT ;  /* 0x000000031e1e7212 */ /* 0x000fe200078e3cff */
[----:B------:R-:W-:Y:S06]  /*2e9e0*/  @P2 BRA `(.L_x_2986) ;  /* 0xfffffff400302947 */ /* 0x000fec000383ffff */
.L_x_2944:
[----:B------:R-:W-:Y:S05]  /*2e9f0*/  BSYNC B0 ;  /* 0x0000000000007941 */ /* 0x000fea0003800000 */
.L_x_2943:
[----:B------:R-:W2:Y:S01]  /*2ea00*/  LDC R0, c[0x0][0x448] ;  /* 0x00011200ff007b82 */ /* 0x000ea20000000800 */
[----:B------:R-:W-:Y:S01]  /*2ea10*/  LEA R2, R25, 0x7f, 0x7 ;  /* 0x0000007f19027811 */ /* 0x000fe200078e38ff */
[----:B------:R-:W-:Y:S06]  /*2ea20*/  @!P0 WARPSYNC.ALL ;  /* 0x0000000000008948 */ /* 0x000fec0003800000 */
[----:B------:R-:W-:Y:S01]  /*2ea30*/  @!P0 BAR.SYNC.DEFER_BLOCKING 0xc, 0x180 ;  /* 0x0306000000008b1d */ /* 0x000fe20000010000 */
[----:B------:R-:W-:-:S05]  /*2ea40*/  ISETP.NE.AND P2, PT, R4, RZ, PT ;  /* 0x000000ff0400720c */ /* 0x000fca0003f45270 */
[----:B------:R-:W-:Y:S08]  /*2ea50*/  BSSY B0, `(.L_x_2987) ;  /* 0x0000029000007945 */ /* 0x000ff00003800000 */
[----:B------:R-:W3:Y:S01]  /*2ea60*/  @!P2 LDC R4, c[0x0][0x9f0] ;  /* 0x00027c00ff04ab82 */ /* 0x000ee20000000800 */
[----:B--2---:R-:W-:-:S13]  /*2ea70*/  ISETP.NE.AND P1, PT, R0, 0x1, PT ;  /* 0x000000010000780c */ /* 0x004fda0003f25270 */
[----:B------:R-:W2:Y:S08]  /*2ea80*/  @P1 LDC R3, c[0x0][0x44c] ;  /* 0x00011300ff031b82 */ /* 0x000eb00000000800 */
[----:B------:R-:W4:Y:S01]  /*2ea90*/  @P1 LDC R0, c[0x0][0x450] ;  /* 0x00011400ff001b82 */ /* 0x000f220000000800 */
[----:B--2---:R-:W-:-:S05]  /*2eaa0*/  @P1 IMAD.HI.U32 R3, R2, R3, RZ ;  /* 0x0000000302031227 */ /* 0x004fca00078e00ff */
[----:B----4-:R-:W-:Y:S01]  /*2eab0*/  @P1 SHF.R.U32.HI R2, RZ, R0, R3 ;  /* 0x00000000ff021219 */ /* 0x010fe20000011603 */
[----:B------:R-:W-:-:S04]  /*2eac0*/  IMAD.MOV.U32 R0, RZ, RZ, RZ ;  /* 0x000000ffff007224 */ /* 0x000fc800078e00ff */
[----:B------:R-:W-:-:S04]  /*2ead0*/  IMAD.IADD R2, R5, 0x1, R2 ;  /* 0x0000000105027824 */ /* 0x000fc800078e0202 */
[----:B------:R-:W-:-:S05]  /*2eae0*/  IMAD.HI R2, R2, 0x66666667, RZ ;  /* 0x6666666702027827 */ /* 0x000fca00078e02ff */
[----:B------:R-:W-:-:S04]  /*2eaf0*/  SHF.R.U32.HI R3, RZ, 0x1f, R2 ;  /* 0x0000001fff037819 */ /* 0x000fc80000011602 */
[----:B------:R-:W-:-:S04]  /*2eb00*/  LEA.HI.SX32 R3, R2, R3, 0x1b ;  /* 0x0000000302037211 */ /* 0x000fc800078fdaff */
[----:B------:R-:W-:-:S04]  /*2eb10*/  VIMNMX R20, R20, R3, PT ;  /* 0x0000000314147248 */ /* 0x000fc80003fe0100 */
[----:B------:R-:W-:-:S13]  /*2eb20*/  ISETP.GE.AND P1, PT, R20, 0x1, PT ;  /* 0x000000011400780c */ /* 0x000fda0003f26270 */
[----:B---3--:R-:W-:Y:S05]  /*2eb30*/  @!P1 BRA `(.L_x_2988) ;  /* 0x0000000000689947 */ /* 0x008fea0003800000 */
[-C--:B------:R-:W-:Y:S02]  /*2eb40*/  IABS R0, R4.reuse ;  /* 0x0000000400007213 */ /* 0x080fe40000000000 */
[----:B------:R-:W-:Y:S02]  /*2eb50*/  IABS R6, R4 ;  /* 0x0000000400067213 */ /* 0x000fe40000000000 */
[----:B0-----:R-:W0:Y:S03]  /*2eb60*/  I2F.RP R7, R0 ;  /* 0x0000000000077306 */ /* 0x001e260000209400 */
        /* <DEDUP_REMOVED lines=23> */
.L_x_2988:
[----:B------:R-:W-:Y:S05]  /*2ece0*/  BSYNC B0 ;  /* 0x0000000000007941 */ /* 0x000fea0003800000 */
.L_x_2987:
[-C--:B------:R-:W-:Y:S01]  /*2ecf0*/  IMAD R3, R21, R0.reuse, RZ ;  /* 0x0000000015037224 */ /* 0x080fe200078e02ff */
[----:B------:R-:W-:Y:S04]  /*2ed00*/  BSSY B7, `(.L_x_2989) ;  /* 0x000037e000077945 */ /* 0x000fe80003800000 */
[----:B------:R-:W-:Y:S01]  /*2ed10*/  VIADDMNMX R2, R3, R0, R20, PT ;  /* 0x0000000003027246 */ /* 0x000fe20003800114 */
[----:B------:R2:W-:Y:S03]  /*2ed20*/  STL [R1+0xc], R3 ;  /* 0x00000c0301007387 */ /* 0x0005e60000100800 */
[----:B------:R-:W-:Y:S01]  /*2ed30*/  ISETP.GT.AND P0, PT, R2, R3, PT ;  /* 0x000000030200720c */ /* 0x000fe20003f04270 */
[----:B------:R2:W-:-:S12]  /*2ed40*/  STL [R1+0x28], R2 ;  /* 0x0000280201007387 */ /* 0x0005d80000100800 */
[----:B--2---:R-:W-:Y:S05]  /*2ed50*/  @P0 BRA `(.L_x_2990) ;  /* 0x0000000000440947 */ /* 0x004fea0003800000 */
[----:B------:R-:W2:Y:S02]  /*2ed60*/  S2R R2, SR_TID.X ;  /* 0x0000000000027919 */ /* 0x000ea40000002100 */
[----:B--2---:R-:W-:-:S04]  /*2ed70*/  LOP3.LUT R2, R2, 0x7f, RZ, 0xc0, !PT ;  /* 0x0000007f02027812 */ /* 0x004fc800078ec0ff */
[----:B------:R-:W-:-:S13]  /*2ed80*/  ISETP.NE.AND P0, PT, R2, RZ, PT ;  /* 0x000000ff0200720c */ /* 0x000fda0003f05270 */
[----:B------:R-:W-:Y:S05]  /*2ed90*/  @P0 BRA `(.L_x_2991) ;  /* 0x0000003400d00947 */ /* 0x000fea0003800000 */
[----:B------:R-:W2:Y:S01]  /*2eda0*/  S2R R5, SR_LANEID ;  /* 0x0000000000057919 */ /* 0x000ea20000000000 */
[----:B------:R-:W-:Y:S01]  /*2edb0*/  VOTEU.ANY UR4, UPT, PT ;  /* 0x0000000000047886 */ /* 0x000fe200038e0100 */
[----:B------:R-:W3:Y:S01]  /*2edc0*/  LDC.64 R2, c[0x0][0xc60] ;  /* 0x00031800ff027b82 */ /* 0x000ee20000000a00 */
[----:B------:R-:W2:Y:S02]  /*2edd0*/  FLO.U32 R0, UR4 ;  /* 0x0000000400007d00 */ /* 0x000ea400080e0000 */
[----:B--2---:R-:W-:-:S06]  /*2ede0*/  ISETP.EQ.U32.AND P0, PT, R0, R5, PT ;  /* 0x000000050000720c */ /* 0x004fcc0003f02070 */
[----:B------:R-:W3:Y:S07]  /*2edf0*/  POPC R5, UR4 ;  /* 0x0000000400057d09 */ /* 0x000eee0008000000 */
[----:B---3--:R-:W2:Y:S01]  /*2ee00*/  @P0 ATOMG.E.ADD.STRONG.GPU PT, R3, desc[UR60][R2.64], R5 ;  /* 0x00000005020309a8 */ /* 0x008ea200081ee1fc */
[----:B------:R-:W3:Y:S02]  /*2ee10*/  S2R R4, SR_LTMASK ;  /* 0x0000000000047919 */ /* 0x000ee40000003900 */
[----:B---3--:R-:W-:-:S04]  /*2ee20*/  LOP3.LUT R4, R4, UR4, RZ, 0xc0, !PT ;  /* 0x0000000404047c12 */ /* 0x008fc8000f8ec0ff */
[----:B0-----:R-:W0:Y:S01]  /*2ee30*/  POPC R7, R4 ;  /* 0x0000000400077309 */ /* 0x001e220000000000 */
[----:B--2---:R-:W0:Y:S02]  /*2ee40*/  SHFL.IDX PT, R0, R3, R0, 0x1f ;  /* 0x00001f0003007589 */ /* 0x004e2400000e0000 */
[----:B0-----:R-:W-:Y:S01]  /*2ee50*/  IADD3 R24, R0, UR38, R7 ;  /* 0x0000002600187c10 */ /* 0x001fe2000fffe007 */
[----:B------:R-:W-:Y:S06]  /*2ee60*/  BRA `(.L_x_2991) ;  /* 0x00000034009c7947 */ /* 0x000fec0003800000 */
.L_x_2990:
        /* <DEDUP_REMOVED lines=9> */
[----:B------:R-:W2:Y:S01]  /*2ef00*/  LDC.64 R2, c[0x4][R2] ;  /* 0x0100000002027b82 */ /* 0x000ea20000000a00 */
[----:B------:R-:W-:Y:S02]  /*2ef10*/  IMAD.U32 R5, RZ, RZ, UR7 ;  /* 0x00000007ff057e24 */ /* 0x000fe4000f8e00ff */
[----:B------:R-:W-:Y:S02]  /*2ef20*/  IMAD.U32 R6, RZ, RZ, UR8 ;  /* 0x00000008ff067e24 */ /* 0x000fe4000f8e00ff */
[----:B0-----:R-:W-:-:S02]  /*2ef30*/  IMAD.U32 R7, RZ, RZ, UR9 ;  /* 0x00000009ff077e24 */ /* 0x001fc4000f8e00ff */
[----:B------:R-:W-:Y:S02]  /*2ef40*/  IMAD.U32 R10, RZ, RZ, UR4 ;  /* 0x00000004ff0a7e24 */ /* 0x000fe4000f8e00ff */
[----:B-1----:R-:W-:Y:S02]  /*2ef50*/  IMAD.U32 R11, RZ, RZ, UR5 ;  /* 0x00000005ff0b7e24 */ /* 0x002fe4000f8e00ff */
[----:B------:R-:W-:Y:S02]  /*2ef60*/  IMAD.MOV.U32 R8, RZ, RZ, 0x70 ;  /* 0x00000070ff087424 */ /* 0x000fe400078e00ff */
[----:B------:R-:W-:Y:S02]  /*2ef70*/  IMAD.MOV.U32 R12, RZ, RZ, 0x1 ;  /* 0x00000001ff0c7424 */ /* 0x000fe400078e00ff */
[----:B------:R-:W-:-:S07]  /*2ef80*/  IMAD.MOV.U32 R13, RZ, RZ, RZ ;  /* 0x000000ffff0d7224 */ /* 0x000fce00078e00ff */
[----:B------:R-:W-:-:S07]  /*2ef90*/  LEPC R20, `(.L_x_2993) ;  /* 0x000000001014794e */ /* 0x000fce0000000000 */
[----:B--2---:R-:W-:Y:S05]  /*2efa0*/  CALL.ABS.NOINC R2 ;  /* 0x0000000002007343 */ /* 0x004fea0003c00000 */
.L_x_2993:
[----:B------:R-:W-:Y:S05]  /*2efb0*/  BSYNC B6 ;  /* 0x0000000000067941 */ /* 0x000fea0003800000 */
.L_x_2992:
        /* <DEDUP_REMOVED lines=8> */
[----:B------:R2:W3:Y:S01]  /*2f040*/  LDC.64 R2, c[0x4][R22] ;  /* 0x0100000016027b82 */ /* 0x0004e20000000a00 */
[----:B------:R-:W-:Y:S02]  /*2f050*/  IMAD.U32 R4, RZ, RZ, UR6 ;  /* 0x00000006ff047e24 */ /* 0x000fe4000f8e00ff */
[----:B------:R-:W-:Y:S02]  /*2f060*/  IMAD.U32 R5, RZ, RZ, UR7 ;  /* 0x00000007ff057e24 */ /* 0x000fe4000f8e00ff */
[----:B------:R-:W-:Y:S02]  /*2f070*/  IMAD.U32 R6, RZ, RZ, UR8 ;  /* 0x00000008ff067e24 */ /* 0x000fe4000f8e00ff */
[----:B0-----:R-:W-:-:S02]  /*2f080*/  IMAD.U32 R7, RZ, RZ, UR9 ;  /* 0x00000009ff077e24 */ /* 0x001fc4000f8e00ff */
[----:B------:R-:W-:Y:S02]  /*2f090*/  IMAD.U32 R10, RZ, RZ, UR4 ;  /* 0x00000004ff0a7e24 */ /* 0x000fe4000f8e00ff */
[----:B-1----:R-:W-:Y:S02]  /*2f0a0*/  IMAD.U32 R11, RZ, RZ, UR5 ;  /* 0x00000005ff0b7e24 */ /* 0x002fe4000f8e00ff */
[----:B------:R-:W-:Y:S02]  /*2f0b0*/  IMAD.MOV.U32 R8, RZ, RZ, 0x70 ;  /* 0x00000070ff087424 */ /* 0x000fe400078e00ff */
[----:B------:R-:W-:Y:S02]  /*2f0c0*/  IMAD.MOV.U32 R12, RZ, RZ, 0x1 ;  /* 0x00000001ff0c7424 */ /* 0x000fe400078e00ff */
[----:B--2---:R-:W-:-:S07]  /*2f0d0*/  IMAD.MOV.U32 R13, RZ, RZ, RZ ;  /* 0x000000ffff0d7224 */ /* 0x004fce00078e00ff */
[----:B------:R-:W-:-:S07]  /*2f0e0*/  LEPC R20, `(.L_x_2996) ;  /* 0x000000001014794e */ /* 0x000fce0000000000 */
[----:B---3--:R-:W-:Y:S05]  /*2f0f0*/  CALL.ABS.NOINC R2 ;  /* 0x0000000002007343 */ /* 0x008fea0003c00000 */
.L_x_2996:
        /* <DEDUP_REMOVED lines=15> */
.L_x_2995:
[----:B------:R-:W-:Y:S05]  /*2f1f0*/  BSYNC B6 ;  /* 0x0000000000067941 */ /* 0x000fea0003800000 */
.L_x_2994:
[----:B------:R-:W2:Y:S01]  /*2f200*/  LDL R22, [R1+0x28] ;  /* 0x0000280001167983 */ /* 0x000ea20000100800 */
[----:B------:R-:W-:Y:S01]  /*2f210*/  ULDC.64 UR4, c[0x0][0x9f8] ;  /* 0x00027e0000047ab9 */ /* 0x000fe20000000a00 */
[----:B------:R-:W3:Y:S02]  /*2f220*/  LDC R0, c[0x0][0x430] ;  /* 0x00010c00ff007b82 */ /* 0x000ee40000000800 */
[----:B------:R-:W4:Y:S01]  /*2f230*/  LDL R6, [R1+0x8] ;  /* 0x0000080001067983 */ /* 0x000f220000100800 */
[----:B------:R-:W-:-:S03]  /*2f240*/  ISETP.NE.U32.AND P0, PT, RZ, UR4, PT ;  /* 0x00000004ff007c0c */ /* 0x000fc6000bf05070 */
[----:B------:R-:W4:Y:S01]  /*2f250*/  LDL R21, [R1+0x10] ;  /* 0x0000100001157983 */ /* 0x000f220000100800 */
[----:B------:R-:W-:Y:S01]  /*2f260*/  ISETP.NE.AND.EX P0, PT, RZ, UR5, PT, P0 ;  /* 0x00000005ff007c0c */ /* 0x000fe2000bf05300 */
[----:B------:R-:W0:-:S12]  /*2f270*/  S2R R20, SR_TID.X ;  /* 0x0000000000147919 */ /* 0x000e180000002100 */
[----:B------:R-:W-:Y:S01]  /*2f280*/  @P0 IADD3 R2, P1, R17, UR4, RZ ;  /* 0x0000000411020c10 */ /* 0x000fe2000ff3e0ff */
[----:B------:R-:W-:-:S03]  /*2f290*/  ULDC UR4, c[0x0][0x2f4] ;  /* 0x0000bd0000047ab9 */ /* 0x000fc60000000800 */
[----:B------:R-:W-:-:S05]  /*2f2a0*/  @P0 IADD3.X R3, R19, UR5, RZ, P1, !PT ;  /* 0x0000000513030c10 */ /* 0x000fca0008ffe4ff */
[----:B------:R1:W4:Y:S01]  /*2f2b0*/  @P0 LDG.E R32, desc[UR60][R2.64] ;  /* 0x0000003c02200981 */ /* 0x000322000c1e1900 */
[----:B0-----:R-:W-:-:S04]  /*2f2c0*/  LOP3.LUT R20, R20, 0x7f, RZ, 0xc0, !PT ;  /* 0x0000007f14147812 */ /* 0x001fc800078ec0ff */
[----:B------:R-:W-:Y:S02]  /*2f2d0*/  SHF.R.U32.HI R4, RZ, 0x3, R20 ;  /* 0x00000003ff047819 */ /* 0x000fe40000011614 */
[----:B------:R-:W0:Y:S01]  /*2f2e0*/  S2R R20, SR_TID.X ;  /* 0x0000000000147919 */ /* 0x000e220000002100 */
[----:B---3--:R-:W-:-:S13]  /*2f2f0*/  ISETP.NE.AND P1, PT, R0, 0x1, PT ;  /* 0x000000010000780c */ /* 0x008fda0003f25270 */
[----:B-1----:R-:W1:Y:S01]  /*2f300*/  @P1 LDC R2, c[0x0][0x438] ;  /* 0x00010e00ff021b82 */ /* 0x002e620000000800 */
        /* <DEDUP_REMOVED lines=9> */
[C---:B----4-:R-:W-:Y:S01]  /*2f3a0*/  ISETP.GE.AND P0, PT, R5.reuse, R6, PT ;  /* 0x000000060500720c */ /* 0x050fe20003f06270 */
[----:B------:R-:W-:-:S03]  /*2f3b0*/  IMAD.IADD R5, R5, 0x1, R21 ;  /* 0x0000000105057824 */ /* 0x000fc600078e0215 */
[----:B------:R-:W-:Y:S01]  /*2f3c0*/  ISETP.GT.U32.OR P0, PT, R20, 0x4f, P0 ;  /* 0x0000004f1400780c */ /* 0x000fe20000704470 */
[----:B0-----:R-:W-:-:S04]  /*2f3d0*/  @P1 IMAD.HI.U32 R3, R5, R4, RZ ;  /* 0x0000000405031227 */ /* 0x001fc800078e00ff */
[----:B------:R-:W-:Y:S01]  /*2f3e0*/  IMAD.MOV.U32 R4, RZ, RZ, R5 ;  /* 0x000000ffff047224 */ /* 0x000fe200078e0005 */
[----:B-1----:R-:W-:-:S07]  /*2f3f0*/  @P1 SHF.R.U32.HI R4, RZ, R2, R3 ;  /* 0x00000002ff041219 */ /* 0x002fce0000011603 */
[----:B------:R-:W0:Y:S01]  /*2f400*/  @!P0 LDC.64 R2, c[0x0][0x428] ;  /* 0x00010a00ff028b82 */ /* 0x000e220000000a00 */
[----:B------:R-:W-:Y:S01]  /*2f410*/  IMAD.MOV R6, RZ, RZ, -R4 ;  /* 0x000000ffff067224 */ /* 0x000fe200078e0a04 */
[----:B------:R-:W-:-:S03]  /*2f420*/  SHF.R.S32.HI R7, RZ, 0x1f, R32 ;  /* 0x0000001fff077819 */ /* 0x000fc60000011420 */
        /* <DEDUP_REMOVED lines=31> */
.L_x_3164:
[----:B------:R-:W-:Y:S05]  /*2f620*/  @!P2 BRA `(.L_x_2998) ;  /* 0x000000000004a947 */ /* 0x000fea0003800000 */
[----:B------:R-:W-:Y:S01]  /*2f630*/  BPT.TRAP 0x1 ;  /* 0x000000040000795c */ /* 0x000fe20000300000 */
.L_x_2998:
        /* <DEDUP_REMOVED lines=23> */
.L_x_3165:
[----:B------:R-:W-:Y:S05]  /*2f7b0*/  BSYNC B0 ;  /* 0x0000000000007941 */ /* 0x000fea0003800000 */
.L_x_2999:
        /* <DEDUP_REMOVED lines=74> */
.L_x_3177:
[----:B------:R-:W-:Y:S01]  /*2fc60*/  ISETP.GE.AND P0, PT, R4, 0x41, PT ;  /* 0x000000410400780c */ /* 0x000fe20003f06270 */
[----:B------:R-:W-:-:S12]  /*2fc70*/  BSSY B0, `(.L_x_3002) ;  /* 0x0000010000007945 */ /* 0x000fd80003800000 */
[----:B------:R-:W-:Y:S05]  /*2fc80*/  @!P0 BRA `(.L_x_3003) ;  /* 0x0000000000388947 */ /* 0x000fea0003800000 */
[C---:B------:R-:W-:Y:S01]  /*2fc90*/  LOP3.LUT P4, RZ, R18.reuse, 0x10, RZ, 0xc0, !PT ;  /* 0x0000001012ff7812 */ /* 0x040fe2000788c0ff */
        /* <DEDUP_REMOVED lines=13> */
.L_x_3003:
[----:B------:R-:W-:Y:S05]  /*2fd70*/  BSYNC B0 ;  /* 0x0000000000007941 */ /* 0x000fea0003800000 */
.L_x_3002:
[----:B------:R-:W-:Y:S01]  /*2fd80*/  NOP ;  /* 0x0000000000007918 */ /* 0x000fe20000000000 */
[----:B------:R-:W-:-:S13]  /*2fd90*/  PLOP3.LUT P0, PT, PT, PT, PT, 0x80, 0x0 ;  /* 0x000000000000781c */ /* 0x000fda0003f0f070 */
.L_x_3004:
        /* <DEDUP_REMOVED lines=10> */
.L_x_3005:
        /* <DEDUP_REMOVED lines=37> */
.L_x_3007:
[----:B------:R-:W-:Y:S05]  /*30090*/  BSYNC B6 ;  /* 0x0000000000067941 */ /* 0x000fea0003800000 */
.L_x_3006:
[----:B------:R-:W3:Y:S01]  /*300a0*/  LDL.LU R20, [R1+0x30] ;  /* 0x0000300001147983 */ /* 0x000ee20000300800 */
[----:B------:R-:W-:Y:S01]  /*300b0*/  ULDC.64 UR4, c[0x0][0x2d8] ;  /* 0x0000b60000047ab9 */ /* 0x000fe20000000a00 */
[----:B------:R-:W0:Y:S02]  /*300c0*/  LDC R6, c[0x0][0x448] ;  /* 0x00011200ff067b82 */ /* 0x000e240000000800 */
[----:B------:R-:W4:Y:S04]  /*300d0*/  LDL.LU.64 R2, [R1+0x20] ;  /* 0x0000200001027983 */ /* 0x000f280000300a00 */
[----:B------:R1:W5:Y:S01]  /*300e0*/  LDL R9, [R1+0x1c] ;  /* 0x00001c0001097983 */ /* 0x0003620000100800 */
[----:B0-----:R-:W-:-:S13]  /*300f0*/  ISETP.NE.AND P0, PT, R6, 0x1, PT ;  /* 0x000000010600780c */ /* 0x001fda0003f05270 */
[----:B------:R-:W0:Y:S01]  /*30100*/  @P0 LDC R7, c[0x0][0x44c] ;  /* 0x00011300ff070b82 */ /* 0x000e220000000800 */
[C---:B------:R-:W-:Y:S02]  /*30110*/  LOP3.LUT R10, R34.reuse, 0x40, RZ, 0xfc, !PT ;  /* 0x00000040220a7812 */ /* 0x040fe400078efcff */
[----:B--2---:R-:W-:Y:S01]  /*30120*/  LOP3.LUT R8, R34, 0x80, RZ, 0xfc, !PT ;  /* 0x0000008022087812 */ /* 0x004fe200078efcff */
[----:B----4-:R-:W-:Y:S02]  /*30130*/  IMAD.MOV.U32 R3, RZ, RZ, R35 ;  /* 0x000000ffff037224 */ /* 0x010fe400078e0023 */
        /* <DEDUP_REMOVED lines=15> */
[----:B------:R-:W-:-:S04]  /*30230*/  IMAD R5, R25, 0x80, R20 ;  /* 0x0000008019057824 */ /* 0x000fc800078e0214 */
        /* <DEDUP_REMOVED lines=19> */
[----:B------:R-:W-:Y:S01]  /*30370*/  ULDC UR4, c[0x0][0x2b8] ;  /* 0x0000ae0000047ab9 */ /* 0x000fe20000000800 */
[----:B0-----:R-:W-:-:S03]  /*30380*/  LOP3.LUT R20, R20, 0x7f, RZ, 0xc0, !PT ;  /* 0x0000007f14147812 */ /* 0x001fc600078ec0ff */
[----:B------:R-:W-:Y:S01]  /*30390*/  LEA.HI.X R0, R2, UR5, R0, 0x1, P0 ;  /* 0x0000000502007c11 */ /* 0x000fe200080f0c00 */
[----:B------:R-:W-:Y:S01]  /*303a0*/  UMOV UR5, 0xffffffff ;  /* 0xffffffff00057882 */ /* 0x000fe20000000000 */
[----:B------:R-:W-:Y:S02]  /*303b0*/  ISETP.GE.AND P4, PT, R34, UR4, PT ;  /* 0x0000000422007c0c */ /* 0x000fe4000bf86270 */
[----:B------:R-:W-:Y:S02]  /*303c0*/  ISETP.GE.AND P3, PT, R10, UR4, PT ;  /* 0x000000040a007c0c */ /* 0x000fe4000bf66270 */
[----:B------:R-:W-:Y:S02]  /*303d0*/  ISETP.GE.AND P2, PT, R8, UR4, PT ;  /* 0x0000000408007c0c */ /* 0x000fe4000bf46270 */
[----:B------:R-:W-:Y:S02]  /*303e0*/  ISETP.GE.AND P1, PT, R37, UR4, PT ;  /* 0x0000000425007c0c */ /* 0x000fe4000bf26270 */
[----:B------:R-:W-:Y:S01]  /*303f0*/  SHF.R.U32.HI R8, RZ, 0x3, R20 ;  /* 0x00000003ff087819 */ /* 0x000fe20000011614 */
[----:B-1----:R-:W-:Y:S10]  /*30400*/  BRA.DIV UR5, `(.L_x_3008) ;  /* 0x0000005e052c7947 */ /* 0x002ff4000b800000 */
[----:B------:R-:W0:Y:S01]  /*30410*/  SHFL.IDX PT, R3, R4, RZ, 0x181f ;  /* 0x00181fff04037589 */ /* 0x000e2200000e0000 */
[----:B-----5:R-:W-:Y:S02]  /*30420*/  IMAD R5, R9, R6, RZ ;  /* 0x0000000609057224 */ /* 0x020fe400078e02ff */
[----:B------:R-:W-:Y:S01]  /*30430*/  IMAD R25, R25, 0x80, R8 ;  /* 0x0000008019197824 */ /* 0x000fe200078e0208 */
        /* <DEDUP_REMOVED lines=83> */
.L_x_3194:
        /* <DEDUP_REMOVED lines=13> */
.L_x_3010:
[----:B------:R-:W-:Y:S05]  /*30a40*/  BSYNC B0 ;  /* 0x0000000000007941 */ /* 0x000fea0003800000 */
.L_x_3009:
[----:B------:R-:W-:Y:S01]  /*30a50*/  NOP ;  /* 0x0000000000007918 */ /* 0x000fe20000000000 */
[----:B------:R-:W-:-:S13]  /*30a60*/  PLOP3.LUT P0, PT, PT, PT, PT, 0x80, 0x0 ;  /* 0x000000000000781c */ /* 0x000fda0003f0f070 */
.L_x_3011:
        /* <DEDUP_REMOVED lines=20> */
.L_x_3195:
[----:B------:R-:W-:Y:S05]  /*30bb0*/  BSYNC B0 ;  /* 0x0000000000007941 */ /* 0x000fea0003800000 */
.L_x_3012:
[----:B------:R-:W2:Y:S01]  /*30bc0*/  LDL R2, [R1+0xc] ;  /* 0x00000c0001027983 */ /* 0x000ea20000100800 */
[----:B------:R-:W-:Y:S01]  /*30bd0*/  BSSY B0, `(.L_x_3014) ;  /* 0x0000112000007945 */ /* 0x000fe20003800000 */
[----:B--2---:R-:W-:-:S13]  /*30be0*/  ISETP.GE.AND P0, PT, R0, R2, PT ;  /* 0x000000020000720c */ /* 0x004fda0003f06270 */
[----:B------:R-:W-:Y:S05]  /*30bf0*/  @!P0 BRA `(.L_x_3015) ;  /* 0x00000010003c8947 */ /* 0x000fea0003800000 */
[C---:B------:R-:W-:Y:S01]  /*30c00*/  LOP3.LUT R4, R34.reuse, 0x40, RZ, 0xfc, !PT ;  /* 0x0000004022047812 */ /* 0x040fe200078efcff */
[----:B------:R-:W-:Y:S01]  /*30c10*/  ULDC UR4, c[0x0][0x2f4] ;  /* 0x0000bd0000047ab9 */ /* 0x000fe20000000800 */
[C---:B------:R-:W-:Y:S01]  /*30c20*/  LOP3.LUT R2, R34.reuse, 0x80, RZ, 0xfc, !PT ;  /* 0x0000008022027812 */ /* 0x040fe200078efcff */
[----:B------:R-:W-:Y:S01]  /*30c30*/  IMAD.MOV.U32 R7, RZ, RZ, R23 ;  /* 0x000000ffff077224 */ /* 0x000fe200078e0017 */
[----:B------:R-:W-:Y:S01]  /*30c40*/  ISETP.GE.AND P4, PT, R34, UR4, PT ;  /* 0x0000000422007c0c */ /* 0x000fe2000bf86270 */
[----:B------:R-:W-:Y:S01]  /*30c50*/  IMAD.MOV.U32 R20, RZ, RZ, R29 ;  /* 0x000000ffff147224 */ /* 0x000fe200078e001d */
[----:B------:R-:W-:Y:S01]  /*30c60*/  ISETP.GE.AND P3, PT, R4, UR4, PT ;  /* 0x0000000404007c0c */ /* 0x000fe2000bf66270 */
[----:B------:R-:W-:Y:S01]  /*30c70*/  IMAD.MOV.U32 R31, RZ, RZ, R22 ;  /* 0x000000ffff1f7224 */ /* 0x000fe200078e0016 */
[----:B------:R-:W-:Y:S02]  /*30c80*/  ISETP.GE.AND P2, PT, R2, UR4, PT ;  /* 0x0000000402007c0c */ /* 0x000fe4000bf46270 */
[----:B------:R-:W-:-:S13]  /*30c90*/  ISETP.GE.AND P1, PT, R37, UR4, PT ;  /* 0x0000000425007c0c */ /* 0x000fda000bf26270 */
.L_x_3028:
[----:B------:R-:W1:Y:S01]  /*30ca0*/  LDL R5, [R1+0x10] ;  /* 0x0000100001057983 */ /* 0x000e620000100800 */
[----:B------:R-:W2:Y:S03]  /*30cb0*/  LDC R11, c[0x0][0x430] ;  /* 0x00010c00ff0b7b82 */ /* 0x000ea60000000800 */
[----:B------:R-:W3:Y:S01]  /*30cc0*/  LDL R8, [R1+0x14] ;  /* 0x0000140001087983 */ /* 0x000ee20000100800 */
[----:B------:R-:W4:Y:S01]  /*30cd0*/  S2R R2, SR_TID.X ;  /* 0x0000000000027919 */ /* 0x000f220000002100 */
[----:B------:R-:W4:Y:S01]  /*30ce0*/  S2R R4, SR_TID.X ;  /* 0x0000000000047919 */ /* 0x000f220000002100 */
[----:B--2---:R-:W-:-:S13]  /*30cf0*/  ISETP.NE.AND P0, PT, R11, 0x1, PT ;  /* 0x000000010b00780c */ /* 0x004fda0003f05270 */
[----:B0-----:R-:W0:Y:S01]  /*30d00*/  @P0 LDC R3, c[0x0][0x434] ;  /* 0x00010d00ff030b82 */ /* 0x001e220000000800 */
[----:B----4-:R-:W-:Y:S01]  /*30d10*/  LOP3.LUT R2, R2, 0x7f, RZ, 0xc0, !PT ;  /* 0x0000007f02027812 */ /* 0x010fe200078ec0ff */
[----:B------:R-:W-:-:S03]  /*30d20*/  IMAD.SHL.U32 R4, R4, 0x10, RZ ;  /* 0x0000001004047824 */ /* 0x000fc600078e00ff */
[----:B------:R-:W-:-:S04]  /*30d30*/  SHF.R.U32.HI R2, RZ, 0x3, R2 ;  /* 0x00000003ff027819 */ /* 0x000fc80000011602 */
[----:B------:R-:W-:Y:S02]  /*30d40*/  LOP3.LUT R4, R2, 0x70, R4, 0xf8, !PT ;  /* 0x0000007002047812 */ /* 0x000fe400078ef804 */
[----:B------:R-:W2:Y:S02]  /*30d50*/  @P0 LDC R2, c[0x0][0x438] ;  /* 0x00010e00ff020b82 */ /* 0x000ea40000000800 */
[----:B------:R-:W-:Y:S01]  /*30d60*/  ISETP.GT.U32.AND P6, PT, R4, 0x4f, PT ;  /* 0x0000004f0400780c */ /* 0x000fe20003fc4070 */
[----:B-1----:R-:W-:-:S04]  /*30d70*/  IMAD R6, R0, 0x50, R5 ;  /* 0x0000005000067824 */ /* 0x002fc800078e0205 */
[----:B------:R-:W-:-:S08]  /*30d80*/  IMAD.IADD R6, R4, 0x1, R6 ;  /* 0x0000000104067824 */ /* 0x000fd000078e0206 */
[----:B------:R-:W1:Y:S01]  /*30d90*/  @!P6 LDC.64 R4, c[0x0][0x428] ;  /* 0x00010a00ff04eb82 */ /* 0x000e620000000a00 */
[----:B0-----:R-:W-:-:S04]  /*30da0*/  @P0 IMAD.HI.U32 R3, R6, R3, RZ ;  /* 0x0000000306030227 */ /* 0x001fc800078e00ff */
[----:B------:R-:W-:Y:S01]  /*30db0*/  IMAD.MOV.U32 R10, RZ, RZ, R6 ;  /* 0x000000ffff0a7224 */ /* 0x000fe200078e0006 */
[----:B--2---:R-:W-:-:S04]  /*30dc0*/  @P0 SHF.R.U32.HI R10, RZ, R2, R3 ;  /* 0x00000002ff0a0219 */ /* 0x004fc80000011603 */
[--C-:B------:R-:W-:Y:S01]  /*30dd0*/  @!P6 SHF.R.S32.HI R3, RZ, 0x1f, R10.reuse ;  /* 0x0000001fff03e819 */ /* 0x100fe2000001140a */
[----:B------:R-:W-:-:S04]  /*30de0*/  @!P6 IMAD.MOV.U32 R2, RZ, RZ, R10 ;  /* 0x000000ffff02e224 */ /* 0x000fc800078e000a */
[----:B-1----:R-:W-:-:S04]  /*30df0*/  @!P6 IMAD.WIDE.U32 R2, R32, R4, R2 ;  /* 0x000000042002e225 */ /* 0x002fc800078e0002 */
        /* <DEDUP_REMOVED lines=8> */
[----:B------:R-:W-:Y:S01]  /*30e80*/  LOP3.LUT P5, RZ, R18, 0x20, RZ, 0xc0, !PT ;  /* 0x0000002012ff7812 */ /* 0x000fe200078ac0ff */
[----:B------:R-:W-:-:S05]  /*30e90*/  VIADD R23, R7, 0x1 ;  /* 0x0000000107177836 */ /* 0x000fca0000000000 */
[----:B------:R-:W-:Y:S01]  /*30ea0*/  ISETP.NE.AND P0, PT, R23, 0x2, PT ;  /* 0x000000021700780c */ /* 0x000fe20003f05270 */
[----:B------:R-:W-:Y:S01]  /*30eb0*/  IMAD.MOV R5, RZ, RZ, -R10 ;  /* 0x000000ffff057224 */ /* 0x000fe200078e0a0a */
[----:B------:R-:W-:Y:S05]  /*30ec0*/  YIELD ;  /* 0x0000000000007946 */ /* 0x000fea0003800000 */
[----:B------:R-:W-:Y:S01]  /*30ed0*/  SEL R29, RZ, 0x1, P0 ;  /* 0x00000001ff1d7807 */ /* 0x000fe20000000000 */
[----:B------:R-:W-:Y:S01]  /*30ee0*/  IMAD R5, R11, R5, R6 ;  /* 0x000000050b057224 */ /* 0x000fe200078e0206 */
[----:B------:R-:W-:Y:S01]  /*30ef0*/  SEL R23, R23, RZ, P0 ;  /* 0x000000ff17177207 */ /* 0x000fe20000000000 */
[----:B------:R-:W-:Y:S01]  /*30f00*/  IMAD.MOV.U32 R22, RZ, RZ, R0 ;  /* 0x000000ffff167224 */ /* 0x000fe200078e0000 */
[----:B------:R-:W-:Y:S01]  /*30f10*/  LOP3.LUT R29, R20, R29, RZ, 0x3c, !PT ;  /* 0x0000001d141d7212 */ /* 0x000fe200078e3cff */
[----:B0-----:R-:W-:Y:S06]  /*30f20*/  @!P5 BRA `(.L_x_3016) ;  /* 0x000000000004d947 */ /* 0x001fec0003800000 */
[----:B------:R-:W-:Y:S01]  /*30f30*/  BPT.TRAP 0x1 ;  /* 0x000000040000795c */ /* 0x000fe20000300000 */
.L_x_3016:
[----:B------:R-:W-:Y:S01]  /*30f40*/  IMAD R6, R23, 0x8, R16 ;  /* 0x0000000817067824 */ /* 0x000fe200078e0210 */
[----:B------:R-:W-:Y:S01]  /*30f50*/  SHF.L.U32 R3, R29, 0x1f, RZ ;  /* 0x0000001f1d037819 */ /* 0x000fe200000006ff */
[----:B------:R-:W-:Y:S03]  /*30f60*/  BSSY B1, `(.L_x_3017) ;  /* 0x0000003000017945 */ /* 0x000fe60003800000 */
[----:B------:R-:W0:Y:S02]  /*30f70*/  SYNCS.PHASECHK.TRANS64.TRYWAIT P0, [R6+URZ+0x38840], R3 ;  /* 0x03884003060075a7 */ /* 0x000e24000800017f */
[----:B0-----:R-:W-:Y:S05]  /*30f80*/  @!P0 BRA `(.L_x_3018) ;  /* 0x0000005c00348947 */ /* 0x001fea0003800000 */
.L_x_3196:
[----:B------:R-:W-:Y:S05]  /*30f90*/  BSYNC B1 ;  /* 0x0000000000017941 */ /* 0x000fea0003800000 */
.L_x_3017:
        /* <DEDUP_REMOVED lines=67> */
.L_x_3208:
        /* <DEDUP_REMOVED lines=17> */
.L_x_3020:
        /* <DEDUP_REMOVED lines=10> */
.L_x_3021:
[----:B------:R2:W-:Y:S01]  /*31580*/  SYNCS.ARRIVE.TRANS64.A1T0 RZ, [R6+URZ+0x38830], RZ ;  /* 0x038830ff06ff79a7 */ /* 0x0005e2000810003f */
[----:B------:R-:W-:Y:S05]  /*31590*/  @!P6 BRA `(.L_x_3022) ;  /* 0x000000000004e947 */ /* 0x000fea0003800000 */
[----:B------:R-:W-:Y:S01]  /*315a0*/  BPT.TRAP 0x1 ;  /* 0x000000040000795c */ /* 0x000fe20000300000 */
.L_x_3022:
[----:B-1----:R-:W-:Y:S01]  /*315b0*/  SHF.L.U32 R2, R20, 0x1f, RZ ;  /* 0x0000001f14027819 */ /* 0x002fe200000006ff */
[----:B--2---:R-:W-:Y:S01]  /*315c0*/  IMAD R6, R7, 0x8, R16 ;  /* 0x0000000807067824 */ /* 0x004fe200078e0210 */
[----:B------:R-:W-:Y:S03]  /*315d0*/  BSSY B1, `(.L_x_3023) ;  /* 0x0000003000017945 */ /* 0x000fe60003800000 */
[----:B------:R-:W1:Y:S02]  /*315e0*/  SYNCS.PHASECHK.TRANS64.TRYWAIT P0, [R6+URZ+0x38860], R2 ;  /* 0x03886002060075a7 */ /* 0x000e64000800017f */
[----:B-1----:R-:W-:Y:S05]  /*315f0*/  @!P0 BRA `(.L_x_3024) ;  /* 0x0000005c00708947 */ /* 0x002fea0003800000 */
.L_x_3209:
[----:B------:R-:W-:Y:S05]  /*31600*/  BSYNC B1 ;  /* 0x0000000000017941 */ /* 0x000fea0003800000 */
.L_x_3023:
        /* <DEDUP_REMOVED lines=61> */
.L_x_3221:
        /* <DEDUP_REMOVED lines=31> */
.L_x_3026:
        /* <DEDUP_REMOVED lines=10> */
.L_x_3027:
        /* <DEDUP_REMOVED lines=8> */
.L_x_3015:
[----:B------:R-:W-:Y:S05]  /*31cf0*/  BSYNC B0 ;  /* 0x0000000000007941 */ /* 0x000fea0003800000 */
.L_x_3014:
        /* <DEDUP_REMOVED lines=17> */
.L_x_3030:
[----:B------:R-:W-:Y:S05]  /*31e10*/  BSYNC B0 ;  /* 0x0000000000007941 */ /* 0x000fea0003800000 */
.L_x_3029:
[----:B------:R-:W-:-:S13]  /*31e20*/  LOP3.LUT P0, RZ, R18, 0x20, RZ, 0xc0, !PT ;  /* 0x0000002012ff7812 */ /* 0x000fda000780c0ff */
[----:B------:R-:W-:Y:S05]  /*31e30*/  @!P0 BRA `(.L_x_3031) ;  /* 0x0000000000048947 */ /* 0x000fea0003800000 */
[----:B------:R-:W-:Y:S01]  /*31e40*/  BPT.TRAP 0x1 ;  /* 0x000000040000795c */ /* 0x000fe20000300000 */
.L_x_3031:
[----:B------:R-:W2:Y:S01]  /*31e50*/  LDL.LU R0, [R1+0x8] ;  /* 0x0000080001007983 */ /* 0x000ea20000300800 */
[----:B------:R-:W-:Y:S01]  /*31e60*/  IMAD R4, R23, 0x8, R16 ;  /* 0x0000000817047824 */ /* 0x000fe200078e0210 */
[----:B0-----:R-:W-:Y:S01]  /*31e70*/  SHF.L.U32 R3, R29, 0x1f, RZ ;  /* 0x0000001f1d037819 */ /* 0x001fe200000006ff */
[----:B------:R-:W-:Y:S03]  /*31e80*/  BSSY B0, `(.L_x_3032) ;  /* 0x0000004000007945 */ /* 0x000fe60003800000 */
[----:B------:R-:W0:Y:S01]  /*31e90*/  SYNCS.PHASECHK.TRANS64.TRYWAIT P0, [R4+URZ+0x38860], R3 ;  /* 0x03886003040075a7 */ /* 0x000e22000800017f */
[----:B--2---:R-:W-:Y:S01]  /*31ea0*/  IMAD R5, R22, -0x50, R0 ;  /* 0xffffffb016057824 */ /* 0x004fe200078e0200 */
[----:B0-----:R-:W-:Y:S06]  /*31eb0*/  @!P0 BRA `(.L_x_3033) ;  /* 0x0000005c00308947 */ /* 0x001fec0003800000 */
.L_x_3222:
[----:B------:R-:W-:Y:S05]  /*31ec0*/  BSYNC B0 ;  /* 0x0000000000007941 */ /* 0x000fea0003800000 */
.L_x_3032:
[----:B------:R-:W2:Y:S01]  /*31ed0*/  S2R R0, SR_TID.X ;  /* 0x0000000000007919 */ /* 0x000ea20000002100 */
[----:B------:R-:W-:Y:S01]  /*31ee0*/  UMOV UR4, 0xffffffff ;  /* 0xffffffff00047882 */ /* 0x000fe20000000000 */
[----:B------:R-:W-:Y:S01]  /*31ef0*/  IMAD R7, R23, 0x5000, R33 ;  /* 0x0000500017077824 */ /* 0x000fe200078e0221 */
        /* <DEDUP_REMOVED lines=63> */
.L_x_3234:
        /* <DEDUP_REMOVED lines=15> */
.L_x_3035:
        /* <DEDUP_REMOVED lines=10> */
.L_x_3036:
[----:B------:R1:W-:Y:S01]  /*32480*/  SYNCS.ARRIVE.TRANS64.A1T0 RZ, [R4+URZ+0x38850], RZ ;  /* 0x038850ff04ff79a7 */ /* 0x0003e2000810003f */
[----:B------:R-:W-:-:S05]  /*32490*/  VIADD R23, R23, 0x1 ;  /* 0x0000000117177836 */ /* 0x000fca0000000000 */
[----:B------:R-:W-:-:S04]  /*324a0*/  ISETP.NE.AND P0, PT, R23, 0x2, PT ;  /* 0x000000021700780c */ /* 0x000fc80003f05270 */
[----:B0-----:R-:W-:Y:S02]  /*324b0*/  SEL R0, RZ, 0x1, P0 ;  /* 0x00000001ff007807 */ /* 0x001fe40000000000 */
[----:B------:R-:W-:Y:S02]  /*324c0*/  SEL R23, R23, RZ, P0 ;  /* 0x000000ff17177207 */ /* 0x000fe40000000000 */
[----:B-1----:R-:W-:-:S07]  /*324d0*/  LOP3.LUT R29, R29, R0, RZ, 0x3c, !PT ;  /* 0x000000001d1d7212 */ /* 0x002fce00078e3cff */
.L_x_2991:
[----:B------:R-:W-:Y:S05]  /*324e0*/  BSYNC B7 ;  /* 0x0000000000077941 */ /* 0x000fea0003800000 */
.L_x_2989:
[----:B------:R-:W-:-:S13]  /*324f0*/  LOP3.LUT P0, RZ, R18, 0x40, RZ, 0xc0, !PT ;  /* 0x0000004012ff7812 */ /* 0x000fda000780c0ff */
[----:B------:R-:W-:Y:S05]  /*32500*/  @!P0 BRA `(.L_x_3037) ;  /* 0x0000000000248947 */ /* 0x000fea0003800000 */
[----:B------:R-:W-:Y:S05]  /*32510*/  WARPSYNC.ALL ;  /* 0x0000000000007948 */ /* 0x000fea0003800000 */
[----:B------:R-:W2:Y:S08]  /*32520*/  S2UR UR5, SR_CgaCtaId ;  /* 0x00000000000579c3 */ /* 0x000eb00000008800 */
[----:B------:R-:W-:Y:S06]  /*32530*/  BAR.SYNC.DEFER_BLOCKING 0x5, 0x180 ;  /* 0x0146000000007b1d */ /* 0x000fec0000010000 */
[----:B------:R-:W-:-:S02]  /*32540*/  UMOV UR4, 0x400 ;  /* 0x0000040000047882 */ /* 0x000fc40000000000 */
[----:B--2---:R-:W-:-:S06]  /*32550*/  ULEA UR4, UR5, UR4, 0x18 ;  /* 0x0000000405047291 */ /* 0x004fcc000f8ec03f */
[----:B0-----:R-:W-:-:S05]  /*32560*/  IMAD.U32 R16, RZ, RZ, UR4 ;  /* 0x00000004ff107e24 */ /* 0x001fca000f8e00ff */
[----:B------:R0:W2:Y:S01]  /*32570*/  LDS.128 R24, [R16+0x388d0] ;  /* 0x0388d00010187984 */ /* 0x0000a20000000c00 */
[----:B------:R-:W-:Y:S06]  /*32580*/  BAR.ARV 0x4, 0x180 ;  /* 0x0106000000007b1d */ /* 0x000fec0000002000 */
[----:B------:R-:W-:Y:S05]  /*32590*/  BRA `(.L_x_3038) ;  /* 0x0000000c00d47947 */ /* 0x000fea0003800000 */
.L_x_3037:
[----:B------:R-:W2:Y:S01]  /*325a0*/  S2R R10, SR_TID.X ;  /* 0x00000000000a7919 */ /* 0x000ea20000002100 */
[----:B------:R-:W-:Y:S01]  /*325b0*/  UMOV UR4, 0xffffffff ;  /* 0xffffffff00047882 */ /* 0x000fe20000000000 */
[----:B--2---:R-:W-:-:S04]  /*325c0*/  LOP3.LUT R10, R10, 0x1f, RZ, 0xc0, !PT ;  /* 0x0000001f0a0a7812 */ /* 0x004fc800078ec0ff */
[----:B------:R-:W-:Y:S01]  /*325d0*/  ISETP.NE.AND P0, PT, R10, 0x1f, PT ;  /* 0x0000001f0a00780c */ /* 0x000fe20003f05270 */
[----:B------:R-:W-:-:S12]  /*325e0*/  BRA.DIV UR4, `(.L_x_3039) ;  /* 0x0000005e04787947 */ /* 0x000fd8000b800000 */
[----:B------:R-:W-:Y:S01]  /*325f0*/  IMAD.IADD R9, R27, 0x1, R10 ;  /* 0x000000011b097824 */ /* 0x000fe200078e020a */
[----:B------:R-:W-:-:S04]  /*32600*/  ULDC UR4, c[0x0][0xc3c] ;  /* 0x00030f0000047ab9 */ /* 0x000fc80000000800 */
[----:B------:R-:W-:-:S13]  /*32610*/  ISETP.GE.OR P1, PT, R9, UR4, !P0 ;  /* 0x0000000409007c0c */ /* 0x000fda000c726670 */
[----:B------:R-:W2:Y:S08]  /*32620*/  @!P1 LDC.64 R2, c[0x0][0xc80] ;  /* 0x00032000ff029b82 */ /* 0x000eb00000000a00 */
[----:B------:R-:W3:Y:S01]  /*32630*/  @!P1 LDC.64 R4, c[0x0][0xc78] ;  /* 0x00031e00ff049b82 */ /* 0x000ee20000000a00 */
[----:B--2---:R-:W-:-:S05]  /*32640*/  @!P1 IMAD.WIDE R2, R9, 0x4, R2 ;  /* 0x0000000409029825 */ /* 0x004fca00078e0202 */
[----:B0-----:R3:W2:Y:S02]  /*32650*/  @!P1 LDG.E R7, desc[UR60][R2.64] ;  /* 0x0000003c02079981 */ /* 0x0016a4000c1e1900 */
[----:B---3--:R-:W-:-:S05]  /*32660*/  @!P1 IMAD.WIDE R2, R9, 0x4, R4 ;  /* 0x0000000409029825 */ /* 0x008fca00078e0204 */
        /* <DEDUP_REMOVED lines=8> */
[----:B------:R0:W-:Y:S02]  /*326f0*/  SHFL.IDX PT, R6, R24, 0x1, 0x1f ;  /* 0x00201f0018067f89 */ /* 0x0001e400000e0000 */
[----:B0-----:R-:W-:-:S02]  /*32700*/  IMAD.MOV.U32 R24, RZ, RZ, RZ ;  /* 0x000000ffff187224 */ /* 0x001fc400078e00ff */
[----:B--2---:R-:W-:Y:S02]  /*32710*/  @!P1 IMAD.MOV.U32 R25, RZ, RZ, R7 ;  /* 0x000000ffff199224 */ /* 0x004fe400078e0007 */
        /* <DEDUP_REMOVED lines=18> */
[----:B------:R0:W2:Y:S02]  /*32840*/  SHFL.IDX PT, R14, R3, 0x1f, 0x1f ;  /* 0x03e01f00030e7f89 */ /* 0x0000a400000e0000 */
.L_x_3244:
[----:B------:R-:W-:Y:S02]  /*32850*/  ULDC UR4, c[0x0][0xc38] ;  /* 0x00030e0000047ab9 */ /* 0x000fe40000000800 */
[----:B------:R-:W-:-:S04]  /*32860*/  IMAD.U32 R4, RZ, RZ, UR4 ;  /* 0x00000004ff047e24 */ /* 0x000fc8000f8e00ff */
[----:B--2---:R-:W-:-:S04]  /*32870*/  IMAD R5, R14, R4, RZ ;  /* 0x000000040e057224 */ /* 0x004fc800078e02ff */
[----:B------:R-:W-:-:S05]  /*32880*/  IMAD.IADD R6, R6, 0x1, R5 ;  /* 0x0000000106067824 */ /* 0x000fca00078e0205 */
[----:B------:R-:W-:-:S13]  /*32890*/  ISETP.GT.AND P6, PT, R6, R0, PT ;  /* 0x000000000600720c */ /* 0x000fda0003fc4270 */
[----:B------:R-:W-:Y:S05]  /*328a0*/  @P6 BRA `(.L_x_3040) ;  /* 0x0000000000a46947 */ /* 0x000fea0003800000 */
.L_x_3043:
[----:B------:R-:W2:Y:S01]  /*328b0*/  LDC R2, c[0x0][0xc3c] ;  /* 0x00030f00ff027b82 */ /* 0x000ea20000000800 */
[----:B------:R-:W-:-:S05]  /*328c0*/  VIADD R27, R27, 0x1f ;  /* 0x0000001f1b1b7836 */ /* 0x000fca0000000000 */
[----:B--2---:R-:W-:-:S13]  /*328d0*/  ISETP.GE.AND P6, PT, R27, R2, PT ;  /* 0x000000021b00720c */ /* 0x004fda0003fc6270 */
[----:B------:R-:W-:Y:S05]  /*328e0*/  @P6 BRA `(.L_x_3041) ;  /* 0x0000000800bc6947 */ /* 0x000fea0003800000 */
[----:B0-----:R-:W0:Y:S01]  /*328f0*/  S2R R3, SR_TID.X ;  /* 0x0000000000037919 */ /* 0x001e220000002100 */
[----:B------:R-:W-:Y:S01]  /*32900*/  IMAD.MOV.U32 R25, RZ, RZ, RZ ;  /* 0x000000ffff197224 */ /* 0x000fe200078e00ff */
[----:B0-----:R-:W-:-:S05]  /*32910*/  LOP3.LUT R3, R3, 0x1f, RZ, 0xc0, !PT ;  /* 0x0000001f03037812 */ /* 0x001fca00078ec0ff */
[----:B------:R-:W-:-:S05]  /*32920*/  IMAD.IADD R7, R27, 0x1, R3 ;  /* 0x000000011b077824 */ /* 0x000fca00078e0203 */
[----:B------:R-:W-:-:S13]  /*32930*/  ISETP.GE.OR P6, PT, R7, R2, !P0 ;  /* 0x000000020700720c */ /* 0x000fda00047c6670 */
[----:B------:R-:W0:Y:S08]  /*32940*/  @!P6 LDC.64 R2, c[0x0][0xc80] ;  /* 0x00032000ff02eb82 */ /* 0x000e300000000a00 */
[----:B------:R-:W2:Y:S01]  /*32950*/  @!P6 LDC.64 R4, c[0x0][0xc78] ;  /* 0x00031e00ff04eb82 */ /* 0x000ea20000000a00 */
[----:B------:R-:W-:Y:S02]  /*32960*/  IMAD.MOV.U32 R8, RZ, RZ, RZ ;  /* 0x000000ffff087224 */ /* 0x000fe400078e00ff */
[----:B0-----:R-:W-:-:S05]  /*32970*/  @!P6 IMAD.WIDE R2, R7, 0x4, R2 ;  /* 0x000000040702e825 */ /* 0x001fca00078e0202 */
[----:B------:R2:W3:Y:S02]  /*32980*/  @!P6 LDG.E R25, desc[UR60][R2.64] ;  /* 0x0000003c0219e981 */ /* 0x0004e4000c1e1900 */
[----:B--2---:R-:W-:-:S05]  /*32990*/  @!P6 IMAD.WIDE R2, R7, 0x4, R4 ;  /* 0x000000040702e825 */ /* 0x004fca00078e0204 */
[----:B------:R-:W3:Y:S01]  /*329a0*/  @!P6 LDG.E R8, desc[UR60][R2.64] ;  /* 0x0000003c0208e981 */ /* 0x000ee2000c1e1900 */
[----:B------:R-:W-:Y:S01]  /*329b0*/  UMOV UR4, 0xffffffff ;  /* 0xffffffff00047882 */ /* 0x000fe20000000000 */
[----:B---3--:R-:W-:Y:S02]  /*329c0*/  IMAD R13, R8, R25, RZ ;  /* 0x00000019080d7224 */ /* 0x008fe400078e02ff */
        /* <DEDUP_REMOVED lines=17> */
.L_x_3252:
[----:B------:R-:W-:Y:S02]  /*32ae0*/  ULDC UR4, c[0x0][0xc38] ;  /* 0x00030e0000047ab9 */ /* 0x000fe40000000800 */
[----:B------:R-:W-:-:S04]  /*32af0*/  IMAD.U32 R4, RZ, RZ, UR4 ;  /* 0x00000004ff047e24 */ /* 0x000fc8000f8e00ff */
[----:B--2---:R-:W-:-:S04]  /*32b00*/  IMAD R5, R14, R4, RZ ;  /* 0x000000040e057224 */ /* 0x004fc800078e02ff */
[----:B------:R-:W-:-:S05]  /*32b10*/  IMAD.IADD R6, R5, 0x1, R6 ;  /* 0x0000000105067824 */ /* 0x000fca00078e0206 */
[----:B------:R-:W-:-:S13]  /*32b20*/  ISETP.GT.AND P6, PT, R6, R0, PT ;  /* 0x000000000600720c */ /* 0x000fda0003fc4270 */
[----:B------:R-:W-:Y:S05]  /*32b30*/  @!P6 BRA `(.L_x_3043) ;  /* 0xfffffffc005ce947 */ /* 0x000fea000383ffff */
.L_x_3040:
[----:B------:R-:W-:Y:S01]  /*32b40*/  IMAD.IADD R5, R6, 0x1, -R5 ;  /* 0x0000000106057824 */ /* 0x000fe200078e0a05 */
[----:B------:R-:W-:-:S03]  /*32b50*/  UMOV UR4, 0xffffffff ;  /* 0xffffffff00047882 */ /* 0x000fc60000000000 */
[----:B------:R-:W-:-:S05]  /*32b60*/  IMAD R7, R3, R4, R5 ;  /* 0x0000000403077224 */ /* 0x000fca00078e0205 */
[----:B------:R-:W-:Y:S01]  /*32b70*/  ISETP.GT.AND P6, PT, R7, R0, PT ;  /* 0x000000000700720c */ /* 0x000fe20003fc4270 */
[----:B------:R-:W-:-:S12]  /*32b80*/  BRA.DIV UR4, `(.L_x_3044) ;  /* 0x0000006204007947 */ /* 0x000fd8000b800000 */
[----:B------:R-:W-:-:S04]  /*32b90*/  VOTE.ANY R2, PT, !P6 ;  /* 0x0000000000027806 */ /* 0x000fc800070e0100 */
[----:B------:R-:W2:Y:S02]  /*32ba0*/  POPC R12, R2 ;  /* 0x00000002000c7309 */ /* 0x000ea40000000000 */
[----:B--2---:R2:W3:Y:S01]  /*32bb0*/  SHFL.IDX PT, R25, R25, R12, 0x1f ;  /* 0x00001f0c19197589 */ /* 0x0044e200000e0000 */
[----:B------:R-:W-:-:S03]  /*32bc0*/  IMAD.IADD R27, R12, 0x1, R27 ;  /* 0x000000010c1b7824 */ /* 0x000fc600078e021b */
[----:B------:R2:W4:Y:S04]  /*32bd0*/  SHFL.IDX PT, R8, R8, R12, 0x1f ;  /* 0x00001f0c08087589 */ /* 0x00052800000e0000 */
.L_x_3257:
[----:B------:R-:W-:-:S13]  /*32be0*/  ISETP.NE.AND P0, PT, R2, RZ, PT ;  /* 0x000000ff0200720c */ /* 0x000fda0003f05270 */
[----:B------:R-:W-:Y:S05]  /*32bf0*/  @!P0 BRA `(.L_x_3045) ;  /* 0x0000000000108947 */ /* 0x000fea0003800000 */
[----:B------:R-:W-:Y:S01]  /*32c00*/  UMOV UR4, 0xffffffff ;  /* 0xffffffff00047882 */ /* 0x000fe20000000000 */
[----:B--2---:R-:W-:Y:S02]  /*32c10*/  VIADD R12, R12, 0xffffffff ;  /* 0xffffffff0c0c7836 */ /* 0x004fe40000000000 */
[----:B------:R-:W-:Y:S05]  /*32c20*/  BRA.DIV UR4, `(.L_x_3046) ;  /* 0x0000006204347947 */ /* 0x000fea000b800000 */
[----:B------:R2:W0:Y:S02]  /*32c30*/  SHFL.IDX PT, R24, R3, R12, 0x1f ;  /* 0x00001f0c03187589 */ /* 0x00042400000e0000 */
.L_x_3045:
[----:B----4-:R-:W-:Y:S01]  /*32c40*/  ISETP.NE.AND P0, PT, R8, 0x1, PT ;  /* 0x000000010800780c */ /* 0x010fe20003f05270 */
[----:B0-----:R-:W-:-:S04]  /*32c50*/  IMAD R24, R24, R4, R5 ;  /* 0x0000000418187224 */ /* 0x001fc800078e0205 */
[----:B------:R-:W-:-:S08]  /*32c60*/  IMAD.IADD R0, R0, 0x1, -R24 ;  /* 0x0000000100007824 */ /* 0x000fd000078e0a18 */
[----:B------:R-:W-:Y:S05]  /*32c70*/  @!P0 BRA `(.L_x_3047) ;  /* 0x0000000000dc8947 */ /* 0x000fea0003800000 */
[----:B---3--:R-:W-:Y:S02]  /*32c80*/  IABS R4, R25 ;  /* 0x0000001900047213 */ /* 0x008fe40000000000 */
[----:B------:R-:W-:Y:S02]  /*32c90*/  IABS R5, R8 ;  /* 0x0000000800057213 */ /* 0x000fe40000000000 */
[----:B------:R-:W0:Y:S08]  /*32ca0*/  I2F.RP R6, R4 ;  /* 0x0000000400067306 */ /* 0x000e300000209400 */
[----:B------:R-:W3:Y:S08]  /*32cb0*/  I2F.RP R9, R5 ;  /* 0x0000000500097306 */ /* 0x000ef00000209400 */
[----:B0-----:R-:W0:Y:S08]  /*32cc0*/  MUFU.RCP R6, R6 ;  /* 0x0000000600067308 */ /* 0x001e300000001000 */
[----:B---3--:R-:W-:Y:S01]  /*32cd0*/  MUFU.RCP R9, R9 ;  /* 0x0000000900097308 */ /* 0x008fe20000001000 */
[----:B0-----:R-:W-:-:S07]  /*32ce0*/  VIADD R2, R6, 0xffffffe ;  /* 0x0ffffffe06027836 */ /* 0x001fce0000000000 */
[----:B--2---:R0:W2:Y:S02]  /*32cf0*/  F2I.FTZ.U32.TRUNC.NTZ R3, R2 ;  /* 0x0000000200037305 */ /* 0x0040a4000021f000 */
[----:B0-----:R-:W-:Y:S02]  /*32d00*/  IMAD.MOV.U32 R2, RZ, RZ, RZ ;  /* 0x000000ffff027224 */ /* 0x001fe400078e00ff */
[----:B--2---:R-:W-:-:S04]  /*32d10*/  IMAD.MOV R7, RZ, RZ, -R3 ;  /* 0x000000ffff077224 */ /* 0x004fc800078e0a03 */
        /* <DEDUP_REMOVED lines=45> */
.L_x_3047:
[----:B--2---:R-:W0:Y:S02]  /*32ff0*/  LDC.64 R2, c[0x0][0xc90] ;  /* 0x00032400ff027b82 */ /* 0x004e240000000a00 */
[----:B0-----:R-:W-:-:S05]  /*33000*/  IMAD.WIDE R2, R27, 0x4, R2 ;  /* 0x000000041b027825 */ /* 0x001fca00078e0202 */
[----:B------:R0:W3:Y:S02]  /*33010*/  LDG.E R7, desc[UR60][R2.64] ;  /* 0x0000003c02077981 */ /* 0x0000e4000c1e1900 */
[----:B0-----:R-:W-:Y:S02]  /*33020*/  IMAD.MOV.U32 R2, RZ, RZ, RZ ;  /* 0x000000ffff027224 */ /* 0x001fe400078e00ff */
[----:B---3--:R-:W-:-:S05]  /*33030*/  IMAD R5, R25, R7, RZ ;  /* 0x0000000719057224 */ /* 0x008fca00078e02ff */
[----:B------:R-:W-:-:S04]  /*33040*/  IABS R6, R5 ;  /* 0x0000000500067213 */ /* 0x000fc80000000000 */
[----:B------:R-:W0:Y:S08]  /*33050*/  I2F.RP R8, R6 ;  /* 0x0000000600087306 */ /* 0x000e300000209400 */
[----:B0-----:R-:W0:Y:S02]  /*33060*/  MUFU.RCP R8, R8 ;  /* 0x0000000800087308 */ /* 0x001e240000001000 */
[----:B0-----:R-:W-:-:S06]  /*33070*/  VIADD R9, R8, 0xffffffe ;  /* 0x0ffffffe08097836 */ /* 0x001fcc0000000000 */
[----:B------:R-:W1:Y:S02]  /*33080*/  F2I.FTZ.U32.TRUNC.NTZ R3, R9 ;  /* 0x0000000900037305 */ /* 0x000e64000021f000 */
        /* <DEDUP_REMOVED lines=50> */
.L_x_3048:
[----:B------:R-:W-:-:S05]  /*333b0*/  LOP3.LUT R2, RZ, R2, RZ, 0x33, !PT ;  /* 0x00000002ff027212 */ /* 0x000fca00078e33ff */
[----:B------:R-:W-:Y:S01]  /*333c0*/  IMAD.IADD R25, R25, 0x1, R2 ;  /* 0x0000000119197824 */ /* 0x000fe200078e0202 */
[----:B------:R-:W-:Y:S06]  /*333d0*/  BRA `(.L_x_3049) ;  /* 0x00000000001c7947 */ /* 0x000fec0003800000 */
.L_x_3041:
[----:B------:R-:W-:Y:S01]  /*333e0*/  UMOV UR4, URZ ;  /* 0x0000003f00047c82 */ /* 0x000fe20008000000 */
[----:B------:R-:W-:Y:S01]  /*333f0*/  UMOV UR5, URZ ;  /* 0x0000003f00057c82 */ /* 0x000fe20008000000 */
[----:B------:R-:W-:Y:S01]  /*33400*/  ULDC UR6, c[0x0][0xc3c] ;  /* 0x00030f0000067ab9 */ /* 0x000fe20000000800 */
[----:B------:R-:W-:Y:S02]  /*33410*/  IMAD.MOV.U32 R24, RZ, RZ, R0 ;  /* 0x000000ffff187224 */ /* 0x000fe400078e0000 */
[----:B------:R-:W-:Y:S02]  /*33420*/  IMAD.U32 R25, RZ, RZ, UR4 ;  /* 0x00000004ff197e24 */ /* 0x000fe4000f8e00ff */
[----:B------:R-:W-:Y:S02]  /*33430*/  IMAD.U32 R26, RZ, RZ, UR5 ;  /* 0x00000005ff1a7e24 */ /* 0x000fe4000f8e00ff */
[----:B------:R-:W-:-:S07]  /*33440*/  IMAD.U32 R27, RZ, RZ, UR6 ;  /* 0x00000006ff1b7e24 */ /* 0x000fce000f8e00ff */
.L_x_3049:
[----:B------:R-:W2:Y:S01]  /*33450*/  S2R R0, SR_TID.X ;  /* 0x0000000000007919 */ /* 0x000ea20000002100 */
[----:B------:R-:W-:Y:S05]  /*33460*/  WARPSYNC.ALL ;  /* 0x0000000000007948 */ /* 0x000fea0003800000 */
[----:B------:R-:W-:Y:S01]  /*33470*/  BAR.SYNC.DEFER_BLOCKING 0x4, 0x180 ;  /* 0x0106000000007b1d */ /* 0x000fe20000010000 */
[----:B--2---:R-:W-:-:S04]  /*33480*/  LOP3.LUT R0, R0, 0x1f, RZ, 0xc0, !PT ;  /* 0x0000001f00007812 */ /* 0x004fc800078ec0ff */
[----:B------:R-:W-:-:S13]  /*33490*/  ISETP.NE.AND P0, PT, R0, RZ, PT ;  /* 0x000000ff0000720c */ /* 0x000fda0003f05270 */
[----:B0-----:R-:W0:Y:S01]  /*334a0*/  @!P0 S2R R3, SR_CgaCtaId ;  /* 0x0000000000038919 */ /* 0x001e220000008800 */
[----:B------:R-:W-:-:S04]  /*334b0*/  @!P0 MOV R0, 0x400 ;  /* 0x0000040000008802 */ /* 0x000fc80000000f00 */
[----:B0-----:R-:W-:-:S05]  /*334c0*/  @!P0 LEA R16, R3, R0, 0x18 ;  /* 0x0000000003108211 */ /* 0x001fca00078ec0ff */
[----:B------:R3:W-:Y:S01]  /*334d0*/  @!P0 STS.128 [R16+0x388d0], R24 ;  /* 0x0388d01810008388 */ /* 0x0007e20000000c00 */
[----:B------:R-:W-:Y:S06]  /*334e0*/  BAR.ARV 0x5, 0x180 ;  /* 0x0146000000007b1d */ /* 0x000fec0000002000 */
.L_x_3038:
[----:B------:R-:W-:Y:S02]  /*334f0*/  ULDC UR4, c[0x0][0xc3c] ;  /* 0x00030f0000047ab9 */ /* 0x000fe40000000800 */
[----:B--2---:R-:W-:-:S13]  /*33500*/  ISETP.GE.AND P0, PT, R27, UR4, PT ;  /* 0x000000041b007c0c */ /* 0x004fda000bf06270 */
[----:B------:R-:W-:Y:S05]  /*33510*/  @!P0 BRA `(.L_x_3050) ;  /* 0xffffff9000c08947 */ /* 0x000fea000383ffff */
[----:B------:R-:W-:Y:S05]  /*33520*/  BSYNC B8 ;  /* 0x0000000000087941 */ /* 0x000fea0003800000 */
.L_x_2937:
        /* <DEDUP_REMOVED lines=12> */
.L_x_3260:
[----:B------:R-:W-:Y:S05]  /*335f0*/  BSYNC B0 ;  /* 0x0000000000007941 */ /* 0x000fea0003800000 */
.L_x_3051:
[----:B------:R-:W-:-:S03]  /*33600*/  UMOV UR4, 0xffffffff ;  /* 0xffffffff00047882 */ /* 0x000fc60000000000 */
[----:B------:R-:W-:Y:S05]  /*33610*/  BRA.DIV UR4, `(.L_x_3053) ;  /* 0x0000005604f47947 */ /* 0x000fea000b800000 */
[----:B-1----:R-:W1:Y:S02]  /*33620*/  S2R R0, SR_TID.X ;  /* 0x0000000000007919 */ /* 0x002e640000002100 */
[----:B-1----:R-:W-:-:S04]  /*33630*/  SHF.R.U32.HI R0, RZ, 0x5, R0 ;  /* 0x00000005ff007819 */ /* 0x002fc80000011600 */
[----:B------:R-:W-:-:S05]  /*33640*/  LOP3.LUT R0, R0, 0x3, RZ, 0xc0, !PT ;  /* 0x0000000300007812 */ /* 0x000fca00078ec0ff */
[----:B------:R1:W2:Y:S02]  /*33650*/  SHFL.IDX PT, R14, R0, RZ, 0x1f ;  /* 0x00001fff000e7589 */ /* 0x0002a400000e0000 */
.L_x_3263:
[----:B--2---:R-:W-:-:S13]  /*33660*/  ISETP.NE.AND P0, PT, R14, RZ, PT ;  /* 0x000000ff0e00720c */ /* 0x004fda0003f05270 */
[----:B------:R-:W-:Y:S05]  /*33670*/  @P0 BRA `(.L_x_2649) ;  /* 0x0000000000900947 */ /* 0x000fea0003800000 */
[----:B------:R-:W-:-:S03]  /*33680*/  UMOV UR4, 0xffffffff ;  /* 0xffffffff00047882 */ /* 0x000fc60000000000 */
[----:B------:R-:W-:Y:S05]  /*33690*/  BRA.DIV UR4, `(.L_x_3054) ;  /* 0x0000005a04087947 */ /* 0x000fea000b800000 */
[----:B------:R-:W-:-:S13]  /*336a0*/  ELECT P6, URZ, PT ;  /* 0x00000000003f782f */ /* 0x000fda00038c0000 */
.L_x_3266:
        /* <DEDUP_REMOVED lines=8> */
.L_x_3055:
[----:B------:R-:W-:Y:S01]  /*33730*/  IMAD R3, R23, 0x8, R5 ;  /* 0x0000000817037824 */ /* 0x000fe200078e0205 */
[----:B------:R-:W-:Y:S01]  /*33740*/  SHF.L.U32 R2, R29, 0x1f, RZ ;  /* 0x0000001f1d027819 */ /* 0x000fe200000006ff */
[----:B------:R-:W-:-:S03]  /*33750*/  VIADD R23, R23, 0x1 ;  /* 0x0000000117177836 */ /* 0x000fc60000000000 */
[----:B------:R-:W1:Y:S02]  /*33760*/  SYNCS.PHASECHK.TRANS64.TRYWAIT P1, [R3+URZ+0x38840], R2 ;  /* 0x03884002030075a7 */ /* 0x000e64000802017f */
[----:B------:R-:W-:-:S04]  /*33770*/  ISETP.NE.AND P2, PT, R23, 0x2, PT ;  /* 0x000000021700780c */ /* 0x000fc80003f45270 */
[----:B------:R-:W-:Y:S01]  /*33780*/  SEL R0, RZ, 0x1, P2 ;  /* 0x00000001ff007807 */ /* 0x000fe20001000000 */
[----:B-1----:R-:W-:Y:S08]  /*33790*/  @!P1 BRA `(.L_x_3056) ;  /* 0x0000005400e89947 */ /* 0x002ff00003800000 */
.L_x_3267:
[----:B------:R-:W-:Y:S02]  /*337a0*/  SEL R23, R23, RZ, P2 ;  /* 0x000000ff17177207 */ /* 0x000fe40001000000 */
[----:B------:R-:W-:Y:S01]  /*337b0*/  LOP3.LUT R0, R29, R0, RZ, 0x3c, !PT ;  /* 0x000000001d007212 */ /* 0x000fe200078e3cff */
[----:B------:R-:W-:Y:S06]  /*337c0*/  @!P0 BRA `(.L_x_3057) ;  /* 0x0000000000048947 */ /* 0x000fec0003800000 */
[----:B------:R-:W-:Y:S01]  /*337d0*/  BPT.TRAP 0x1 ;  /* 0x000000040000795c */ /* 0x000fe20000300000 */
.L_x_3057:
[----:B------:R-:W-:Y:S01]  /*337e0*/  IMAD R23, R23, 0x8, R5 ;  /* 0x0000000817177824 */ /* 0x000fe200078e0205 */
[----:B------:R-:W-:-:S04]  /*337f0*/  SHF.L.U32 R0, R0, 0x1f, RZ ;  /* 0x0000001f00007819 */ /* 0x000fc800000006ff */
[----:B------:R-:W2:Y:S02]  /*33800*/  SYNCS.PHASECHK.TRANS64.TRYWAIT P1, [R23+URZ+0x38840], R0 ;  /* 0x03884000170075a7 */ /* 0x000ea4000802017f */
[----:B--2---:R-:W-:Y:S05]  /*33810*/  @!P1 BRA `(.L_x_3058) ;  /* 0x0000005400dc9947 */ /* 0x004fea0003800000 */
.L_x_3268:
[----:B------:R-:W-:Y:S05]  /*33820*/  @!P0 BRA `(.L_x_3059) ;  /* 0x0000000000048947 */ /* 0x000fea0003800000 */
[----:B------:R-:W-:Y:S01]  /*33830*/  BPT.TRAP 0x1 ;  /* 0x000000040000795c */ /* 0x000fe20000300000 */
.L_x_3059:
[----:B------:R-:W4:Y:S02]  /*33840*/  SYNCS.PHASECHK.TRANS64.TRYWAIT P1, [R3+URZ+0x38860], R2 ;  /* 0x03886002030075a7 */ /* 0x000f24000802017f */
[----:B----4-:R-:W-:Y:S05]  /*33850*/  @!P1 BRA `(.L_x_3060) ;  /* 0x0000005400e09947 */ /* 0x010fea0003800000 */
.L_x_3269:
[----:B------:R-:W-:Y:S05]  /*33860*/  @!P0 BRA `(.L_x_3061) ;  /* 0x0000000000048947 */ /* 0x000fea0003800000 */
[----:B------:R-:W-:Y:S01]  /*33870*/  BPT.TRAP 0x1 ;  /* 0x000000040000795c */ /* 0x000fe20000300000 */
.L_x_3061:
[----:B------:R0:W0:Y:S02]  /*33880*/  SYNCS.PHASECHK.TRANS64.TRYWAIT P0, [R23+URZ+0x38860], R0 ;  /* 0x03886000170075a7 */ /* 0x000024000800017f */
[----:B0-----:R-:W-:Y:S05]  /*33890*/  @!P0 NANOSLEEP.SYNCS 0x989680 ;  /* 0x009896800000895d */ /* 0x001fea0003900000 */
[----:B------:R-:W0:Y:S02]  /*338a0*/  @!P0 SYNCS.PHASECHK.TRANS64 P0, [R23+URZ+0x38860], R0 ;  /* 0x03886000170085a7 */ /* 0x000e24000800007f */
[----:B0-----:R-:W-:Y:S05]  /*338b0*/  @!P0 BRA `(.L_x_3061) ;  /* 0xfffffffc00f08947 */ /* 0x001fea000383ffff */
.L_x_2649:
[----:B------:R-:W-:Y:S05]  /*338c0*/  BSYNC B9 ;  /* 0x0000000000097941 */ /* 0x000fea0003800000 */
.L_x_2646:
[----:B------:R-:W-:Y:S05]  /*338d0*/  EXIT ;  /* 0x000000000000794d */ /* 0x000fea0003800000 */
.L_x_2671:
[----:B0-----:R0:W1:Y:S02]  /*338e0*/  SYNCS.PHASECHK.TRANS64.TRYWAIT P6, [R88+URZ+0x38890], R89 ;  /* 0x03889059580075a7 */ /* 0x00106400080c017f */
[----:B-1----:R-:W-:Y:S05]  /*338f0*/  @!P6 NANOSLEEP.SYNCS 0x989680 ;  /* 0x009896800000e95d */ /* 0x002fea0003900000 */
[----:B------:R-:W1:Y:S02]  /*33900*/  @!P6 SYNCS.PHASECHK.TRANS64 P6, [R88+URZ+0x38890], R89 ;  /* 0x038890595800e5a7 */ /* 0x000e6400080c007f */
[----:B-1----:R-:W-:Y:S05]  /*33910*/  @!P6 BRA `(.L_x_2671) ;  /* 0xfffffffc00f0e947 */ /* 0x002fea000383ffff */
[----:B------:R-:W-:Y:S05]  /*33920*/  BRA `(.L_x_3062) ;  /* 0xfffffd0800707947 */ /* 0x000fea000383ffff */
.L_x_2672:
        /* <DEDUP_REMOVED lines=8> */
.L_x_3064:
[----:B------:R-:W-:Y:S05]  /*339b0*/  BSYNC B1 ;  /* 0x0000000000017941 */ /* 0x000fea0003800000 */
.L_x_3063:
        /* <DEDUP_REMOVED lines=8> */
.L_x_3065:
[----:B------:R-:W-:Y:S01]  /*33a40*/  IMAD.MOV.U32 R11, RZ, RZ, R14 ;  /* 0x000000ffff0b7224 */ /* 0x000fe200078e000e */
[----:B------:R-:W-:Y:S06]  /*33a50*/  BRA `(.L_x_3066) ;  /* 0xfffffd0800387947 */ /* 0x000fec000383ffff */
.L_x_2689:
        /* <DEDUP_REMOVED lines=8> */
.L_x_3068:
[----:B------:R-:W-:Y:S05]  /*33ae0*/  BSYNC B1 ;  /* 0x0000000000017941 */ /* 0x000fea0003800000 */
.L_x_3067:
        /* <DEDUP_REMOVED lines=8> */
.L_x_3069:
[----:B------:R-:W-:Y:S01]  /*33b70*/  IMAD.MOV.U32 R11, RZ, RZ, R14 ;  /* 0x000000ffff0b7224 */ /* 0x000fe200078e000e */
[----:B------:R-:W-:Y:S06]  /*33b80*/  BRA `(.L_x_3070) ;  /* 0xfffffd1400a47947 */ /* 0x000fec000383ffff */
.L_x_2706:
        /* <DEDUP_REMOVED lines=8> */
.L_x_3072:
[----:B------:R-:W-:Y:S05]  /*33c10*/  BSYNC B1 ;  /* 0x0000000000017941 */ /* 0x000fea0003800000 */
.L_x_3071:
        /* <DEDUP_REMOVED lines=8> */
.L_x_3073:
[----:B------:R-:W-:Y:S01]  /*33ca0*/  IMAD.MOV.U32 R119, RZ, RZ, R14 ;  /* 0x000000ffff777224 */ /* 0x000fe200078e000e */
[----:B------:R-:W-:Y:S06]  /*33cb0*/  BRA `(.L_x_3074) ;  /* 0xfffffd24001c7947 */ /* 0x000fec000383ffff */
.L_x_2730:
[----:B0-----:R0:W1:Y:S02]  /*33cc0*/  SYNCS.PHASECHK.TRANS64.TRYWAIT P6, [R88+URZ+0x38890], R89 ;  /* 0x03889059580075a7 */ /* 0x00106400080c017f */
[----:B-1----:R-:W-:Y:S05]  /*33cd0*/  @!P6 NANOSLEEP.SYNCS 0x989680 ;  /* 0x009896800000e95d */ /* 0x002fea0003900000 */
[----:B------:R-:W1:Y:S02]  /*33ce0*/  @!P6 SYNCS.PHASECHK.TRANS64 P6, [R88+URZ+0x38890], R89 ;  /* 0x038890595800e5a7 */ /* 0x000e6400080c007f */
[----:B-1----:R-:W-:Y:S05]  /*33cf0*/  @!P6 BRA `(.L_x_2730) ;  /* 0xfffffffc00f0e947 */ /* 0x002fea000383ffff */
[----:B------:R-:W-:Y:S05]  /*33d00*/  BRA `(.L_x_3075) ;  /* 0xfffffd3c00b87947 */ /* 0x000fea000383ffff */
.L_x_2731:
        /* <DEDUP_REMOVED lines=8> */
.L_x_3077:
[----:B------:R-:W-:Y:S05]  /*33d90*/  BSYNC B1 ;  /* 0x0000000000017941 */ /* 0x000fea0003800000 */
.L_x_3076:
        /* <DEDUP_REMOVED lines=8> */
.L_x_3078:
[----:B------:R-:W-:Y:S01]  /*33e20*/  IMAD.MOV.U32 R11, RZ, RZ, R14 ;  /* 0x000000ffff0b7224 */ /* 0x000fe200078e000e */
[----:B------:R-:W-:Y:S06]  /*33e30*/  BRA `(.L_x_3079) ;  /* 0xfffffd3c00887947 */ /* 0x000fec000383ffff */
.L_x_2740:
        /* <DEDUP_REMOVED lines=8> */
.L_x_3081:
[----:B------:R-:W-:Y:S05]  /*33ec0*/  BSYNC B1 ;  /* 0x0000000000017941 */ /* 0x000fea0003800000 */
.L_x_3080:
        /* <DEDUP_REMOVED lines=8> */
.L_x_3082:
[----:B------:R-:W-:Y:S01]  /*33f50*/  IMAD.MOV.U32 R11, RZ, RZ, R14 ;  /* 0x000000ffff0b7224 */ /* 0x000fe200078e000e */
[----:B------:R-:W-:Y:S06]  /*33f60*/  BRA `(.L_x_3083) ;  /* 0xfffffd4c00707947 */ /* 0x000fec000383ffff */
.L_x_2749:
        /* <DEDUP_REMOVED lines=8> */
.L_x_3085:
[----:B------:R-:W-:Y:S05]  /*33ff0*/  BSYNC B1 ;  /* 0x0000000000017941 */ /* 0x000fea0003800000 */
.L_x_3084:
        /* <DEDUP_REMOVED lines=8> */
.L_x_3086:
[----:B------:R-:W-:Y:S01]  /*34080*/  IMAD.MOV.U32 R119, RZ, RZ, R14 ;  /* 0x000000ffff777224 */ /* 0x000fe200078e000e */
[----:B------:R-:W-:Y:S06]  /*34090*/  BRA `(.L_x_3087) ;  /* 0xfffffd5c005c7947 */ /* 0x000fec000383ffff */
.L_x_2758:
[----:B0-----:R0:W1:Y:S02]  /*340a0*/  SYNCS.PHASECHK.TRANS64.TRYWAIT P3, [R88+URZ+0x38890], R89 ;  /* 0x03889059580075a7 */ /* 0x001064000806017f */
[----:B-1----:R-:W-:Y:S05]  /*340b0*/  @!P3 NANOSLEEP.SYNCS 0x989680 ;  /* 0x009896800000b95d */ /* 0x002fea0003900000 */
[----:B------:R-:W1:Y:S02]  /*340c0*/  @!P3 SYNCS.PHASECHK.TRANS64 P3, [R88+URZ+0x38890], R89 ;  /* 0x038890595800b5a7 */ /* 0x000e64000806007f */
[----:B-1----:R-:W-:Y:S05]  /*340d0*/  @!P3 BRA `(.L_x_2758) ;  /* 0xfffffffc00f0b947 */ /* 0x002fea000383ffff */
[----:B------:R-:W-:Y:S05]  /*340e0*/  BRA `(.L_x_3088) ;  /* 0xfffffd6c00b07947 */ /* 0x000fea000383ffff */
.L_x_2759:
        /* <DEDUP_REMOVED lines=8> */
.L_x_3090:
[----:B------:R-:W-:Y:S05]  /*34170*/  BSYNC B1 ;  /* 0x0000000000017941 */ /* 0x000fea0003800000 */
.L_x_3089:
        /* <DEDUP_REMOVED lines=8> */
.L_x_3091:
[----:B------:R-:W-:Y:S01]  /*34200*/  IMAD.MOV.U32 R11, RZ, RZ, R14 ;  /* 0x000000ffff0b7224 */ /* 0x000fe200078e000e */
[----:B------:R-:W-:Y:S06]  /*34210*/  BRA `(.L_x_3092) ;  /* 0xfffffd6c00cc7947 */ /* 0x000fec000383ffff */
.L_x_2762:
[----:B------:R-:W-:Y:S01]  /*34220*/  BSSY B1, `(.L_x_3093) ;  /* 0x0000008000017945 */ /* 0x000fe20003800000 */
[----:B----4-:R-:W-:Y:S02]  /*34230*/  IMAD.MOV.U32 R13, RZ, RZ, R35 ;  /* 0x000000ffff0d7224 */ /* 0x010fe400078e0023 */
[----:B------:R-:W-:Y:S02]  /*34240*/  IMAD.MOV.U32 R12, RZ, RZ, 0x1 ;  /* 0x00000001ff0c7424 */ /* 0x000fe400078e00ff */
[----:B---3--:R-:W-:Y:S02]  /*34250*/  IMAD.MOV.U32 R11, RZ, RZ, 0x181f ;  /* 0x0000181fff0b7424 */ /* 0x008fe400078e00ff */
[----:B------:R-:W-:-:S07]  /*34260*/  IMAD.MOV.U32 R15, RZ, RZ, -0x1 ;  /* 0xffffffffff0f7424 */ /* 0x000fce00078e00ff */
[----:B012---:R-:W-:Y:S05]  /*34270*/  WARPSYNC.COLLECTIVE R15, `(.L_x_3094) ;  /* 0x000000000f087348 */ /* 0x007fea0003c00000 */
[----:B------:R3:W4:Y:S02]  /*34280*/  SHFL.IDX P6, R14, R13, R12, R11 ;  /* 0x0000000c0d0e7389 */ /* 0x00072400000c000b */
[----:B01234-:R-:W-:Y:S01]  /*34290*/  ENDCOLLECTIVE ;  /* 0x000000000000791b */ /* 0x01ffe20003800000 */
.L_x_3094:
[----:B------:R-:W-:Y:S05]  /*342a0*/  BSYNC B1 ;  /* 0x0000000000017941 */ /* 0x000fea0003800000 */
.L_x_3093:
        /* <DEDUP_REMOVED lines=8> */
.L_x_3095:
[----:B------:R-:W-:Y:S01]  /*34330*/  IMAD.MOV.U32 R11, RZ, RZ, R14 ;  /* 0x000000ffff0b7224 */ /* 0x000fe200078e000e */
[----:B------:R-:W-:Y:S06]  /*34340*/  BRA `(.L_x_3096) ;  /* 0xfffffd6c00f07947 */ /* 0x000fec000383ffff */
.L_x_2765:
        /* <DEDUP_REMOVED lines=8> */
.L_x_3098:
[----:B------:R-:W-:Y:S05]  /*343d0*/  BSYNC B1 ;  /* 0x0000000000017941 */ /* 0x000fea0003800000 */
.L_x_3097:
        /* <DEDUP_REMOVED lines=8> */
.L_x_3099:
[----:B------:R-:W-:Y:S01]  /*34460*/  IMAD.MOV.U32 R34, RZ, RZ, R14 ;  /* 0x000000ffff227224 */ /* 0x000fe200078e000e */
[----:B------:R-:W-:Y:S06]  /*34470*/  BRA `(.L_x_3100) ;  /* 0xfffffd7000187947 */ /* 0x000fec000383ffff */
.L_x_2769:
[----:B------:R0:W0:Y:S02]  /*34480*/  SYNCS.PHASECHK.TRANS64.TRYWAIT P0, [R88+URZ+0x388b0], R89 ;  /* 0x0388b059580075a7 */ /* 0x000024000800017f */
[----:B0-----:R-:W-:Y:S05]  /*34490*/  @!P0 NANOSLEEP.SYNCS 0x989680 ;  /* 0x009896800000895d */ /* 0x001fea0003900000 */
[----:B------:R-:W0:Y:S02]  /*344a0*/  @!P0 SYNCS.PHASECHK.TRANS64 P0, [R88+URZ+0x388b0], R89 ;  /* 0x0388b059580085a7 */ /* 0x000e24000800007f */
[----:B0-----:R-:W-:Y:S05]  /*344b0*/  @!P0 BRA `(.L_x_2769) ;  /* 0xfffffffc00f08947 */ /* 0x001fea000383ffff */
[----:B------:R-:W-:Y:S05]  /*344c0*/  BRA `(.L_x_3101) ;  /* 0xfffffd7000b87947 */ /* 0x000fea000383ffff */
.L_x_2791:
        /* <DEDUP_REMOVED lines=8> */
.L_x_3103:
[----:B------:R-:W-:Y:S05]  /*34550*/  BSYNC B1 ;  /* 0x0000000000017941 */ /* 0x000fea0003800000 */
.L_x_3102:
        /* <DEDUP_REMOVED lines=8> */
.L_x_3104:
[----:B------:R-:W-:Y:S02]  /*345e0*/  IMAD.MOV.U32 R13, RZ, RZ, R31 ;  /* 0x000000ffff0d7224 */ /* 0x000fe400078e001f */
[----:B------:R-:W-:-:S07]  /*345f0*/  IMAD.MOV.U32 R6, RZ, RZ, R14 ;  /* 0x000000ffff067224 */ /* 0x000fce00078e000e */
[----:B------:R-:W-:Y:S05]  /*34600*/  WARPSYNC.COLLECTIVE R15, `(.L_x_3105) ;  /* 0x000000000f087348 */ /* 0x000fea0003c00000 */
[----:B------:R0:W1:Y:S02]  /*34610*/  SHFL.IDX P6, R14, R13, R12, R11 ;  /* 0x0000000c0d0e7389 */ /* 0x00006400000c000b */
[----:B01----:R-:W-:Y:S01]  /*34620*/  ENDCOLLECTIVE ;  /* 0x000000000000791b */ /* 0x003fe20003800000 */
.L_x_3105:
[----:B------:R-:W-:Y:S02]  /*34630*/  IMAD.MOV.U32 R13, RZ, RZ, R30 ;  /* 0x000000ffff0d7224 */ /* 0x000fe400078e001e */
[----:B------:R-:W-:-:S07]  /*34640*/  IMAD.MOV.U32 R9, RZ, RZ, R14 ;  /* 0x000000ffff097224 */ /* 0x000fce00078e000e */
[----:B------:R-:W-:Y:S05]  /*34650*/  WARPSYNC.COLLECTIVE R15, `(.L_x_3106) ;  /* 0x000000000f087348 */ /* 0x000fea0003c00000 */
[----:B------:R0:W1:Y:S02]  /*34660*/  SHFL.IDX P6, R14, R13, R12, R11 ;  /* 0x0000000c0d0e7389 */ /* 0x00006400000c000b */
[----:B01----:R-:W-:Y:S01]  /*34670*/  ENDCOLLECTIVE ;  /* 0x000000000000791b */ /* 0x003fe20003800000 */
.L_x_3106:
[----:B------:R-:W-:Y:S01]  /*34680*/  IMAD.MOV.U32 R8, RZ, RZ, R14 ;  /* 0x000000ffff087224 */ /* 0x000fe200078e000e */
[----:B------:R-:W-:Y:S06]  /*34690*/  BRA `(.L_x_3107) ;  /* 0xfffffd8800087947 */ /* 0x000fec000383ffff */
.L_x_2794:
[----:B------:R-:W-:Y:S01]  /*346a0*/  BSSY B1, `(.L_x_3108) ;  /* 0x0000008000017945 */ /* 0x000fe20003800000 */
[----:B------:R-:W-:Y:S02]  /*346b0*/  IMAD.MOV.U32 R13, RZ, RZ, R33 ;  /* 0x000000ffff0d7224 */ /* 0x000fe400078e0021 */
[----:B------:R-:W-:Y:S02]  /*346c0*/  IMAD.MOV.U32 R12, RZ, RZ, 0x1 ;  /* 0x00000001ff0c7424 */ /* 0x000fe400078e00ff */
[----:B------:R-:W-:Y:S02]  /*346d0*/  IMAD.MOV.U32 R11, RZ, RZ, 0x181f ;  /* 0x0000181fff0b7424 */ /* 0x000fe400078e00ff */
[----:B------:R-:W-:-:S07]  /*346e0*/  IMAD.MOV.U32 R15, RZ, RZ, -0x1 ;  /* 0xffffffffff0f7424 */ /* 0x000fce00078e00ff */
[----:B0--34-:R-:W-:Y:S05]  /*346f0*/  WARPSYNC.COLLECTIVE R15, `(.L_x_3109) ;  /* 0x000000000f087348 */ /* 0x019fea0003c00000 */
[----:B------:R1:W2:Y:S02]  /*34700*/  SHFL.IDX P6, R14, R13, R12, R11 ;  /* 0x0000000c0d0e7389 */ /* 0x0002a400000c000b */
[----:B01234-:R-:W-:Y:S01]  /*34710*/  ENDCOLLECTIVE ;  /* 0x000000000000791b */ /* 0x01ffe20003800000 */
.L_x_3109:
[----:B------:R-:W-:Y:S05]  /*34720*/  BSYNC B1 ;  /* 0x0000000000017941 */ /* 0x000fea0003800000 */
.L_x_3108:
        /* <DEDUP_REMOVED lines=8> */
.L_x_3110:
[----:B------:R-:W-:Y:S02]  /*347b0*/  IMAD.MOV.U32 R13, RZ, RZ, R31 ;  /* 0x000000ffff0d7224 */ /* 0x000fe400078e001f */
[----:B------:R-:W-:-:S07]  /*347c0*/  IMAD.MOV.U32 R6, RZ, RZ, R14 ;  /* 0x000000ffff067224 */ /* 0x000fce00078e000e */
[----:B------:R-:W-:Y:S05]  /*347d0*/  WARPSYNC.COLLECTIVE R15, `(.L_x_3111) ;  /* 0x000000000f087348 */ /* 0x000fea0003c00000 */
[----:B------:R0:W1:Y:S02]  /*347e0*/  SHFL.IDX P6, R14, R13, R12, R11 ;  /* 0x0000000c0d0e7389 */ /* 0x00006400000c000b */
[----:B01----:R-:W-:Y:S01]  /*347f0*/  ENDCOLLECTIVE ;  /* 0x000000000000791b */ /* 0x003fe20003800000 */
.L_x_3111:
[----:B------:R-:W-:Y:S02]  /*34800*/  IMAD.MOV.U32 R13, RZ, RZ, R30 ;  /* 0x000000ffff0d7224 */ /* 0x000fe400078e001e */
[----:B------:R-:W-:-:S07]  /*34810*/  IMAD.MOV.U32 R9, RZ, RZ, R14 ;  /* 0x000000ffff097224 */ /* 0x000fce00078e000e */
[----:B------:R-:W-:Y:S05]  /*34820*/  WARPSYNC.COLLECTIVE R15, `(.L_x_3112) ;  /* 0x000000000f087348 */ /* 0x000fea0003c00000 */
[----:B------:R0:W1:Y:S02]  /*34830*/  SHFL.IDX P6, R14, R13, R12, R11 ;  /* 0x0000000c0d0e7389 */ /* 0x00006400000c000b */
[----:B01----:R-:W-:Y:S01]  /*34840*/  ENDCOLLECTIVE ;  /* 0x000000000000791b */ /* 0x003fe20003800000 */
.L_x_3112:
[----:B------:R-:W-:Y:S01]  /*34850*/  IMAD.MOV.U32 R8, RZ, RZ, R14 ;  /* 0x000000ffff087224 */ /* 0x000fe200078e000e */
[----:B------:R-:W-:Y:S06]  /*34860*/  BRA `(.L_x_3113) ;  /* 0xfffffd8c00207947 */ /* 0x000fec000383ffff */
.L_x_2797:
        /* <DEDUP_REMOVED lines=8> */
.L_x_3115:
[----:B------:R-:W-:Y:S05]  /*348f0*/  BSYNC B1 ;  /* 0x0000000000017941 */ /* 0x000fea0003800000 */
.L_x_3114:
        /* <DEDUP_REMOVED lines=8> */
.L_x_3116:
[----:B------:R-:W-:Y:S02]  /*34980*/  IMAD.MOV.U32 R13, RZ, RZ, R31 ;  /* 0x000000ffff0d7224 */ /* 0x000fe400078e001f */
[----:B------:R-:W-:-:S07]  /*34990*/  IMAD.MOV.U32 R6, RZ, RZ, R14 ;  /* 0x000000ffff067224 */ /* 0x000fce00078e000e */
[----:B------:R-:W-:Y:S05]  /*349a0*/  WARPSYNC.COLLECTIVE R15, `(.L_x_3117) ;  /* 0x000000000f087348 */ /* 0x000fea0003c00000 */
[----:B------:R0:W1:Y:S02]  /*349b0*/  SHFL.IDX P6, R14, R13, R12, R11 ;  /* 0x0000000c0d0e7389 */ /* 0x00006400000c000b */
[----:B01----:R-:W-:Y:S01]  /*349c0*/  ENDCOLLECTIVE ;  /* 0x000000000000791b */ /* 0x003fe20003800000 */
.L_x_3117:
[----:B------:R-:W-:Y:S02]  /*349d0*/  IMAD.MOV.U32 R13, RZ, RZ, R30 ;  /* 0x000000ffff0d7224 */ /* 0x000fe400078e001e */
[----:B------:R-:W-:-:S07]  /*349e0*/  IMAD.MOV.U32 R9, RZ, RZ, R14 ;  /* 0x000000ffff097224 */ /* 0x000fce00078e000e */
[----:B------:R-:W-:Y:S05]  /*349f0*/  WARPSYNC.COLLECTIVE R15, `(.L_x_3118) ;  /* 0x000000000f087348 */ /* 0x000fea0003c00000 */
[----:B------:R0:W1:Y:S02]  /*34a00*/  SHFL.IDX P6, R14, R13, R12, R11 ;  /* 0x0000000c0d0e7389 */ /* 0x00006400000c000b */
[----:B01----:R-:W-:Y:S01]  /*34a10*/  ENDCOLLECTIVE ;  /* 0x000000000000791b */ /* 0x003fe20003800000 */
.L_x_3118:
[----:B------:R-:W-:Y:S01]  /*34a20*/  IMAD.MOV.U32 R8, RZ, RZ, R14 ;  /* 0x000000ffff087224 */ /* 0x000fe200078e000e */
[----:B------:R-:W-:Y:S06]  /*34a30*/  BRA `(.L_x_3119) ;  /* 0xfffffd9000147947 */ /* 0x000fec000383ffff */
.L_x_2800:
        /* <DEDUP_REMOVED lines=8> */
.L_x_3121:
[----:B------:R-:W-:Y:S05]  /*34ac0*/  BSYNC B1 ;  /* 0x0000000000017941 */ /* 0x000fea0003800000 */
.L_x_3120:
        /* <DEDUP_REMOVED lines=8> */
.L_x_3122:
[----:B------:R-:W-:Y:S02]  /*34b50*/  IMAD.MOV.U32 R13, RZ, RZ, R31 ;  /* 0x000000ffff0d7224 */ /* 0x000fe400078e001f */
[----:B------:R-:W-:-:S07]  /*34b60*/  IMAD.MOV.U32 R80, RZ, RZ, R14 ;  /* 0x000000ffff507224 */ /* 0x000fce00078e000e */
[----:B------:R-:W-:Y:S05]  /*34b70*/  WARPSYNC.COLLECTIVE R15, `(.L_x_3123) ;  /* 0x000000000f087348 */ /* 0x000fea0003c00000 */
[----:B------:R0:W1:Y:S02]  /*34b80*/  SHFL.IDX P6, R14, R13, R12, R11 ;  /* 0x0000000c0d0e7389 */ /* 0x00006400000c000b */
[----:B01----:R-:W-:Y:S01]  /*34b90*/  ENDCOLLECTIVE ;  /* 0x000000000000791b */ /* 0x003fe20003800000 */
.L_x_3123:
[----:B------:R-:W-:Y:S02]  /*34ba0*/  IMAD.MOV.U32 R13, RZ, RZ, R30 ;  /* 0x000000ffff0d7224 */ /* 0x000fe400078e001e */
[----:B------:R-:W-:-:S07]  /*34bb0*/  IMAD.MOV.U32 R79, RZ, RZ, R14 ;  /* 0x000000ffff4f7224 */ /* 0x000fce00078e000e */
[----:B------:R-:W-:Y:S05]  /*34bc0*/  WARPSYNC.COLLECTIVE R15, `(.L_x_3124) ;  /* 0x000000000f087348 */ /* 0x000fea0003c00000 */
[----:B------:R0:W1:Y:S02]  /*34bd0*/  SHFL.IDX P6, R14, R13, R12, R11 ;  /* 0x0000000c0d0e7389 */ /* 0x00006400000c000b */
[----:B01----:R-:W-:Y:S01]  /*34be0*/  ENDCOLLECTIVE ;  /* 0x000000000000791b */ /* 0x003fe20003800000 */
.L_x_3124:
[----:B------:R-:W-:Y:S01]  /*34bf0*/  IMAD.MOV.U32 R12, RZ, RZ, R14 ;  /* 0x000000ffff0c7224 */ /* 0x000fe200078e000e */
[----:B------:R-:W-:Y:S06]  /*34c00*/  BRA `(.L_x_3125) ;  /* 0xfffffd9400107947 */ /* 0x000fec000383ffff */
.L_x_2804:
[----:B0-----:R0:W1:Y:S02]  /*34c10*/  SYNCS.PHASECHK.TRANS64.TRYWAIT P0, [R23+URZ+0x38800], R0 ;  /* 0x03880000170075a7 */ /* 0x001064000800017f */
[----:B-1----:R-:W-:Y:S05]  /*34c20*/  @!P0 NANOSLEEP.SYNCS 0x989680 ;  /* 0x009896800000895d */ /* 0x002fea0003900000 */
[----:B------:R-:W1:Y:S02]  /*34c30*/  @!P0 SYNCS.PHASECHK.TRANS64 P0, [R23+URZ+0x38800], R0 ;  /* 0x03880000170085a7 */ /* 0x000e64000800007f */
[----:B-1----:R-:W-:Y:S05]  /*34c40*/  @!P0 BRA `(.L_x_2804) ;  /* 0xfffffffc00f08947 */ /* 0x002fea000383ffff */
[----:B------:R-:W-:Y:S05]  /*34c50*/  BRA `(.L_x_3126) ;  /* 0xfffffd98000c7947 */ /* 0x000fea000383ffff */
.L_x_2836:
        /* <DEDUP_REMOVED lines=8> */
.L_x_3128:
[----:B------:R-:W-:Y:S05]  /*34ce0*/  BSYNC B1 ;  /* 0x0000000000017941 */ /* 0x000fea0003800000 */
.L_x_3127:
        /* <DEDUP_REMOVED lines=8> */
.L_x_3129:
[----:B------:R-:W-:Y:S02]  /*34d70*/  IMAD.MOV.U32 R13, RZ, RZ, R20 ;  /* 0x000000ffff0d7224 */ /* 0x000fe400078e0014 */
[----:B------:R-:W-:-:S07]  /*34d80*/  IMAD.MOV.U32 R6, RZ, RZ, R14 ;  /* 0x000000ffff067224 */ /* 0x000fce00078e000e */
[----:B------:R-:W-:Y:S05]  /*34d90*/  WARPSYNC.COLLECTIVE R15, `(.L_x_3130) ;  /* 0x000000000f087348 */ /* 0x000fea0003c00000 */
[----:B------:R0:W1:Y:S02]  /*34da0*/  SHFL.IDX P6, R14, R13, R12, R11 ;  /* 0x0000000c0d0e7389 */ /* 0x00006400000c000b */
[----:B01----:R-:W-:Y:S01]  /*34db0*/  ENDCOLLECTIVE ;  /* 0x000000000000791b */ /* 0x003fe20003800000 */
.L_x_3130:
[----:B------:R-:W-:Y:S02]  /*34dc0*/  IMAD.MOV.U32 R13, RZ, RZ, R21 ;  /* 0x000000ffff0d7224 */ /* 0x000fe400078e0015 */
[----:B------:R-:W-:-:S07]  /*34dd0*/  IMAD.MOV.U32 R9, RZ, RZ, R14 ;  /* 0x000000ffff097224 */ /* 0x000fce00078e000e */
[----:B------:R-:W-:Y:S05]  /*34de0*/  WARPSYNC.COLLECTIVE R15, `(.L_x_3131) ;  /* 0x000000000f087348 */ /* 0x000fea0003c00000 */
[----:B------:R0:W1:Y:S02]  /*34df0*/  SHFL.IDX P6, R14, R13, R12, R11 ;  /* 0x0000000c0d0e7389 */ /* 0x00006400000c000b */
[----:B01----:R-:W-:Y:S01]  /*34e00*/  ENDCOLLECTIVE ;  /* 0x000000000000791b */ /* 0x003fe20003800000 */
.L_x_3131:
[----:B------:R-:W-:Y:S05]  /*34e10*/  BRA `(.L_x_3132) ;  /* 0xfffffdcc00547947 */ /* 0x000fea000383ffff */
.L_x_2839:
        /* <DEDUP_REMOVED lines=8> */
.L_x_3134:
[----:B------:R-:W-:Y:S05]  /*34ea0*/  BSYNC B1 ;  /* 0x0000000000017941 */ /* 0x000fea0003800000 */
.L_x_3133:
        /* <DEDUP_REMOVED lines=8> */
.L_x_3135:
[----:B------:R-:W-:Y:S02]  /*34f30*/  IMAD.MOV.U32 R13, RZ, RZ, R20 ;  /* 0x000000ffff0d7224 */ /* 0x000fe400078e0014 */
[----:B------:R-:W-:-:S07]  /*34f40*/  IMAD.MOV.U32 R6, RZ, RZ, R14 ;  /* 0x000000ffff067224 */ /* 0x000fce00078e000e */
[----:B------:R-:W-:Y:S05]  /*34f50*/  WARPSYNC.COLLECTIVE R15, `(.L_x_3136) ;  /* 0x000000000f087348 */ /* 0x000fea0003c00000 */
[----:B------:R0:W1:Y:S02]  /*34f60*/  SHFL.IDX P6, R14, R13, R12, R11 ;  /* 0x0000000c0d0e7389 */ /* 0x00006400000c000b */
[----:B01----:R-:W-:Y:S01]  /*34f70*/  ENDCOLLECTIVE ;  /* 0x000000000000791b */ /* 0x003fe20003800000 */
.L_x_3136:
[----:B------:R-:W-:Y:S02]  /*34f80*/  IMAD.MOV.U32 R13, RZ, RZ, R21 ;  /* 0x000000ffff0d7224 */ /* 0x000fe400078e0015 */
[----:B------:R-:W-:-:S07]  /*34f90*/  IMAD.MOV.U32 R9, RZ, RZ, R14 ;  /* 0x000000ffff097224 */ /* 0x000fce00078e000e */
[----:B------:R-:W-:Y:S05]  /*34fa0*/  WARPSYNC.COLLECTIVE R15, `(.L_x_3137) ;  /* 0x000000000f087348 */ /* 0x000fea0003c00000 */
[----:B------:R0:W1:Y:S02]  /*34fb0*/  SHFL.IDX P6, R14, R13, R12, R11 ;  /* 0x0000000c0d0e7389 */ /* 0x00006400000c000b */
[----:B01----:R-:W-:Y:S01]  /*34fc0*/  ENDCOLLECTIVE ;  /* 0x000000000000791b */ /* 0x003fe20003800000 */
.L_x_3137:
[----:B------:R-:W-:Y:S05]  /*34fd0*/  BRA `(.L_x_3138) ;  /* 0xfffffdd000207947 */ /* 0x000fea000383ffff */
.L_x_2842:
        /* <DEDUP_REMOVED lines=8> */
.L_x_3140:
[----:B------:R-:W-:Y:S05]  /*35060*/  BSYNC B1 ;  /* 0x0000000000017941 */ /* 0x000fea0003800000 */
.L_x_3139:
        /* <DEDUP_REMOVED lines=8> */
.L_x_3141:
[----:B------:R-:W-:Y:S02]  /*350f0*/  IMAD.MOV.U32 R13, RZ, RZ, R20 ;  /* 0x000000ffff0d7224 */ /* 0x000fe400078e0014 */
[----:B------:R-:W-:-:S07]  /*35100*/  IMAD.MOV.U32 R6, RZ, RZ, R14 ;  /* 0x000000ffff067224 */ /* 0x000fce00078e000e */
[----:B------:R-:W-:Y:S05]  /*35110*/  WARPSYNC.COLLECTIVE R15, `(.L_x_3142) ;  /* 0x000000000f087348 */ /* 0x000fea0003c00000 */
[----:B------:R0:W1:Y:S02]  /*35120*/  SHFL.IDX P6, R14, R13, R12, R11 ;  /* 0x0000000c0d0e7389 */ /* 0x00006400000c000b */
[----:B01----:R-:W-:Y:S01]  /*35130*/  ENDCOLLECTIVE ;  /* 0x000000000000791b */ /* 0x003fe20003800000 */
.L_x_3142:
[----:B------:R-:W-:Y:S02]  /*35140*/  IMAD.MOV.U32 R13, RZ, RZ, R21 ;  /* 0x000000ffff0d7224 */ /* 0x000fe400078e0015 */
[----:B------:R-:W-:-:S07]  /*35150*/  IMAD.MOV.U32 R9, RZ, RZ, R14 ;  /* 0x000000ffff097224 */ /* 0x000fce00078e000e */
[----:B------:R-:W-:Y:S05]  /*35160*/  WARPSYNC.COLLECTIVE R15, `(.L_x_3143) ;  /* 0x000000000f087348 */ /* 0x000fea0003c00000 */
[----:B------:R0:W1:Y:S02]  /*35170*/  SHFL.IDX P6, R14, R13, R12, R11 ;  /* 0x0000000c0d0e7389 */ /* 0x00006400000c000b */
[----:B01----:R-:W-:Y:S01]  /*35180*/  ENDCOLLECTIVE ;  /* 0x000000000000791b */ /* 0x003fe20003800000 */
.L_x_3143:
[----:B------:R-:W-:Y:S01]  /*35190*/  IMAD.MOV.U32 R8, RZ, RZ, R14 ;  /* 0x000000ffff087224 */ /* 0x000fe200078e000e */
[----:B------:R-:W-:Y:S06]  /*351a0*/  BRA `(.L_x_3144) ;  /* 0xfffffdd000c07947 */ /* 0x000fec000383ffff */
.L_x_2845:
        /* <DEDUP_REMOVED lines=8> */
.L_x_3146:
[----:B------:R-:W-:Y:S05]  /*35230*/  BSYNC B1 ;  /* 0x0000000000017941 */ /* 0x000fea0003800000 */
.L_x_3145:
        /* <DEDUP_REMOVED lines=8> */
.L_x_3147:
[----:B------:R-:W-:Y:S02]  /*352c0*/  IMAD.MOV.U32 R13, RZ, RZ, R20 ;  /* 0x000000ffff0d7224 */ /* 0x000fe400078e0014 */
[----:B------:R-:W-:-:S07]  /*352d0*/  IMAD.MOV.U32 R78, RZ, RZ, R14 ;  /* 0x000000ffff4e7224 */ /* 0x000fce00078e000e */
[----:B------:R-:W-:Y:S05]  /*352e0*/  WARPSYNC.COLLECTIVE R15, `(.L_x_3148) ;  /* 0x000000000f087348 */ /* 0x000fea0003c00000 */
[----:B------:R0:W1:Y:S02]  /*352f0*/  SHFL.IDX P6, R14, R13, R12, R11 ;  /* 0x0000000c0d0e7389 */ /* 0x00006400000c000b */
[----:B01----:R-:W-:Y:S01]  /*35300*/  ENDCOLLECTIVE ;  /* 0x000000000000791b */ /* 0x003fe20003800000 */
.L_x_3148:
[----:B------:R-:W-:Y:S02]  /*35310*/  IMAD.MOV.U32 R13, RZ, RZ, R21 ;  /* 0x000000ffff0d7224 */ /* 0x000fe400078e0015 */
[----:B------:R-:W-:-:S07]  /*35320*/  IMAD.MOV.U32 R77, RZ, RZ, R14 ;  /* 0x000000ffff4d7224 */ /* 0x000fce00078e000e */
[----:B------:R-:W-:Y:S05]  /*35330*/  WARPSYNC.COLLECTIVE R15, `(.L_x_3149) ;  /* 0x000000000f087348 */ /* 0x000fea0003c00000 */
[----:B------:R0:W1:Y:S02]  /*35340*/  SHFL.IDX P6, R14, R13, R12, R11 ;  /* 0x0000000c0d0e7389 */ /* 0x00006400000c000b */
[----:B01----:R-:W-:Y:S01]  /*35350*/  ENDCOLLECTIVE ;  /* 0x000000000000791b */ /* 0x003fe20003800000 */
.L_x_3149:
[----:B------:R-:W-:Y:S01]  /*35360*/  IMAD.MOV.U32 R21, RZ, RZ, R14 ;  /* 0x000000ffff157224 */ /* 0x000fe200078e000e */
[----:B------:R-:W-:Y:S06]  /*35370*/  BRA `(.L_x_3150) ;  /* 0xfffffdd400687947 */ /* 0x000fec000383ffff */
.L_x_2849:
[----:B0-----:R0:W3:Y:S02]  /*35380*/  SYNCS.PHASECHK.TRANS64.TRYWAIT P0, [R23+URZ+0x38800], R0 ;  /* 0x03880000170075a7 */ /* 0x0010e4000800017f */
[----:B---3--:R-:W-:Y:S05]  /*35390*/  @!P0 NANOSLEEP.SYNCS 0x989680 ;  /* 0x009896800000895d */ /* 0x008fea0003900000 */
[----:B------:R-:W3:Y:S02]  /*353a0*/  @!P0 SYNCS.PHASECHK.TRANS64 P0, [R23+URZ+0x38800], R0 ;  /* 0x03880000170085a7 */ /* 0x000ee4000800007f */
[----:B---3--:R-:W-:Y:S05]  /*353b0*/  @!P0 BRA `(.L_x_2849) ;  /* 0xfffffffc00f08947 */ /* 0x008fea000383ffff */
[----:B------:R-:W-:Y:S05]  /*353c0*/  BRA `(.L_x_3151) ;  /* 0xfffffdd800107947 */ /* 0x000fea000383ffff */
.L_x_2867:
[----:B--2---:R2:W3:Y:S02]  /*353d0*/  SYNCS.PHASECHK.TRANS64.TRYWAIT P1, [R0+URZ+0x38830], R3 ;  /* 0x03883003000075a7 */ /* 0x0044e4000802017f */
[----:B---3--:R-:W-:Y:S05]  /*353e0*/  @!P1 NANOSLEEP.SYNCS 0x989680 ;  /* 0x009896800000995d */ /* 0x008fea0003900000 */
[----:B------:R-:W3:Y:S02]  /*353f0*/  @!P1 SYNCS.PHASECHK.TRANS64 P1, [R0+URZ+0x38830], R3 ;  /* 0x03883003000095a7 */ /* 0x000ee4000802007f */
[----:B---3--:R-:W-:Y:S05]  /*35400*/  @!P1 BRA `(.L_x_2867) ;  /* 0xfffffffc00f09947 */ /* 0x008fea000383ffff */
[----:B------:R-:W-:Y:S05]  /*35410*/  BRA `(.L_x_2866) ;  /* 0xfffffe1400647947 */ /* 0x000fea000383ffff */
.L_x_2875:
[----:B-1----:R1:W2:Y:S02]  /*35420*/  SYNCS.PHASECHK.TRANS64.TRYWAIT P1, [R9+URZ+0x38830], R4 ;  /* 0x03883004090075a7 */ /* 0x0022a4000802017f */
[----:B--2---:R-:W-:Y:S05]  /*35430*/  @!P1 NANOSLEEP.SYNCS 0x989680 ;  /* 0x009896800000995d */ /* 0x004fea0003900000 */
[----:B------:R-:W2:Y:S02]  /*35440*/  @!P1 SYNCS.PHASECHK.TRANS64 P1, [R9+URZ+0x38830], R4 ;  /* 0x03883004090095a7 */ /* 0x000ea4000802007f */
[----:B--2---:R-:W-:Y:S05]  /*35450*/  @!P1 BRA `(.L_x_2875) ;  /* 0xfffffffc00f09947 */ /* 0x004fea000383ffff */
[----:B------:R-:W-:Y:S05]  /*35460*/  BRA `(.L_x_2874) ;  /* 0xfffffe6400047947 */ /* 0x000fea000383ffff */
.L_x_2880:
[----:B-1----:R1:W2:Y:S02]  /*35470*/  SYNCS.PHASECHK.TRANS64.TRYWAIT P1, [R7+URZ+0x38850], R0 ;  /* 0x03885000070075a7 */ /* 0x0022a4000802017f */
[----:B--2---:R-:W-:Y:S05]  /*35480*/  @!P1 NANOSLEEP.SYNCS 0x989680 ;  /* 0x009896800000995d */ /* 0x004fea0003900000 */
[----:B------:R-:W2:Y:S02]  /*35490*/  @!P1 SYNCS.PHASECHK.TRANS64 P1, [R7+URZ+0x38850], R0 ;  /* 0x03885000070095a7 */ /* 0x000ea4000802007f */
[----:B--2---:R-:W-:Y:S05]  /*354a0*/  @!P1 BRA `(.L_x_2880) ;  /* 0xfffffffc00f09947 */ /* 0x004fea000383ffff */
[----:B------:R-:W-:Y:S05]  /*354b0*/  BRA `(.L_x_2879) ;  /* 0xfffffe9800c07947 */ /* 0x000fea000383ffff */
.L_x_2890:
[----:B-1----:R1:W2:Y:S02]  /*354c0*/  SYNCS.PHASECHK.TRANS64.TRYWAIT P1, [R4+URZ+0x38830], R5 ;  /* 0x03883005040075a7 */ /* 0x0022a4000802017f */
[----:B--2---:R-:W-:Y:S05]  /*354d0*/  @!P1 NANOSLEEP.SYNCS 0x989680 ;  /* 0x009896800000995d */ /* 0x004fea0003900000 */
[----:B------:R-:W2:Y:S02]  /*354e0*/  @!P1 SYNCS.PHASECHK.TRANS64 P1, [R4+URZ+0x38830], R5 ;  /* 0x03883005040095a7 */ /* 0x000ea4000802007f */
[----:B--2---:R-:W-:Y:S05]  /*354f0*/  @!P1 BRA `(.L_x_2890) ;  /* 0xfffffffc00f09947 */ /* 0x004fea000383ffff */
[----:B------:R-:W-:Y:S05]  /*35500*/  BRA `(.L_x_2889) ;  /* 0xfffffeb8001c7947 */ /* 0x000fea000383ffff */
.L_x_2895:
[----:B-1----:R1:W2:Y:S02]  /*35510*/  SYNCS.PHASECHK.TRANS64.TRYWAIT P1, [R6+URZ+0x38850], R0 ;  /* 0x03885000060075a7 */ /* 0x0022a4000802017f */
[----:B--2---:R-:W-:Y:S05]  /*35520*/  @!P1 NANOSLEEP.SYNCS 0x989680 ;  /* 0x009896800000995d */ /* 0x004fea0003900000 */
[----:B------:R-:W2:Y:S02]  /*35530*/  @!P1 SYNCS.PHASECHK.TRANS64 P1, [R6+URZ+0x38850], R0 ;  /* 0x03885000060095a7 */ /* 0x000ea4000802007f */
[----:B--2---:R-:W-:Y:S05]  /*35540*/  @!P1 BRA `(.L_x_2895) ;  /* 0xfffffffc00f09947 */ /* 0x004fea000383ffff */
[----:B------:R-:W-:Y:S05]  /*35550*/  BRA `(.L_x_2894) ;  /* 0xfffffeec00d87947 */ /* 0x000fea000383ffff */
.L_x_2903:
[----:B-1----:R1:W2:Y:S02]  /*35560*/  SYNCS.PHASECHK.TRANS64.TRYWAIT P1, [R10+URZ+0x38850], R0 ;  /* 0x038850000a0075a7 */ /* 0x0022a4000802017f */
[----:B--2---:R-:W-:Y:S05]  /*35570*/  @!P1 NANOSLEEP.SYNCS 0x989680 ;  /* 0x009896800000995d */ /* 0x004fea0003900000 */
[----:B------:R-:W2:Y:S02]  /*35580*/  @!P1 SYNCS.PHASECHK.TRANS64 P1, [R10+URZ+0x38850], R0 ;  /* 0x038850000a0095a7 */ /* 0x000ea4000802007f */
[----:B--2---:R-:W-:Y:S05]  /*35590*/  @!P1 BRA `(.L_x_2903) ;  /* 0xfffffffc00f09947 */ /* 0x004fea000383ffff */
[----:B------:R-:W-:Y:S05]  /*355a0*/  BRA `(.L_x_2902) ;  /* 0xffffff0c004c7947 */ /* 0x000fea000383ffff */
.L_x_2945:
[----:B------:R-:W0:Y:S01]  /*355b0*/  S2R R10, SR_TID.X ;  /* 0x00000000000a7919 */ /* 0x000e220000002100 */
[----:B------:R-:W-:Y:S01]  /*355c0*/  BSSY B1, `(.L_x_3152) ;  /* 0x000000a000017945 */ /* 0x000fe20003800000 */
[----:B------:R-:W-:Y:S02]  /*355d0*/  IMAD.MOV.U32 R12, RZ, RZ, RZ ;  /* 0x000000ffff0c7224 */ /* 0x000fe400078e00ff */
[----:B-1----:R-:W-:Y:S02]  /*355e0*/  IMAD.MOV.U32 R11, RZ, RZ, 0x1f ;  /* 0x0000001fff0b7424 */ /* 0x002fe400078e00ff */
[----:B------:R-:W-:Y:S01]  /*355f0*/  IMAD.MOV.U32 R15, RZ, RZ, -0x1 ;  /* 0xffffffffff0f7424 */ /* 0x000fe200078e00ff */
[----:B0-----:R-:W-:-:S04]  /*35600*/  SHF.R.U32.HI R10, RZ, 0x5, R10 ;  /* 0x00000005ff0a7819 */ /* 0x001fc8000001160a */
[----:B------:R-:W-:-:S05]  /*35610*/  LOP3.LUT R10, R10, 0x3, RZ, 0xc0, !PT ;  /* 0x000000030a0a7812 */ /* 0x000fca00078ec0ff */
[----:B------:R-:W-:-:S07]  /*35620*/  IMAD.MOV.U32 R13, RZ, RZ, R10 ;  /* 0x000000ffff0d7224 */ /* 0x000fce00078e000a */
[----:B------:R-:W-:Y:S05]  /*35630*/  WARPSYNC.COLLECTIVE R15, `(.L_x_3153) ;  /* 0x000000000f087348 */ /* 0x000fea0003c00000 */
[----:B------:R0:W1:Y:S02]  /*35640*/  SHFL.IDX P6, R14, R13, R12, R11 ;  /* 0x0000000c0d0e7389 */ /* 0x00006400000c000b */
[----:B01----:R-:W-:Y:S01]  /*35650*/  ENDCOLLECTIVE ;  /* 0x000000000000791b */ /* 0x003fe20003800000 */
.L_x_3153:
[----:B------:R-:W-:Y:S05]  /*35660*/  BSYNC B1 ;  /* 0x0000000000017941 */ /* 0x000fea0003800000 */
.L_x_3152:
[----:B------:R-:W-:Y:S05]  /*35670*/  BRA `(.L_x_3154) ;  /* 0xffffff7800f87947 */ /* 0x000fea000383ffff */
.L_x_2947:
[----:B------:R-:W-:Y:S01]  /*35680*/  BSSY B1, `(.L_x_3155) ;  /* 0x0000006000017945 */ /* 0x000fe20003800000 */
[----:B------:R-:W-:-:S07]  /*35690*/  IMAD.MOV.U32 R15, RZ, RZ, -0x1 ;  /* 0xffffffffff0f7424 */ /* 0x000fce00078e00ff */
[----:B01----:R-:W-:Y:S05]  /*356a0*/  WARPSYNC.COLLECTIVE R15, `(.L_x_3156) ;  /* 0x000000000f0c7348 */ /* 0x003fea0003c00000 */
[----:B------:R-:W-:Y:S02]  /*356b0*/  ELECT P6, UR62, PT ;  /* 0x00000000003e782f */ /* 0x000fe400038c0000 */
[----:B------:R-:W-:Y:S01]  /*356c0*/  MOV R14, UR62 ;  /* 0x0000003e000e7c02 */ /* 0x000fe20008000f00 */
[----:B01----:R-:W-:Y:S10]  /*356d0*/  ENDCOLLECTIVE ;  /* 0x000000000000791b */ /* 0x003ff40003800000 */
.L_x_3156:
[----:B------:R-:W-:Y:S05]  /*356e0*/  BSYNC B1 ;  /* 0x0000000000017941 */ /* 0x000fea0003800000 */
.L_x_3155:
[----:B------:R-:W-:Y:S05]  /*356f0*/  BRA `(.L_x_2946) ;  /* 0xffffff7800f07947 */ /* 0x000fea000383ffff */
.L_x_2949:
[----:B0-----:R0:W2:Y:S02]  /*35700*/  SYNCS.PHASECHK.TRANS64.TRYWAIT P0, [R16+URZ+0x38820], R7 ;  /* 0x03882007100075a7 */ /* 0x0010a4000800017f */
[----:B--2---:R-:W-:Y:S05]  /*35710*/  @!P0 NANOSLEEP.SYNCS 0x989680 ;  /* 0x009896800000895d */ /* 0x004fea0003900000 */
[----:B------:R-:W2:Y:S02]  /*35720*/  @!P0 SYNCS.PHASECHK.TRANS64 P0, [R16+URZ+0x38820], R7 ;  /* 0x03882007100085a7 */ /* 0x000ea4000800007f */
[----:B--2---:R-:W-:Y:S05]  /*35730*/  @!P0 BRA `(.L_x_2949) ;  /* 0xfffffffc00f08947 */ /* 0x004fea000383ffff */
[----:B------:R-:W-:Y:S05]  /*35740*/  BRA `(.L_x_3157) ;  /* 0xffffff7c00007947 */ /* 0x000fea000383ffff */
.L_x_2953:
[----:B-1----:R1:W2:Y:S02]  /*35750*/  SYNCS.PHASECHK.TRANS64.TRYWAIT P0, [R11+URZ+0x388a0], R10 ;  /* 0x0388a00a0b0075a7 */ /* 0x0022a4000800017f */
[----:B--2---:R-:W-:Y:S05]  /*35760*/  @!P0 NANOSLEEP.SYNCS 0x989680 ;  /* 0x009896800000895d */ /* 0x004fea0003900000 */
[----:B------:R-:W2:Y:S02]  /*35770*/  @!P0 SYNCS.PHASECHK.TRANS64 P0, [R11+URZ+0x388a0], R10 ;  /* 0x0388a00a0b0085a7 */ /* 0x000ea4000800007f */
[----:B--2---:R-:W-:Y:S05]  /*35780*/  @!P0 BRA `(.L_x_2953) ;  /* 0xfffffffc00f08947 */ /* 0x004fea000383ffff */
[----:B------:R-:W-:Y:S05]  /*35790*/  BRA `(.L_x_3158) ;  /* 0xffffff7c00187947 */ /* 0x000fea000383ffff */
.L_x_2961:
[----:B0-----:R0:W2:Y:S02]  /*357a0*/  SYNCS.PHASECHK.TRANS64.TRYWAIT P0, [R11+URZ+0x388c0], R10 ;  /* 0x0388c00a0b0075a7 */ /* 0x0010a4000800017f */
[----:B--2---:R-:W-:Y:S05]  /*357b0*/  @!P0 NANOSLEEP.SYNCS 0x989680 ;  /* 0x009896800000895d */ /* 0x004fea0003900000 */
[----:B------:R-:W2:Y:S02]  /*357c0*/  @!P0 SYNCS.PHASECHK.TRANS64 P0, [R11+URZ+0x388c0], R10 ;  /* 0x0388c00a0b0085a7 */ /* 0x000ea4000800007f */
[----:B--2---:R-:W-:Y:S05]  /*357d0*/  @!P0 BRA `(.L_x_2961) ;  /* 0xfffffffc00f08947 */ /* 0x004fea000383ffff */
[----:B------:R-:W-:Y:S05]  /*357e0*/  BRA `(.L_x_3159) ;  /* 0xffffff8000547947 */ /* 0x000fea000383ffff */
.L_x_2971:
[----:B-1----:R1:W2:Y:S02]  /*357f0*/  SYNCS.PHASECHK.TRANS64.TRYWAIT P1, [R10+URZ+0x388a0], R9 ;  /* 0x0388a0090a0075a7 */ /* 0x0022a4000802017f */
[----:B--2---:R-:W-:Y:S05]  /*35800*/  @!P1 NANOSLEEP.SYNCS 0x989680 ;  /* 0x009896800000995d */ /* 0x004fea0003900000 */
[----:B------:R-:W2:Y:S02]  /*35810*/  @!P1 SYNCS.PHASECHK.TRANS64 P1, [R10+URZ+0x388a0], R9 ;  /* 0x0388a0090a0095a7 */ /* 0x000ea4000802007f */
[----:B--2---:R-:W-:Y:S05]  /*35820*/  @!P1 BRA `(.L_x_2971) ;  /* 0xfffffffc00f09947 */ /* 0x004fea000383ffff */
[----:B------:R-:W-:Y:S05]  /*35830*/  BRA `(.L_x_3160) ;  /* 0xffffff8400c87947 */ /* 0x000fea000383ffff */
.L_x_2979:
[----:B0-----:R0:W2:Y:S02]  /*35840*/  SYNCS.PHASECHK.TRANS64.TRYWAIT P1, [R10+URZ+0x388c0], R9 ;  /* 0x0388c0090a0075a7 */ /* 0x0010a4000802017f */
[----:B--2---:R-:W-:Y:S05]  /*35850*/  @!P1 NANOSLEEP.SYNCS 0x989680 ;  /* 0x009896800000995d */ /* 0x004fea0003900000 */
[----:B------:R-:W2:Y:S02]  /*35860*/  @!P1 SYNCS.PHASECHK.TRANS64 P1, [R10+URZ+0x388c0], R9 ;  /* 0x0388c0090a0095a7 */ /* 0x000ea4000802007f */
[----:B--2---:R-:W-:Y:S05]  /*35870*/  @!P1 BRA `(.L_x_2979) ;  /* 0xfffffffc00f09947 */ /* 0x004fea000383ffff */
[----:B------:R-:W-:Y:S05]  /*35880*/  BRA `(.L_x_3161) ;  /* 0xffffff8c00007947 */ /* 0x000fea000383ffff */
.L_x_2997:
        /* <DEDUP_REMOVED lines=11> */
.L_x_3163:
[----:B------:R-:W-:Y:S05]  /*35940*/  BSYNC B0 ;  /* 0x0000000000007941 */ /* 0x000fea0003800000 */
.L_x_3162:
[----:B------:R-:W-:Y:S05]  /*35950*/  BRA `(.L_x_3164) ;  /* 0xffffff9c00307947 */ /* 0x000fea000383ffff */
.L_x_3000:
[----:B0-----:R0:W1:Y:S02]  /*35960*/  SYNCS.PHASECHK.TRANS64.TRYWAIT P0, [R5+URZ+0x38840], R2 ;  /* 0x03884002050075a7 */ /* 0x001064000800017f */
[----:B-1----:R-:W-:Y:S05]  /*35970*/  @!P0 NANOSLEEP.SYNCS 0x989680 ;  /* 0x009896800000895d */ /* 0x002fea0003900000 */
[----:B------:R-:W1:Y:S02]  /*35980*/  @!P0 SYNCS.PHASECHK.TRANS64 P0, [R5+URZ+0x38840], R2 ;  /* 0x03884002050085a7 */ /* 0x000e64000800007f */
[----:B-1----:R-:W-:Y:S05]  /*35990*/  @!P0 BRA `(.L_x_3000) ;  /* 0xfffffffc00f08947 */ /* 0x002fea000383ffff */
[----:B------:R-:W-:Y:S05]  /*359a0*/  BRA `(.L_x_3165) ;  /* 0xffffff9c00807947 */ /* 0x000fea000383ffff */
.L_x_3001:
        /* <DEDUP_REMOVED lines=8> */
.L_x_3167:
[----:B------:R-:W-:Y:S05]  /*35a30*/  BSYNC B0 ;  /* 0x0000000000007941 */ /* 0x000fea0003800000 */
.L_x_3166:
        /* <DEDUP_REMOVED lines=13> */
.L_x_3168:
[----:B------:R-:W-:Y:S02]  /*35b10*/  IMAD.MOV.U32 R13, RZ, RZ, R6 ;  /* 0x000000ffff0d7224 */ /* 0x000fe400078e0006 */
[----:B------:R-:W-:Y:S02]  /*35b20*/  IMAD.MOV.U32 R12, RZ, RZ, 0x1 ;  /* 0x00000001ff0c7424 */ /* 0x000fe400078e00ff */
[----:B------:R-:W-:-:S07]  /*35b30*/  IMAD.MOV.U32 R3, RZ, RZ, R14 ;  /* 0x000000ffff037224 */ /* 0x000fce00078e000e */
[----:B------:R-:W-:Y:S05]  /*35b40*/  WARPSYNC.COLLECTIVE R15, `(.L_x_3169) ;  /* 0x000000000f087348 */ /* 0x000fea0003c00000 */
[----:B------:R0:W1:Y:S02]  /*35b50*/  SHFL.IDX P6, R14, R13, R12, R11 ;  /* 0x0000000c0d0e7389 */ /* 0x00006400000c000b */
[----:B01----:R-:W-:Y:S01]  /*35b60*/  ENDCOLLECTIVE ;  /* 0x000000000000791b */ /* 0x003fe20003800000 */
.L_x_3169:
        /* <DEDUP_REMOVED lines=10> */
.L_x_3170:
        /* <DEDUP_REMOVED lines=14> */
.L_x_3171:
        /* <DEDUP_REMOVED lines=16> */
.L_x_3172:
[----:B------:R-:W-:Y:S02]  /*35df0*/  @P0 IMAD R9, R7, 0x2, R16 ;  /* 0x0000000207090824 */ /* 0x000fe400078e0210 */
[----:B------:R-:W-:Y:S02]  /*35e00*/  IMAD.MOV.U32 R13, RZ, RZ, R6 ;  /* 0x000000ffff0d7224 */ /* 0x000fe400078e0006 */
[----:B------:R-:W-:Y:S02]  /*35e10*/  IMAD.MOV.U32 R12, RZ, RZ, 0x3 ;  /* 0x00000003ff0c7424 */ /* 0x000fe400078e00ff */
[----:B------:R-:W-:-:S07]  /*35e20*/  IMAD.MOV.U32 R2, RZ, RZ, R14 ;  /* 0x000000ffff027224 */ /* 0x000fce00078e000e */
[----:B------:R-:W-:Y:S05]  /*35e30*/  WARPSYNC.COLLECTIVE R15, `(.L_x_3173) ;  /* 0x000000000f087348 */ /* 0x000fea0003c00000 */
[----:B------:R0:W1:Y:S02]  /*35e40*/  SHFL.IDX P6, R14, R13, R12, R11 ;  /* 0x0000000c0d0e7389 */ /* 0x00006400000c000b */
[----:B01----:R-:W-:Y:S01]  /*35e50*/  ENDCOLLECTIVE ;  /* 0x000000000000791b */ /* 0x003fe20003800000 */
.L_x_3173:
        /* <DEDUP_REMOVED lines=15> */
.L_x_3174:
[----:B------:R-:W-:Y:S02]  /*35f50*/  @P0 IMAD R21, R7, 0x2, R16 ;  /* 0x0000000207150824 */ /* 0x000fe400078e0210 */
[----:B------:R-:W-:Y:S02]  /*35f60*/  IMAD.MOV.U32 R13, RZ, RZ, R6 ;  /* 0x000000ffff0d7224 */ /* 0x000fe400078e0006 */
[----:B------:R-:W-:Y:S02]  /*35f70*/  IMAD.MOV.U32 R12, RZ, RZ, 0x4 ;  /* 0x00000004ff0c7424 */ /* 0x000fe400078e00ff */
[----:B------:R-:W-:-:S07]  /*35f80*/  IMAD.MOV.U32 R2, RZ, RZ, R14 ;  /* 0x000000ffff027224 */ /* 0x000fce00078e000e */
[----:B------:R-:W-:Y:S05]  /*35f90*/  WARPSYNC.COLLECTIVE R15, `(.L_x_3175) ;  /* 0x000000000f087348 */ /* 0x000fea0003c00000 */
[----:B------:R0:W1:Y:S02]  /*35fa0*/  SHFL.IDX P6, R14, R13, R12, R11 ;  /* 0x0000000c0d0e7389 */ /* 0x00006400000c000b */
[----:B01----:R-:W-:Y:S01]  /*35fb0*/  ENDCOLLECTIVE ;  /* 0x000000000000791b */ /* 0x003fe20003800000 */
.L_x_3175:
        /* <DEDUP_REMOVED lines=14> */
.L_x_3176:
[----:B------:R-:W-:Y:S01]  /*360a0*/  IMAD.MOV.U32 R0, RZ, RZ, R14 ;  /* 0x000000ffff007224 */ /* 0x000fe200078e000e */
[----:B------:R-:W-:Y:S06]  /*360b0*/  BRA `(.L_x_3177) ;  /* 0xffffff9800e87947 */ /* 0x000fec000383ffff */
.L_x_3008:
        /* <DEDUP_REMOVED lines=9> */
.L_x_3178:
[----:B------:R-:W-:Y:S01]  /*36150*/  ISETP.GE.AND P0, PT, R25, R5, PT ;  /* 0x000000051900720c */ /* 0x000fe20003f06270 */
[----:B------:R-:W-:Y:S02]  /*36160*/  IMAD.MOV.U32 R13, RZ, RZ, R4 ;  /* 0x000000ffff0d7224 */ /* 0x000fe400078e0004 */
[----:B------:R-:W-:-:S10]  /*36170*/  IMAD.MOV.U32 R2, RZ, RZ, R14 ;  /* 0x000000ffff027224 */ /* 0x000fd400078e000e */
[----:B------:R-:W-:Y:S05]  /*36180*/  WARPSYNC.COLLECTIVE R15, `(.L_x_3179) ;  /* 0x000000000f087348 */ /* 0x000fea0003c00000 */
[----:B------:R0:W1:Y:S02]  /*36190*/  SHFL.IDX P6, R14, R13, R12, R11 ;  /* 0x0000000c0d0e7389 */ /* 0x00006400000c000b */
[----:B01----:R-:W-:Y:S01]  /*361a0*/  ENDCOLLECTIVE ;  /* 0x000000000000791b */ /* 0x003fe20003800000 */
.L_x_3179:
[----:B------:R-:W-:Y:S02]  /*361b0*/  IMAD.MOV.U32 R13, RZ, RZ, R0 ;  /* 0x000000ffff0d7224 */ /* 0x000fe400078e0000 */
[----:B------:R-:W-:Y:S02]  /*361c0*/  IMAD.MOV.U32 R12, RZ, RZ, 0x1 ;  /* 0x00000001ff0c7424 */ /* 0x000fe400078e00ff */
[----:B------:R-:W-:-:S07]  /*361d0*/  IMAD.MOV.U32 R3, RZ, RZ, R14 ;  /* 0x000000ffff037224 */ /* 0x000fce00078e000e */
[----:B------:R-:W-:Y:S05]  /*361e0*/  WARPSYNC.COLLECTIVE R15, `(.L_x_3180) ;  /* 0x000000000f087348 */ /* 0x000fea0003c00000 */
[----:B------:R0:W1:Y:S02]  /*361f0*/  SHFL.IDX P6, R14, R13, R12, R11 ;  /* 0x0000000c0d0e7389 */ /* 0x00006400000c000b */
[----:B01----:R-:W-:Y:S01]  /*36200*/  ENDCOLLECTIVE ;  /* 0x000000000000791b */ /* 0x003fe20003800000 */
.L_x_3180:
        /* <DEDUP_REMOVED lines=17> */
.L_x_3181:
[----:B------:R-:W-:Y:S02]  /*36320*/  IMAD.MOV.U32 R13, RZ, RZ, R0 ;  /* 0x000000ffff0d7224 */ /* 0x000fe400078e0000 */
[----:B------:R-:W-:Y:S02]  /*36330*/  IMAD.MOV.U32 R12, RZ, RZ, 0x2 ;  /* 0x00000002ff0c7424 */ /* 0x000fe400078e00ff */
[----:B------:R-:W-:-:S07]  /*36340*/  IMAD.MOV.U32 R3, RZ, RZ, R14 ;  /* 0x000000ffff037224 */ /* 0x000fce00078e000e */
[----:B------:R-:W-:Y:S05]  /*36350*/  WARPSYNC.COLLECTIVE R15, `(.L_x_3182) ;  /* 0x000000000f087348 */ /* 0x000fea0003c00000 */
[----:B------:R0:W1:Y:S02]  /*36360*/  SHFL.IDX P6, R14, R13, R12, R11 ;  /* 0x0000000c0d0e7389 */ /* 0x00006400000c000b */
[----:B01----:R-:W-:Y:S01]  /*36370*/  ENDCOLLECTIVE ;  /* 0x000000000000791b */ /* 0x003fe20003800000 */
.L_x_3182:
        /* <DEDUP_REMOVED lines=18> */
.L_x_3183:
[----:B------:R-:W-:Y:S02]  /*364a0*/  IMAD.MOV.U32 R13, RZ, RZ, R0 ;  /* 0x000000ffff0d7224 */ /* 0x000fe400078e0000 */
[----:B------:R-:W-:Y:S02]  /*364b0*/  IMAD.MOV.U32 R12, RZ, RZ, 0x3 ;  /* 0x00000003ff0c7424 */ /* 0x000fe400078e00ff */
[----:B------:R-:W-:-:S07]  /*364c0*/  IMAD.MOV.U32 R3, RZ, RZ, R14 ;  /* 0x000000ffff037224 */ /* 0x000fce00078e000e */
[----:B------:R-:W-:Y:S05]  /*364d0*/  WARPSYNC.COLLECTIVE R15, `(.L_x_3184) ;  /* 0x000000000f087348 */ /* 0x000fea0003c00000 */
[----:B------:R0:W1:Y:S02]  /*364e0*/  SHFL.IDX P6, R14, R13, R12, R11 ;  /* 0x0000000c0d0e7389 */ /* 0x00006400000c000b */
[----:B01----:R-:W-:Y:S01]  /*364f0*/  ENDCOLLECTIVE ;  /* 0x000000000000791b */ /* 0x003fe20003800000 */
.L_x_3184:
        /* <DEDUP_REMOVED lines=18> */
.L_x_3185:
[----:B------:R-:W-:Y:S02]  /*36620*/  IMAD.MOV.U32 R13, RZ, RZ, R0 ;  /* 0x000000ffff0d7224 */ /* 0x000fe400078e0000 */
[----:B------:R-:W-:Y:S02]  /*36630*/  IMAD.MOV.U32 R12, RZ, RZ, 0x4 ;  /* 0x00000004ff0c7424 */ /* 0x000fe400078e00ff */
[----:B------:R-:W-:-:S07]  /*36640*/  IMAD.MOV.U32 R3, RZ, RZ, R14 ;  /* 0x000000ffff037224 */ /* 0x000fce00078e000e */
[----:B------:R-:W-:Y:S05]  /*36650*/  WARPSYNC.COLLECTIVE R15, `(.L_x_3186) ;  /* 0x000000000f087348 */ /* 0x000fea0003c00000 */
[----:B------:R0:W1:Y:S02]  /*36660*/  SHFL.IDX P6, R14, R13, R12, R11 ;  /* 0x0000000c0d0e7389 */ /* 0x00006400000c000b */
[----:B01----:R-:W-:Y:S01]  /*36670*/  ENDCOLLECTIVE ;  /* 0x000000000000791b */ /* 0x003fe20003800000 */
.L_x_3186:
        /* <DEDUP_REMOVED lines=18> */
.L_x_3187:
[----:B------:R-:W-:Y:S02]  /*367a0*/  IMAD.MOV.U32 R13, RZ, RZ, R0 ;  /* 0x000000ffff0d7224 */ /* 0x000fe400078e0000 */
[----:B------:R-:W-:Y:S02]  /*367b0*/  IMAD.MOV.U32 R12, RZ, RZ, 0x5 ;  /* 0x00000005ff0c7424 */ /* 0x000fe400078e00ff */
[----:B------:R-:W-:-:S07]  /*367c0*/  IMAD.MOV.U32 R3, RZ, RZ, R14 ;  /* 0x000000ffff037224 */ /* 0x000fce00078e000e */
[----:B------:R-:W-:Y:S05]  /*367d0*/  WARPSYNC.COLLECTIVE R15, `(.L_x_3188) ;  /* 0x000000000f087348 */ /* 0x000fea0003c00000 */
[----:B------:R0:W1:Y:S02]  /*367e0*/  SHFL.IDX P6, R14, R13, R12, R11 ;  /* 0x0000000c0d0e7389 */ /* 0x00006400000c000b */
[----:B01----:R-:W-:Y:S01]  /*367f0*/  ENDCOLLECTIVE ;  /* 0x000000000000791b */ /* 0x003fe20003800000 */
.L_x_3188:
        /* <DEDUP_REMOVED lines=18> */
.L_x_3189:
[----:B------:R-:W-:Y:S02]  /*36920*/  IMAD.MOV.U32 R13, RZ, RZ, R0 ;  /* 0x000000ffff0d7224 */ /* 0x000fe400078e0000 */
[----:B------:R-:W-:Y:S02]  /*36930*/  IMAD.MOV.U32 R12, RZ, RZ, 0x6 ;  /* 0x00000006ff0c7424 */ /* 0x000fe400078e00ff */
[----:B------:R-:W-:-:S07]  /*36940*/  IMAD.MOV.U32 R3, RZ, RZ, R14 ;  /* 0x000000ffff037224 */ /* 0x000fce00078e000e */
[----:B------:R-:W-:Y:S05]  /*36950*/  WARPSYNC.COLLECTIVE R15, `(.L_x_3190) ;  /* 0x000000000f087348 */ /* 0x000fea0003c00000 */
[----:B------:R0:W1:Y:S02]  /*36960*/  SHFL.IDX P6, R14, R13, R12, R11 ;  /* 0x0000000c0d0e7389 */ /* 0x00006400000c000b */
[----:B01----:R-:W-:Y:S01]  /*36970*/  ENDCOLLECTIVE ;  /* 0x000000000000791b */ /* 0x003fe20003800000 */
.L_x_3190:
        /* <DEDUP_REMOVED lines=18> */
.L_x_3191:
[----:B------:R-:W-:Y:S02]  /*36aa0*/  IMAD.MOV.U32 R13, RZ, RZ, R0 ;  /* 0x000000ffff0d7224 */ /* 0x000fe400078e0000 */
[----:B------:R-:W-:Y:S02]  /*36ab0*/  IMAD.MOV.U32 R12, RZ, RZ, 0x7 ;  /* 0x00000007ff0c7424 */ /* 0x000fe400078e00ff */
[----:B------:R-:W-:-:S07]  /*36ac0*/  IMAD.MOV.U32 R3, RZ, RZ, R14 ;  /* 0x000000ffff037224 */ /* 0x000fce00078e000e */
[----:B------:R-:W-:Y:S05]  /*36ad0*/  WARPSYNC.COLLECTIVE R15, `(.L_x_3192) ;  /* 0x000000000f087348 */ /* 0x000fea0003c00000 */
[----:B------:R0:W1:Y:S02]  /*36ae0*/  SHFL.IDX P6, R14, R13, R12, R11 ;  /* 0x0000000c0d0e7389 */ /* 0x00006400000c000b */
[----:B01----:R-:W-:Y:S01]  /*36af0*/  ENDCOLLECTIVE ;  /* 0x000000000000791b */ /* 0x003fe20003800000 */
.L_x_3192:
        /* <DEDUP_REMOVED lines=16> */
.L_x_3193:
[----:B------:R-:W-:Y:S05]  /*36c00*/  BRA `(.L_x_3194) ;  /* 0xffffff9c00587947 */ /* 0x000fea000383ffff */
.L_x_3013:
[----:B0-----:R0:W2:Y:S02]  /*36c10*/  SYNCS.PHASECHK.TRANS64.TRYWAIT P0, [R16+URZ+0x38820], R3 ;  /* 0x03882003100075a7 */ /* 0x0010a4000800017f */
[----:B--2---:R-:W-:Y:S05]  /*36c20*/  @!P0 NANOSLEEP.SYNCS 0x989680 ;  /* 0x009896800000895d */ /* 0x004fea0003900000 */
[----:B------:R-:W2:Y:S02]  /*36c30*/  @!P0 SYNCS.PHASECHK.TRANS64 P0, [R16+URZ+0x38820], R3 ;  /* 0x03882003100085a7 */ /* 0x000ea4000800007f */
[----:B--2---:R-:W-:Y:S05]  /*36c40*/  @!P0 BRA `(.L_x_3013) ;  /* 0xfffffffc00f08947 */ /* 0x004fea000383ffff */
[----:B------:R-:W-:Y:S05]  /*36c50*/  BRA `(.L_x_3195) ;  /* 0xffffff9c00d47947 */ /* 0x000fea000383ffff */
.L_x_3018:
[----:B0-----:R0:W1:Y:S02]  /*36c60*/  SYNCS.PHASECHK.TRANS64.TRYWAIT P0, [R6+URZ+0x38840], R3 ;  /* 0x03884003060075a7 */ /* 0x001064000800017f */
[----:B-1----:R-:W-:Y:S05]  /*36c70*/  @!P0 NANOSLEEP.SYNCS 0x989680 ;  /* 0x009896800000895d */ /* 0x002fea0003900000 */
[----:B------:R-:W1:Y:S02]  /*36c80*/  @!P0 SYNCS.PHASECHK.TRANS64 P0, [R6+URZ+0x38840], R3 ;  /* 0x03884003060085a7 */ /* 0x000e64000800007f */
[----:B-1----:R-:W-:Y:S05]  /*36c90*/  @!P0 BRA `(.L_x_3018) ;  /* 0xfffffffc00f08947 */ /* 0x002fea000383ffff */
[----:B------:R-:W-:Y:S05]  /*36ca0*/  BRA `(.L_x_3196) ;  /* 0xffffffa000b87947 */ /* 0x000fea000383ffff */
.L_x_3019:
        /* <DEDUP_REMOVED lines=8> */
.L_x_3198:
[----:B------:R-:W-:Y:S05]  /*36d30*/  BSYNC B1 ;  /* 0x0000000000017941 */ /* 0x000fea0003800000 */
.L_x_3197:
        /* <DEDUP_REMOVED lines=12> */
.L_x_3199:
        /* <DEDUP_REMOVED lines=13> */
.L_x_3200:
        /* <DEDUP_REMOVED lines=14> */
.L_x_3201:
[----:B------:R-:W-:Y:S02]  /*36fb0*/  IMAD.MOV.U32 R13, RZ, RZ, R10 ;  /* 0x000000ffff0d7224 */ /* 0x000fe400078e000a */
[----:B------:R-:W-:Y:S02]  /*36fc0*/  IMAD.MOV.U32 R12, RZ, RZ, 0x2 ;  /* 0x00000002ff0c7424 */ /* 0x000fe400078e00ff */
[----:B------:R-:W-:-:S07]  /*36fd0*/  IMAD.MOV.U32 R2, RZ, RZ, R14 ;  /* 0x000000ffff027224 */ /* 0x000fce00078e000e */
[----:B------:R-:W-:Y:S05]  /*36fe0*/  WARPSYNC.COLLECTIVE R15, `(.L_x_3202) ;  /* 0x000000000f087348 */ /* 0x000fea0003c00000 */
[----:B------:R0:W1:Y:S02]  /*36ff0*/  SHFL.IDX P6, R14, R13, R12, R11 ;  /* 0x0000000c0d0e7389 */ /* 0x00006400000c000b */
[----:B01----:R-:W-:Y:S01]  /*37000*/  ENDCOLLECTIVE ;  /* 0x000000000000791b */ /* 0x003fe20003800000 */
.L_x_3202:
        /* <DEDUP_REMOVED lines=14> */
.L_x_3203:
[----:B------:R-:W-:Y:S02]  /*370f0*/  IMAD.MOV.U32 R13, RZ, RZ, R10 ;  /* 0x000000ffff0d7224 */ /* 0x000fe400078e000a */
[----:B------:R-:W-:Y:S02]  /*37100*/  IMAD.MOV.U32 R12, RZ, RZ, 0x3 ;  /* 0x00000003ff0c7424 */ /* 0x000fe400078e00ff */
[----:B------:R-:W-:-:S07]  /*37110*/  IMAD.MOV.U32 R2, RZ, RZ, R14 ;  /* 0x000000ffff027224 */ /* 0x000fce00078e000e */
[----:B------:R-:W-:Y:S05]  /*37120*/  WARPSYNC.COLLECTIVE R15, `(.L_x_3204) ;  /* 0x000000000f087348 */ /* 0x000fea0003c00000 */
[----:B------:R0:W1:Y:S02]  /*37130*/  SHFL.IDX P6, R14, R13, R12, R11 ;  /* 0x0000000c0d0e7389 */ /* 0x00006400000c000b */
[----:B01----:R-:W-:Y:S01]  /*37140*/  ENDCOLLECTIVE ;  /* 0x000000000000791b */ /* 0x003fe20003800000 */
.L_x_3204:
        /* <DEDUP_REMOVED lines=14> */
.L_x_3205:
[----:B------:R-:W-:Y:S02]  /*37230*/  IMAD.MOV.U32 R13, RZ, RZ, R10 ;  /* 0x000000ffff0d7224 */ /* 0x000fe400078e000a */
[----:B------:R-:W-:Y:S02]  /*37240*/  IMAD.MOV.U32 R12, RZ, RZ, 0x4 ;  /* 0x00000004ff0c7424 */ /* 0x000fe400078e00ff */
[----:B------:R-:W-:-:S07]  /*37250*/  IMAD.MOV.U32 R2, RZ, RZ, R14 ;  /* 0x000000ffff027224 */ /* 0x000fce00078e000e */
[----:B------:R-:W-:Y:S05]  /*37260*/  WARPSYNC.COLLECTIVE R15, `(.L_x_3206) ;  /* 0x000000000f087348 */ /* 0x000fea0003c00000 */
[----:B------:R0:W1:Y:S02]  /*37270*/  SHFL.IDX P6, R14, R13, R12, R11 ;  /* 0x0000000c0d0e7389 */ /* 0x00006400000c000b */
[----:B01----:R-:W-:Y:S01]  /*37280*/  ENDCOLLECTIVE ;  /* 0x000000000000791b */ /* 0x003fe20003800000 */
.L_x_3206:
        /* <DEDUP_REMOVED lines=17> */
.L_x_3207:
[----:B------:R-:W-:Y:S01]  /*373a0*/  IMAD.MOV.U32 R2, RZ, RZ, R14 ;  /* 0x000000ffff027224 */ /* 0x000fe200078e000e */
[----:B------:R-:W-:Y:S06]  /*373b0*/  BRA `(.L_x_3208) ;  /* 0xffffffa000047947 */ /* 0x000fec000383ffff */
.L_x_3024:
[----:B-1----:R1:W2:Y:S02]  /*373c0*/  SYNCS.PHASECHK.TRANS64.TRYWAIT P0, [R6+URZ+0x38860], R2 ;  /* 0x03886002060075a7 */ /* 0x0022a4000800017f */
[----:B--2---:R-:W-:Y:S05]  /*373d0*/  @!P0 NANOSLEEP.SYNCS 0x989680 ;  /* 0x009896800000895d */ /* 0x004fea0003900000 */
[----:B------:R-:W2:Y:S02]  /*373e0*/  @!P0 SYNCS.PHASECHK.TRANS64 P0, [R6+URZ+0x38860], R2 ;  /* 0x03886002060085a7 */ /* 0x000ea4000800007f */
[----:B--2---:R-:W-:Y:S05]  /*373f0*/  @!P0 BRA `(.L_x_3024) ;  /* 0xfffffffc00f08947 */ /* 0x004fea000383ffff */
[----:B------:R-:W-:Y:S05]  /*37400*/  BRA `(.L_x_3209) ;  /* 0xffffffa0007c7947 */ /* 0x000fea000383ffff */
.L_x_3025:
        /* <DEDUP_REMOVED lines=8> */
.L_x_3211:
[----:B------:R-:W-:Y:S05]  /*37490*/  BSYNC B1 ;  /* 0x0000000000017941 */ /* 0x000fea0003800000 */
.L_x_3210:
        /* <DEDUP_REMOVED lines=9> */
.L_x_3212:
[----:B------:R-:W-:Y:S02]  /*37530*/  IMAD.MOV.U32 R13, RZ, RZ, R19 ;  /* 0x000000ffff0d7224 */ /* 0x000fe400078e0013 */
[----:B------:R-:W-:Y:S02]  /*37540*/  IMAD.MOV.U32 R12, RZ, RZ, 0x1 ;  /* 0x00000001ff0c7424 */ /* 0x000fe400078e00ff */
[----:B------:R-:W-:-:S07]  /*37550*/  IMAD.MOV.U32 R2, RZ, RZ, R14 ;  /* 0x000000ffff027224 */ /* 0x000fce00078e000e */
[----:B------:R-:W-:Y:S05]  /*37560*/  WARPSYNC.COLLECTIVE R15, `(.L_x_3213) ;  /* 0x000000000f087348 */ /* 0x000fea0003c00000 */
[----:B------:R0:W1:Y:S02]  /*37570*/  SHFL.IDX P6, R14, R13, R12, R11 ;  /* 0x0000000c0d0e7389 */ /* 0x00006400000c000b */
[----:B01----:R-:W-:Y:S01]  /*37580*/  ENDCOLLECTIVE ;  /* 0x000000000000791b */ /* 0x003fe20003800000 */
.L_x_3213:
        /* <DEDUP_REMOVED lines=18> */
.L_x_3214:
[----:B------:R-:W-:Y:S02]  /*376b0*/  IMAD.MOV.U32 R13, RZ, RZ, R19 ;  /* 0x000000ffff0d7224 */ /* 0x000fe400078e0013 */
[----:B------:R-:W-:Y:S02]  /*376c0*/  IMAD.MOV.U32 R12, RZ, RZ, 0x2 ;  /* 0x00000002ff0c7424 */ /* 0x000fe400078e00ff */
[----:B------:R-:W-:-:S07]  /*376d0*/  IMAD.MOV.U32 R2, RZ, RZ, R14 ;  /* 0x000000ffff027224 */ /* 0x000fce00078e000e */
[----:B------:R-:W-:Y:S05]  /*376e0*/  WARPSYNC.COLLECTIVE R15, `(.L_x_3215) ;  /* 0x000000000f087348 */ /* 0x000fea0003c00000 */
[----:B------:R0:W1:Y:S02]  /*376f0*/  SHFL.IDX P6, R14, R13, R12, R11 ;  /* 0x0000000c0d0e7389 */ /* 0x00006400000c000b */
[----:B01----:R-:W-:Y:S01]  /*37700*/  ENDCOLLECTIVE ;  /* 0x000000000000791b */ /* 0x003fe20003800000 */
.L_x_3215:
        /* <DEDUP_REMOVED lines=18> */
.L_x_3216:
[----:B------:R-:W-:Y:S02]  /*37830*/  IMAD.MOV.U32 R13, RZ, RZ, R19 ;  /* 0x000000ffff0d7224 */ /* 0x000fe400078e0013 */
[----:B------:R-:W-:Y:S02]  /*37840*/  IMAD.MOV.U32 R12, RZ, RZ, 0x3 ;  /* 0x00000003ff0c7424 */ /* 0x000fe400078e00ff */
[----:B------:R-:W-:-:S07]  /*37850*/  IMAD.MOV.U32 R2, RZ, RZ, R14 ;  /* 0x000000ffff027224 */ /* 0x000fce00078e000e */
[----:B------:R-:W-:Y:S05]  /*37860*/  WARPSYNC.COLLECTIVE R15, `(.L_x_3217) ;  /* 0x000000000f087348 */ /* 0x000fea0003c00000 */
[----:B------:R0:W1:Y:S02]  /*37870*/  SHFL.IDX P6, R14, R13, R12, R11 ;  /* 0x0000000c0d0e7389 */ /* 0x00006400000c000b */
[----:B01----:R-:W-:Y:S01]  /*37880*/  ENDCOLLECTIVE ;  /* 0x000000000000791b */ /* 0x003fe20003800000 */
.L_x_3217:
        /* <DEDUP_REMOVED lines=18> */
.L_x_3218:
[----:B------:R-:W-:Y:S02]  /*379b0*/  IMAD.MOV.U32 R13, RZ, RZ, R19 ;  /* 0x000000ffff0d7224 */ /* 0x000fe400078e0013 */
[----:B------:R-:W-:Y:S02]  /*379c0*/  IMAD.MOV.U32 R12, RZ, RZ, 0x4 ;  /* 0x00000004ff0c7424 */ /* 0x000fe400078e00ff */
[----:B------:R-:W-:-:S07]  /*379d0*/  IMAD.MOV.U32 R2, RZ, RZ, R14 ;  /* 0x000000ffff027224 */ /* 0x000fce00078e000e */
[----:B------:R-:W-:Y:S05]  /*379e0*/  WARPSYNC.COLLECTIVE R15, `(.L_x_3219) ;  /* 0x000000000f087348 */ /* 0x000fea0003c00000 */
[----:B------:R0:W1:Y:S02]  /*379f0*/  SHFL.IDX P6, R14, R13, R12, R11 ;  /* 0x0000000c0d0e7389 */ /* 0x00006400000c000b */
[----:B01----:R-:W-:Y:S01]  /*37a00*/  ENDCOLLECTIVE ;  /* 0x000000000000791b */ /* 0x003fe20003800000 */
.L_x_3219:
        /* <DEDUP_REMOVED lines=13> */
.L_x_3220:
        /* <DEDUP_REMOVED lines=10> */
.L_x_3033:
[----:B0-----:R0:W2:Y:S02]  /*37b80*/  SYNCS.PHASECHK.TRANS64.TRYWAIT P0, [R4+URZ+0x38860], R3 ;  /* 0x03886003040075a7 */ /* 0x0010a4000800017f */
[----:B--2---:R-:W-:Y:S05]  /*37b90*/  @!P0 NANOSLEEP.SYNCS 0x989680 ;  /* 0x009896800000895d */ /* 0x004fea0003900000 */
[----:B------:R-:W2:Y:S02]  /*37ba0*/  @!P0 SYNCS.PHASECHK.TRANS64 P0, [R4+URZ+0x38860], R3 ;  /* 0x03886003040085a7 */ /* 0x000ea4000800007f */
[----:B--2---:R-:W-:Y:S05]  /*37bb0*/  @!P0 BRA `(.L_x_3033) ;  /* 0xfffffffc00f08947 */ /* 0x004fea000383ffff */
[----:B------:R-:W-:Y:S05]  /*37bc0*/  BRA `(.L_x_3222) ;  /* 0xffffffa000bc7947 */ /* 0x000fea000383ffff */
.L_x_3034:
        /* <DEDUP_REMOVED lines=8> */
.L_x_3224:
[----:B------:R-:W-:Y:S05]  /*37c50*/  BSYNC B0 ;  /* 0x0000000000007941 */ /* 0x000fea0003800000 */
.L_x_3223:
        /* <DEDUP_REMOVED lines=11> */
.L_x_3225:
[----:B------:R-:W-:Y:S02]  /*37d10*/  ULDC UR4, c[0x0][0x2f4] ;  /* 0x0000bd0000047ab9 */ /* 0x000fe40000000800 */
        /* <DEDUP_REMOVED lines=20> */
.L_x_3226:
        /* <DEDUP_REMOVED lines=11> */
.L_x_3227:
[----:B------:R-:W-:Y:S02]  /*37f10*/  IMAD.MOV.U32 R13, RZ, RZ, R19 ;  /* 0x000000ffff0d7224 */ /* 0x000fe400078e0013 */
[----:B------:R-:W-:Y:S01]  /*37f20*/  IMAD.MOV.U32 R12, RZ, RZ, 0x2 ;  /* 0x00000002ff0c7424 */ /* 0x000fe200078e00ff */
[----:B------:R-:W-:-:S13]  /*37f30*/  IADD3 R2, P4, R14, R8, RZ ;  /* 0x000000080e027210 */ /* 0x000fda0007f9e0ff */
[----:B------:R-:W-:Y:S05]  /*37f40*/  WARPSYNC.COLLECTIVE R15, `(.L_x_3228) ;  /* 0x000000000f087348 */ /* 0x000fea0003c00000 */
[----:B------:R0:W1:Y:S02]  /*37f50*/  SHFL.IDX P6, R14, R13, R12, R11 ;  /* 0x0000000c0d0e7389 */ /* 0x00006400000c000b */
[----:B01----:R-:W-:Y:S01]  /*37f60*/  ENDCOLLECTIVE ;  /* 0x000000000000791b */ /* 0x003fe20003800000 */
.L_x_3228:
        /* <DEDUP_REMOVED lines=12> */
.L_x_3229:
        /* <DEDUP_REMOVED lines=14> */
.L_x_3230:
        /* <DEDUP_REMOVED lines=17> */
.L_x_3231:
[----:B------:R-:W-:Y:S02]  /*38220*/  IMAD.MOV.U32 R13, RZ, RZ, R19 ;  /* 0x000000ffff0d7224 */ /* 0x000fe400078e0013 */
[----:B------:R-:W-:Y:S01]  /*38230*/  IMAD.MOV.U32 R12, RZ, RZ, 0x4 ;  /* 0x00000004ff0c7424 */ /* 0x000fe200078e00ff */
[----:B------:R-:W-:-:S13]  /*38240*/  IADD3 R2, P4, R14, R8, RZ ;  /* 0x000000080e027210 */ /* 0x000fda0007f9e0ff */
[----:B------:R-:W-:Y:S05]  /*38250*/  WARPSYNC.COLLECTIVE R15, `(.L_x_3232) ;  /* 0x000000000f087348 */ /* 0x000fea0003c00000 */
[----:B------:R0:W1:Y:S02]  /*38260*/  SHFL.IDX P6, R14, R13, R12, R11 ;  /* 0x0000000c0d0e7389 */ /* 0x00006400000c000b */
[----:B01----:R-:W-:Y:S01]  /*38270*/  ENDCOLLECTIVE ;  /* 0x000000000000791b */ /* 0x003fe20003800000 */
.L_x_3232:
        /* <DEDUP_REMOVED lines=12> */
.L_x_3233:
        /* <DEDUP_REMOVED lines=9> */
.L_x_3039:
[----:B------:R-:W-:Y:S01]  /*383d0*/  BSSY B0, `(.L_x_3235) ;  /* 0x0000008000007945 */ /* 0x000fe20003800000 */
[----:B------:R-:W-:Y:S02]  /*383e0*/  IMAD.MOV.U32 R13, RZ, RZ, R24 ;  /* 0x000000ffff0d7224 */ /* 0x000fe400078e0018 */
[----:B------:R-:W-:Y:S02]  /*383f0*/  IMAD.MOV.U32 R12, RZ, RZ, RZ ;  /* 0x000000ffff0c7224 */ /* 0x000fe400078e00ff */
[----:B-1----:R-:W-:Y:S02]  /*38400*/  IMAD.MOV.U32 R11, RZ, RZ, 0x1f ;  /* 0x0000001fff0b7424 */ /* 0x002fe400078e00ff */
[----:B------:R-:W-:-:S07]  /*38410*/  IMAD.MOV.U32 R15, RZ, RZ, -0x1 ;  /* 0xffffffffff0f7424 */ /* 0x000fce00078e00ff */
[----:B0-----:R-:W-:Y:S05]  /*38420*/  WARPSYNC.COLLECTIVE R15, `(.L_x_3236) ;  /* 0x000000000f087348 */ /* 0x001fea0003c00000 */
[----:B------:R1:W2:Y:S02]  /*38430*/  SHFL.IDX P6, R14, R13, R12, R11 ;  /* 0x0000000c0d0e7389 */ /* 0x0002a400000c000b */
[----:B012---:R-:W-:Y:S01]  /*38440*/  ENDCOLLECTIVE ;  /* 0x000000000000791b */ /* 0x007fe20003800000 */
.L_x_3236:
[----:B------:R-:W-:Y:S05]  /*38450*/  BSYNC B0 ;  /* 0x0000000000007941 */ /* 0x000fea0003800000 */
.L_x_3235:
        /* <DEDUP_REMOVED lines=9> */
.L_x_3237:
        /* <DEDUP_REMOVED lines=23> */
.L_x_3238:
[----:B------:R-:W-:Y:S01]  /*38660*/  IMAD.MOV.U32 R12, RZ, RZ, 0x2 ;  /* 0x00000002ff0c7424 */ /* 0x000fe200078e00ff */
[----:B------:R-:W-:-:S05]  /*38670*/  SEL R4, R14, RZ, P1 ;  /* 0x000000ff0e047207 */ /* 0x000fca0000800000 */
[----:B------:R-:W-:-:S04]  /*38680*/  IMAD.IADD R4, R13, 0x1, R4 ;  /* 0x000000010d047824 */ /* 0x000fc800078e0204 */
[----:B------:R-:W-:-:S07]  /*38690*/  IMAD.MOV.U32 R13, RZ, RZ, R4 ;  /* 0x000000ffff0d7224 */ /* 0x000fce00078e0004 */
[----:B------:R-:W-:Y:S05]  /*386a0*/  WARPSYNC.COLLECTIVE R15, `(.L_x_3239) ;  /* 0x000000000f087348 */ /* 0x000fea0003c00000 */
[----:B------:R0:W1:Y:S02]  /*386b0*/  SHFL.UP P6, R14, R13, R12, R11 ;  /* 0x0400000c0d0e7389 */ /* 0x00006400000c000b */
[----:B01----:R-:W-:Y:S01]  /*386c0*/  ENDCOLLECTIVE ;  /* 0x000000000000791b */ /* 0x003fe20003800000 */
.L_x_3239:
[----:B------:R-:W-:Y:S01]  /*386d0*/  IMAD.MOV.U32 R12, RZ, RZ, 0x4 ;  /* 0x00000004ff0c7424 */ /* 0x000fe200078e00ff */
[----:B------:R-:W-:-:S05]  /*386e0*/  SEL R3, R14, RZ, P2 ;  /* 0x000000ff0e037207 */ /* 0x000fca0001000000 */
[----:B------:R-:W-:-:S04]  /*386f0*/  IMAD.IADD R2, R4, 0x1, R3 ;  /* 0x0000000104027824 */ /* 0x000fc800078e0203 */
[----:B------:R-:W-:-:S07]  /*38700*/  IMAD.MOV.U32 R13, RZ, RZ, R2 ;  /* 0x000000ffff0d7224 */ /* 0x000fce00078e0002 */
[----:B------:R-:W-:Y:S05]  /*38710*/  WARPSYNC.COLLECTIVE R15, `(.L_x_3240) ;  /* 0x000000000f087348 */ /* 0x000fea0003c00000 */
[----:B------:R0:W1:Y:S02]  /*38720*/  SHFL.UP P6, R14, R13, R12, R11 ;  /* 0x0400000c0d0e7389 */ /* 0x00006400000c000b */
[----:B01----:R-:W-:Y:S01]  /*38730*/  ENDCOLLECTIVE ;  /* 0x000000000000791b */ /* 0x003fe20003800000 */
.L_x_3240:
[----:B------:R-:W-:Y:S01]  /*38740*/  IMAD.MOV.U32 R12, RZ, RZ, 0x8 ;  /* 0x00000008ff0c7424 */ /* 0x000fe200078e00ff */
[----:B------:R-:W-:-:S05]  /*38750*/  SEL R3, R14, RZ, P3 ;  /* 0x000000ff0e037207 */ /* 0x000fca0001800000 */
[----:B------:R-:W-:-:S04]  /*38760*/  IMAD.IADD R3, R2, 0x1, R3 ;  /* 0x0000000102037824 */ /* 0x000fc800078e0203 */
[----:B------:R-:W-:-:S07]  /*38770*/  IMAD.MOV.U32 R13, RZ, RZ, R3 ;  /* 0x000000ffff0d7224 */ /* 0x000fce00078e0003 */
[----:B------:R-:W-:Y:S05]  /*38780*/  WARPSYNC.COLLECTIVE R15, `(.L_x_3241) ;  /* 0x000000000f087348 */ /* 0x000fea0003c00000 */
[----:B------:R0:W1:Y:S02]  /*38790*/  SHFL.UP P6, R14, R13, R12, R11 ;  /* 0x0400000c0d0e7389 */ /* 0x00006400000c000b */
[----:B01----:R-:W-:Y:S01]  /*387a0*/  ENDCOLLECTIVE ;  /* 0x000000000000791b */ /* 0x003fe20003800000 */
.L_x_3241:
[----:B------:R-:W-:Y:S01]  /*387b0*/  IMAD.MOV.U32 R12, RZ, RZ, 0x10 ;  /* 0x00000010ff0c7424 */ /* 0x000fe200078e00ff */
[----:B------:R-:W-:-:S05]  /*387c0*/  SEL R4, R14, RZ, P4 ;  /* 0x000000ff0e047207 */ /* 0x000fca0002000000 */
[----:B------:R-:W-:-:S04]  /*387d0*/  IMAD.IADD R4, R3, 0x1, R4 ;  /* 0x0000000103047824 */ /* 0x000fc800078e0204 */
[----:B------:R-:W-:-:S07]  /*387e0*/  IMAD.MOV.U32 R13, RZ, RZ, R4 ;  /* 0x000000ffff0d7224 */ /* 0x000fce00078e0004 */
[----:B------:R-:W-:Y:S05]  /*387f0*/  WARPSYNC.COLLECTIVE R15, `(.L_x_3242) ;  /* 0x000000000f087348 */ /* 0x000fea0003c00000 */
[----:B------:R0:W1:Y:S02]  /*38800*/  SHFL.UP P6, R14, R13, R12, R11 ;  /* 0x0400000c0d0e7389 */ /* 0x00006400000c000b */
[----:B01----:R-:W-:Y:S01]  /*38810*/  ENDCOLLECTIVE ;  /* 0x000000000000791b */ /* 0x003fe20003800000 */
.L_x_3242:
        /* <DEDUP_REMOVED lines=8> */
.L_x_3243:
[----:B------:R-:W-:Y:S05]  /*388a0*/  BRA `(.L_x_3244) ;  /* 0xffffff9c00e87947 */ /* 0x000fea000383ffff */
.L_x_3042:
[----:B------:R-:W-:Y:S01]  /*388b0*/  BSSY B0, `(.L_x_3245) ;  /* 0x0000007000007945 */ /* 0x000fe20003800000 */
[----:B------:R-:W-:Y:S02]  /*388c0*/  IMAD.MOV.U32 R12, RZ, RZ, 0x1 ;  /* 0x00000001ff0c7424 */ /* 0x000fe400078e00ff */
[----:B-1----:R-:W-:Y:S02]  /*388d0*/  IMAD.MOV.U32 R11, RZ, RZ, RZ ;  /* 0x000000ffff0b7224 */ /* 0x002fe400078e00ff */
[----:B------:R-:W-:-:S07]  /*388e0*/  IMAD.MOV.U32 R15, RZ, RZ, -0x1 ;  /* 0xffffffffff0f7424 */ /* 0x000fce00078e00ff */
[----:B------:R-:W-:Y:S05]  /*388f0*/  WARPSYNC.COLLECTIVE R15, `(.L_x_3246) ;  /* 0x000000000f087348 */ /* 0x000fea0003c00000 */
[----:B------:R0:W1:Y:S02]  /*38900*/  SHFL.UP P6, R14, R13, R12, R11 ;  /* 0x0400000c0d0e7389 */ /* 0x00006400000c000b */
[----:B01----:R-:W-:Y:S01]  /*38910*/  ENDCOLLECTIVE ;  /* 0x000000000000791b */ /* 0x003fe20003800000 */
.L_x_3246:
[----:B------:R-:W-:Y:S05]  /*38920*/  BSYNC B0 ;  /* 0x0000000000007941 */ /* 0x000fea0003800000 */
.L_x_3245:
        /* <DEDUP_REMOVED lines=8> */
.L_x_3247:
[----:B------:R-:W-:Y:S01]  /*389b0*/  IMAD.MOV.U32 R12, RZ, RZ, 0x4 ;  /* 0x00000004ff0c7424 */ /* 0x000fe200078e00ff */
[----:B------:R-:W-:-:S05]  /*389c0*/  SEL R2, R14, RZ, P2 ;  /* 0x000000ff0e027207 */ /* 0x000fca0001000000 */
[----:B------:R-:W-:-:S04]  /*389d0*/  IMAD.IADD R2, R13, 0x1, R2 ;  /* 0x000000010d027824 */ /* 0x000fc800078e0202 */
[----:B------:R-:W-:-:S07]  /*389e0*/  IMAD.MOV.U32 R13, RZ, RZ, R2 ;  /* 0x000000ffff0d7224 */ /* 0x000fce00078e0002 */
[----:B------:R-:W-:Y:S05]  /*389f0*/  WARPSYNC.COLLECTIVE R15, `(.L_x_3248) ;  /* 0x000000000f087348 */ /* 0x000fea0003c00000 */
[----:B------:R0:W1:Y:S02]  /*38a00*/  SHFL.UP P6, R14, R13, R12, R11 ;  /* 0x0400000c0d0e7389 */ /* 0x00006400000c000b */
[----:B01----:R-:W-:Y:S01]  /*38a10*/  ENDCOLLECTIVE ;  /* 0x000000000000791b */ /* 0x003fe20003800000 */
.L_x_3248:
[----:B------:R-:W-:Y:S01]  /*38a20*/  IMAD.MOV.U32 R12, RZ, RZ, 0x8 ;  /* 0x00000008ff0c7424 */ /* 0x000fe200078e00ff */
[----:B------:R-:W-:-:S05]  /*38a30*/  SEL R3, R14, RZ, P3 ;  /* 0x000000ff0e037207 */ /* 0x000fca0001800000 */
[----:B------:R-:W-:-:S04]  /*38a40*/  IMAD.IADD R3, R2, 0x1, R3 ;  /* 0x0000000102037824 */ /* 0x000fc800078e0203 */
[----:B------:R-:W-:-:S07]  /*38a50*/  IMAD.MOV.U32 R13, RZ, RZ, R3 ;  /* 0x000000ffff0d7224 */ /* 0x000fce00078e0003 */
[----:B------:R-:W-:Y:S05]  /*38a60*/  WARPSYNC.COLLECTIVE R15, `(.L_x_3249) ;  /* 0x000000000f087348 */ /* 0x000fea0003c00000 */
[----:B------:R0:W1:Y:S02]  /*38a70*/  SHFL.UP P6, R14, R13, R12, R11 ;  /* 0x0400000c0d0e7389 */ /* 0x00006400000c000b */
[----:B01----:R-:W-:Y:S01]  /*38a80*/  ENDCOLLECTIVE ;  /* 0x000000000000791b */ /* 0x003fe20003800000 */
.L_x_3249:
[----:B------:R-:W-:Y:S01]  /*38a90*/  IMAD.MOV.U32 R12, RZ, RZ, 0x10 ;  /* 0x00000010ff0c7424 */ /* 0x000fe200078e00ff */
[----:B------:R-:W-:-:S05]  /*38aa0*/  SEL R4, R14, RZ, P4 ;  /* 0x000000ff0e047207 */ /* 0x000fca0002000000 */
[----:B------:R-:W-:-:S04]  /*38ab0*/  IMAD.IADD R4, R3, 0x1, R4 ;  /* 0x0000000103047824 */ /* 0x000fc800078e0204 */
[----:B------:R-:W-:-:S07]  /*38ac0*/  IMAD.MOV.U32 R13, RZ, RZ, R4 ;  /* 0x000000ffff0d7224 */ /* 0x000fce00078e0004 */
[----:B------:R-:W-:Y:S05]  /*38ad0*/  WARPSYNC.COLLECTIVE R15, `(.L_x_3250) ;  /* 0x000000000f087348 */ /* 0x000fea0003c00000 */
[----:B------:R0:W1:Y:S02]  /*38ae0*/  SHFL.UP P6, R14, R13, R12, R11 ;  /* 0x0400000c0d0e7389 */ /* 0x00006400000c000b */
[----:B01----:R-:W-:Y:S01]  /*38af0*/  ENDCOLLECTIVE ;  /* 0x000000000000791b */ /* 0x003fe20003800000 */
.L_x_3250:
        /* <DEDUP_REMOVED lines=8> */
.L_x_3251:
[----:B------:R-:W-:Y:S05]  /*38b80*/  BRA `(.L_x_3252) ;  /* 0xffffff9c00d47947 */ /* 0x000fea000383ffff */
.L_x_3044:
[----:B------:R-:W-:Y:S01]  /*38b90*/  BSSY B0, `(.L_x_3253) ;  /* 0x0000006000007945 */ /* 0x000fe20003800000 */
[----:B------:R-:W-:Y:S01]  /*38ba0*/  PLOP3.LUT P6, PT, P6, PT, PT, 0x8, 0x0 ;  /* 0x000000000000781c */ /* 0x000fe200037ce170 */
[----:B------:R-:W-:-:S12]  /*38bb0*/  IMAD.MOV.U32 R15, RZ, RZ, -0x1 ;  /* 0xffffffffff0f7424 */ /* 0x000fd800078e00ff */
[----:B01----:R-:W-:Y:S05]  /*38bc0*/  WARPSYNC.COLLECTIVE R15, `(.L_x_3254) ;  /* 0x000000000f087348 */ /* 0x003fea0003c00000 */
[----:B------:R-:W-:Y:S01]  /*38bd0*/  VOTE.ANY R14, PT, P6 ;  /* 0x00000000000e7806 */ /* 0x000fe200030e0100 */
[----:B01----:R-:W-:Y:S06]  /*38be0*/  ENDCOLLECTIVE ;  /* 0x000000000000791b */ /* 0x003fec0003800000 */
.L_x_3254:
[----:B------:R-:W-:Y:S05]  /*38bf0*/  BSYNC B0 ;  /* 0x0000000000007941 */ /* 0x000fea0003800000 */
.L_x_3253:
        /* <DEDUP_REMOVED lines=8> */
.L_x_3255:
[----:B------:R-:W-:Y:S02]  /*38c80*/  IMAD.IADD R27, R12, 0x1, R27 ;  /* 0x000000010c1b7824 */ /* 0x000fe400078e021b */
[----:B------:R-:W-:Y:S02]  /*38c90*/  IMAD.MOV.U32 R13, RZ, RZ, R8 ;  /* 0x000000ffff0d7224 */ /* 0x000fe400078e0008 */
[----:B------:R-:W-:-:S07]  /*38ca0*/  IMAD.MOV.U32 R25, RZ, RZ, R14 ;  /* 0x000000ffff197224 */ /* 0x000fce00078e000e */
[----:B------:R-:W-:Y:S05]  /*38cb0*/  WARPSYNC.COLLECTIVE R15, `(.L_x_3256) ;  /* 0x000000000f087348 */ /* 0x000fea0003c00000 */
[----:B------:R0:W1:Y:S02]  /*38cc0*/  SHFL.IDX P6, R14, R13, R12, R11 ;  /* 0x0000000c0d0e7389 */ /* 0x00006400000c000b */
[----:B01----:R-:W-:Y:S01]  /*38cd0*/  ENDCOLLECTIVE ;  /* 0x000000000000791b */ /* 0x003fe20003800000 */
.L_x_3256:
[----:B------:R-:W-:Y:S01]  /*38ce0*/  IMAD.MOV.U32 R8, RZ, RZ, R14 ;  /* 0x000000ffff087224 */ /* 0x000fe200078e000e */
[----:B------:R-:W-:Y:S06]  /*38cf0*/  BRA `(.L_x_3257) ;  /* 0xffffff9c00b87947 */ /* 0x000fec000383ffff */
.L_x_3046:
[----:B------:R-:W-:Y:S01]  /*38d00*/  BSSY B0, `(.L_x_3258) ;  /* 0x0000007000007945 */ /* 0x000fe20003800000 */
[----:B------:R-:W-:Y:S02]  /*38d10*/  IMAD.MOV.U32 R13, RZ, RZ, R3 ;  /* 0x000000ffff0d7224 */ /* 0x000fe400078e0003 */
[----:B-1----:R-:W-:Y:S02]  /*38d20*/  IMAD.MOV.U32 R11, RZ, RZ, 0x1f ;  /* 0x0000001fff0b7424 */ /* 0x002fe400078e00ff */
[----:B------:R-:W-:-:S07]  /*38d30*/  IMAD.MOV.U32 R15, RZ, RZ, -0x1 ;  /* 0xffffffffff0f7424 */ /* 0x000fce00078e00ff */
[----:B0--34-:R-:W-:Y:S05]  /*38d40*/  WARPSYNC.COLLECTIVE R15, `(.L_x_3259) ;  /* 0x000000000f087348 */ /* 0x019fea0003c00000 */
[----:B------:R1:W2:Y:S02]  /*38d50*/  SHFL.IDX P6, R14, R13, R12, R11 ;  /* 0x0000000c0d0e7389 */ /* 0x0002a400000c000b */
[----:B01234-:R-:W-:Y:S01]  /*38d60*/  ENDCOLLECTIVE ;  /* 0x000000000000791b */ /* 0x01ffe20003800000 */
.L_x_3259:
[----:B------:R-:W-:Y:S05]  /*38d70*/  BSYNC B0 ;  /* 0x0000000000007941 */ /* 0x000fea0003800000 */
.L_x_3258:
[----:B------:R-:W-:Y:S01]  /*38d80*/  IMAD.MOV.U32 R24, RZ, RZ, R14 ;  /* 0x000000ffff187224 */ /* 0x000fe200078e000e */
[----:B------:R-:W-:Y:S06]  /*38d90*/  BRA `(.L_x_3045) ;  /* 0xffffff9c00a87947 */ /* 0x000fec000383ffff */
.L_x_3052:
[----:B-1----:R1:W2:Y:S02]  /*38da0*/  SYNCS.PHASECHK.TRANS64.TRYWAIT P0, [R5+URZ+0x38820], R0 ;  /* 0x03882000050075a7 */ /* 0x0022a4000800017f */
[----:B--2---:R-:W-:Y:S05]  /*38db0*/  @!P0 NANOSLEEP.SYNCS 0x989680 ;  /* 0x009896800000895d */ /* 0x004fea0003900000 */
[----:B------:R-:W2:Y:S02]  /*38dc0*/  @!P0 SYNCS.PHASECHK.TRANS64 P0, [R5+URZ+0x38820], R0 ;  /* 0x03882000050085a7 */ /* 0x000ea4000800007f */
[----:B--2---:R-:W-:Y:S05]  /*38dd0*/  @!P0 BRA `(.L_x_3052) ;  /* 0xfffffffc00f08947 */ /* 0x004fea000383ffff */
[----:B------:R-:W-:Y:S05]  /*38de0*/  BRA `(.L_x_3260) ;  /* 0xffffffa800007947 */ /* 0x000fea000383ffff */
.L_x_3053:
        /* <DEDUP_REMOVED lines=11> */
.L_x_3262:
[----:B------:R-:W-:Y:S05]  /*38ea0*/  BSYNC B0 ;  /* 0x0000000000007941 */ /* 0x000fea0003800000 */
.L_x_3261:
[----:B------:R-:W-:Y:S05]  /*38eb0*/  BRA `(.L_x_3263) ;  /* 0xffffffa400e87947 */ /* 0x000fea000383ffff */
.L_x_3054:
[----:B------:R-:W-:Y:S01]  /*38ec0*/  BSSY B0, `(.L_x_3264) ;  /* 0x0000006000007945 */ /* 0x000fe20003800000 */
[----:B------:R-:W-:-:S07]  /*38ed0*/  IMAD.MOV.U32 R15, RZ, RZ, -0x1 ;  /* 0xffffffffff0f7424 */ /* 0x000fce00078e00ff */
[----:B01-3--:R-:W-:Y:S05]  /*38ee0*/  WARPSYNC.COLLECTIVE R15, `(.L_x_3265) ;  /* 0x000000000f0c7348 */ /* 0x00bfea0003c00000 */
[----:B------:R-:W-:Y:S02]  /*38ef0*/  ELECT P6, UR62, PT ;  /* 0x00000000003e782f */ /* 0x000fe400038c0000 */
[----:B------:R-:W-:Y:S01]  /*38f00*/  MOV R14, UR62 ;  /* 0x0000003e000e7c02 */ /* 0x000fe20008000f00 */
[----:B01-3--:R-:W-:Y:S10]  /*38f10*/  ENDCOLLECTIVE ;  /* 0x000000000000791b */ /* 0x00bff40003800000 */
.L_x_3265:
[----:B------:R-:W-:Y:S05]  /*38f20*/  BSYNC B0 ;  /* 0x0000000000007941 */ /* 0x000fea0003800000 */
.L_x_3264:
[----:B------:R-:W-:Y:S05]  /*38f30*/  BRA `(.L_x_3266) ;  /* 0xffffffa400dc7947 */ /* 0x000fea000383ffff */
.L_x_3056:
[----:B-1----:R1:W2:Y:S02]  /*38f40*/  SYNCS.PHASECHK.TRANS64.TRYWAIT P1, [R3+URZ+0x38840], R2 ;  /* 0x03884002030075a7 */ /* 0x0022a4000802017f */
[----:B--2---:R-:W-:Y:S05]  /*38f50*/  @!P1 NANOSLEEP.SYNCS 0x989680 ;  /* 0x009896800000995d */ /* 0x004fea0003900000 */
[----:B------:R-:W2:Y:S02]  /*38f60*/  @!P1 SYNCS.PHASECHK.TRANS64 P1, [R3+URZ+0x38840], R2 ;  /* 0x03884002030095a7 */ /* 0x000ea4000802007f */
[----:B--2---:R-:W-:Y:S05]  /*38f70*/  @!P1 BRA `(.L_x_3056) ;  /* 0xfffffffc00f09947 */ /* 0x004fea000383ffff */
[----:B------:R-:W-:Y:S05]  /*38f80*/  BRA `(.L_x_3267) ;  /* 0xffffffa800047947 */ /* 0x000fea000383ffff */
.L_x_3058:
[----:B--2---:R2:W4:Y:S02]  /*38f90*/  SYNCS.PHASECHK.TRANS64.TRYWAIT P1, [R23+URZ+0x38840], R0 ;  /* 0x03884000170075a7 */ /* 0x004524000802017f */
[----:B----4-:R-:W-:Y:S05]  /*38fa0*/  @!P1 NANOSLEEP.SYNCS 0x989680 ;  /* 0x009896800000995d */ /* 0x010fea0003900000 */
[----:B------:R-:W4:Y:S02]  /*38fb0*/  @!P1 SYNCS.PHASECHK.TRANS64 P1, [R23+URZ+0x38840], R0 ;  /* 0x03884000170095a7 */ /* 0x000f24000802007f */
[----:B----4-:R-:W-:Y:S05]  /*38fc0*/  @!P1 BRA `(.L_x_3058) ;  /* 0xfffffffc00f09947 */ /* 0x010fea000383ffff */
[----:B------:R-:W-:Y:S05]  /*38fd0*/  BRA `(.L_x_3268) ;  /* 0xffffffa800107947 */ /* 0x000fea000383ffff */
.L_x_3060:
[----:B----4-:R4:W0:Y:S02]  /*38fe0*/  SYNCS.PHASECHK.TRANS64.TRYWAIT P1, [R3+URZ+0x38860], R2 ;  /* 0x03886002030075a7 */ /* 0x010824000802017f */
[----:B0-----:R-:W-:Y:S05]  /*38ff0*/  @!P1 NANOSLEEP.SYNCS 0x989680 ;  /* 0x009896800000995d */ /* 0x001fea0003900000 */
[----:B------:R-:W0:Y:S02]  /*39000*/  @!P1 SYNCS.PHASECHK.TRANS64 P1, [R3+URZ+0x38860], R2 ;  /* 0x03886002030095a7 */ /* 0x000e24000802007f */
[----:B0-----:R-:W-:Y:S05]  /*39010*/  @!P1 BRA `(.L_x_3060) ;  /* 0xfffffffc00f09947 */ /* 0x001fea000383ffff */
[----:B------:R-:W-:Y:S05]  /*39020*/  BRA `(.L_x_3269) ;  /* 0xffffffa8000c7947 */ /* 0x000fea000383ffff */
.L_x_3270:
        /* <DEDUP_REMOVED lines=13> */
.L_x_3279:


//--------------------- .nv.global.init           --------------------------
	.section	.nv.global.init,"aw",@progbits
.nv.global.init:
	.type		$str$23,@object
	.size		$str$23,($str$24 - $str$23)
$str$23:
        /*0000*/ 	.byte	0x28, 0x61, 0x64, 0x64, 0x72, 0x65, 0x73, 0x73, 0x20, 0x26, 0x20, 0x6d, 0x61, 0x73, 0x6b, 0x29
        /*0010*/ 	.byte	0x20, 0x3d, 0x3d, 0x20, 0x30, 0x00
	.type		$str$24,@object
	.size		$str$24,(__unnamed_9 - $str$24)
$str$24:
        /*0016*/ 	.byte	0x2f, 0x74, 0x6d, 0x70, 0x2f, 0x6f, 0x73, 0x73, 0x5f, 0x6b, 0x65, 0x72, 0x6e, 0x65, 0x6c, 0x73
        /*0026*/ 	.byte	0x5f, 0x73, 0x72, 0x63, 0x2f, 0x66, 0x6c, 0x61, 0x73, 0x68, 0x5f, 0x61, 0x74, 0x74, 0x65, 0x6e
        /*0036*/ 	.byte	0x74, 0x69, 0x6f, 0x6e, 0x2f, 0x63, 0x73, 0x72, 0x63, 0x2f, 0x63, 0x75, 0x74, 0x6c, 0x61, 0x73
        /*0046*/ 	.byte	0x73, 0x2f, 0x69, 0x6e, 0x63, 0x6c, 0x75, 0x64, 0x65, 0x2f, 0x63, 0x75, 0x74, 0x65, 0x2f, 0x70
        /*0056*/ 	.byte	0x6f, 0x69, 0x6e, 0x74, 0x65, 0x72, 0x5f, 0x66, 0x6c, 0x61, 0x67, 0x67, 0x65, 0x64, 0x2e, 0x68
        /*0066*/ 	.byte	0x70, 0x70, 0x00
	.type		__unnamed_9,@object
	.size		__unnamed_9,(__unnamed_5 - __unnamed_9)
__unnamed_9:
        /* <DEDUP_REMOVED lines=24> */
        /*01e9*/ 	.byte	0x00
	.type		__unnamed_5,@object
	.size		__unnamed_5,(__unnamed_4 - __unnamed_5)
__unnamed_5:
        /* <DEDUP_REMOVED lines=25> */
	.type		__unnamed_4,@object
	.size		__unnamed_4,(__unnamed_7 - __unnamed_4)
__unnamed_4:
        /* <DEDUP_REMOVED lines=25> */
	.type		__unnamed_7,@object
	.size		__unnamed_7,(__unnamed_8 - __unnamed_7)
__unnamed_7:
        /* <DEDUP_REMOVED lines=28> */
        /*06b2*/ 	.byte	0x3a, 0x43, 0x3c, 0x31, 0x36, 0x33, 0x38, 0x34, 0x3e, 0x3e, 0x3e, 0x3e, 0x3e, 0x5d, 0x00
	.type		__unnamed_8,@object
	.size		__unnamed_8,(__unnamed_3 - __unnamed_8)
__unnamed_8:
        /* <DEDUP_REMOVED lines=29> */
	.type		__unnamed_3,@object
	.size		__unnamed_3,(__unnamed_2 - __unnamed_3)
__unnamed_3:
        /* <DEDUP_REMOVED lines=29> */
	.type		__unnamed_2,@object
	.size		__unnamed_2,(__unnamed_6 - __unnamed_2)
__unnamed_2:
        /* <DEDUP_REMOVED lines=29> */
	.type		__unnamed_6,@object
	.size		__unnamed_6,(__unnamed_1 - __unnamed_6)
__unnamed_6:
        /* <DEDUP_REMOVED lines=30> */
	.type		__unnamed_1,@object
	.size		__unnamed_1,(.L_0 - __unnamed_1)
__unnamed_1:
        /* <DEDUP_REMOVED lines=29> */
        /*0fd1*/ 	.byte	0x5d, 0x00
.L_0:


//--------------------- .nv.shared._ZN7cutlass13device_kernelIN5flash11enable_sm90INS1_16FlashAttnFwdSm90INS1_25CollectiveMainloopFwdSm90ILi2EN4cute5tupleIJNS5_1CILi1EEES8_S8_EEENS6_IJNS7_ILi128EEENS7_ILi80EEENS7_ILi256EEEEEELi256ENS_10bfloat16_tEfNS_4arch4Sm90ELb0ELb0ELb1ELb0ELb1ELb0ELb0ELb1ELb1ELb1ELb1ELb0EEENS1_21CollectiveEpilogueFwdINS6_IJSA_SC_SB_EEES9_SE_SG_Li256ELb0ELb1ELb1ELb0EEENS1_19SingleTileSchedulerILb0ELb1ELb1ELi128EEEEEEEEEvNT_6ParamsE --------------------------
	.section	.nv.shared._ZN7cutlass13device_kernelIN5flash11enable_sm90INS1_16FlashAttnFwdSm90INS1_25CollectiveMainloopFwdSm90ILi2EN4cute5tupleIJNS5_1CILi1EEES8_S8_EEENS6_IJNS7_ILi128EEENS7_ILi80EEENS7_ILi256EEEEEELi256ENS_10bfloat16_tEfNS_4arch4Sm90ELb0ELb0ELb1ELb0ELb1ELb0ELb0ELb1ELb1ELb1ELb1ELb0EEENS1_21CollectiveEpilogueFwdINS6_IJSA_SC_SB_EEES9_SE_SG_Li256ELb0ELb1ELb1ELb0EEENS1_19SingleTileSchedulerILb0ELb1ELb1ELi128EEEEEEEEEvNT_6ParamsE,"aw",@nobits
	.sectionflags	@""
	.align	16
	.zero		1024


//--------------------- .nv.shared.reserved.0     --------------------------
	.section	.nv.shared.reserved.0,"aw",@nobits
	.weak		__nv_reservedSMEM_offset_0_alias
	.size		__nv_reservedSMEM_offset_0_alias, 0, 0
	.other		__nv_reservedSMEM_offset_0_alias,@"STO_CUDA_RESERVED_SHARED STV_DEFAULT"
__nv_reservedSMEM_offset_0_alias:
	.zero		0


//--------------------- .nv.global                --------------------------
	.section	.nv.global,"aw",@nobits
.nv.global:
	.type		_ZN86_INTERNAL_1379c5dd_50_flash_fwd_hdim256_bf16_paged_split_softcap_sm90_cu_cf07d2ef_40224cute1_E,@object
	.size		_ZN86_INTERNAL_1379c5dd_50_flash_fwd_hdim256_bf16_paged_split_softcap_sm90_cu_cf07d2ef_40224cute1_E,(_ZN86_INTERNAL_1379c5dd_50_flash_fwd_hdim256_bf16_paged_split_softcap_sm90_cu_cf07d2ef_40224cuda3std3__45__cpo6cbeginE - _ZN86_INTERNAL_1379c5dd_50_flash_fwd_hdim256_bf16_paged_split_softcap_sm90_cu_cf07d2ef_40224cute1_E)
_ZN86_INTERNAL_1379c5dd_50_flash_fwd_hdim256_bf16_paged_split_softcap_sm90_cu_cf07d2ef_40224cute1_E:
	.zero		1
	.type		_ZN86_INTERNAL_1379c5dd_50_flash_fwd_hdim256_bf16_paged_split_softcap_sm90_cu_cf07d2ef_40224cuda3std3__45__cpo6cbeginE,@object
	.size		_ZN86_INTERNAL_1379c5dd_50_flash_fwd_hdim256_bf16_paged_split_softcap_sm90_cu_cf07d2ef_40224cuda3std3__45__cpo6cbeginE,(_ZN86_INTERNAL_1379c5dd_50_flash_fwd_hdim256_bf16_paged_split_softcap_sm90_cu_cf07d2ef_40224cuda3std3__48in_placeE - _ZN86_INTERNAL_1379c5dd_50_flash_fwd_hdim256_bf16_paged_split_softcap_sm90_cu_cf07d2ef_40224cuda3std3__45__cpo6cbeginE)
_ZN86_INTERNAL_1379c5dd_50_flash_fwd_hdim256_bf16_paged_split_softcap_sm90_cu_cf07d2ef_40224cuda3std3__45__cpo6cbeginE:
	.zero		1
	.type		_ZN86_INTERNAL_1379c5dd_50_flash_fwd_hdim256_bf16_paged_split_softcap_sm90_cu_cf07d2ef_40224cuda3std3__48in_placeE,@object
	.size		_ZN86_INTERNAL_1379c5dd_50_flash_fwd_hdim256_bf16_paged_split_softcap_sm90_cu_cf07d2ef_40224cuda3std3__48in_placeE,(_ZN86_INTERNAL_1379c5dd_50_flash_fwd_hdim256_bf16_paged_split_softcap_sm90_cu_cf07d2ef_40224cuda3std6ranges3__45__cpo9iter_moveE - _ZN86_INTERNAL_1379c5dd_50_flash_fwd_hdim256_bf16_paged_split_softcap_sm90_cu_cf07d2ef_40224cuda3std3__48in_placeE)
_ZN86_INTERNAL_1379c5dd_50_flash_fwd_hdim256_bf16_paged_split_softcap_sm90_cu_cf07d2ef_40224cuda3std3__48in_placeE:
	.zero		1
	.type		_ZN86_INTERNAL_1379c5dd_50_flash_fwd_hdim256_bf16_paged_split_softcap_sm90_cu_cf07d2ef_40224cuda3std6ranges3__45__cpo9iter_moveE,@object
	.size		_ZN86_INTERNAL_1379c5dd_50_flash_fwd_hdim256_bf16_paged_split_softcap_sm90_cu_cf07d2ef_40224cuda3std6ranges3__45__cpo9iter_moveE,(_ZN86_INTERNAL_1379c5dd_50_flash_fwd_hdim256_bf16_paged_split_softcap_sm90_cu_cf07d2ef_40224cuda3std3__45__cpo5beginE - _ZN86_INTERNAL_1379c5dd_50_flash_fwd_hdim256_bf16_paged_split_softcap_sm90_cu_cf07d2ef_40224cuda3std6ranges3__45__cpo9iter_moveE)
_ZN86_INTERNAL_1379c5dd_50_flash_fwd_hdim256_bf16_paged_split_softcap_sm90_cu_cf07d2ef_40224cuda3std6ranges3__45__cpo9iter_moveE:
	.zero		1
	.type		_ZN86_INTERNAL_1379c5dd_50_flash_fwd_hdim256_bf16_paged_split_softcap_sm90_cu_cf07d2ef_40224cuda3std3__45__cpo5beginE,@object
	.size		_ZN86_INTERNAL_1379c5dd_50_flash_fwd_hdim256_bf16_paged_split_softcap_sm90_cu_cf07d2ef_40224cuda3std3__45__cpo5beginE,(_ZN86_INTERNAL_1379c5dd_50_flash_fwd_hdim256_bf16_paged_split_softcap_sm90_cu_cf07d2ef_40224cuda3std3__488_GLOBAL__N__1379c5dd_50_flash_fwd_hdim256_bf16_paged_split_softcap_sm90_cu_cf07d2ef_40226ignoreE - _ZN86_INTERNAL_1379c5dd_50_flash_fwd_hdim256_bf16_paged_split_softcap_sm90_cu_cf07d2ef_40224cuda3std3__45__cpo5beginE)
_ZN86_INTERNAL_1379c5dd_50_flash_fwd_hdim256_bf16_paged_split_softcap_sm90_cu_cf07d2ef_40224cuda3std3__45__cpo5beginE:
	.zero		1
	.type		_ZN86_INTERNAL_1379c5dd_50_flash_fwd_hdim256_bf16_paged_split_softcap_sm90_cu_cf07d2ef_40224cuda3std3__488_GLOBAL__N__1379c5dd_50_flash_fwd_hdim256_bf16_paged_split_softcap_sm90_cu_cf07d2ef_40226ignoreE,@object
	.size		_ZN86_INTERNAL_1379c5dd_50_flash_fwd_hdim256_bf16_paged_split_softcap_sm90_cu_cf07d2ef_40224cuda3std3__488_GLOBAL__N__1379c5dd_50_flash_fwd_hdim256_bf16_paged_split_softcap_sm90_cu_cf07d2ef_40226ignoreE,(_ZN86_INTERNAL_1379c5dd_50_flash_fwd_hdim256_bf16_paged_split_softcap_sm90_cu_cf07d2ef_40224cute7productE - _ZN86_INTERNAL_1379c5dd_50_flash_fwd_hdim256_bf16_paged_split_softcap_sm90_cu_cf07d2ef_40224cuda3std3__488_GLOBAL__N__1379c5dd_50_flash_fwd_hdim256_bf16_paged_split_softcap_sm90_cu_cf07d2ef_40226ignoreE)
_ZN86_INTERNAL_1379c5dd_50_flash_fwd_hdim256_bf16_paged_split_softcap_sm90_cu_cf07d2ef_40224cuda3std3__488_GLOBAL__N__1379c5dd_50_flash_fwd_hdim256_bf16_paged_split_softcap_sm90_cu_cf07d2ef_40226ignoreE:
	.zero		1
	.type		_ZN86_INTERNAL_1379c5dd_50_flash_fwd_hdim256_bf16_paged_split_softcap_sm90_cu_cf07d2ef_40224cute7productE,@object
	.size		_ZN86_INTERNAL_1379c5dd_50_flash_fwd_hdim256_bf16_paged_split_softcap_sm90_cu_cf07d2ef_40224cute7productE,(_ZN86_INTERNAL_1379c5dd_50_flash_fwd_hdim256_bf16_paged_split_softcap_sm90_cu_cf07d2ef_40224cuda3std3__45__cpo3endE - _ZN86_INTERNAL_1379c5dd_50_flash_fwd_hdim256_bf16_paged_split_softcap_sm90_cu_cf07d2ef_40224cute7productE)
_ZN86_INTERNAL_1379c5dd_50_flash_fwd_hdim256_bf16_paged_split_softcap_sm90_cu_cf07d2ef_40224cute7productE:
	.zero		1
	.type		_ZN86_INTERNAL_1379c5dd_50_flash_fwd_hdim256_bf16_paged_split_softcap_sm90_cu_cf07d2ef_40224cuda3std3__45__cpo3endE,@object
	.size		_ZN86_INTERNAL_1379c5dd_50_flash_fwd_hdim256_bf16_paged_split_softcap_sm90_cu_cf07d2ef_40224cuda3std3__45__cpo3endE,(_ZN86_INTERNAL_1379c5dd_50_flash_fwd_hdim256_bf16_paged_split_softcap_sm90_cu_cf07d2ef_40224cuda3std3__419piecewise_constructE - _ZN86_INTERNAL_1379c5dd_50_flash_fwd_hdim256_bf16_paged_split_softcap_sm90_cu_cf07d2ef_40224cuda3std3__45__cpo3endE)
_ZN86_INTERNAL_1379c5dd_50_flash_fwd_hdim256_bf16_paged_split_softcap_sm90_cu_cf07d2ef_40224cuda3std3__45__cpo3endE:
	.zero		1
	.type		_ZN86_INTERNAL_1379c5dd_50_flash_fwd_hdim256_bf16_paged_split_softcap_sm90_cu_cf07d2ef_40224cuda3std3__419piecewise_constructE,@object
	.size		_ZN86_INTERNAL_1379c5dd_50_flash_fwd_hdim256_bf16_paged_split_softcap_sm90_cu_cf07d2ef_40224cuda3std3__419piecewise_constructE,(_ZN86_INTERNAL_1379c5dd_50_flash_fwd_hdim256_bf16_paged_split_softcap_sm90_cu_cf07d2ef_40224cuda3std3__45__cpo4cendE - _ZN86_INTERNAL_1379c5dd_50_flash_fwd_hdim256_bf16_paged_split_softcap_sm90_cu_cf07d2ef_40224cuda3std3__419piecewise_constructE)
_ZN86_INTERNAL_1379c5dd_50_flash_fwd_hdim256_bf16_paged_split_softcap_sm90_cu_cf07d2ef_40224cuda3std3__419piecewise_constructE:
	.zero		1
	.type		_ZN86_INTERNAL_1379c5dd_50_flash_fwd_hdim256_bf16_paged_split_softcap_sm90_cu_cf07d2ef_40224cuda3std3__45__cpo4cendE,@object
	.size		_ZN86_INTERNAL_1379c5dd_50_flash_fwd_hdim256_bf16_paged_split_softcap_sm90_cu_cf07d2ef_40224cuda3std3__45__cpo4cendE,(_ZN86_INTERNAL_1379c5dd_50_flash_fwd_hdim256_bf16_paged_split_softcap_sm90_cu_cf07d2ef_40224cuda3std6ranges3__45__cpo4swapE - _ZN86_INTERNAL_1379c5dd_50_flash_fwd_hdim256_bf16_paged_split_softcap_sm90_cu_cf07d2ef_40224cuda3std3__45__cpo4cendE)
_ZN86_INTERNAL_1379c5dd_50_flash_fwd_hdim256_bf16_paged_split_softcap_sm90_cu_cf07d2ef_40224cuda3std3__45__cpo4cendE:
	.zero		1
	.type		_ZN86_INTERNAL_1379c5dd_50_flash_fwd_hdim256_bf16_paged_split_softcap_sm90_cu_cf07d2ef_40224cuda3std6ranges3__45__cpo4swapE,@object
	.size		_ZN86_INTERNAL_1379c5dd_50_flash_fwd_hdim256_bf16_paged_split_softcap_sm90_cu_cf07d2ef_40224cuda3std6ranges3__45__cpo4swapE,(.L_16 - _ZN86_INTERNAL_1379c5dd_50_flash_fwd_hdim256_bf16_paged_split_softcap_sm90_cu_cf07d2ef_40224cuda3std6ranges3__45__cpo4swapE)
_ZN86_INTERNAL_1379c5dd_50_flash_fwd_hdim256_bf16_paged_split_softcap_sm90_cu_cf07d2ef_40224cuda3std6ranges3__45__cpo4swapE:
	.zero		1
.L_16:


//--------------------- .nv.shared._ZN7cutlass13device_kernelIN5flash11enable_sm90INS1_16FlashAttnFwdSm90INS1_25CollectiveMainloopFwdSm90ILi2EN4cute5tupleIJNS5_1CILi1EEES8_S8_EEENS6_IJNS7_ILi128EEENS7_ILi80EEENS7_ILi256EEEEEELi256ENS_10bfloat16_tEfNS_4arch4Sm90ELb0ELb0ELb1ELb1ELb1ELb0ELb0ELb1ELb1ELb1ELb1ELb0EEENS1_21CollectiveEpilogueFwdINS6_IJSA_SC_SB_EEES9_SE_SG_Li256ELb1ELb1ELb1ELb0EEENS1_36VarlenDynamicPersistentTileSchedulerILi128ELi80ELi256ELi128ELb1ELb1ELb1ELb0ELb1ELb1EEEEEEEEEvNT_6ParamsE --------------------------
	.section	.nv.shared._ZN7cutlass13device_kernelIN5flash11enable_sm90INS1_16FlashAttnFwdSm90INS1_25CollectiveMainloopFwdSm90ILi2EN4cute5tupleIJNS5_1CILi1EEES8_S8_EEENS6_IJNS7_ILi128EEENS7_ILi80EEENS7_ILi256EEEEEELi256ENS_10bfloat16_tEfNS_4arch4Sm90ELb0ELb0ELb1ELb1ELb1ELb0ELb0ELb1ELb1ELb1ELb1ELb0EEENS1_21CollectiveEpilogueFwdINS6_IJSA_SC_SB_EEES9_SE_SG_Li256ELb1ELb1ELb1ELb0EEENS1_36VarlenDynamicPersistentTileSchedulerILi128ELi80ELi256ELi128ELb1ELb1ELb1ELb0ELb1ELb1EEEEEEEEEvNT_6ParamsE,"aw",@nobits
	.sectionflags	@""
	.align	16
	.zero		1024


//--------------------- .nv.shared._ZN7cutlass13device_kernelIN5flash11enable_sm90INS1_16FlashAttnFwdSm90INS1_25CollectiveMainloopFwdSm90ILi2EN4cute5tupleIJNS5_1CILi1EEES8_S8_EEENS6_IJNS7_ILi128EEENS7_ILi80EEENS7_ILi256EEEEEELi256ENS_10bfloat16_tEfNS_4arch4Sm90ELb0ELb0ELb1ELb1ELb1ELb1ELb0ELb1ELb1ELb1ELb1ELb0EEENS1_21CollectiveEpilogueFwdINS6_IJSA_SC_SB_EEES9_SE_SG_Li256ELb1ELb1ELb1ELb0EEENS1_36VarlenDynamicPersistentTileSchedulerILi128ELi80ELi256ELi128ELb1ELb1ELb1ELb0ELb1ELb1EEEEEEEEEvNT_6ParamsE --------------------------
	.section	.nv.shared._ZN7cutlass13device_kernelIN5flash11enable_sm90INS1_16FlashAttnFwdSm90INS1_25CollectiveMainloopFwdSm90ILi2EN4cute5tupleIJNS5_1CILi1EEES8_S8_EEENS6_IJNS7_ILi128EEENS7_ILi80EEENS7_ILi256EEEEEELi256ENS_10bfloat16_tEfNS_4arch4Sm90ELb0ELb0ELb1ELb1ELb1ELb1ELb0ELb1ELb1ELb1ELb1ELb0EEENS1_21CollectiveEpilogueFwdINS6_IJSA_SC_SB_EEES9_SE_SG_Li256ELb1ELb1ELb1ELb0EEENS1_36VarlenDynamicPersistentTileSchedulerILi128ELi80ELi256ELi128ELb1ELb1ELb1ELb0ELb1ELb1EEEEEEEEEvNT_6ParamsE,"aw",@nobits
	.sectionflags	@""
	.align	16
	.zero		1024


//--------------------- .nv.shared._ZN7cutlass13device_kernelIN5flash11enable_sm90INS1_16FlashAttnFwdSm90INS1_25CollectiveMainloopFwdSm90ILi2EN4cute5tupleIJNS5_1CILi1EEES8_S8_EEENS6_IJNS7_ILi128EEENS7_ILi64EEENS7_ILi256EEEEEELi256ENS_10bfloat16_tEfNS_4arch4Sm90ELb0ELb1ELb1ELb0ELb1ELb0ELb0ELb1ELb1ELb1ELb1ELb0EEENS1_21CollectiveEpilogueFwdINS6_IJSA_SC_SB_EEES9_SE_SG_Li256ELb0ELb1ELb1ELb0EEENS1_19SingleTileSchedulerILb0ELb1ELb1ELi128EEEEEEEEEvNT_6ParamsE --------------------------
	.section	.nv.shared._ZN7cutlass13device_kernelIN5flash11enable_sm90INS1_16FlashAttnFwdSm90INS1_25CollectiveMainloopFwdSm90ILi2EN4cute5tupleIJNS5_1CILi1EEES8_S8_EEENS6_IJNS7_ILi128EEENS7_ILi64EEENS7_ILi256EEEEEELi256ENS_10bfloat16_tEfNS_4arch4Sm90ELb0ELb1ELb1ELb0ELb1ELb0ELb0ELb1ELb1ELb1ELb1ELb0EEENS1_21CollectiveEpilogueFwdINS6_IJSA_SC_SB_EEES9_SE_SG_Li256ELb0ELb1ELb1ELb0EEENS1_19SingleTileSchedulerILb0ELb1ELb1ELi128EEEEEEEEEvNT_6ParamsE,"aw",@nobits
	.sectionflags	@""
	.align	16
	.zero		1024


//--------------------- .nv.shared._ZN7cutlass13device_kernelIN5flash11enable_sm90INS1_16FlashAttnFwdSm90INS1_25CollectiveMainloopFwdSm90ILi2EN4cute5tupleIJNS5_1CILi1EEES8_S8_EEENS6_IJNS7_ILi128EEENS7_ILi64EEENS7_ILi256EEEEEELi256ENS_10bfloat16_tEfNS_4arch4Sm90ELb0ELb1ELb1ELb1ELb1ELb0ELb0ELb1ELb1ELb1ELb1ELb0EEENS1_21CollectiveEpilogueFwdINS6_IJSA_SC_SB_EEES9_SE_SG_Li256ELb1ELb1ELb1ELb0EEENS1_36VarlenDynamicPersistentTileSchedulerILi128ELi64ELi256ELi128ELb1ELb1ELb1ELb1ELb0ELb1EEEEEEEEEvNT_6ParamsE --------------------------
	.section	.nv.shared._ZN7cutlass13device_kernelIN5flash11enable_sm90INS1_16FlashAttnFwdSm90INS1_25CollectiveMainloopFwdSm90ILi2EN4cute5tupleIJNS5_1CILi1EEES8_S8_EEENS6_IJNS7_ILi128EEENS7_ILi64EEENS7_ILi256EEEEEELi256ENS_10bfloat16_tEfNS_4arch4Sm90ELb0ELb1ELb1ELb1ELb1ELb0ELb0ELb1ELb1ELb1ELb1ELb0EEENS1_21CollectiveEpilogueFwdINS6_IJSA_SC_SB_EEES9_SE_SG_Li256ELb1ELb1ELb1ELb0EEENS1_36VarlenDynamicPersistentTileSchedulerILi128ELi64ELi256ELi128ELb1ELb1ELb1ELb1ELb0ELb1EEEEEEEEEvNT_6ParamsE,"aw",@nobits
	.sectionflags	@""
	.align	16
	.zero		1024


//--------------------- .nv.shared._ZN7cutlass13device_kernelIN5flash11enable_sm90INS1_16FlashAttnFwdSm90INS1_25CollectiveMainloopFwdSm90ILi2EN4cute5tupleIJNS5_1CILi1EEES8_S8_EEENS6_IJNS7_ILi128EEENS7_ILi64EEENS7_ILi256EEEEEELi256ENS_10bfloat16_tEfNS_4arch4Sm90ELb0ELb1ELb1ELb1ELb1ELb1ELb0ELb1ELb1ELb1ELb1ELb0EEENS1_21CollectiveEpilogueFwdINS6_IJSA_SC_SB_EEES9_SE_SG_Li256ELb1ELb1ELb1ELb0EEENS1_36VarlenDynamicPersistentTileSchedulerILi128ELi64ELi256ELi128ELb1ELb1ELb1ELb1ELb0ELb1EEEEEEEEEvNT_6ParamsE --------------------------
	.section	.nv.shared._ZN7cutlass13device_kernelIN5flash11enable_sm90INS1_16FlashAttnFwdSm90INS1_25CollectiveMainloopFwdSm90ILi2EN4cute5tupleIJNS5_1CILi1EEES8_S8_EEENS6_IJNS7_ILi128EEENS7_ILi64EEENS7_ILi256EEEEEELi256ENS_10bfloat16_tEfNS_4arch4Sm90ELb0ELb1ELb1ELb1ELb1ELb1ELb0ELb1ELb1ELb1ELb1ELb0EEENS1_21CollectiveEpilogueFwdINS6_IJSA_SC_SB_EEES9_SE_SG_Li256ELb1ELb1ELb1ELb0EEENS1_36VarlenDynamicPersistentTileSchedulerILi128ELi64ELi256ELi128ELb1ELb1ELb1ELb1ELb0ELb1EEEEEEEEEvNT_6ParamsE,"aw",@nobits
	.sectionflags	@""
	.align	16
	.zero		1024


//--------------------- .nv.shared._ZN7cutlass13device_kernelIN5flash11enable_sm90INS1_16FlashAttnFwdSm90INS1_25CollectiveMainloopFwdSm90ILi2EN4cute5tupleIJNS5_1CILi1EEES8_S8_EEENS6_IJNS7_ILi128EEENS7_ILi80EEENS7_ILi256EEEEEELi256ENS_10bfloat16_tEfNS_4arch4Sm90ELb1ELb0ELb1ELb0ELb1ELb0ELb0ELb1ELb1ELb1ELb1ELb0EEENS1_21CollectiveEpilogueFwdINS6_IJSA_SC_SB_EEES9_SE_SG_Li256ELb0ELb1ELb1ELb0EEENS1_19SingleTileSchedulerILb0ELb1ELb1ELi128EEEEEEEEEvNT_6ParamsE --------------------------
	.section	.nv.shared._ZN7cutlass13device_kernelIN5flash11enable_sm90INS1_16FlashAttnFwdSm90INS1_25CollectiveMainloopFwdSm90ILi2EN4cute5tupleIJNS5_1CILi1EEES8_S8_EEENS6_IJNS7_ILi128EEENS7_ILi80EEENS7_ILi256EEEEEELi256ENS_10bfloat16_tEfNS_4arch4Sm90ELb1ELb0ELb1ELb0ELb1ELb0ELb0ELb1ELb1ELb1ELb1ELb0EEENS1_21CollectiveEpilogueFwdINS6_IJSA_SC_SB_EEES9_SE_SG_Li256ELb0ELb1ELb1ELb0EEENS1_19SingleTileSchedulerILb0ELb1ELb1ELi128EEEEEEEEEvNT_6ParamsE,"aw",@nobits
	.sectionflags	@""
	.align	16
	.zero		1024


//--------------------- .nv.shared._ZN7cutlass13device_kernelIN5flash11enable_sm90INS1_16FlashAttnFwdSm90INS1_25CollectiveMainloopFwdSm90ILi2EN4cute5tupleIJNS5_1CILi1EEES8_S8_EEENS6_IJNS7_ILi128EEENS7_ILi80EEENS7_ILi256EEEEEELi256ENS_10bfloat16_tEfNS_4arch4Sm90ELb1ELb0ELb1ELb1ELb1ELb0ELb0ELb1ELb1ELb1ELb1ELb0EEENS1_21CollectiveEpilogueFwdINS6_IJSA_SC_SB_EEES9_SE_SG_Li256ELb1ELb1ELb1ELb0EEENS1_36VarlenDynamicPersistentTileSchedulerILi128ELi80ELi256ELi128ELb1ELb1ELb1ELb1ELb1ELb1EEEEEEEEEvNT_6ParamsE --------------------------
	.section	.nv.shared._ZN7cutlass13device_kernelIN5flash11enable_sm90INS1_16FlashAttnFwdSm90INS1_25CollectiveMainloopFwdSm90ILi2EN4cute5tupleIJNS5_1CILi1EEES8_S8_EEENS6_IJNS7_ILi128EEENS7_ILi80EEENS7_ILi256EEEEEELi256ENS_10bfloat16_tEfNS_4arch4Sm90ELb1ELb0ELb1ELb1ELb1ELb0ELb0ELb1ELb1ELb1ELb1ELb0EEENS1_21CollectiveEpilogueFwdINS6_IJSA_SC_SB_EEES9_SE_SG_Li256ELb1ELb1ELb1ELb0EEENS1_36VarlenDynamicPersistentTileSchedulerILi128ELi80ELi256ELi128ELb1ELb1ELb1ELb1ELb1ELb1EEEEEEEEEvNT_6ParamsE,"aw",@nobits
	.sectionflags	@""
	.align	16
	.zero		1024


//--------------------- .nv.shared._ZN7cutlass13device_kernelIN5flash11enable_sm90INS1_16FlashAttnFwdSm90INS1_25CollectiveMainloopFwdSm90ILi2EN4cute5tupleIJNS5_1CILi1EEES8_S8_EEENS6_IJNS7_ILi128EEENS7_ILi80EEENS7_ILi256EEEEEELi256ENS_10bfloat16_tEfNS_4arch4Sm90ELb1ELb0ELb1ELb1ELb1ELb1ELb0ELb1ELb1ELb1ELb1ELb0EEENS1_21CollectiveEpilogueFwdINS6_IJSA_SC_SB_EEES9_SE_SG_Li256ELb1ELb1ELb1ELb0EEENS1_36VarlenDynamicPersistentTileSchedulerILi128ELi80ELi256ELi128ELb1ELb1ELb1ELb1ELb1ELb1EEEEEEEEEvNT_6ParamsE --------------------------
	.section	.nv.shared._ZN7cutlass13device_kernelIN5flash11enable_sm90INS1_16FlashAttnFwdSm90INS1_25CollectiveMainloopFwdSm90ILi2EN4cute5tupleIJNS5_1CILi1EEES8_S8_EEENS6_IJNS7_ILi128EEENS7_ILi80EEENS7_ILi256EEEEEELi256ENS_10bfloat16_tEfNS_4arch4Sm90ELb1ELb0ELb1ELb1ELb1ELb1ELb0ELb1ELb1ELb1ELb1ELb0EEENS1_21CollectiveEpilogueFwdINS6_IJSA_SC_SB_EEES9_SE_SG_Li256ELb1ELb1ELb1ELb0EEENS1_36VarlenDynamicPersistentTileSchedulerILi128ELi80ELi256ELi128ELb1ELb1ELb1ELb1ELb1ELb1EEEEEEEEEvNT_6ParamsE,"aw",@nobits
	.sectionflags	@""
	.align	16
	.zero		1024


//--------------------- .nv.constant0._ZN7cutlass13device_kernelIN5flash11enable_sm90INS1_16FlashAttnFwdSm90INS1_25CollectiveMainloopFwdSm90ILi2EN4cute5tupleIJNS5_1CILi1EEES8_S8_EEENS6_IJNS7_ILi128EEENS7_ILi80EEENS7_ILi256EEEEEELi256ENS_10bfloat16_tEfNS_4arch4Sm90ELb0ELb0ELb1ELb0ELb1ELb0ELb0ELb1ELb1ELb1ELb1ELb0EEENS1_21CollectiveEpilogueFwdINS6_IJSA_SC_SB_EEES9_SE_SG_Li256ELb0ELb1ELb1ELb0EEENS1_19SingleTileSchedulerILb0ELb1ELb1ELi128EEEEEEEEEvNT_6ParamsE --------------------------
	.section	.nv.constant0._ZN7cutlass13device_kernelIN5flash11enable_sm90INS1_16FlashAttnFwdSm90INS1_25CollectiveMainloopFwdSm90ILi2EN4cute5tupleIJNS5_1CILi1EEES8_S8_EEENS6_IJNS7_ILi128EEENS7_ILi80EEENS7_ILi256EEEEEELi256ENS_10bfloat16_tEfNS_4arch4Sm90ELb0ELb0ELb1ELb0ELb1ELb0ELb0ELb1ELb1ELb1ELb1ELb0EEENS1_21CollectiveEpilogueFwdINS6_IJSA_SC_SB_EEES9_SE_SG_Li256ELb0ELb1ELb1ELb0EEENS1_19SingleTileSchedulerILb0ELb1ELb1ELi128EEEEEEEEEvNT_6ParamsE,"a",@progbits
	.sectionflags	@""
	.align	4
.nv.constant0._ZN7cutlass13device_kernelIN5flash11enable_sm90INS1_16FlashAttnFwdSm90INS1_25CollectiveMainloopFwdSm90ILi2EN4cute5tupleIJNS5_1CILi1EEES8_S8_EEENS6_IJNS7_ILi128EEENS7_ILi80EEENS7_ILi256EEEEEELi256ENS_10bfloat16_tEfNS_4arch4Sm90ELb0ELb0ELb1ELb0ELb1ELb0ELb0ELb1ELb1ELb1ELb1ELb0EEENS1_21CollectiveEpilogueFwdINS6_IJSA_SC_SB_EEES9_SE_SG_Li256ELb0ELb1ELb1ELb0EEENS1_19SingleTileSchedulerILb0ELb1ELb1ELi128EEEEEEEEEvNT_6ParamsE:
	.zero		3200


//--------------------- .nv.constant0._ZN7cutlass13device_kernelIN5flash11enable_sm90INS1_16FlashAttnFwdSm90INS1_25CollectiveMainloopFwdSm90ILi2EN4cute5tupleIJNS5_1CILi1EEES8_S8_EEENS6_IJNS7_ILi128EEENS7_ILi80EEENS7_ILi256EEEEEELi256ENS_10bfloat16_tEfNS_4arch4Sm90ELb0ELb0ELb1ELb1ELb1ELb0ELb0ELb1ELb1ELb1ELb1ELb0EEENS1_21CollectiveEpilogueFwdINS6_IJSA_SC_SB_EEES9_SE_SG_Li256ELb1ELb1ELb1ELb0EEENS1_36VarlenDynamicPersistentTileSchedulerILi128ELi80ELi256ELi128ELb1ELb1ELb1ELb0ELb1ELb1EEEEEEEEEvNT_6ParamsE --------------------------
	.section	.nv.constant0._ZN7cutlass13device_kernelIN5flash11enable_sm90INS1_16FlashAttnFwdSm90INS1_25CollectiveMainloopFwdSm90ILi2EN4cute5tupleIJNS5_1CILi1EEES8_S8_EEENS6_IJNS7_ILi128EEENS7_ILi80EEENS7_ILi256EEEEEELi256ENS_10bfloat16_tEfNS_4arch4Sm90ELb0ELb0ELb1ELb1ELb1ELb0ELb0ELb1ELb1ELb1ELb1ELb0EEENS1_21CollectiveEpilogueFwdINS6_IJSA_SC_SB_EEES9_SE_SG_Li256ELb1ELb1ELb1ELb0EEENS1_36VarlenDynamicPersistentTileSchedulerILi128ELi80ELi256ELi128ELb1ELb1ELb1ELb0ELb1ELb1EEEEEEEEEvNT_6ParamsE,"a",@progbits
	.sectionflags	@""
	.align	4
.nv.constant0._ZN7cutlass13device_kernelIN5flash11enable_sm90INS1_16FlashAttnFwdSm90INS1_25CollectiveMainloopFwdSm90ILi2EN4cute5tupleIJNS5_1CILi1EEES8_S8_EEENS6_IJNS7_ILi128EEENS7_ILi80EEENS7_ILi256EEEEEELi256ENS_10bfloat16_tEfNS_4arch4Sm90ELb0ELb0ELb1ELb1ELb1ELb0ELb0ELb1ELb1ELb1ELb1ELb0EEENS1_21CollectiveEpilogueFwdINS6_IJSA_SC_SB_EEES9_SE_SG_Li256ELb1ELb1ELb1ELb0EEENS1_36VarlenDynamicPersistentTileSchedulerILi128ELi80ELi256ELi128ELb1ELb1ELb1ELb0ELb1ELb1EEEEEEEEEvNT_6ParamsE:
	.zero		3328


//--------------------- .nv.constant0._ZN7cutlass13device_kernelIN5flash11enable_sm90INS1_16FlashAttnFwdSm90INS1_25CollectiveMainloopFwdSm90ILi2EN4cute5tupleIJNS5_1CILi1EEES8_S8_EEENS6_IJNS7_ILi128EEENS7_ILi80EEENS7_ILi256EEEEEELi256ENS_10bfloat16_tEfNS_4arch4Sm90ELb0ELb0ELb1ELb1ELb1ELb1ELb0ELb1ELb1ELb1ELb1ELb0EEENS1_21CollectiveEpilogueFwdINS6_IJSA_SC_SB_EEES9_SE_SG_Li256ELb1ELb1ELb1ELb0EEENS1_36VarlenDynamicPersistentTileSchedulerILi128ELi80ELi256ELi128ELb1ELb1ELb1ELb0ELb1ELb1EEEEEEEEEvNT_6ParamsE --------------------------
	.section	.nv.constant0._ZN7cutlass13device_kernelIN5flash11enable_sm90INS1_16FlashAttnFwdSm90INS1_25CollectiveMainloopFwdSm90ILi2EN4cute5tupleIJNS5_1CILi1EEES8_S8_EEENS6_IJNS7_ILi128EEENS7_ILi80EEENS7_ILi256EEEEEELi256ENS_10bfloat16_tEfNS_4arch4Sm90ELb0ELb0ELb1ELb1ELb1ELb1ELb0ELb1ELb1ELb1ELb1ELb0EEENS1_21CollectiveEpilogueFwdINS6_IJSA_SC_SB_EEES9_SE_SG_Li256ELb1ELb1ELb1ELb0EEENS1_36VarlenDynamicPersistentTileSchedulerILi128ELi80ELi256ELi128ELb1ELb1ELb1ELb0ELb1ELb1EEEEEEEEEvNT_6ParamsE,"a",@progbits
	.sectionflags	@""
	.align	4
.nv.constant0._ZN7cutlass13device_kernelIN5flash11enable_sm90INS1_16FlashAttnFwdSm90INS1_25CollectiveMainloopFwdSm90ILi2EN4cute5tupleIJNS5_1CILi1EEES8_S8_EEENS6_IJNS7_ILi128EEENS7_ILi80EEENS7_ILi256EEEEEELi256ENS_10bfloat16_tEfNS_4arch4Sm90ELb0ELb0ELb1ELb1ELb1ELb1ELb0ELb1ELb1ELb1ELb1ELb0EEENS1_21CollectiveEpilogueFwdINS6_IJSA_SC_SB_EEES9_SE_SG_Li256ELb1ELb1ELb1ELb0EEENS1_36VarlenDynamicPersistentTileSchedulerILi128ELi80ELi256ELi128ELb1ELb1ELb1ELb0ELb1ELb1EEEEEEEEEvNT_6ParamsE:
	.zero		3328


//--------------------- .nv.constant0._ZN7cutlass13device_kernelIN5flash11enable_sm90INS1_16FlashAttnFwdSm90INS1_25CollectiveMainloopFwdSm90ILi2EN4cute5tupleIJNS5_1CILi1EEES8_S8_EEENS6_IJNS7_ILi128EEENS7_ILi64EEENS7_ILi256EEEEEELi256ENS_10bfloat16_tEfNS_4arch4Sm90ELb0ELb1ELb1ELb0ELb1ELb0ELb0ELb1ELb1ELb1ELb1ELb0EEENS1_21CollectiveEpilogueFwdINS6_IJSA_SC_SB_EEES9_SE_SG_Li256ELb0ELb1ELb1ELb0EEENS1_19SingleTileSchedulerILb0ELb1ELb1ELi128EEEEEEEEEvNT_6ParamsE --------------------------
	.section	.nv.constant0._ZN7cutlass13device_kernelIN5flash11enable_sm90INS1_16FlashAttnFwdSm90INS1_25CollectiveMainloopFwdSm90ILi2EN4cute5tupleIJNS5_1CILi1EEES8_S8_EEENS6_IJNS7_ILi128EEENS7_ILi64EEENS7_ILi256EEEEEELi256ENS_10bfloat16_tEfNS_4arch4Sm90ELb0ELb1ELb1ELb0ELb1ELb0ELb0ELb1ELb1ELb1ELb1ELb0EEENS1_21CollectiveEpilogueFwdINS6_IJSA_SC_SB_EEES9_SE_SG_Li256ELb0ELb1ELb1ELb0EEENS1_19SingleTileSchedulerILb0ELb1ELb1ELi128EEEEEEEEEvNT_6ParamsE,"a",@progbits
	.sectionflags	@""
	.align	4
.nv.constant0._ZN7cutlass13device_kernelIN5flash11enable_sm90INS1_16FlashAttnFwdSm90INS1_25CollectiveMainloopFwdSm90ILi2EN4cute5tupleIJNS5_1CILi1EEES8_S8_EEENS6_IJNS7_ILi128EEENS7_ILi64EEENS7_ILi256EEEEEELi256ENS_10bfloat16_tEfNS_4arch4Sm90ELb0ELb1ELb1ELb0ELb1ELb0ELb0ELb1ELb1ELb1ELb1ELb0EEENS1_21CollectiveEpilogueFwdINS6_IJSA_SC_SB_EEES9_SE_SG_Li256ELb0ELb1ELb1ELb0EEENS1_19SingleTileSchedulerILb0ELb1ELb1ELi128EEEEEEEEEvNT_6ParamsE:
	.zero		3200


//--------------------- .nv.constant0._ZN7cutlass13device_kernelIN5flash11enable_sm90INS1_16FlashAttnFwdSm90INS1_25CollectiveMainloopFwdSm90ILi2EN4cute5tupleIJNS5_1CILi1EEES8_S8_EEENS6_IJNS7_ILi128EEENS7_ILi64EEENS7_ILi256EEEEEELi256ENS_10bfloat16_tEfNS_4arch4Sm90ELb0ELb1ELb1ELb1ELb1ELb0ELb0ELb1ELb1ELb1ELb1ELb0EEENS1_21CollectiveEpilogueFwdINS6_IJSA_SC_SB_EEES9_SE_SG_Li256ELb1ELb1ELb1ELb0EEENS1_36VarlenDynamicPersistentTileSchedulerILi128ELi64ELi256ELi128ELb1ELb1ELb1ELb1ELb0ELb1EEEEEEEEEvNT_6ParamsE --------------------------
	.section	.nv.constant0._ZN7cutlass13device_kernelIN5flash11enable_sm90INS1_16FlashAttnFwdSm90INS1_25CollectiveMainloopFwdSm90ILi2EN4cute5tupleIJNS5_1CILi1EEES8_S8_EEENS6_IJNS7_ILi128EEENS7_ILi64EEENS7_ILi256EEEEEELi256ENS_10bfloat16_tEfNS_4arch4Sm90ELb0ELb1ELb1ELb1ELb1ELb0ELb0ELb1ELb1ELb1ELb1ELb0EEENS1_21CollectiveEpilogueFwdINS6_IJSA_SC_SB_EEES9_SE_SG_Li256ELb1ELb1ELb1ELb0EEENS1_36VarlenDynamicPersistentTileSchedulerILi128ELi64ELi256ELi128ELb1ELb1ELb1ELb1ELb0ELb1EEEEEEEEEvNT_6ParamsE,"a",@progbits
	.sectionflags	@""
	.align	4
.nv.constant0._ZN7cutlass13device_kernelIN5flash11enable_sm90INS1_16FlashAttnFwdSm90INS1_25CollectiveMainloopFwdSm90ILi2EN4cute5tupleIJNS5_1CILi1EEES8_S8_EEENS6_IJNS7_ILi128EEENS7_ILi64EEENS7_ILi256EEEEEELi256ENS_10bfloat16_tEfNS_4arch4Sm90ELb0ELb1ELb1ELb1ELb1ELb0ELb0ELb1ELb1ELb1ELb1ELb0EEENS1_21CollectiveEpilogueFwdINS6_IJSA_SC_SB_EEES9_SE_SG_Li256ELb1ELb1ELb1ELb0EEENS1_36VarlenDynamicPersistentTileSchedulerILi128ELi64ELi256ELi128ELb1ELb1ELb1ELb1ELb0ELb1EEEEEEEEEvNT_6ParamsE:
	.zero		3328


//--------------------- .nv.constant0._ZN7cutlass13device_kernelIN5flash11enable_sm90INS1_16FlashAttnFwdSm90INS1_25CollectiveMainloopFwdSm90ILi2EN4cute5tupleIJNS5_1CILi1EEES8_S8_EEENS6_IJNS7_ILi128EEENS7_ILi64EEENS7_ILi256EEEEEELi256ENS_10bfloat16_tEfNS_4arch4Sm90ELb0ELb1ELb1ELb1ELb1ELb1ELb0ELb1ELb1ELb1ELb1ELb0EEENS1_21CollectiveEpilogueFwdINS6_IJSA_SC_SB_EEES9_SE_SG_Li256ELb1ELb1ELb1ELb0EEENS1_36VarlenDynamicPersistentTileSchedulerILi128ELi64ELi256ELi128ELb1ELb1ELb1ELb1ELb0ELb1EEEEEEEEEvNT_6ParamsE --------------------------
	.section	.nv.constant0._ZN7cutlass13device_kernelIN5flash11enable_sm90INS1_16FlashAttnFwdSm90INS1_25CollectiveMainloopFwdSm90ILi2EN4cute5tupleIJNS5_1CILi1EEES8_S8_EEENS6_IJNS7_ILi128EEENS7_ILi64EEENS7_ILi256EEEEEELi256ENS_10bfloat16_tEfNS_4arch4Sm90ELb0ELb1ELb1ELb1ELb1ELb1ELb0ELb1ELb1ELb1ELb1ELb0EEENS1_21CollectiveEpilogueFwdINS6_IJSA_SC_SB_EEES9_SE_SG_Li256ELb1ELb1ELb1ELb0EEENS1_36VarlenDynamicPersistentTileSchedulerILi128ELi64ELi256ELi128ELb1ELb1ELb1ELb1ELb0ELb1EEEEEEEEEvNT_6ParamsE,"a",@progbits
	.sectionflags	@""
	.align	4
.nv.constant0._ZN7cutlass13device_kernelIN5flash11enable_sm90INS1_16FlashAttnFwdSm90INS1_25CollectiveMainloopFwdSm90ILi2EN4cute5tupleIJNS5_1CILi1EEES8_S8_EEENS6_IJNS7_ILi128EEENS7_ILi64EEENS7_ILi256EEEEEELi256ENS_10bfloat16_tEfNS_4arch4Sm90ELb0ELb1ELb1ELb1ELb1ELb1ELb0ELb1ELb1ELb1ELb1ELb0EEENS1_21CollectiveEpilogueFwdINS6_IJSA_SC_SB_EEES9_SE_SG_Li256ELb1ELb1ELb1ELb0EEENS1_36VarlenDynamicPersistentTileSchedulerILi128ELi64ELi256ELi128ELb1ELb1ELb1ELb1ELb0ELb1EEEEEEEEEvNT_6ParamsE:
	.zero		3328


//--------------------- .nv.constant0._ZN7cutlass13device_kernelIN5flash11enable_sm90INS1_16FlashAttnFwdSm90INS1_25CollectiveMainloopFwdSm90ILi2EN4cute5tupleIJNS5_1CILi1EEES8_S8_EEENS6_IJNS7_ILi128EEENS7_ILi80EEENS7_ILi256EEEEEELi256ENS_10bfloat16_tEfNS_4arch4Sm90ELb1ELb0ELb1ELb0ELb1ELb0ELb0ELb1ELb1ELb1ELb1ELb0EEENS1_21CollectiveEpilogueFwdINS6_IJSA_SC_SB_EEES9_SE_SG_Li256ELb0ELb1ELb1ELb0EEENS1_19SingleTileSchedulerILb0ELb1ELb1ELi128EEEEEEEEEvNT_6ParamsE --------------------------
	.section	.nv.constant0._ZN7cutlass13device_kernelIN5flash11enable_sm90INS1_16FlashAttnFwdSm90INS1_25CollectiveMainloopFwdSm90ILi2EN4cute5tupleIJNS5_1CILi1EEES8_S8_EEENS6_IJNS7_ILi128EEENS7_ILi80EEENS7_ILi256EEEEEELi256ENS_10bfloat16_tEfNS_4arch4Sm90ELb1ELb0ELb1ELb0ELb1ELb0ELb0ELb1ELb1ELb1ELb1ELb0EEENS1_21CollectiveEpilogueFwdINS6_IJSA_SC_SB_EEES9_SE_SG_Li256ELb0ELb1ELb1ELb0EEENS1_19SingleTileSchedulerILb0ELb1ELb1ELi128EEEEEEEEEvNT_6ParamsE,"a",@progbits
	.sectionflags	@""
	.align	4
.nv.constant0._ZN7cutlass13device_kernelIN5flash11enable_sm90INS1_16FlashAttnFwdSm90INS1_25CollectiveMainloopFwdSm90ILi2EN4cute5tupleIJNS5_1CILi1EEES8_S8_EEENS6_IJNS7_ILi128EEENS7_ILi80EEENS7_ILi256EEEEEELi256ENS_10bfloat16_tEfNS_4arch4Sm90ELb1ELb0ELb1ELb0ELb1ELb0ELb0ELb1ELb1ELb1ELb1ELb0EEENS1_21CollectiveEpilogueFwdINS6_IJSA_SC_SB_EEES9_SE_SG_Li256ELb0ELb1ELb1ELb0EEENS1_19SingleTileSchedulerILb0ELb1ELb1ELi128EEEEEEEEEvNT_6ParamsE:
	.zero		3200


//--------------------- .nv.constant0._ZN7cutlass13device_kernelIN5flash11enable_sm90INS1_16FlashAttnFwdSm90INS1_25CollectiveMainloopFwdSm90ILi2EN4cute5tupleIJNS5_1CILi1EEES8_S8_EEENS6_IJNS7_ILi128EEENS7_ILi80EEENS7_ILi256EEEEEELi256ENS_10bfloat16_tEfNS_4arch4Sm90ELb1ELb0ELb1ELb1ELb1ELb0ELb0ELb1ELb1ELb1ELb1ELb0EEENS1_21CollectiveEpilogueFwdINS6_IJSA_SC_SB_EEES9_SE_SG_Li256ELb1ELb1ELb1ELb0EEENS1_36VarlenDynamicPersistentTileSchedulerILi128ELi80ELi256ELi128ELb1ELb1ELb1ELb1ELb1ELb1EEEEEEEEEvNT_6ParamsE --------------------------
	.section	.nv.constant0._ZN7cutlass13device_kernelIN5flash11enable_sm90INS1_16FlashAttnFwdSm90INS1_25CollectiveMainloopFwdSm90ILi2EN4cute5tupleIJNS5_1CILi1EEES8_S8_EEENS6_IJNS7_ILi128EEENS7_ILi80EEENS7_ILi256EEEEEELi256ENS_10bfloat16_tEfNS_4arch4Sm90ELb1ELb0ELb1ELb1ELb1ELb0ELb0ELb1ELb1ELb1ELb1ELb0EEENS1_21CollectiveEpilogueFwdINS6_IJSA_SC_SB_EEES9_SE_SG_Li256ELb1ELb1ELb1ELb0EEENS1_36VarlenDynamicPersistentTileSchedulerILi128ELi80ELi256ELi128ELb1ELb1ELb1ELb1ELb1ELb1EEEEEEEEEvNT_6ParamsE,"a",@progbits
	.sectionflags	@""
	.align	4
.nv.constant0._ZN7cutlass13device_kernelIN5flash11enable_sm90INS1_16FlashAttnFwdSm90INS1_25CollectiveMainloopFwdSm90ILi2EN4cute5tupleIJNS5_1CILi1EEES8_S8_EEENS6_IJNS7_ILi128EEENS7_ILi80EEENS7_ILi256EEEEEELi256ENS_10bfloat16_tEfNS_4arch4Sm90ELb1ELb0ELb1ELb1ELb1ELb0ELb0ELb1ELb1ELb1ELb1ELb0EEENS1_21CollectiveEpilogueFwdINS6_IJSA_SC_SB_EEES9_SE_SG_Li256ELb1ELb1ELb1ELb0EEENS1_36VarlenDynamicPersistentTileSchedulerILi128ELi80ELi256ELi128ELb1ELb1ELb1ELb1ELb1ELb1EEEEEEEEEvNT_6ParamsE:
	.zero		3328


//--------------------- .nv.constant0._ZN7cutlass13device_kernelIN5flash11enable_sm90INS1_16FlashAttnFwdSm90INS1_25CollectiveMainloopFwdSm90ILi2EN4cute5tupleIJNS5_1CILi1EEES8_S8_EEENS6_IJNS7_ILi128EEENS7_ILi80EEENS7_ILi256EEEEEELi256ENS_10bfloat16_tEfNS_4arch4Sm90ELb1ELb0ELb1ELb1ELb1ELb1ELb0ELb1ELb1ELb1ELb1ELb0EEENS1_21CollectiveEpilogueFwdINS6_IJSA_SC_SB_EEES9_SE_SG_Li256ELb1ELb1ELb1ELb0EEENS1_36VarlenDynamicPersistentTileSchedulerILi128ELi80ELi256ELi128ELb1ELb1ELb1ELb1ELb1ELb1EEEEEEEEEvNT_6ParamsE --------------------------
	.section	.nv.constant0._ZN7cutlass13device_kernelIN5flash11enable_sm90INS1_16FlashAttnFwdSm90INS1_25CollectiveMainloopFwdSm90ILi2EN4cute5tupleIJNS5_1CILi1EEES8_S8_EEENS6_IJNS7_ILi128EEENS7_ILi80EEENS7_ILi256EEEEEELi256ENS_10bfloat16_tEfNS_4arch4Sm90ELb1ELb0ELb1ELb1ELb1ELb1ELb0ELb1ELb1ELb1ELb1ELb0EEENS1_21CollectiveEpilogueFwdINS6_IJSA_SC_SB_EEES9_SE_SG_Li256ELb1ELb1ELb1ELb0EEENS1_36VarlenDynamicPersistentTileSchedulerILi128ELi80ELi256ELi128ELb1ELb1ELb1ELb1ELb1ELb1EEEEEEEEEvNT_6ParamsE,"a",@progbits
	.sectionflags	@""
	.align	4
.nv.constant0._ZN7cutlass13device_kernelIN5flash11enable_sm90INS1_16FlashAttnFwdSm90INS1_25CollectiveMainloopFwdSm90ILi2EN4cute5tupleIJNS5_1CILi1EEES8_S8_EEENS6_IJNS7_ILi128EEENS7_ILi80EEENS7_ILi256EEEEEELi256ENS_10bfloat16_tEfNS_4arch4Sm90ELb1ELb0ELb1ELb1ELb1ELb1ELb0ELb1ELb1ELb1ELb1ELb0EEENS1_21CollectiveEpilogueFwdINS6_IJSA_SC_SB_EEES9_SE_SG_Li256ELb1ELb1ELb1ELb0EEENS1_36VarlenDynamicPersistentTileSchedulerILi128ELi80ELi256ELi128ELb1ELb1ELb1ELb1ELb1ELb1EEEEEEEEEvNT_6ParamsE:
	.zero		3328


//--------------------- SYMBOLS --------------------------

	.type		.nv.reservedSmem.offset0,@object
	.size		.nv.reservedSmem.offset0,0x4
	.type		__assertfail,@function
